// Copyright (c) 2024, Jay Shah, Ganesh Bikshandi, Ying Zhang, Vijay Thakkar, Pradeep Ramani, Tri Dao.
// Splitting the different template instantiations to different files to speed up compilation.
// This file is auto-generated. See "generate_kernels.py"

#include "flash_fwd_launch_template.h"

#ifndef FLASHATTENTION_DISABLE_HDIM192
template void run_mha_fwd_<90, cutlass::float_e4m3_t, 192, 128, false, false, true, true>(Flash_fwd_params &params, cudaStream_t stream);
#endif


// ===== COMPILED SASS (sm_90a) =====

	.target	sm_90a

	.elftype	@"ET_EXEC"


//--------------------- .note.nv.tkinfo           --------------------------
	.section	.note.nv.tkinfo,"",@"SHT_NOTE"
	.sectionflags	@"SHF_NOTE_NV_TKINFO"
	.tkinfo
        /*0018*/ 	.word	0x00000002
        /*0030*/ 	.string	""
        /*0030*/ 	.string	"ptxas"
        /*0030*/ 	.string	"Cuda compilation tools, release 13.0, V13.0.88"
        /*0030*/ 	.string	"Build cuda_13.0.r13.0/compiler.36424714_0"
        /*0030*/ 	.string	"-arch sm_90a -m 64 "



//--------------------- .note.nv.cuinfo           --------------------------
	.section	.note.nv.cuinfo,"",@"SHT_NOTE"
	.sectionflags	@"SHF_NOTE_NV_CUINFO"
        /*0018*/ 	.short	0x0002
        /*001a*/ 	.short	0x005a
        /*001c*/ 	.short	0x0082
	.zero		2


//--------------------- .nv.info                  --------------------------
	.section	.nv.info,"",@"SHT_CUDA_INFO"
	.align	4


	//----- nvinfo : EIATTR_REGCOUNT
	.align		4
        /*0000*/ 	.byte	0x04, 0x2f
        /*0002*/ 	.short	(.L_27 - .L_26)
	.align		4
.L_26:
        /*0004*/ 	.word	index@(_ZN7cutlass13device_kernelIN5flash11enable_sm90INS1_16FlashAttnFwdSm90INS1_25CollectiveMainloopFwdSm90ILi2EN4cute5tupleIJNS5_1CILi1EEES8_S8_EEENS6_IJNS7_ILi128EEENS7_ILi160EEENS7_ILi192EEEEEELi128ENS_12float_e4m3_tEfNS_4arch4Sm90ELb1ELb0ELb1ELb1ELb0ELb1ELb0ELb1ELb1ELb1ELb0ELb0EEENS1_21CollectiveEpilogueFwdINS6_IJSA_SA_SB_EEES9_NS_10bfloat16_tESG_Li256ELb1ELb1ELb0ELb1EEENS1_36VarlenDynamicPersistentTileSchedulerILi128ELi160ELi256ELi128ELb0ELb1ELb1ELb1ELb1ELb1EEEEEEEEEvNT_6ParamsE)
        /*0008*/ 	.word	0x000000a8


	//----- nvinfo : EIATTR_FRAME_SIZE
	.align		4
.L_27:
        /*000c*/ 	.byte	0x04, 0x11
        /*000e*/ 	.short	(.L_29 - .L_28)
	.align		4
.L_28:
        /*0010*/ 	.word	index@(_ZN7cutlass13device_kernelIN5flash11enable_sm90INS1_16FlashAttnFwdSm90INS1_25CollectiveMainloopFwdSm90ILi2EN4cute5tupleIJNS5_1CILi1EEES8_S8_EEENS6_IJNS7_ILi128EEENS7_ILi160EEENS7_ILi192EEEEEELi128ENS_12float_e4m3_tEfNS_4arch4Sm90ELb1ELb0ELb1ELb1ELb0ELb1ELb0ELb1ELb1ELb1ELb0ELb0EEENS1_21CollectiveEpilogueFwdINS6_IJSA_SA_SB_EEES9_NS_10bfloat16_tESG_Li256ELb1ELb1ELb0ELb1EEENS1_36VarlenDynamicPersistentTileSchedulerILi128ELi160ELi256ELi128ELb0ELb1ELb1ELb1ELb1ELb1EEEEEEEEEvNT_6ParamsE)
        /*0014*/ 	.word	0x00000060


	//----- nvinfo : EIATTR_REGCOUNT
	.align		4
.L_29:
        /*0018*/ 	.byte	0x04, 0x2f
        /*001a*/ 	.short	(.L_31 - .L_30)
	.align		4
.L_30:
        /*001c*/ 	.word	index@(_ZN7cutlass13device_kernelIN5flash11enable_sm90INS1_16FlashAttnFwdSm90INS1_25CollectiveMainloopFwdSm90ILi2EN4cute5tupleIJNS5_1CILi1EEES8_S8_EEENS6_IJNS7_ILi128EEENS7_ILi160EEENS7_ILi192EEEEEELi128ENS_12float_e4m3_tEfNS_4arch4Sm90ELb1ELb0ELb1ELb1ELb0ELb0ELb0ELb1ELb1ELb1ELb0ELb0EEENS1_21CollectiveEpilogueFwdINS6_IJSA_SA_SB_EEES9_NS_10bfloat16_tESG_Li256ELb1ELb1ELb0ELb1EEENS1_36VarlenDynamicPersistentTileSchedulerILi128ELi160ELi256ELi128ELb0ELb1ELb1ELb1ELb1ELb1EEEEEEEEEvNT_6ParamsE)
        /*0020*/ 	.word	0x000000a8


	//----- nvinfo : EIATTR_FRAME_SIZE
	.align		4
.L_31:
        /*0024*/ 	.byte	0x04, 0x11
        /*0026*/ 	.short	(.L_33 - .L_32)
	.align		4
.L_32:
        /*0028*/ 	.word	index@(_ZN7cutlass13device_kernelIN5flash11enable_sm90INS1_16FlashAttnFwdSm90INS1_25CollectiveMainloopFwdSm90ILi2EN4cute5tupleIJNS5_1CILi1EEES8_S8_EEENS6_IJNS7_ILi128EEENS7_ILi160EEENS7_ILi192EEEEEELi128ENS_12float_e4m3_tEfNS_4arch4Sm90ELb1ELb0ELb1ELb1ELb0ELb0ELb0ELb1ELb1ELb1ELb0ELb0EEENS1_21CollectiveEpilogueFwdINS6_IJSA_SA_SB_EEES9_NS_10bfloat16_tESG_Li256ELb1ELb1ELb0ELb1EEENS1_36VarlenDynamicPersistentTileSchedulerILi128ELi160ELi256ELi128ELb0ELb1ELb1ELb1ELb1ELb1EEEEEEEEEvNT_6ParamsE)
        /*002c*/ 	.word	0x00000038


	//----- nvinfo : EIATTR_REGCOUNT
	.align		4
.L_33:
        /*0030*/ 	.byte	0x04, 0x2f
        /*0032*/ 	.short	(.L_35 - .L_34)
	.align		4
.L_34:
        /*0034*/ 	.word	index@(_ZN7cutlass13device_kernelIN5flash11enable_sm90INS1_16FlashAttnFwdSm90INS1_25CollectiveMainloopFwdSm90ILi2EN4cute5tupleIJNS5_1CILi1EEES8_S8_EEENS6_IJNS7_ILi128EEENS7_ILi160EEENS7_ILi192EEEEEELi128ENS_12float_e4m3_tEfNS_4arch4Sm90ELb1ELb0ELb1ELb0ELb0ELb0ELb0ELb1ELb1ELb1ELb0ELb0EEENS1_21CollectiveEpilogueFwdINS6_IJSA_SA_SB_EEES9_NS_10bfloat16_tESG_Li256ELb0ELb1ELb0ELb1EEENS1_30DynamicPersistentTileSchedulerILi256ELi128ELb0ELb1ELb1EEEEEEEEEvNT_6ParamsE)
        /*0038*/ 	.word	0x000000a8


	//----- nvinfo : EIATTR_FRAME_SIZE
	.align		4
.L_35:
        /*003c*/ 	.byte	0x04, 0x11
        /*003e*/ 	.short	(.L_37 - .L_36)
	.align		4
.L_36:
        /*0040*/ 	.word	index@(_ZN7cutlass13device_kernelIN5flash11enable_sm90INS1_16FlashAttnFwdSm90INS1_25CollectiveMainloopFwdSm90ILi2EN4cute5tupleIJNS5_1CILi1EEES8_S8_EEENS6_IJNS7_ILi128EEENS7_ILi160EEENS7_ILi192EEEEEELi128ENS_12float_e4m3_tEfNS_4arch4Sm90ELb1ELb0ELb1ELb0ELb0ELb0ELb0ELb1ELb1ELb1ELb0ELb0EEENS1_21CollectiveEpilogueFwdINS6_IJSA_SA_SB_EEES9_NS_10bfloat16_tESG_Li256ELb0ELb1ELb0ELb1EEENS1_30DynamicPersistentTileSchedulerILi256ELi128ELb0ELb1ELb1EEEEEEEEEvNT_6ParamsE)
        /*0044*/ 	.word	0x00000028


	//----- nvinfo : EIATTR_REGCOUNT
	.align		4
.L_37:
        /*0048*/ 	.byte	0x04, 0x2f
        /*004a*/ 	.short	(.L_39 - .L_38)
	.align		4
.L_38:
        /*004c*/ 	.word	index@(_ZN7cutlass13device_kernelIN5flash11enable_sm90INS1_16FlashAttnFwdSm90INS1_25CollectiveMainloopFwdSm90ILi2EN4cute5tupleIJNS5_1CILi1EEES8_S8_EEENS6_IJNS7_ILi128EEESA_NS7_ILi192EEEEEELi128ENS_12float_e4m3_tEfNS_4arch4Sm90ELb0ELb1ELb1ELb1ELb0ELb1ELb0ELb1ELb1ELb1ELb0ELb0EEENS1_21CollectiveEpilogueFwdINS6_IJSA_SA_SA_EEES9_NS_10bfloat16_tESF_Li256ELb1ELb1ELb0ELb1EEENS1_36VarlenDynamicPersistentTileSchedulerILi128ELi128ELi256ELi128ELb0ELb1ELb1ELb1ELb0ELb1EEEEEEEEEvNT_6ParamsE)
        /*0050*/ 	.word	0x000000a8


	//----- nvinfo : EIATTR_FRAME_SIZE
	.align		4
.L_39:
        /*0054*/ 	.byte	0x04, 0x11
        /*0056*/ 	.short	(.L_41 - .L_40)
	.align		4
.L_40:
        /*0058*/ 	.word	index@(_ZN7cutlass13device_kernelIN5flash11enable_sm90INS1_16FlashAttnFwdSm90INS1_25CollectiveMainloopFwdSm90ILi2EN4cute5tupleIJNS5_1CILi1EEES8_S8_EEENS6_IJNS7_ILi128EEESA_NS7_ILi192EEEEEELi128ENS_12float_e4m3_tEfNS_4arch4Sm90ELb0ELb1ELb1ELb1ELb0ELb1ELb0ELb1ELb1ELb1ELb0ELb0EEENS1_21CollectiveEpilogueFwdINS6_IJSA_SA_SA_EEES9_NS_10bfloat16_tESF_Li256ELb1ELb1ELb0ELb1EEENS1_36VarlenDynamicPersistentTileSchedulerILi128ELi128ELi256ELi128ELb0ELb1ELb1ELb1ELb0ELb1EEEEEEEEEvNT_6ParamsE)
        /*005c*/ 	.word	0x00000060


	//----- nvinfo : EIATTR_REGCOUNT
	.align		4
.L_41:
        /*0060*/ 	.byte	0x04, 0x2f
        /*0062*/ 	.short	(.L_43 - .L_42)
	.align		4
.L_42:
        /*0064*/ 	.word	index@(_ZN7cutlass13device_kernelIN5flash11enable_sm90INS1_16FlashAttnFwdSm90INS1_25CollectiveMainloopFwdSm90ILi2EN4cute5tupleIJNS5_1CILi1EEES8_S8_EEENS6_IJNS7_ILi128EEESA_NS7_ILi192EEEEEELi128ENS_12float_e4m3_tEfNS_4arch4Sm90ELb0ELb1ELb1ELb1ELb0ELb0ELb0ELb1ELb1ELb1ELb0ELb0EEENS1_21CollectiveEpilogueFwdINS6_IJSA_SA_SA_EEES9_NS_10bfloat16_tESF_Li256ELb1ELb1ELb0ELb1EEENS1_36VarlenDynamicPersistentTileSchedulerILi128ELi128ELi256ELi128ELb0ELb1ELb1ELb1ELb0ELb1EEEEEEEEEvNT_6ParamsE)
        /*0068*/ 	.word	0x000000a8


	//----- nvinfo : EIATTR_FRAME_SIZE
	.align		4
.L_43:
        /*006c*/ 	.byte	0x04, 0x11
        /*006e*/ 	.short	(.L_45 - .L_44)
	.align		4
.L_44:
        /*0070*/ 	.word	index@(_ZN7cutlass13device_kernelIN5flash11enable_sm90INS1_16FlashAttnFwdSm90INS1_25CollectiveMainloopFwdSm90ILi2EN4cute5tupleIJNS5_1CILi1EEES8_S8_EEENS6_IJNS7_ILi128EEESA_NS7_ILi192EEEEEELi128ENS_12float_e4m3_tEfNS_4arch4Sm90ELb0ELb1ELb1ELb1ELb0ELb0ELb0ELb1ELb1ELb1ELb0ELb0EEENS1_21CollectiveEpilogueFwdINS6_IJSA_SA_SA_EEES9_NS_10bfloat16_tESF_Li256ELb1ELb1ELb0ELb1EEENS1_36VarlenDynamicPersistentTileSchedulerILi128ELi128ELi256ELi128ELb0ELb1ELb1ELb1ELb0ELb1EEEEEEEEEvNT_6ParamsE)
        /*0074*/ 	.word	0x00000038


	//----- nvinfo : EIATTR_REGCOUNT
	.align		4
.L_45:
        /*0078*/ 	.byte	0x04, 0x2f
        /*007a*/ 	.short	(.L_47 - .L_46)
	.align		4
.L_46:
        /*007c*/ 	.word	index@(_ZN7cutlass13device_kernelIN5flash11enable_sm90INS1_16FlashAttnFwdSm90INS1_25CollectiveMainloopFwdSm90ILi2EN4cute5tupleIJNS5_1CILi1EEES8_S8_EEENS6_IJNS7_ILi128EEESA_NS7_ILi192EEEEEELi128ENS_12float_e4m3_tEfNS_4arch4Sm90ELb0ELb1ELb1ELb0ELb0ELb0ELb0ELb1ELb1ELb1ELb0ELb0EEENS1_21CollectiveEpilogueFwdINS6_IJSA_SA_SA_EEES9_NS_10bfloat16_tESF_Li256ELb0ELb1ELb0ELb1EEENS1_30DynamicPersistentTileSchedulerILi256ELi128ELb0ELb1ELb1EEEEEEEEEvNT_6ParamsE)
        /*0080*/ 	.word	0x000000a8


	//----- nvinfo : EIATTR_FRAME_SIZE
	.align		4
.L_47:
        /*0084*/ 	.byte	0x04, 0x11
        /*0086*/ 	.short	(.L_49 - .L_48)
	.align		4
.L_48:
        /*0088*/ 	.word	index@(_ZN7cutlass13device_kernelIN5flash11enable_sm90INS1_16FlashAttnFwdSm90INS1_25CollectiveMainloopFwdSm90ILi2EN4cute5tupleIJNS5_1CILi1EEES8_S8_EEENS6_IJNS7_ILi128EEESA_NS7_ILi192EEEEEELi128ENS_12float_e4m3_tEfNS_4arch4Sm90ELb0ELb1ELb1ELb0ELb0ELb0ELb0ELb1ELb1ELb1ELb0ELb0EEENS1_21CollectiveEpilogueFwdINS6_IJSA_SA_SA_EEES9_NS_10bfloat16_tESF_Li256ELb0ELb1ELb0ELb1EEENS1_30DynamicPersistentTileSchedulerILi256ELi128ELb0ELb1ELb1EEEEEEEEEvNT_6ParamsE)
        /*008c*/ 	.word	0x00000030


	//----- nvinfo : EIATTR_REGCOUNT
	.align		4
.L_49:
        /*0090*/ 	.byte	0x04, 0x2f
        /*0092*/ 	.short	(.L_51 - .L_50)
	.align		4
.L_50:
        /*0094*/ 	.word	index@(_ZN7cutlass13device_kernelIN5flash11enable_sm90INS1_16FlashAttnFwdSm90INS1_25CollectiveMainloopFwdSm90ILi2EN4cute5tupleIJNS5_1CILi1EEES8_S8_EEENS6_IJNS7_ILi128EEENS7_ILi160EEENS7_ILi192EEEEEELi128ENS_12float_e4m3_tEfNS_4arch4Sm90ELb0ELb0ELb1ELb1ELb0ELb1ELb0ELb1ELb1ELb1ELb0ELb0EEENS1_21CollectiveEpilogueFwdINS6_IJSA_SA_SB_EEES9_NS_10bfloat16_tESG_Li256ELb1ELb1ELb0ELb1EEENS1_36VarlenDynamicPersistentTileSchedulerILi128ELi160ELi256ELi128ELb0ELb1ELb1ELb0ELb1ELb1EEEEEEEEEvNT_6ParamsE)
        /*0098*/ 	.word	0x000000a8


	//----- nvinfo : EIATTR_FRAME_SIZE
	.align		4
.L_51:
        /*009c*/ 	.byte	0x04, 0x11
        /*009e*/ 	.short	(.L_53 - .L_52)
	.align		4
.L_52:
        /*00a0*/ 	.word	index@(_ZN7cutlass13device_kernelIN5flash11enable_sm90INS1_16FlashAttnFwdSm90INS1_25CollectiveMainloopFwdSm90ILi2EN4cute5tupleIJNS5_1CILi1EEES8_S8_EEENS6_IJNS7_ILi128EEENS7_ILi160EEENS7_ILi192EEEEEELi128ENS_12float_e4m3_tEfNS_4arch4Sm90ELb0ELb0ELb1ELb1ELb0ELb1ELb0ELb1ELb1ELb1ELb0ELb0EEENS1_21CollectiveEpilogueFwdINS6_IJSA_SA_SB_EEES9_NS_10bfloat16_tESG_Li256ELb1ELb1ELb0ELb1EEENS1_36VarlenDynamicPersistentTileSchedulerILi128ELi160ELi256ELi128ELb0ELb1ELb1ELb0ELb1ELb1EEEEEEEEEvNT_6ParamsE)
        /*00a4*/ 	.word	0x00000060


	//----- nvinfo : EIATTR_REGCOUNT
	.align		4
.L_53:
        /*00a8*/ 	.byte	0x04, 0x2f
        /*00aa*/ 	.short	(.L_55 - .L_54)
	.align		4
.L_54:
        /*00ac*/ 	.word	index@(_ZN7cutlass13device_kernelIN5flash11enable_sm90INS1_16FlashAttnFwdSm90INS1_25CollectiveMainloopFwdSm90ILi2EN4cute5tupleIJNS5_1CILi1EEES8_S8_EEENS6_IJNS7_ILi128EEENS7_ILi160EEENS7_ILi192EEEEEELi128ENS_12float_e4m3_tEfNS_4arch4Sm90ELb0ELb0ELb1ELb1ELb0ELb0ELb0ELb1ELb1ELb1ELb0ELb0EEENS1_21CollectiveEpilogueFwdINS6_IJSA_SA_SB_EEES9_NS_10bfloat16_tESG_Li256ELb1ELb1ELb0ELb1EEENS1_36VarlenDynamicPersistentTileSchedulerILi128ELi160ELi256ELi128ELb0ELb1ELb1ELb0ELb1ELb1EEEEEEEEEvNT_6ParamsE)
        /*00b0*/ 	.word	0x000000a8


	//----- nvinfo : EIATTR_FRAME_SIZE
	.align		4
.L_55:
        /*00b4*/ 	.byte	0x04, 0x11
        /*00b6*/ 	.short	(.L_57 - .L_56)
	.align		4
.L_56:
        /*00b8*/ 	.word	index@(_ZN7cutlass13device_kernelIN5flash11enable_sm90INS1_16FlashAttnFwdSm90INS1_25CollectiveMainloopFwdSm90ILi2EN4cute5tupleIJNS5_1CILi1EEES8_S8_EEENS6_IJNS7_ILi128EEENS7_ILi160EEENS7_ILi192EEEEEELi128ENS_12float_e4m3_tEfNS_4arch4Sm90ELb0ELb0ELb1ELb1ELb0ELb0ELb0ELb1ELb1ELb1ELb0ELb0EEENS1_21CollectiveEpilogueFwdINS6_IJSA_SA_SB_EEES9_NS_10bfloat16_tESG_Li256ELb1ELb1ELb0ELb1EEENS1_36VarlenDynamicPersistentTileSchedulerILi128ELi160ELi256ELi128ELb0ELb1ELb1ELb0ELb1ELb1EEEEEEEEEvNT_6ParamsE)
        /*00bc*/ 	.word	0x00000028


	//----- nvinfo : EIATTR_REGCOUNT
	.align		4
.L_57:
        /*00c0*/ 	.byte	0x04, 0x2f
        /*00c2*/ 	.short	(.L_59 - .L_58)
	.align		4
.L_58:
        /*00c4*/ 	.word	index@(_ZN7cutlass13device_kernelIN5flash11enable_sm90INS1_16FlashAttnFwdSm90INS1_25CollectiveMainloopFwdSm90ILi2EN4cute5tupleIJNS5_1CILi2EEENS7_ILi1EEES9_EEENS6_IJNS7_ILi128EEENS7_ILi160EEENS7_ILi192EEEEEELi128ENS_12float_e4m3_tEfNS_4arch4Sm90ELb0ELb0ELb1ELb0ELb0ELb0ELb0ELb1ELb1ELb1ELb0ELb0EEENS1_21CollectiveEpilogueFwdINS6_IJSB_SB_SC_EEESA_NS_10bfloat16_tESH_Li256ELb0ELb1ELb0ELb1EEENS1_29StaticPersistentTileSchedulerILb0EEEEEEEEEvNT_6ParamsE)
        /*00c8*/ 	.word	0x000000a8


	//----- nvinfo : EIATTR_FRAME_SIZE
	.align		4
.L_59:
        /*00cc*/ 	.byte	0x04, 0x11
        /*00ce*/ 	.short	(.L_61 - .L_60)
	.align		4
.L_60:
        /*00d0*/ 	.word	index@(_ZN7cutlass13device_kernelIN5flash11enable_sm90INS1_16FlashAttnFwdSm90INS1_25CollectiveMainloopFwdSm90ILi2EN4cute5tupleIJNS5_1CILi2EEENS7_ILi1EEES9_EEENS6_IJNS7_ILi128EEENS7_ILi160EEENS7_ILi192EEEEEELi128ENS_12float_e4m3_tEfNS_4arch4Sm90ELb0ELb0ELb1ELb0ELb0ELb0ELb0ELb1ELb1ELb1ELb0ELb0EEENS1_21CollectiveEpilogueFwdINS6_IJSB_SB_SC_EEESA_NS_10bfloat16_tESH_Li256ELb0ELb1ELb0ELb1EEENS1_29StaticPersistentTileSchedulerILb0EEEEEEEEEvNT_6ParamsE)
        /*00d4*/ 	.word	0x00000028


	//----- nvinfo : EIATTR_REGCOUNT
	.align		4
.L_61:
        /*00d8*/ 	.byte	0x04, 0x2f
        /*00da*/ 	.short	(.L_63 - .L_62)
	.align		4
.L_62:
        /*00dc*/ 	.word	index@(_ZN7cutlass13device_kernelIN5flash11enable_sm90INS1_16FlashAttnFwdSm90INS1_25CollectiveMainloopFwdSm90ILi2EN4cute5tupleIJNS5_1CILi1EEES8_S8_EEENS6_IJNS7_ILi128EEENS7_ILi160EEENS7_ILi192EEEEEELi128ENS_12float_e4m3_tEfNS_4arch4Sm90ELb0ELb0ELb1ELb0ELb0ELb0ELb0ELb1ELb1ELb1ELb0ELb0EEENS1_21CollectiveEpilogueFwdINS6_IJSA_SA_SB_EEES9_NS_10bfloat16_tESG_Li256ELb0ELb1ELb0ELb1EEENS1_29StaticPersistentTileSchedulerILb0EEEEEEEEEvNT_6ParamsE)
        /*00e0*/ 	.word	0x000000a8


	//----- nvinfo : EIATTR_FRAME_SIZE
	.align		4
.L_63:
        /*00e4*/ 	.byte	0x04, 0x11
        /*00e6*/ 	.short	(.L_65 - .L_64)
	.align		4
.L_64:
        /*00e8*/ 	.word	index@(_ZN7cutlass13device_kernelIN5flash11enable_sm90INS1_16FlashAttnFwdSm90INS1_25CollectiveMainloopFwdSm90ILi2EN4cute5tupleIJNS5_1CILi1EEES8_S8_EEENS6_IJNS7_ILi128EEENS7_ILi160EEENS7_ILi192EEEEEELi128ENS_12float_e4m3_tEfNS_4arch4Sm90ELb0ELb0ELb1ELb0ELb0ELb0ELb0ELb1ELb1ELb1ELb0ELb0EEENS1_21CollectiveEpilogueFwdINS6_IJSA_SA_SB_EEES9_NS_10bfloat16_tESG_Li256ELb0ELb1ELb0ELb1EEENS1_29StaticPersistentTileSchedulerILb0EEEEEEEEEvNT_6ParamsE)
        /*00ec*/ 	.word	0x00000020


	//----- nvinfo : EIATTR_MIN_STACK_SIZE
	.align		4
.L_65:
        /*00f0*/ 	.byte	0x04, 0x12
        /*00f2*/ 	.short	(.L_67 - .L_66)
	.align		4
.L_66:
        /*00f4*/ 	.word	index@(_ZN7cutlass13device_kernelIN5flash11enable_sm90INS1_16FlashAttnFwdSm90INS1_25CollectiveMainloopFwdSm90ILi2EN4cute5tupleIJNS5_1CILi1EEES8_S8_EEENS6_IJNS7_ILi128EEENS7_ILi160EEENS7_ILi192EEEEEELi128ENS_12float_e4m3_tEfNS_4arch4Sm90ELb0ELb0ELb1ELb0ELb0ELb0ELb0ELb1ELb1ELb1ELb0ELb0EEENS1_21CollectiveEpilogueFwdINS6_IJSA_SA_SB_EEES9_NS_10bfloat16_tESG_Li256ELb0ELb1ELb0ELb1EEENS1_29StaticPersistentTileSchedulerILb0EEEEEEEEEvNT_6ParamsE)
        /*00f8*/ 	.word	0x00000020


	//----- nvinfo : EIATTR_MIN_STACK_SIZE
	.align		4
.L_67:
        /*00fc*/ 	.byte	0x04, 0x12
        /*00fe*/ 	.short	(.L_69 - .L_68)
	.align		4
.L_68:
        /*0100*/ 	.word	index@(_ZN7cutlass13device_kernelIN5flash11enable_sm90INS1_16FlashAttnFwdSm90INS1_25CollectiveMainloopFwdSm90ILi2EN4cute5tupleIJNS5_1CILi2EEENS7_ILi1EEES9_EEENS6_IJNS7_ILi128EEENS7_ILi160EEENS7_ILi192EEEEEELi128ENS_12float_e4m3_tEfNS_4arch4Sm90ELb0ELb0ELb1ELb0ELb0ELb0ELb0ELb1ELb1ELb1ELb0ELb0EEENS1_21CollectiveEpilogueFwdINS6_IJSB_SB_SC_EEESA_NS_10bfloat16_tESH_Li256ELb0ELb1ELb0ELb1EEENS1_29StaticPersistentTileSchedulerILb0EEEEEEEEEvNT_6ParamsE)
        /*0104*/ 	.word	0x00000028


	//----- nvinfo : EIATTR_MIN_STACK_SIZE
	.align		4
.L_69:
        /*0108*/ 	.byte	0x04, 0x12
        /*010a*/ 	.short	(.L_71 - .L_70)
	.align		4
.L_70:
        /*010c*/ 	.word	index@(_ZN7cutlass13device_kernelIN5flash11enable_sm90INS1_16FlashAttnFwdSm90INS1_25CollectiveMainloopFwdSm90ILi2EN4cute5tupleIJNS5_1CILi1EEES8_S8_EEENS6_IJNS7_ILi128EEENS7_ILi160EEENS7_ILi192EEEEEELi128ENS_12float_e4m3_tEfNS_4arch4Sm90ELb0ELb0ELb1ELb1ELb0ELb0ELb0ELb1ELb1ELb1ELb0ELb0EEENS1_21CollectiveEpilogueFwdINS6_IJSA_SA_SB_EEES9_NS_10bfloat16_tESG_Li256ELb1ELb1ELb0ELb1EEENS1_36VarlenDynamicPersistentTileSchedulerILi128ELi160ELi256ELi128ELb0ELb1ELb1ELb0ELb1ELb1EEEEEEEEEvNT_6ParamsE)
        /*0110*/ 	.word	0x00000028


	//----- nvinfo : EIATTR_MIN_STACK_SIZE
	.align		4
.L_71:
        /*0114*/ 	.byte	0x04, 0x12
        /*0116*/ 	.short	(.L_73 - .L_72)
	.align		4
.L_72:
        /*0118*/ 	.word	index@(_ZN7cutlass13device_kernelIN5flash11enable_sm90INS1_16FlashAttnFwdSm90INS1_25CollectiveMainloopFwdSm90ILi2EN4cute5tupleIJNS5_1CILi1EEES8_S8_EEENS6_IJNS7_ILi128EEENS7_ILi160EEENS7_ILi192EEEEEELi128ENS_12float_e4m3_tEfNS_4arch4Sm90ELb0ELb0ELb1ELb1ELb0ELb1ELb0ELb1ELb1ELb1ELb0ELb0EEENS1_21CollectiveEpilogueFwdINS6_IJSA_SA_SB_EEES9_NS_10bfloat16_tESG_Li256ELb1ELb1ELb0ELb1EEENS1_36VarlenDynamicPersistentTileSchedulerILi128ELi160ELi256ELi128ELb0ELb1ELb1ELb0ELb1ELb1EEEEEEEEEvNT_6ParamsE)
        /*011c*/ 	.word	0x00000060


	//----- nvinfo : EIATTR_MIN_STACK_SIZE
	.align		4
.L_73:
        /*0120*/ 	.byte	0x04, 0x12
        /*0122*/ 	.short	(.L_75 - .L_74)
	.align		4
.L_74:
        /*0124*/ 	.word	index@(_ZN7cutlass13device_kernelIN5flash11enable_sm90INS1_16FlashAttnFwdSm90INS1_25CollectiveMainloopFwdSm90ILi2EN4cute5tupleIJNS5_1CILi1EEES8_S8_EEENS6_IJNS7_ILi128EEESA_NS7_ILi192EEEEEELi128ENS_12float_e4m3_tEfNS_4arch4Sm90ELb0ELb1ELb1ELb0ELb0ELb0ELb0ELb1ELb1ELb1ELb0ELb0EEENS1_21CollectiveEpilogueFwdINS6_IJSA_SA_SA_EEES9_NS_10bfloat16_tESF_Li256ELb0ELb1ELb0ELb1EEENS1_30DynamicPersistentTileSchedulerILi256ELi128ELb0ELb1ELb1EEEEEEEEEvNT_6ParamsE)
        /*0128*/ 	.word	0x00000030


	//----- nvinfo : EIATTR_MIN_STACK_SIZE
	.align		4
.L_75:
        /*012c*/ 	.byte	0x04, 0x12
        /*012e*/ 	.short	(.L_77 - .L_76)
	.align		4
.L_76:
        /*0130*/ 	.word	index@(_ZN7cutlass13device_kernelIN5flash11enable_sm90INS1_16FlashAttnFwdSm90INS1_25CollectiveMainloopFwdSm90ILi2EN4cute5tupleIJNS5_1CILi1EEES8_S8_EEENS6_IJNS7_ILi128EEESA_NS7_ILi192EEEEEELi128ENS_12float_e4m3_tEfNS_4arch4Sm90ELb0ELb1ELb1ELb1ELb0ELb0ELb0ELb1ELb1ELb1ELb0ELb0EEENS1_21CollectiveEpilogueFwdINS6_IJSA_SA_SA_EEES9_NS_10bfloat16_tESF_Li256ELb1ELb1ELb0ELb1EEENS1_36VarlenDynamicPersistentTileSchedulerILi128ELi128ELi256ELi128ELb0ELb1ELb1ELb1ELb0ELb1EEEEEEEEEvNT_6ParamsE)
        /*0134*/ 	.word	0x00000038


	//----- nvinfo : EIATTR_MIN_STACK_SIZE
	.align		4
.L_77:
        /*0138*/ 	.byte	0x04, 0x12
        /*013a*/ 	.short	(.L_79 - .L_78)
	.align		4
.L_78:
        /*013c*/ 	.word	index@(_ZN7cutlass13device_kernelIN5flash11enable_sm90INS1_16FlashAttnFwdSm90INS1_25CollectiveMainloopFwdSm90ILi2EN4cute5tupleIJNS5_1CILi1EEES8_S8_EEENS6_IJNS7_ILi128EEESA_NS7_ILi192EEEEEELi128ENS_12float_e4m3_tEfNS_4arch4Sm90ELb0ELb1ELb1ELb1ELb0ELb1ELb0ELb1ELb1ELb1ELb0ELb0EEENS1_21CollectiveEpilogueFwdINS6_IJSA_SA_SA_EEES9_NS_10bfloat16_tESF_Li256ELb1ELb1ELb0ELb1EEENS1_36VarlenDynamicPersistentTileSchedulerILi128ELi128ELi256ELi128ELb0ELb1ELb1ELb1ELb0ELb1EEEEEEEEEvNT_6ParamsE)
        /*0140*/ 	.word	0x00000060


	//----- nvinfo : EIATTR_MIN_STACK_SIZE
	.align		4
.L_79:
        /*0144*/ 	.byte	0x04, 0x12
        /*0146*/ 	.short	(.L_81 - .L_80)
	.align		4
.L_80:
        /*0148*/ 	.word	index@(_ZN7cutlass13device_kernelIN5flash11enable_sm90INS1_16FlashAttnFwdSm90INS1_25CollectiveMainloopFwdSm90ILi2EN4cute5tupleIJNS5_1CILi1EEES8_S8_EEENS6_IJNS7_ILi128EEENS7_ILi160EEENS7_ILi192EEEEEELi128ENS_12float_e4m3_tEfNS_4arch4Sm90ELb1ELb0ELb1ELb0ELb0ELb0ELb0ELb1ELb1ELb1ELb0ELb0EEENS1_21CollectiveEpilogueFwdINS6_IJSA_SA_SB_EEES9_NS_10bfloat16_tESG_Li256ELb0ELb1ELb0ELb1EEENS1_30DynamicPersistentTileSchedulerILi256ELi128ELb0ELb1ELb1EEEEEEEEEvNT_6ParamsE)
        /*014c*/ 	.word	0x00000028


	//----- nvinfo : EIATTR_MIN_STACK_SIZE
	.align		4
.L_81:
        /*0150*/ 	.byte	0x04, 0x12
        /*0152*/ 	.short	(.L_83 - .L_82)
	.align		4
.L_82:
        /*0154*/ 	.word	index@(_ZN7cutlass13device_kernelIN5flash11enable_sm90INS1_16FlashAttnFwdSm90INS1_25CollectiveMainloopFwdSm90ILi2EN4cute5tupleIJNS5_1CILi1EEES8_S8_EEENS6_IJNS7_ILi128EEENS7_ILi160EEENS7_ILi192EEEEEELi128ENS_12float_e4m3_tEfNS_4arch4Sm90ELb1ELb0ELb1ELb1ELb0ELb0ELb0ELb1ELb1ELb1ELb0ELb0EEENS1_21CollectiveEpilogueFwdINS6_IJSA_SA_SB_EEES9_NS_10bfloat16_tESG_Li256ELb1ELb1ELb0ELb1EEENS1_36VarlenDynamicPersistentTileSchedulerILi128ELi160ELi256ELi128ELb0ELb1ELb1ELb1ELb1ELb1EEEEEEEEEvNT_6ParamsE)
        /*0158*/ 	.word	0x00000038


	//----- nvinfo : EIATTR_MIN_STACK_SIZE
	.align		4
.L_83:
        /*015c*/ 	.byte	0x04, 0x12
        /*015e*/ 	.short	(.L_85 - .L_84)
	.align		4
.L_84:
        /*0160*/ 	.word	index@(_ZN7cutlass13device_kernelIN5flash11enable_sm90INS1_16FlashAttnFwdSm90INS1_25CollectiveMainloopFwdSm90ILi2EN4cute5tupleIJNS5_1CILi1EEES8_S8_EEENS6_IJNS7_ILi128EEENS7_ILi160EEENS7_ILi192EEEEEELi128ENS_12float_e4m3_tEfNS_4arch4Sm90ELb1ELb0ELb1ELb1ELb0ELb1ELb0ELb1ELb1ELb1ELb0ELb0EEENS1_21CollectiveEpilogueFwdINS6_IJSA_SA_SB_EEES9_NS_10bfloat16_tESG_Li256ELb1ELb1ELb0ELb1EEENS1_36VarlenDynamicPersistentTileSchedulerILi128ELi160ELi256ELi128ELb0ELb1ELb1ELb1ELb1ELb1EEEEEEEEEvNT_6ParamsE)
        /*0164*/ 	.word	0x00000060
.L_85:


//--------------------- .nv.compat                --------------------------
	.section	.nv.compat,"",@"SHT_CUDA_COMPAT_INFO"
	.align	4
        /*0000*/ 	.byte	0x02, 0x09, 0x01, 0x00, 0x02, 0x02, 0x04, 0x00, 0x02, 0x05, 0x05, 0x00, 0x03, 0x07, 0x01, 0x01
        /*0010*/ 	.byte	0x02, 0x03, 0x01, 0x00, 0x02, 0x06, 0x01, 0x00, 0x04, 0x0b, 0x08, 0x00, 0x00, 0x00, 0x00, 0x00
        /*0020*/ 	.byte	0x00, 0x00, 0x00, 0x00


//--------------------- .nv.info._ZN7cutlass13device_kernelIN5flash11enable_sm90INS1_16FlashAttnFwdSm90INS1_25CollectiveMainloopFwdSm90ILi2EN4cute5tupleIJNS5_1CILi1EEES8_S8_EEENS6_IJNS7_ILi128EEENS7_ILi160EEENS7_ILi192EEEEEELi128ENS_12float_e4m3_tEfNS_4arch4Sm90ELb0ELb0ELb1ELb0ELb0ELb0ELb0ELb1ELb1ELb1ELb0ELb0EEENS1_21CollectiveEpilogueFwdINS6_IJSA_SA_SB_EEES9_NS_10bfloat16_tESG_Li256ELb0ELb1ELb0ELb1EEENS1_29StaticPersistentTileSchedulerILb0EEEEEEEEEvNT_6ParamsE --------------------------
	.section	.nv.info._ZN7cutlass13device_kernelIN5flash11enable_sm90INS1_16FlashAttnFwdSm90INS1_25CollectiveMainloopFwdSm90ILi2EN4cute5tupleIJNS5_1CILi1EEES8_S8_EEENS6_IJNS7_ILi128EEENS7_ILi160EEENS7_ILi192EEEEEELi128ENS_12float_e4m3_tEfNS_4arch4Sm90ELb0ELb0ELb1ELb0ELb0ELb0ELb0ELb1ELb1ELb1ELb0ELb0EEENS1_21CollectiveEpilogueFwdINS6_IJSA_SA_SB_EEES9_NS_10bfloat16_tESG_Li256ELb0ELb1ELb0ELb1EEENS1_29StaticPersistentTileSchedulerILb0EEEEEEEEEvNT_6ParamsE,"",@"SHT_CUDA_INFO"
	.sectionflags	@""
	.align	4


	//----- nvinfo : EIATTR_CUDA_API_VERSION
	.align		4
        /*0000*/ 	.byte	0x04, 0x37
        /*0002*/ 	.short	(.L_87 - .L_86)
.L_86:
        /*0004*/ 	.word	0x00000082


	//----- nvinfo : EIATTR_KPARAM_INFO
	.align		4
.L_87:
        /*0008*/ 	.byte	0x04, 0x17
        /*000a*/ 	.short	(.L_89 - .L_88)
.L_88:
        /*000c*/ 	.word	0x00000000
        /*0010*/ 	.short	0x0000
        /*0012*/ 	.short	0x0070
        /*0014*/ 	.byte	0x00, 0xf0, 0x01, 0x28


	//----- nvinfo : EIATTR_SPARSE_MMA_MASK
	.align		4
.L_89:
        /*0018*/ 	.byte	0x03, 0x50
        /*001a*/ 	.short	0x0000


	//----- nvinfo : EIATTR_MAXREG_COUNT
	.align		4
        /*001c*/ 	.byte	0x03, 0x1b
        /*001e*/ 	.short	0x00a8


	//----- nvinfo : EIATTR_NUM_BARRIERS
	.align		4
        /*0020*/ 	.byte	0x02, 0x4c
        /*0022*/ 	.byte	0x10
	.zero		1


	//----- nvinfo : EIATTR_EXTERNS
	.align		4
        /*0024*/ 	.byte	0x04, 0x0f
        /*0026*/ 	.short	(.L_91 - .L_90)


	//   ....[0]....
	.align		4
.L_90:
        /*0028*/ 	.word	index@(__assertfail)


	//----- nvinfo : EIATTR_ANNOTATIONS
	.align		4
.L_91:
        /*002c*/ 	.byte	0x04, 0x55
        /*002e*/ 	.short	(.L_93 - .L_92)


	//   ....[0]....
.L_92:
        /*0030*/ 	.word	0x00000001
        /*0034*/ 	.byte	0x00, 0xad, 0x00, 0x00, 0x01, 0x00, 0x00, 0x00, 0x00, 0xaf, 0x00, 0x00, 0x01, 0x00, 0x00, 0x00
        /* <DEDUP_REMOVED lines=13> */
        /*0114*/ 	.byte	0x60, 0xe1, 0x00, 0x00


	//----- nvinfo : EIATTR_MERCURY_ISA_VERSION
	.align		4
.L_93:
        /*0118*/ 	.byte	0x03, 0x5f
        /*011a*/ 	.short	0x0101


	//----- nvinfo : EIATTR_INT_WARP_WIDE_INSTR_OFFSETS
	.align		4
        /*011c*/ 	.byte	0x04, 0x31
        /*011e*/ 	.short	(.L_95 - .L_94)


	//   ....[0]....
.L_94:
        /*0120*/ 	.word	0x00000130


	//   ....[1]....
        /*0124*/ 	.word	0x00000170


	//   ....[2]....
        /*0128*/ 	.word	0x000001e0


	//----- nvinfo : EIATTR_COOP_GROUP_MASK_REGIDS
	.align		4
.L_95:
        /*012c*/ 	.byte	0x04, 0x29
        /*012e*/ 	.short	(.L_97 - .L_96)


	//   ....[0]....
.L_96:
        /*0130*/ 	.word	0xffffffff


	//   ....[1]....
        /*0134*/ 	.word	0xffffffff


	//   ....[2]....
        /*0138*/ 	.word	0xffffffff


	//   ....[3]....
        /*013c*/ 	.word	0xffffffff


	//   ....[4]....
        /*0140*/ 	.word	0xffffffff


	//   ....[5]....
        /*0144*/ 	.word	0xffffffff


	//   ....[6]....
        /*0148*/ 	.word	0xffffffff


	//   ....[7]....
        /*014c*/ 	.word	0xffffffff


	//   ....[8]....
        /*0150*/ 	.word	0xffffffff


	//   ....[9]....
        /*0154*/ 	.word	0xffffffff


	//   ....[10]....
        /*0158*/ 	.word	0xffffffff


	//   ....[11]....
        /*015c*/ 	.word	0xffffffff


	//   ....[12]....
        /*0160*/ 	.word	0xffffffff


	//   ....[13]....
        /*0164*/ 	.word	0xffffffff


	//   ....[14]....
        /*0168*/ 	.word	0xffffffff


	//   ....[15]....
        /*016c*/ 	.word	0xffffffff


	//   ....[16]....
        /*0170*/ 	.word	0xffffffff


	//   ....[17]....
        /*0174*/ 	.word	0xffffffff


	//   ....[18]....
        /*0178*/ 	.word	0xffffffff


	//   ....[19]....
        /*017c*/ 	.word	0xffffffff


	//   ....[20]....
        /*0180*/ 	.word	0xffffffff


	//   ....[21]....
        /*0184*/ 	.word	0xffffffff


	//   ....[22]....
        /*0188*/ 	.word	0xffffffff


	//   ....[23]....
        /*018c*/ 	.word	0xffffffff


	//   ....[24]....
        /*0190*/ 	.word	0xffffffff


	//   ....[25]....
        /*0194*/ 	.word	0xffffffff


	//   ....[26]....
        /*0198*/ 	.word	0xffffffff


	//   ....[27]....
        /*019c*/ 	.word	0xffffffff


	//   ....[28]....
        /*01a0*/ 	.word	0xffffffff


	//   ....[29]....
        /*01a4*/ 	.word	0xffffffff


	//   ....[30]....
        /*01a8*/ 	.word	0xffffffff


	//   ....[31]....
        /*01ac*/ 	.word	0xffffffff


	//   ....[32]....
        /*01b0*/ 	.word	0xffffffff


	//   ....[33]....
        /*01b4*/ 	.word	0xffffffff


	//   ....[34]....
        /*01b8*/ 	.word	0xffffffff


	//   ....[35]....
        /*01bc*/ 	.word	0xffffffff


	//   ....[36]....
        /*01c0*/ 	.word	0xffffffff


	//   ....[37]....
        /*01c4*/ 	.word	0xffffffff


	//   ....[38]....
        /*01c8*/ 	.word	0xffffffff


	//   ....[39]....
        /*01cc*/ 	.word	0xffffffff


	//   ....[40]....
        /*01d0*/ 	.word	0xffffffff


	//   ....[41]....
        /*01d4*/ 	.word	0xffffffff


	//   ....[42]....
        /*01d8*/ 	.word	0xffffffff


	//   ....[43]....
        /*01dc*/ 	.word	0xffffffff


	//   ....[44]....
        /*01e0*/ 	.word	0xffffffff


	//   ....[45]....
        /*01e4*/ 	.word	0xffffffff


	//   ....[46]....
        /*01e8*/ 	.word	0xffffffff


	//   ....[47]....
        /*01ec*/ 	.word	0xffffffff


	//   ....[48]....
        /*01f0*/ 	.word	0xffffffff


	//   ....[49]....
        /*01f4*/ 	.word	0xffffffff


	//   ....[50]....
        /*01f8*/ 	.word	0xffffffff


	//   ....[51]....
        /*01fc*/ 	.word	0xffffffff


	//   ....[52]....
        /*0200*/ 	.word	0xffffffff


	//   ....[53]....
        /*0204*/ 	.word	0xffffffff


	//   ....[54]....
        /*0208*/ 	.word	0xffffffff


	//   ....[55]....
        /*020c*/ 	.word	0xffffffff


	//   ....[56]....
        /*0210*/ 	.word	0xffffffff


	//   ....[57]....
        /*0214*/ 	.word	0xffffffff


	//   ....[58]....
        /*0218*/ 	.word	0xffffffff


	//   ....[59]....
        /*021c*/ 	.word	0xffffffff


	//   ....[60]....
        /*0220*/ 	.word	0xffffffff


	//   ....[61]....
        /*0224*/ 	.word	0xffffffff


	//   ....[62]....
        /*0228*/ 	.word	0xffffffff


	//   ....[63]....
        /*022c*/ 	.word	0xffffffff


	//   ....[64]....
        /*0230*/ 	.word	0xffffffff


	//   ....[65]....
        /*0234*/ 	.word	0xffffffff


	//   ....[66]....
        /*0238*/ 	.word	0xffffffff


	//   ....[67]....
        /*023c*/ 	.word	0xffffffff


	//   ....[68]....
        /*0240*/ 	.word	0xffffffff


	//   ....[69]....
        /*0244*/ 	.word	0xffffffff


	//   ....[70]....
        /*0248*/ 	.word	0xffffffff


	//   ....[71]....
        /*024c*/ 	.word	0xffffffff


	//   ....[72]....
        /*0250*/ 	.word	0xffffffff


	//   ....[73]....
        /*0254*/ 	.word	0xffffffff


	//   ....[74]....
        /*0258*/ 	.word	0x0500000f


	//   ....[75]....
        /*025c*/ 	.word	0x0500000f


	//   ....[76]....
        /*0260*/ 	.word	0x0500000f


	//   ....[77]....
        /*0264*/ 	.word	0x0500000f


	//   ....[78]....
        /*0268*/ 	.word	0x0500000f


	//   ....[79]....
        /*026c*/ 	.word	0x0500000f


	//   ....[80]....
        /*0270*/ 	.word	0x0500000f


	//   ....[81]....
        /*0274*/ 	.word	0x0500000f


	//   ....[82]....
        /*0278*/ 	.word	0x0500000f


	//----- nvinfo : EIATTR_COOP_GROUP_INSTR_OFFSETS
	.align		4
.L_97:
        /*027c*/ 	.byte	0x04, 0x28
        /*027e*/ 	.short	(.L_99 - .L_98)


	//   ....[0]....
.L_98:
        /*0280*/ 	.word	0x00000070


	//   ....[1]....
        /*0284*/ 	.word	0x00000140


	//   ....[2]....
        /*0288*/ 	.word	0x00000190


	//   ....[3]....
        /*028c*/ 	.word	0x000003c0


	//   ....[4]....
        /*0290*/ 	.word	0x00000520


	//   ....[5]....
        /*0294*/ 	.word	0x00000640


	//   ....[6]....
        /*0298*/ 	.word	0x000007a0


	//   ....[7]....
        /*029c*/ 	.word	0x00000da0


	//   ....[8]....
        /*02a0*/ 	.word	0x000036e0


	//   ....[9]....
        /*02a4*/ 	.word	0x00003790


	//   ....[10]....
        /*02a8*/ 	.word	0x00003b40


	//   ....[11]....
        /*02ac*/ 	.word	0x00003c40


	//   ....[12]....
        /*02b0*/ 	.word	0x00007000


	//   ....[13]....
        /*02b4*/ 	.word	0x00007030


	//   ....[14]....
        /*02b8*/ 	.word	0x00007050


	//   ....[15]....
        /*02bc*/ 	.word	0x00007070


	//   ....[16]....
        /*02c0*/ 	.word	0x00008ba0


	//   ....[17]....
        /*02c4*/ 	.word	0x00008bb0


	//   ....[18]....
        /*02c8*/ 	.word	0x00008c30


	//   ....[19]....
        /*02cc*/ 	.word	0x00008c40


	//   ....[20]....
        /*02d0*/ 	.word	0x00009df0


	//   ....[21]....
        /*02d4*/ 	.word	0x00009e30


	//   ....[22]....
        /*02d8*/ 	.word	0x00009e70


	//   ....[23]....
        /*02dc*/ 	.word	0x00009eb0


	//   ....[24]....
        /*02e0*/ 	.word	0x00009ee0


	//   ....[25]....
        /*02e4*/ 	.word	0x00009f10


	//   ....[26]....
        /*02e8*/ 	.word	0x00009f40


	//   ....[27]....
        /*02ec*/ 	.word	0x00009f70


	//   ....[28]....
        /*02f0*/ 	.word	0x00009fb0


	//   ....[29]....
        /*02f4*/ 	.word	0x00009fd0


	//   ....[30]....
        /*02f8*/ 	.word	0x0000a000


	//   ....[31]....
        /*02fc*/ 	.word	0x0000a040


	//   ....[32]....
        /*0300*/ 	.word	0x0000a0a0


	//   ....[33]....
        /*0304*/ 	.word	0x0000a0b0


	//   ....[34]....
        /*0308*/ 	.word	0x0000a0c0


	//   ....[35]....
        /*030c*/ 	.word	0x0000a0f0


	//   ....[36]....
        /*0310*/ 	.word	0x0000a120


	//   ....[37]....
        /*0314*/ 	.word	0x0000a130


	//   ....[38]....
        /*0318*/ 	.word	0x0000a140


	//   ....[39]....
        /*031c*/ 	.word	0x0000a150


	//   ....[40]....
        /*0320*/ 	.word	0x0000a160


	//   ....[41]....
        /*0324*/ 	.word	0x0000a170


	//   ....[42]....
        /*0328*/ 	.word	0x0000a180


	//   ....[43]....
        /*032c*/ 	.word	0x0000a190


	//   ....[44]....
        /*0330*/ 	.word	0x0000a1a0


	//   ....[45]....
        /*0334*/ 	.word	0x0000a1b0


	//   ....[46]....
        /*0338*/ 	.word	0x0000a1c0


	//   ....[47]....
        /*033c*/ 	.word	0x0000a1d0


	//   ....[48]....
        /*0340*/ 	.word	0x0000a1e0


	//   ....[49]....
        /*0344*/ 	.word	0x0000a1f0


	//   ....[50]....
        /*0348*/ 	.word	0x0000a200


	//   ....[51]....
        /*034c*/ 	.word	0x0000a220


	//   ....[52]....
        /*0350*/ 	.word	0x0000a370


	//   ....[53]....
        /*0354*/ 	.word	0x0000a3a0


	//   ....[54]....
        /*0358*/ 	.word	0x0000a490


	//   ....[55]....
        /*035c*/ 	.word	0x0000a4a0


	//   ....[56]....
        /*0360*/ 	.word	0x0000a8b0


	//   ....[57]....
        /*0364*/ 	.word	0x0000a8f0


	//   ....[58]....
        /*0368*/ 	.word	0x0000a9c0


	//   ....[59]....
        /*036c*/ 	.word	0x0000a9e0


	//   ....[60]....
        /*0370*/ 	.word	0x0000aa90


	//   ....[61]....
        /*0374*/ 	.word	0x0000aab0


	//   ....[62]....
        /*0378*/ 	.word	0x0000ab70


	//   ....[63]....
        /*037c*/ 	.word	0x0000abb0


	//   ....[64]....
        /*0380*/ 	.word	0x0000b840


	//   ....[65]....
        /*0384*/ 	.word	0x0000c440


	//   ....[66]....
        /*0388*/ 	.word	0x0000c470


	//   ....[67]....
        /*038c*/ 	.word	0x0000c540


	//   ....[68]....
        /*0390*/ 	.word	0x0000c560


	//   ....[69]....
        /*0394*/ 	.word	0x0000c600


	//   ....[70]....
        /*0398*/ 	.word	0x0000c620


	//   ....[71]....
        /*039c*/ 	.word	0x0000c630


	//   ....[72]....
        /*03a0*/ 	.word	0x0000c6c0


	//   ....[73]....
        /*03a4*/ 	.word	0x0000e0b0


	//   ....[74]....
        /*03a8*/ 	.word	0x0000e5b0


	//   ....[75]....
        /*03ac*/ 	.word	0x0000e760


	//   ....[76]....
        /*03b0*/ 	.word	0x0000e7b0


	//   ....[77]....
        /*03b4*/ 	.word	0x0000e850


	//   ....[78]....
        /*03b8*/ 	.word	0x0000e960


	//   ....[79]....
        /*03bc*/ 	.word	0x0000e9c0


	//   ....[80]....
        /*03c0*/ 	.word	0x0000eae0


	//   ....[81]....
        /*03c4*/ 	.word	0x0000eb40


	//   ....[82]....
        /*03c8*/ 	.word	0x0000ebe0


	//----- nvinfo : EIATTR_REG_RECONFIG
	.align		4
.L_99:
        /*03cc*/ 	.byte	0x01, 0x54
	.zero		2


	//----- nvinfo : EIATTR_SYSCALL_OFFSETS
	.align		4
        /*03d0*/ 	.byte	0x04, 0x46
        /*03d2*/ 	.short	(.L_101 - .L_100)


	//   ....[0]....
.L_100:
        /*03d4*/ 	.word	0x00001100


	//   ....[1]....
        /*03d8*/ 	.word	0x0000b2f0


	//   ....[2]....
        /*03dc*/ 	.word	0x0000b430


	//   ....[3]....
        /*03e0*/ 	.word	0x0000b570


	//   ....[4]....
        /*03e4*/ 	.word	0x0000b690


	//   ....[5]....
        /*03e8*/ 	.word	0x0000c040


	//----- nvinfo : EIATTR_MBARRIER_INSTR_OFFSETS
	.align		4
.L_101:
        /*03ec*/ 	.byte	0x04, 0x39
        /*03ee*/ 	.short	(.L_103 - .L_102)


	//   ....[0]....
.L_102:
        /*03f0*/ 	.word	0x00000270
        /*03f4*/ 	.word	0x000000ff
        /*03f8*/ 	.word	0x00029800
        /*03fc*/ 	.short	0x0100
        /*03fe*/ 	.byte	0x08
	.zero		1


	//   ....[1]....
        /*0400*/ 	.word	0x00000280
        /*0404*/ 	.word	0x000000ff
        /*0408*/ 	.word	0x00029820
        /*040c*/ 	.short	0x0100
        /*040e*/ 	.byte	0x08
	.zero		1


	//   ....[2]....
        /*0410*/ 	.word	0x00000370
        /*0414*/ 	.word	0x000000ff
        /*0418*/ 	.word	0x00029830
        /*041c*/ 	.short	0x0100
        /*041e*/ 	.byte	0x08
	.zero		1


	//   ....[3]....
        /*0420*/ 	.word	0x00000380
        /*0424*/ 	.word	0x000000ff
        /*0428*/ 	.word	0x00029840
        /*042c*/ 	.short	0x0100
        /*042e*/ 	.byte	0x08
	.zero		1


	//   ....[4]....
        /*0430*/ 	.word	0x00000390
        /*0434*/ 	.word	0x000000ff
        /*0438*/ 	.word	0x00029838
        /*043c*/ 	.short	0x0100
        /*043e*/ 	.byte	0x08
	.zero		1


	//   ....[5]....
        /*0440*/ 	.word	0x000003a0
        /*0444*/ 	.word	0x000000ff
        /*0448*/ 	.word	0x00029848
        /*044c*/ 	.short	0x0100
        /*044e*/ 	.byte	0x08
	.zero		1


	//   ....[6]....
        /*0450*/ 	.word	0x000004d0
        /*0454*/ 	.word	0x000000ff
        /*0458*/ 	.word	0x00029850
        /*045c*/ 	.short	0x0100
        /*045e*/ 	.byte	0x08
	.zero		1


	//   ....[7]....
        /*0460*/ 	.word	0x000004e0
        /*0464*/ 	.word	0x000000ff
        /*0468*/ 	.word	0x00029860
        /*046c*/ 	.short	0x0100
        /*046e*/ 	.byte	0x08
	.zero		1


	//   ....[8]....
        /*0470*/ 	.word	0x000004f0
        /*0474*/ 	.word	0x000000ff
        /*0478*/ 	.word	0x00029858
        /*047c*/ 	.short	0x0100
        /*047e*/ 	.byte	0x08
	.zero		1


	//   ....[9]....
        /*0480*/ 	.word	0x00000500
        /*0484*/ 	.word	0x000000ff
        /*0488*/ 	.word	0x00029868
        /*048c*/ 	.short	0x0100
        /*048e*/ 	.byte	0x08
	.zero		1


	//   ....[10]....
        /*0490*/ 	.word	0x000005f0
        /*0494*/ 	.word	0x000000ff
        /*0498*/ 	.word	0x00029870
        /*049c*/ 	.short	0x0100
        /*049e*/ 	.byte	0x06
	.zero		1


	//   ....[11]....
        /*04a0*/ 	.word	0x00000600
        /*04a4*/ 	.word	0x000000ff
        /*04a8*/ 	.word	0x00029880
        /*04ac*/ 	.short	0x0100
        /*04ae*/ 	.byte	0x06
	.zero		1


	//   ....[12]....
        /*04b0*/ 	.word	0x00000610
        /*04b4*/ 	.word	0x000000ff
        /*04b8*/ 	.word	0x00029878
        /*04bc*/ 	.short	0x0100
        /*04be*/ 	.byte	0x06
	.zero		1


	//   ....[13]....
        /*04c0*/ 	.word	0x00000620
        /*04c4*/ 	.word	0x000000ff
        /*04c8*/ 	.word	0x00029888
        /*04cc*/ 	.short	0x0100
        /*04ce*/ 	.byte	0x06
	.zero		1


	//   ....[14]....
        /*04d0*/ 	.word	0x00000750
        /*04d4*/ 	.word	0x000000ff
        /*04d8*/ 	.word	0x00029890
        /*04dc*/ 	.short	0x0100
        /*04de*/ 	.byte	0x08
	.zero		1


	//   ....[15]....
        /*04e0*/ 	.word	0x00000760
        /*04e4*/ 	.word	0x000000ff
        /*04e8*/ 	.word	0x000298a0
        /*04ec*/ 	.short	0x0100
        /*04ee*/ 	.byte	0x08
	.zero		1


	//   ....[16]....
        /*04f0*/ 	.word	0x00000770
        /*04f4*/ 	.word	0x000000ff
        /*04f8*/ 	.word	0x00029898
        /*04fc*/ 	.short	0x0100
        /*04fe*/ 	.byte	0x08
	.zero		1


	//   ....[17]....
        /*0500*/ 	.word	0x00000780
        /*0504*/ 	.word	0x000000ff
        /*0508*/ 	.word	0x000298a8
        /*050c*/ 	.short	0x0100
        /*050e*/ 	.byte	0x08
	.zero		1


	//   ....[18]....
        /*0510*/ 	.word	0x000008b0
        /*0514*/ 	.word	0x000000ff
        /*0518*/ 	.word	0x000298b0
        /*051c*/ 	.short	0x0100
        /*051e*/ 	.byte	0x08
	.zero		1


	//   ....[19]....
        /*0520*/ 	.word	0x000008c0
        /*0524*/ 	.word	0x000000ff
        /*0528*/ 	.word	0x000298c0
        /*052c*/ 	.short	0x0100
        /*052e*/ 	.byte	0x08
	.zero		1


	//   ....[20]....
        /*0530*/ 	.word	0x000008d0
        /*0534*/ 	.word	0x000000ff
        /*0538*/ 	.word	0x000298b8
        /*053c*/ 	.short	0x0100
        /*053e*/ 	.byte	0x08
	.zero		1


	//   ....[21]....
        /*0540*/ 	.word	0x000008e0
        /*0544*/ 	.word	0x000000ff
        /*0548*/ 	.word	0x000298c8
        /*054c*/ 	.short	0x0100
        /*054e*/ 	.byte	0x08
	.zero		1


	//   ....[22]....
        /*0550*/ 	.word	0x00001490
        /*0554*/ 	.word	0x000000ff
        /*0558*/ 	.word	0x00029800
        /*055c*/ 	.short	0x010a
        /*055e*/ 	.byte	0x27
	.zero		1


	//   ....[23]....
        /*0560*/ 	.word	0x00001530
        /*0564*/ 	.word	0x00000003
        /*0568*/ 	.word	0x00029830
        /*056c*/ 	.short	0x010a
        /*056e*/ 	.byte	0x3f
	.zero		1


	//   ....[24]....
        /*0570*/ 	.word	0x000015a0
        /*0574*/ 	.word	0x00000003
        /*0578*/ 	.word	0x00029830
        /*057c*/ 	.short	0x010a
        /*057e*/ 	.byte	0x3f
	.zero		1


	//   ....[25]....
        /*0580*/ 	.word	0x00003be0
        /*0584*/ 	.word	0x00000003
        /*0588*/ 	.word	0x00000000
        /*058c*/ 	.short	0x0101
        /*058e*/ 	.byte	0x3f
	.zero		1


	//   ....[26]....
        /*0590*/ 	.word	0x00005260
        /*0594*/ 	.word	0x000000ff
        /*0598*/ 	.word	0x00029830
        /*059c*/ 	.short	0x010a
        /*059e*/ 	.byte	0x06
	.zero		1


	//   ....[27]....
        /*05a0*/ 	.word	0x000052a0
        /*05a4*/ 	.word	0x000000ff
        /*05a8*/ 	.word	0x00029830
        /*05ac*/ 	.short	0x010a
        /*05ae*/ 	.byte	0x06
	.zero		1


	//   ....[28]....
        /*05b0*/ 	.word	0x00005ec0
        /*05b4*/ 	.word	0x000000ff
        /*05b8*/ 	.word	0x00029850
        /*05bc*/ 	.short	0x010a
        /*05be*/ 	.byte	0x06
	.zero		1


	//   ....[29]....
        /*05c0*/ 	.word	0x00005f00
        /*05c4*/ 	.word	0x000000ff
        /*05c8*/ 	.word	0x00029850
        /*05cc*/ 	.short	0x010a
        /*05ce*/ 	.byte	0x06
	.zero		1


	//   ....[30]....
        /*05d0*/ 	.word	0x00007fd0
        /*05d4*/ 	.word	0x00000004
        /*05d8*/ 	.word	0x00000000
        /*05dc*/ 	.short	0x0101
        /*05de*/ 	.byte	0x3f
	.zero		1


	//   ....[31]....
        /*05e0*/ 	.word	0x000081e0
        /*05e4*/ 	.word	0x000000ff
        /*05e8*/ 	.word	0x00000000
        /*05ec*/ 	.short	0x0101
        /*05ee*/ 	.byte	0x06
	.zero		1


	//   ....[32]....
        /*05f0*/ 	.word	0x00008860
        /*05f4*/ 	.word	0x000000ff
        /*05f8*/ 	.word	0x00029850
        /*05fc*/ 	.short	0x010a
        /*05fe*/ 	.byte	0x04
	.zero		1


	//   ....[33]....
        /*0600*/ 	.word	0x000088a0
        /*0604*/ 	.word	0x000000ff
        /*0608*/ 	.word	0x00029850
        /*060c*/ 	.short	0x010a
        /*060e*/ 	.byte	0x04
	.zero		1


	//   ....[34]....
        /*0610*/ 	.word	0x000095a0
        /*0614*/ 	.word	0x000000ff
        /*0618*/ 	.word	0x00000000
        /*061c*/ 	.short	0x0101
        /*061e*/ 	.byte	0x04
	.zero		1


	//   ....[35]....
        /*0620*/ 	.word	0x0000a8d0
        /*0624*/ 	.word	0x000000ff
        /*0628*/ 	.word	0x00000000
        /*062c*/ 	.short	0x0101
        /*062e*/ 	.byte	0x27
	.zero		1


	//   ....[36]....
        /*0630*/ 	.word	0x0000bab0
        /*0634*/ 	.word	0x00000002
        /*0638*/ 	.word	0x00029880
        /*063c*/ 	.short	0x010a
        /*063e*/ 	.byte	0x3f
	.zero		1


	//   ....[37]....
        /*0640*/ 	.word	0x0000bc30
        /*0644*/ 	.word	0x00000002
        /*0648*/ 	.word	0x00029840
        /*064c*/ 	.short	0x010a
        /*064e*/ 	.byte	0x3f
	.zero		1


	//   ....[38]....
        /*0650*/ 	.word	0x0000c7a0
        /*0654*/ 	.word	0x000000ff
        /*0658*/ 	.word	0x00029800
        /*065c*/ 	.short	0x0107
        /*065e*/ 	.byte	0x29
	.zero		1


	//   ....[39]....
        /*0660*/ 	.word	0x0000c7f0
        /*0664*/ 	.word	0x000000ff
        /*0668*/ 	.word	0x00029800
        /*066c*/ 	.short	0x0101
        /*066e*/ 	.byte	0x29
	.zero		1


	//   ....[40]....
        /*0670*/ 	.word	0x0000c820
        /*0674*/ 	.word	0x000000ff
        /*0678*/ 	.word	0x00029820
        /*067c*/ 	.short	0x010a
        /*067e*/ 	.byte	0x29
	.zero		1


	//   ....[41]....
        /*0680*/ 	.word	0x0000cb20
        /*0684*/ 	.word	0x00000006
        /*0688*/ 	.word	0x00029880
        /*068c*/ 	.short	0x010a
        /*068e*/ 	.byte	0x3f
	.zero		1


	//   ....[42]....
        /*0690*/ 	.word	0x0000cd50
        /*0694*/ 	.word	0x00000006
        /*0698*/ 	.word	0x00029840
        /*069c*/ 	.short	0x010a
        /*069e*/ 	.byte	0x3f
	.zero		1


	//   ....[43]....
        /*06a0*/ 	.word	0x0000d210
        /*06a4*/ 	.word	0x00000012
        /*06a8*/ 	.word	0x00029870
        /*06ac*/ 	.short	0x010a
        /*06ae*/ 	.byte	0x3f
	.zero		1


	//   ....[44]....
        /*06b0*/ 	.word	0x0000d280
        /*06b4*/ 	.word	0x00000012
        /*06b8*/ 	.word	0x00029860
        /*06bc*/ 	.short	0x010a
        /*06be*/ 	.byte	0x3f
	.zero		1


	//   ....[45]....
        /*06c0*/ 	.word	0x0000d7b0
        /*06c4*/ 	.word	0x00000012
        /*06c8*/ 	.word	0x00029850
        /*06cc*/ 	.short	0x0101
        /*06ce*/ 	.byte	0x3f
	.zero		1


	//   ....[46]....
        /*06d0*/ 	.word	0x0000d820
        /*06d4*/ 	.word	0x00000012
        /*06d8*/ 	.word	0x00000000
        /*06dc*/ 	.short	0x0101
        /*06de*/ 	.byte	0x3f
	.zero		1


	//   ....[47]....
        /*06e0*/ 	.word	0x0000d920
        /*06e4*/ 	.word	0x00000010
        /*06e8*/ 	.word	0x00029870
        /*06ec*/ 	.short	0x010a
        /*06ee*/ 	.byte	0x3f
	.zero		1


	//   ....[48]....
        /*06f0*/ 	.word	0x0000d990
        /*06f4*/ 	.word	0x00000010
        /*06f8*/ 	.word	0x00029860
        /*06fc*/ 	.short	0x010a
        /*06fe*/ 	.byte	0x3f
	.zero		1


	//   ....[49]....
        /*0700*/ 	.word	0x0000ded0
        /*0704*/ 	.word	0x00000010
        /*0708*/ 	.word	0x00029850
        /*070c*/ 	.short	0x0101
        /*070e*/ 	.byte	0x3f
	.zero		1


	//   ....[50]....
        /*0710*/ 	.word	0x0000df60
        /*0714*/ 	.word	0x00000000
        /*0718*/ 	.word	0x00000000
        /*071c*/ 	.short	0x0101
        /*071e*/ 	.byte	0x3f
	.zero		1


	//   ....[51]....
        /*0720*/ 	.word	0x0000e060
        /*0724*/ 	.word	0x00000008
        /*0728*/ 	.word	0x00029820
        /*072c*/ 	.short	0x010a
        /*072e*/ 	.byte	0x3f
	.zero		1


	//   ....[52]....
        /*0730*/ 	.word	0x0000e1e0
        /*0734*/ 	.word	0x00000005
        /*0738*/ 	.word	0x00000000
        /*073c*/ 	.short	0x010a
        /*073e*/ 	.byte	0x3f
	.zero		1


	//   ....[53]....
        /*0740*/ 	.word	0x0000e230
        /*0744*/ 	.word	0x00000007
        /*0748*/ 	.word	0x00000000
        /*074c*/ 	.short	0x010a
        /*074e*/ 	.byte	0x3f
	.zero		1


	//   ....[54]....
        /*0750*/ 	.word	0x0000e280
        /*0754*/ 	.word	0x00000011
        /*0758*/ 	.word	0x00029860
        /*075c*/ 	.short	0x010a
        /*075e*/ 	.byte	0x3f
	.zero		1


	//   ....[55]....
        /*0760*/ 	.word	0x0000e2d0
        /*0764*/ 	.word	0x00000003
        /*0768*/ 	.word	0x00029860
        /*076c*/ 	.short	0x010a
        /*076e*/ 	.byte	0x3f
	.zero		1


	//   ....[56]....
        /*0770*/ 	.word	0x0000e310
        /*0774*/ 	.word	0x00000011
        /*0778*/ 	.word	0x00029880
        /*077c*/ 	.short	0x010a
        /*077e*/ 	.byte	0x3f
	.zero		1


	//   ....[57]....
        /*0780*/ 	.word	0x0000e330
        /*0784*/ 	.word	0x00000003
        /*0788*/ 	.word	0x00029880
        /*078c*/ 	.short	0x010a
        /*078e*/ 	.byte	0x3f
	.zero		1


	//   ....[58]....
        /*0790*/ 	.word	0x0000e3a0
        /*0794*/ 	.word	0x00000003
        /*0798*/ 	.word	0x00029800
        /*079c*/ 	.short	0x010a
        /*079e*/ 	.byte	0x3f
	.zero		1


	//   ....[59]....
        /*07a0*/ 	.word	0x0000e3f0
        /*07a4*/ 	.word	0x00000003
        /*07a8*/ 	.word	0x00029830
        /*07ac*/ 	.short	0x010a
        /*07ae*/ 	.byte	0x3f
	.zero		1


	//   ....[60]....
        /*07b0*/ 	.word	0x0000e450
        /*07b4*/ 	.word	0x00000008
        /*07b8*/ 	.word	0x00029830
        /*07bc*/ 	.short	0x010a
        /*07be*/ 	.byte	0x3f
	.zero		1


	//   ....[61]....
        /*07c0*/ 	.word	0x0000e4b0
        /*07c4*/ 	.word	0x00000008
        /*07c8*/ 	.word	0x00029850
        /*07cc*/ 	.short	0x010a
        /*07ce*/ 	.byte	0x3f
	.zero		1


	//   ....[62]....
        /*07d0*/ 	.word	0x0000e510
        /*07d4*/ 	.word	0x00000003
        /*07d8*/ 	.word	0x00029850
        /*07dc*/ 	.short	0x010a
        /*07de*/ 	.byte	0x3f
	.zero		1


	//   ....[63]....
        /*07e0*/ 	.word	0x0000e660
        /*07e4*/ 	.word	0x00000002
        /*07e8*/ 	.word	0x00029880
        /*07ec*/ 	.short	0x010a
        /*07ee*/ 	.byte	0x3f
	.zero		1


	//   ....[64]....
        /*07f0*/ 	.word	0x0000e6b0
        /*07f4*/ 	.word	0x00000002
        /*07f8*/ 	.word	0x00029840
        /*07fc*/ 	.short	0x010a
        /*07fe*/ 	.byte	0x3f
	.zero		1


	//   ....[65]....
        /*0800*/ 	.word	0x0000ec90
        /*0804*/ 	.word	0x00000003
        /*0808*/ 	.word	0x00029820
        /*080c*/ 	.short	0x010a
        /*080e*/ 	.byte	0x3f
	.zero		1


	//   ....[66]....
        /*0810*/ 	.word	0x0000ece0
        /*0814*/ 	.word	0x00000006
        /*0818*/ 	.word	0x00029880
        /*081c*/ 	.short	0x010a
        /*081e*/ 	.byte	0x3f
	.zero		1


	//   ....[67]....
        /*0820*/ 	.word	0x0000ed30
        /*0824*/ 	.word	0x00000006
        /*0828*/ 	.word	0x00029840
        /*082c*/ 	.short	0x010a
        /*082e*/ 	.byte	0x3f
	.zero		1


	//   ....[68]....
        /*0830*/ 	.word	0x0000ed80
        /*0834*/ 	.word	0x00000012
        /*0838*/ 	.word	0x00029870
        /*083c*/ 	.short	0x010a
        /*083e*/ 	.byte	0x3f
	.zero		1


	//   ....[69]....
        /*0840*/ 	.word	0x0000edd0
        /*0844*/ 	.word	0x00000012
        /*0848*/ 	.word	0x00029860
        /*084c*/ 	.short	0x010a
        /*084e*/ 	.byte	0x3f
	.zero		1


	//   ....[70]....
        /*0850*/ 	.word	0x0000ee20
        /*0854*/ 	.word	0x00000010
        /*0858*/ 	.word	0x00029870
        /*085c*/ 	.short	0x010a
        /*085e*/ 	.byte	0x3f
	.zero		1


	//   ....[71]....
        /*0860*/ 	.word	0x0000ee70
        /*0864*/ 	.word	0x00000010
        /*0868*/ 	.word	0x00029860
        /*086c*/ 	.short	0x010a
        /*086e*/ 	.byte	0x3f
	.zero		1


	//   ....[72]....
        /*0870*/ 	.word	0x0000eec0
        /*0874*/ 	.word	0x00000008
        /*0878*/ 	.word	0x00029820
        /*087c*/ 	.short	0x010a
        /*087e*/ 	.byte	0x3f
	.zero		1


	//   ....[73]....
        /*0880*/ 	.word	0x0000ef10
        /*0884*/ 	.word	0x00000005
        /*0888*/ 	.word	0x00000000
        /*088c*/ 	.short	0x010a
        /*088e*/ 	.byte	0x3f
	.zero		1


	//   ....[74]....
        /*0890*/ 	.word	0x0000ef60
        /*0894*/ 	.word	0x00000007
        /*0898*/ 	.word	0x00000000
        /*089c*/ 	.short	0x010a
        /*089e*/ 	.byte	0x3f
	.zero		1


	//   ....[75]....
        /*08a0*/ 	.word	0x0000efb0
        /*08a4*/ 	.word	0x00000011
        /*08a8*/ 	.word	0x00029860
        /*08ac*/ 	.short	0x010a
        /*08ae*/ 	.byte	0x3f
	.zero		1


	//   ....[76]....
        /*08b0*/ 	.word	0x0000f000
        /*08b4*/ 	.word	0x00000003
        /*08b8*/ 	.word	0x00029860
        /*08bc*/ 	.short	0x010a
        /*08be*/ 	.byte	0x3f
	.zero		1


	//   ....[77]....
        /*08c0*/ 	.word	0x0000f050
        /*08c4*/ 	.word	0x00000011
        /*08c8*/ 	.word	0x00029880
        /*08cc*/ 	.short	0x010a
        /*08ce*/ 	.byte	0x3f
	.zero		1


	//----- nvinfo : EIATTR_NUM_MBARRIERS
	.align		4
.L_103:
        /*08d0*/ 	.byte	0x03, 0x38
        /*08d2*/ 	.short	0x0016


	//----- nvinfo : EIATTR_EXIT_INSTR_OFFSETS
	.align		4
        /*08d4*/ 	.byte	0x04, 0x1c
        /*08d6*/ 	.short	(.L_105 - .L_104)


	//   ....[0]....
.L_104:
        /*08d8*/ 	.word	0x00000a30


	//   ....[1]....
        /*08dc*/ 	.word	0x0000ac90


	//   ....[2]....
        /*08e0*/ 	.word	0x0000e0d0


	//   ....[3]....
        /*08e4*/ 	.word	0x0000e380


	//----- nvinfo : EIATTR_MAX_THREADS
	.align		4
.L_105:
        /*08e8*/ 	.byte	0x04, 0x05
        /*08ea*/ 	.short	(.L_107 - .L_106)
.L_106:
        /*08ec*/ 	.word	0x00000180
        /*08f0*/ 	.word	0x00000001
        /*08f4*/ 	.word	0x00000001


	//----- nvinfo : EIATTR_CRS_STACK_SIZE
	.align		4
.L_107:
        /*08f8*/ 	.byte	0x04, 0x1e
        /*08fa*/ 	.short	(.L_109 - .L_108)
.L_108:
        /*08fc*/ 	.word	0x00000000


	//----- nvinfo : EIATTR_CBANK_PARAM_SIZE
	.align		4
.L_109:
        /*0900*/ 	.byte	0x03, 0x19
        /*0902*/ 	.short	0x0a70


	//----- nvinfo : EIATTR_PARAM_CBANK
	.align		4
        /*0904*/ 	.byte	0x04, 0x0a
        /*0906*/ 	.short	(.L_111 - .L_110)
	.align		4
.L_110:
        /*0908*/ 	.word	index@(.nv.constant0._ZN7cutlass13device_kernelIN5flash11enable_sm90INS1_16FlashAttnFwdSm90INS1_25CollectiveMainloopFwdSm90ILi2EN4cute5tupleIJNS5_1CILi1EEES8_S8_EEENS6_IJNS7_ILi128EEENS7_ILi160EEENS7_ILi192EEEEEELi128ENS_12float_e4m3_tEfNS_4arch4Sm90ELb0ELb0ELb1ELb0ELb0ELb0ELb0ELb1ELb1ELb1ELb0ELb0EEENS1_21CollectiveEpilogueFwdINS6_IJSA_SA_SB_EEES9_NS_10bfloat16_tESG_Li256ELb0ELb1ELb0ELb1EEENS1_29StaticPersistentTileSchedulerILb0EEEEEEEEEvNT_6ParamsE)
        /*090c*/ 	.short	0x0210
        /*090e*/ 	.short	0x0a70


	//----- nvinfo : EIATTR_SW_WAR
	.align		4
.L_111:
        /*0910*/ 	.byte	0x04, 0x36
        /*0912*/ 	.short	(.L_113 - .L_112)
.L_112:
        /*0914*/ 	.word	0x00000008
.L_113:


//--------------------- .nv.info._ZN7cutlass13device_kernelIN5flash11enable_sm90INS1_16FlashAttnFwdSm90INS1_25CollectiveMainloopFwdSm90ILi2EN4cute5tupleIJNS5_1CILi2EEENS7_ILi1EEES9_EEENS6_IJNS7_ILi128EEENS7_ILi160EEENS7_ILi192EEEEEELi128ENS_12float_e4m3_tEfNS_4arch4Sm90ELb0ELb0ELb1ELb0ELb0ELb0ELb0ELb1ELb1ELb1ELb0ELb0EEENS1_21CollectiveEpilogueFwdINS6_IJSB_SB_SC_EEESA_NS_10bfloat16_tESH_Li256ELb0ELb1ELb0ELb1EEENS1_29StaticPersistentTileSchedulerILb0EEEEEEEEEvNT_6ParamsE --------------------------
	.section	.nv.info._ZN7cutlass13device_kernelIN5flash11enable_sm90INS1_16FlashAttnFwdSm90INS1_25CollectiveMainloopFwdSm90ILi2EN4cute5tupleIJNS5_1CILi2EEENS7_ILi1EEES9_EEENS6_IJNS7_ILi128EEENS7_ILi160EEENS7_ILi192EEEEEELi128ENS_12float_e4m3_tEfNS_4arch4Sm90ELb0ELb0ELb1ELb0ELb0ELb0ELb0ELb1ELb1ELb1ELb0ELb0EEENS1_21CollectiveEpilogueFwdINS6_IJSB_SB_SC_EEESA_NS_10bfloat16_tESH_Li256ELb0ELb1ELb0ELb1EEENS1_29StaticPersistentTileSchedulerILb0EEEEEEEEEvNT_6ParamsE,"",@"SHT_CUDA_INFO"
	.sectionflags	@""
	.align	4


	//----- nvinfo : EIATTR_CUDA_API_VERSION
	.align		4
        /*0000*/ 	.byte	0x04, 0x37
        /*0002*/ 	.short	(.L_115 - .L_114)
.L_114:
        /*0004*/ 	.word	0x00000082


	//----- nvinfo : EIATTR_KPARAM_INFO
	.align		4
.L_115:
        /*0008*/ 	.byte	0x04, 0x17
        /*000a*/ 	.short	(.L_117 - .L_116)
.L_116:
        /*000c*/ 	.word	0x00000000
        /*0010*/ 	.short	0x0000
        /*0012*/ 	.short	0x0070
        /*0014*/ 	.byte	0x00, 0xf0, 0x01, 0x28


	//----- nvinfo : EIATTR_SPARSE_MMA_MASK
	.align		4
.L_117:
        /*0018*/ 	.byte	0x03, 0x50
        /*001a*/ 	.short	0x0000


	//----- nvinfo : EIATTR_MAXREG_COUNT
	.align		4
        /*001c*/ 	.byte	0x03, 0x1b
        /*001e*/ 	.short	0x00a8


	//----- nvinfo : EIATTR_NUM_BARRIERS
	.align		4
        /*0020*/ 	.byte	0x02, 0x4c
        /*0022*/ 	.byte	0x10
	.zero		1


	//----- nvinfo : EIATTR_EXTERNS
	.align		4
        /*0024*/ 	.byte	0x04, 0x0f
        /*0026*/ 	.short	(.L_119 - .L_118)


	//   ....[0]....
	.align		4
.L_118:
        /*0028*/ 	.word	index@(__assertfail)


	//----- nvinfo : EIATTR_ANNOTATIONS
	.align		4
.L_119:
        /*002c*/ 	.byte	0x04, 0x55
        /*002e*/ 	.short	(.L_121 - .L_120)


	//   ....[0]....
.L_120:
        /* <DEDUP_REMOVED lines=16> */
        /*0124*/ 	.byte	0x10, 0xe4, 0x00, 0x00, 0x01, 0x00, 0x00, 0x00, 0x90, 0xe5, 0x00, 0x00


	//----- nvinfo : EIATTR_MERCURY_ISA_VERSION
	.align		4
.L_121:
        /*0130*/ 	.byte	0x03, 0x5f
        /*0132*/ 	.short	0x0101


	//----- nvinfo : EIATTR_INT_WARP_WIDE_INSTR_OFFSETS
	.align		4
        /*0134*/ 	.byte	0x04, 0x31
        /*0136*/ 	.short	(.L_123 - .L_122)


	//   ....[0]....
.L_122:
        /*0138*/ 	.word	0x00000130


	//   ....[1]....
        /*013c*/ 	.word	0x00000170


	//   ....[2]....
        /*0140*/ 	.word	0x000001e0


	//----- nvinfo : EIATTR_COOP_GROUP_MASK_REGIDS
	.align		4
.L_123:
        /*0144*/ 	.byte	0x04, 0x29
        /*0146*/ 	.short	(.L_125 - .L_124)


	//   ....[0]....
.L_124:
        /*0148*/ 	.word	0xffffffff


	//   ....[1]....
        /*014c*/ 	.word	0xffffffff


	//   ....[2]....
        /*0150*/ 	.word	0xffffffff


	//   ....[3]....
        /*0154*/ 	.word	0xffffffff


	//   ....[4]....
        /*0158*/ 	.word	0xffffffff


	//   ....[5]....
        /*015c*/ 	.word	0xffffffff


	//   ....[6]....
        /*0160*/ 	.word	0xffffffff


	//   ....[7]....
        /*0164*/ 	.word	0xffffffff


	//   ....[8]....
        /*0168*/ 	.word	0xffffffff


	//   ....[9]....
        /*016c*/ 	.word	0xffffffff


	//   ....[10]....
        /*0170*/ 	.word	0xffffffff


	//   ....[11]....
        /*0174*/ 	.word	0xffffffff


	//   ....[12]....
        /*0178*/ 	.word	0xffffffff


	//   ....[13]....
        /*017c*/ 	.word	0xffffffff


	//   ....[14]....
        /*0180*/ 	.word	0xffffffff


	//   ....[15]....
        /*0184*/ 	.word	0xffffffff


	//   ....[16]....
        /*0188*/ 	.word	0xffffffff


	//   ....[17]....
        /*018c*/ 	.word	0xffffffff


	//   ....[18]....
        /*0190*/ 	.word	0xffffffff


	//   ....[19]....
        /*0194*/ 	.word	0xffffffff


	//   ....[20]....
        /*0198*/ 	.word	0xffffffff


	//   ....[21]....
        /*019c*/ 	.word	0xffffffff


	//   ....[22]....
        /*01a0*/ 	.word	0xffffffff


	//   ....[23]....
        /*01a4*/ 	.word	0xffffffff


	//   ....[24]....
        /*01a8*/ 	.word	0xffffffff


	//   ....[25]....
        /*01ac*/ 	.word	0xffffffff


	//   ....[26]....
        /*01b0*/ 	.word	0xffffffff


	//   ....[27]....
        /*01b4*/ 	.word	0xffffffff


	//   ....[28]....
        /*01b8*/ 	.word	0xffffffff


	//   ....[29]....
        /*01bc*/ 	.word	0xffffffff


	//   ....[30]....
        /*01c0*/ 	.word	0xffffffff


	//   ....[31]....
        /*01c4*/ 	.word	0xffffffff


	//   ....[32]....
        /*01c8*/ 	.word	0xffffffff


	//   ....[33]....
        /*01cc*/ 	.word	0xffffffff


	//   ....[34]....
        /*01d0*/ 	.word	0xffffffff


	//   ....[35]....
        /*01d4*/ 	.word	0xffffffff


	//   ....[36]....
        /*01d8*/ 	.word	0xffffffff


	//   ....[37]....
        /*01dc*/ 	.word	0xffffffff


	//   ....[38]....
        /*01e0*/ 	.word	0xffffffff


	//   ....[39]....
        /*01e4*/ 	.word	0xffffffff


	//   ....[40]....
        /*01e8*/ 	.word	0xffffffff


	//   ....[41]....
        /*01ec*/ 	.word	0xffffffff


	//   ....[42]....
        /*01f0*/ 	.word	0xffffffff


	//   ....[43]....
        /*01f4*/ 	.word	0xffffffff


	//   ....[44]....
        /*01f8*/ 	.word	0xffffffff


	//   ....[45]....
        /*01fc*/ 	.word	0xffffffff


	//   ....[46]....
        /*0200*/ 	.word	0xffffffff


	//   ....[47]....
        /*0204*/ 	.word	0xffffffff


	//   ....[48]....
        /*0208*/ 	.word	0xffffffff


	//   ....[49]....
        /*020c*/ 	.word	0xffffffff


	//   ....[50]....
        /*0210*/ 	.word	0xffffffff


	//   ....[51]....
        /*0214*/ 	.word	0xffffffff


	//   ....[52]....
        /*0218*/ 	.word	0xffffffff


	//   ....[53]....
        /*021c*/ 	.word	0xffffffff


	//   ....[54]....
        /*0220*/ 	.word	0xffffffff


	//   ....[55]....
        /*0224*/ 	.word	0xffffffff


	//   ....[56]....
        /*0228*/ 	.word	0xffffffff


	//   ....[57]....
        /*022c*/ 	.word	0xffffffff


	//   ....[58]....
        /*0230*/ 	.word	0xffffffff


	//   ....[59]....
        /*0234*/ 	.word	0xffffffff


	//   ....[60]....
        /*0238*/ 	.word	0xffffffff


	//   ....[61]....
        /*023c*/ 	.word	0xffffffff


	//   ....[62]....
        /*0240*/ 	.word	0xffffffff


	//   ....[63]....
        /*0244*/ 	.word	0xffffffff


	//   ....[64]....
        /*0248*/ 	.word	0xffffffff


	//   ....[65]....
        /*024c*/ 	.word	0xffffffff


	//   ....[66]....
        /*0250*/ 	.word	0xffffffff


	//   ....[67]....
        /*0254*/ 	.word	0xffffffff


	//   ....[68]....
        /*0258*/ 	.word	0xffffffff


	//   ....[69]....
        /*025c*/ 	.word	0xffffffff


	//   ....[70]....
        /*0260*/ 	.word	0xffffffff


	//   ....[71]....
        /*0264*/ 	.word	0xffffffff


	//   ....[72]....
        /*0268*/ 	.word	0xffffffff


	//   ....[73]....
        /*026c*/ 	.word	0xffffffff


	//   ....[74]....
        /*0270*/ 	.word	0xffffffff


	//   ....[75]....
        /*0274*/ 	.word	0x0500000f


	//   ....[76]....
        /*0278*/ 	.word	0x0500000f


	//   ....[77]....
        /*027c*/ 	.word	0x0500000f


	//   ....[78]....
        /*0280*/ 	.word	0x0500000f


	//   ....[79]....
        /*0284*/ 	.word	0x0500000f


	//   ....[80]....
        /*0288*/ 	.word	0x0500000f


	//   ....[81]....
        /*028c*/ 	.word	0x0500000f


	//   ....[82]....
        /*0290*/ 	.word	0x0500000f


	//   ....[83]....
        /*0294*/ 	.word	0x0500000f


	//----- nvinfo : EIATTR_COOP_GROUP_INSTR_OFFSETS
	.align		4
.L_125:
        /*0298*/ 	.byte	0x04, 0x28
        /*029a*/ 	.short	(.L_127 - .L_126)


	//   ....[0]....
.L_126:
        /*029c*/ 	.word	0x00000070


	//   ....[1]....
        /*02a0*/ 	.word	0x00000140


	//   ....[2]....
        /*02a4*/ 	.word	0x00000190


	//   ....[3]....
        /*02a8*/ 	.word	0x000003d0


	//   ....[4]....
        /*02ac*/ 	.word	0x000005f0


	//   ....[5]....
        /*02b0*/ 	.word	0x00000820


	//   ....[6]....
        /*02b4*/ 	.word	0x00000aa0


	//   ....[7]....
        /*02b8*/ 	.word	0x00000de0


	//   ....[8]....
        /*02bc*/ 	.word	0x000012c0


	//   ....[9]....
        /*02c0*/ 	.word	0x00003b90


	//   ....[10]....
        /*02c4*/ 	.word	0x00003c30


	//   ....[11]....
        /*02c8*/ 	.word	0x00004210


	//   ....[12]....
        /*02cc*/ 	.word	0x00004280


	//   ....[13]....
        /*02d0*/ 	.word	0x00007240


	//   ....[14]....
        /*02d4*/ 	.word	0x00007270


	//   ....[15]....
        /*02d8*/ 	.word	0x000072a0


	//   ....[16]....
        /*02dc*/ 	.word	0x000072b0


	//   ....[17]....
        /*02e0*/ 	.word	0x00008dc0


	//   ....[18]....
        /*02e4*/ 	.word	0x00008dd0


	//   ....[19]....
        /*02e8*/ 	.word	0x00008e50


	//   ....[20]....
        /*02ec*/ 	.word	0x00008e60


	//   ....[21]....
        /*02f0*/ 	.word	0x0000a120


	//   ....[22]....
        /*02f4*/ 	.word	0x0000a160


	//   ....[23]....
        /*02f8*/ 	.word	0x0000a180


	//   ....[24]....
        /*02fc*/ 	.word	0x0000a190


	//   ....[25]....
        /*0300*/ 	.word	0x0000a1a0


	//   ....[26]....
        /*0304*/ 	.word	0x0000a1b0


	//   ....[27]....
        /*0308*/ 	.word	0x0000a1c0


	//   ....[28]....
        /*030c*/ 	.word	0x0000a1d0


	//   ....[29]....
        /*0310*/ 	.word	0x0000a1e0


	//   ....[30]....
        /*0314*/ 	.word	0x0000a210


	//   ....[31]....
        /*0318*/ 	.word	0x0000a260


	//   ....[32]....
        /*031c*/ 	.word	0x0000a290


	//   ....[33]....
        /*0320*/ 	.word	0x0000a2c0


	//   ....[34]....
        /*0324*/ 	.word	0x0000a2d0


	//   ....[35]....
        /*0328*/ 	.word	0x0000a2e0


	//   ....[36]....
        /*032c*/ 	.word	0x0000a2f0


	//   ....[37]....
        /*0330*/ 	.word	0x0000a300


	//   ....[38]....
        /*0334*/ 	.word	0x0000a330


	//   ....[39]....
        /*0338*/ 	.word	0x0000a360


	//   ....[40]....
        /*033c*/ 	.word	0x0000a370


	//   ....[41]....
        /*0340*/ 	.word	0x0000a380


	//   ....[42]....
        /*0344*/ 	.word	0x0000a390


	//   ....[43]....
        /*0348*/ 	.word	0x0000a3a0


	//   ....[44]....
        /*034c*/ 	.word	0x0000a3b0


	//   ....[45]....
        /*0350*/ 	.word	0x0000a3c0


	//   ....[46]....
        /*0354*/ 	.word	0x0000a3d0


	//   ....[47]....
        /*0358*/ 	.word	0x0000a3e0


	//   ....[48]....
        /*035c*/ 	.word	0x0000a3f0


	//   ....[49]....
        /*0360*/ 	.word	0x0000a400


	//   ....[50]....
        /*0364*/ 	.word	0x0000a410


	//   ....[51]....
        /*0368*/ 	.word	0x0000a430


	//   ....[52]....
        /*036c*/ 	.word	0x0000a440


	//   ....[53]....
        /*0370*/ 	.word	0x0000a560


	//   ....[54]....
        /*0374*/ 	.word	0x0000a590


	//   ....[55]....
        /*0378*/ 	.word	0x0000a650


	//   ....[56]....
        /*037c*/ 	.word	0x0000a6a0


	//   ....[57]....
        /*0380*/ 	.word	0x0000ab10


	//   ....[58]....
        /*0384*/ 	.word	0x0000ab40


	//   ....[59]....
        /*0388*/ 	.word	0x0000ac10


	//   ....[60]....
        /*038c*/ 	.word	0x0000ac30


	//   ....[61]....
        /*0390*/ 	.word	0x0000ace0


	//   ....[62]....
        /*0394*/ 	.word	0x0000ad00


	//   ....[63]....
        /*0398*/ 	.word	0x0000adc0


	//   ....[64]....
        /*039c*/ 	.word	0x0000ae00


	//   ....[65]....
        /*03a0*/ 	.word	0x0000bb00


	//   ....[66]....
        /*03a4*/ 	.word	0x0000c7c0


	//   ....[67]....
        /*03a8*/ 	.word	0x0000c7f0


	//   ....[68]....
        /*03ac*/ 	.word	0x0000c8d0


	//   ....[69]....
        /*03b0*/ 	.word	0x0000c8e0


	//   ....[70]....
        /*03b4*/ 	.word	0x0000c970


	//   ....[71]....
        /*03b8*/ 	.word	0x0000c980


	//   ....[72]....
        /*03bc*/ 	.word	0x0000c990


	//   ....[73]....
        /*03c0*/ 	.word	0x0000c9a0


	//   ....[74]....
        /*03c4*/ 	.word	0x0000e4e0


	//   ....[75]....
        /*03c8*/ 	.word	0x0000e9e0


	//   ....[76]....
        /*03cc*/ 	.word	0x0000eb90


	//   ....[77]....
        /*03d0*/ 	.word	0x0000ebf0


	//   ....[78]....
        /*03d4*/ 	.word	0x0000ec80


	//   ....[79]....
        /*03d8*/ 	.word	0x0000ed90


	//   ....[80]....
        /*03dc*/ 	.word	0x0000edf0


	//   ....[81]....
        /*03e0*/ 	.word	0x0000eef0


	//   ....[82]....
        /*03e4*/ 	.word	0x0000ef50


	//   ....[83]....
        /*03e8*/ 	.word	0x0000f030


	//----- nvinfo : EIATTR_REG_RECONFIG
	.align		4
.L_127:
        /*03ec*/ 	.byte	0x01, 0x54
	.zero		2


	//----- nvinfo : EIATTR_SYSCALL_OFFSETS
	.align		4
        /*03f0*/ 	.byte	0x04, 0x46
        /*03f2*/ 	.short	(.L_129 - .L_128)


	//   ....[0]....
.L_128:
        /*03f4*/ 	.word	0x00001620


	//   ....[1]....
        /*03f8*/ 	.word	0x0000b5b0


	//   ....[2]....
        /*03fc*/ 	.word	0x0000b710


	//   ....[3]....
        /*0400*/ 	.word	0x0000b850


	//   ....[4]....
        /*0404*/ 	.word	0x0000b970


	//   ....[5]....
        /*0408*/ 	.word	0x0000c3c0


	//----- nvinfo : EIATTR_MBARRIER_INSTR_OFFSETS
	.align		4
.L_129:
        /*040c*/ 	.byte	0x04, 0x39
        /*040e*/ 	.short	(.L_131 - .L_130)


	//   ....[0]....
.L_130:
        /*0410*/ 	.word	0x00000270
        /*0414*/ 	.word	0x000000ff
        /*0418*/ 	.word	0x00029800
        /*041c*/ 	.short	0x0100
        /*041e*/ 	.byte	0x08
	.zero		1


	//   ....[1]....
        /*0420*/ 	.word	0x00000280
        /*0424*/ 	.word	0x000000ff
        /*0428*/ 	.word	0x00029820
        /*042c*/ 	.short	0x0100
        /*042e*/ 	.byte	0x08
	.zero		1


	//   ....[2]....
        /*0430*/ 	.word	0x00000370
        /*0434*/ 	.word	0x000000ff
        /*0438*/ 	.word	0x00029830
        /*043c*/ 	.short	0x0100
        /*043e*/ 	.byte	0x08
	.zero		1


	//   ....[3]....
        /*0440*/ 	.word	0x00000380
        /*0444*/ 	.word	0x000000ff
        /*0448*/ 	.word	0x00029840
        /*044c*/ 	.short	0x0100
        /*044e*/ 	.byte	0x08
	.zero		1


	//   ....[4]....
        /*0450*/ 	.word	0x00000390
        /*0454*/ 	.word	0x000000ff
        /*0458*/ 	.word	0x00029838
        /*045c*/ 	.short	0x0100
        /*045e*/ 	.byte	0x08
	.zero		1


	//   ....[5]....
        /*0460*/ 	.word	0x000003a0
        /*0464*/ 	.word	0x000000ff
        /*0468*/ 	.word	0x00029848
        /*046c*/ 	.short	0x0100
        /*046e*/ 	.byte	0x08
	.zero		1


	//   ....[6]....
        /*0470*/ 	.word	0x000005a0
        /*0474*/ 	.word	0x000000ff
        /*0478*/ 	.word	0x00029850
        /*047c*/ 	.short	0x0100
        /*047e*/ 	.byte	0x08
	.zero		1


	//   ....[7]....
        /*0480*/ 	.word	0x000005b0
        /*0484*/ 	.word	0x000000ff
        /*0488*/ 	.word	0x00029860
        /*048c*/ 	.short	0x0100
        /*048e*/ 	.byte	0x08
	.zero		1


	//   ....[8]....
        /*0490*/ 	.word	0x000005c0
        /*0494*/ 	.word	0x000000ff
        /*0498*/ 	.word	0x00029858
        /*049c*/ 	.short	0x0100
        /*049e*/ 	.byte	0x08
	.zero		1


	//   ....[9]....
        /*04a0*/ 	.word	0x000005d0
        /*04a4*/ 	.word	0x000000ff
        /*04a8*/ 	.word	0x00029868
        /*04ac*/ 	.short	0x0100
        /*04ae*/ 	.byte	0x08
	.zero		1


	//   ....[10]....
        /*04b0*/ 	.word	0x000007d0
        /*04b4*/ 	.word	0x000000ff
        /*04b8*/ 	.word	0x00029870
        /*04bc*/ 	.short	0x0100
        /*04be*/ 	.byte	0x08
	.zero		1


	//   ....[11]....
        /*04c0*/ 	.word	0x000007e0
        /*04c4*/ 	.word	0x000000ff
        /*04c8*/ 	.word	0x00029880
        /*04cc*/ 	.short	0x0100
        /*04ce*/ 	.byte	0x08
	.zero		1


	//   ....[12]....
        /*04d0*/ 	.word	0x000007f0
        /*04d4*/ 	.word	0x000000ff
        /*04d8*/ 	.word	0x00029878
        /*04dc*/ 	.short	0x0100
        /*04de*/ 	.byte	0x08
	.zero		1


	//   ....[13]....
        /*04e0*/ 	.word	0x00000800
        /*04e4*/ 	.word	0x000000ff
        /*04e8*/ 	.word	0x00029888
        /*04ec*/ 	.short	0x0100
        /*04ee*/ 	.byte	0x08
	.zero		1


	//   ....[14]....
        /*04f0*/ 	.word	0x00000a50
        /*04f4*/ 	.word	0x000000ff
        /*04f8*/ 	.word	0x00029890
        /*04fc*/ 	.short	0x0100
        /*04fe*/ 	.byte	0x08
	.zero		1


	//   ....[15]....
        /*0500*/ 	.word	0x00000a60
        /*0504*/ 	.word	0x000000ff
        /*0508*/ 	.word	0x000298a0
        /*050c*/ 	.short	0x0100
        /*050e*/ 	.byte	0x08
	.zero		1


	//   ....[16]....
        /*0510*/ 	.word	0x00000a70
        /*0514*/ 	.word	0x000000ff
        /*0518*/ 	.word	0x00029898
        /*051c*/ 	.short	0x0100
        /*051e*/ 	.byte	0x08
	.zero		1


	//   ....[17]....
        /*0520*/ 	.word	0x00000a80
        /*0524*/ 	.word	0x000000ff
        /*0528*/ 	.word	0x000298a8
        /*052c*/ 	.short	0x0100
        /*052e*/ 	.byte	0x08
	.zero		1


	//   ....[18]....
        /*0530*/ 	.word	0x00000d30
        /*0534*/ 	.word	0x000000ff
        /*0538*/ 	.word	0x000298b0
        /*053c*/ 	.short	0x0100
        /*053e*/ 	.byte	0x08
	.zero		1


	//   ....[19]....
        /*0540*/ 	.word	0x00000d40
        /*0544*/ 	.word	0x000000ff
        /*0548*/ 	.word	0x000298c0
        /*054c*/ 	.short	0x0100
        /*054e*/ 	.byte	0x08
	.zero		1


	//   ....[20]....
        /*0550*/ 	.word	0x00000d50
        /*0554*/ 	.word	0x000000ff
        /*0558*/ 	.word	0x000298b8
        /*055c*/ 	.short	0x0100
        /*055e*/ 	.byte	0x08
	.zero		1


	//   ....[21]....
        /*0560*/ 	.word	0x00000d60
        /*0564*/ 	.word	0x000000ff
        /*0568*/ 	.word	0x000298c8
        /*056c*/ 	.short	0x0100
        /*056e*/ 	.byte	0x08
	.zero		1


	//   ....[22]....
        /*0570*/ 	.word	0x000019b0
        /*0574*/ 	.word	0x000000ff
        /*0578*/ 	.word	0x00029800
        /*057c*/ 	.short	0x010a
        /*057e*/ 	.byte	0x27
	.zero		1


	//   ....[23]....
        /*0580*/ 	.word	0x00001a50
        /*0584*/ 	.word	0x00000003
        /*0588*/ 	.word	0x00029830
        /*058c*/ 	.short	0x010a
        /*058e*/ 	.byte	0x3f
	.zero		1


	//   ....[24]....
        /*0590*/ 	.word	0x00001a90
        /*0594*/ 	.word	0x00000003
        /*0598*/ 	.word	0x00029830
        /*059c*/ 	.short	0x010a
        /*059e*/ 	.byte	0x3f
	.zero		1


	//   ....[25]....
        /*05a0*/ 	.word	0x00004570
        /*05a4*/ 	.word	0x00000003
        /*05a8*/ 	.word	0x00000000
        /*05ac*/ 	.short	0x0101
        /*05ae*/ 	.byte	0x3f
	.zero		1


	//   ....[26]....
        /*05b0*/ 	.word	0x00005420
        /*05b4*/ 	.word	0x000000ff
        /*05b8*/ 	.word	0x00029830
        /*05bc*/ 	.short	0x010a
        /*05be*/ 	.byte	0x06
	.zero		1


	//   ....[27]....
        /*05c0*/ 	.word	0x00005460
        /*05c4*/ 	.word	0x000000ff
        /*05c8*/ 	.word	0x00029830
        /*05cc*/ 	.short	0x010a
        /*05ce*/ 	.byte	0x06
	.zero		1


	//   ....[28]....
        /*05d0*/ 	.word	0x000060a0
        /*05d4*/ 	.word	0x000000ff
        /*05d8*/ 	.word	0x00029850
        /*05dc*/ 	.short	0x010a
        /*05de*/ 	.byte	0x06
	.zero		1


	//   ....[29]....
        /*05e0*/ 	.word	0x000060e0
        /*05e4*/ 	.word	0x000000ff
        /*05e8*/ 	.word	0x00029850
        /*05ec*/ 	.short	0x010a
        /*05ee*/ 	.byte	0x06
	.zero		1


	//   ....[30]....
        /*05f0*/ 	.word	0x000081a0
        /*05f4*/ 	.word	0x0000009b
        /*05f8*/ 	.word	0x00000000
        /*05fc*/ 	.short	0x0101
        /*05fe*/ 	.byte	0x3f
	.zero		1


	//   ....[31]....
        /*0600*/ 	.word	0x000083f0
        /*0604*/ 	.word	0x000000ff
        /*0608*/ 	.word	0x00000000
        /*060c*/ 	.short	0x0101
        /*060e*/ 	.byte	0x06
	.zero		1


	//   ....[32]....
        /*0610*/ 	.word	0x00008a80
        /*0614*/ 	.word	0x000000ff
        /*0618*/ 	.word	0x00029850
        /*061c*/ 	.short	0x010a
        /*061e*/ 	.byte	0x04
	.zero		1


	//   ....[33]....
        /*0620*/ 	.word	0x00008ac0
        /*0624*/ 	.word	0x000000ff
        /*0628*/ 	.word	0x00029850
        /*062c*/ 	.short	0x010a
        /*062e*/ 	.byte	0x04
	.zero		1


	//   ....[34]....
        /*0630*/ 	.word	0x000097a0
        /*0634*/ 	.word	0x000000ff
        /*0638*/ 	.word	0x00000000
        /*063c*/ 	.short	0x0101
        /*063e*/ 	.byte	0x04
	.zero		1


	//   ....[35]....
        /*0640*/ 	.word	0x0000aaf0
        /*0644*/ 	.word	0x000000ff
        /*0648*/ 	.word	0x00000000
        /*064c*/ 	.short	0x0101
        /*064e*/ 	.byte	0x04
	.zero		1


	//   ....[36]....
        /*0650*/ 	.word	0x0000ab50
        /*0654*/ 	.word	0x000000ff
        /*0658*/ 	.word	0x00000000
        /*065c*/ 	.short	0x0101
        /*065e*/ 	.byte	0x27
	.zero		1


	//   ....[37]....
        /*0660*/ 	.word	0x0000bd10
        /*0664*/ 	.word	0x00000002
        /*0668*/ 	.word	0x00029880
        /*066c*/ 	.short	0x010a
        /*066e*/ 	.byte	0x3f
	.zero		1


	//   ....[38]....
        /*0670*/ 	.word	0x0000bf50
        /*0674*/ 	.word	0x00000002
        /*0678*/ 	.word	0x00029840
        /*067c*/ 	.short	0x010a
        /*067e*/ 	.byte	0x3f
	.zero		1


	//   ....[39]....
        /*0680*/ 	.word	0x0000cae0
        /*0684*/ 	.word	0x000000ff
        /*0688*/ 	.word	0x00029800
        /*068c*/ 	.short	0x0107
        /*068e*/ 	.byte	0x29
	.zero		1


	//   ....[40]....
        /*0690*/ 	.word	0x0000cb30
        /*0694*/ 	.word	0x000000ff
        /*0698*/ 	.word	0x00029800
        /*069c*/ 	.short	0x0101
        /*069e*/ 	.byte	0x29
	.zero		1


	//   ....[41]....
        /*06a0*/ 	.word	0x0000cb60
        /*06a4*/ 	.word	0x000000ff
        /*06a8*/ 	.word	0x00029820
        /*06ac*/ 	.short	0x010a
        /*06ae*/ 	.byte	0x29
	.zero		1


	//   ....[42]....
        /*06b0*/ 	.word	0x0000ce20
        /*06b4*/ 	.word	0x00000006
        /*06b8*/ 	.word	0x00029880
        /*06bc*/ 	.short	0x010a
        /*06be*/ 	.byte	0x3f
	.zero		1


	//   ....[43]....
        /*06c0*/ 	.word	0x0000d110
        /*06c4*/ 	.word	0x00000006
        /*06c8*/ 	.word	0x00029840
        /*06cc*/ 	.short	0x010a
        /*06ce*/ 	.byte	0x3f
	.zero		1


	//   ....[44]....
        /*06d0*/ 	.word	0x0000d640
        /*06d4*/ 	.word	0x00000012
        /*06d8*/ 	.word	0x00029870
        /*06dc*/ 	.short	0x010a
        /*06de*/ 	.byte	0x3f
	.zero		1


	//   ....[45]....
        /*06e0*/ 	.word	0x0000d6b0
        /*06e4*/ 	.word	0x00000012
        /*06e8*/ 	.word	0x00029860
        /*06ec*/ 	.short	0x010a
        /*06ee*/ 	.byte	0x3f
	.zero		1


	//   ....[46]....
        /*06f0*/ 	.word	0x0000dba0
        /*06f4*/ 	.word	0x00000012
        /*06f8*/ 	.word	0x00029850
        /*06fc*/ 	.short	0x0101
        /*06fe*/ 	.byte	0x3f
	.zero		1


	//   ....[47]....
        /*0700*/ 	.word	0x0000dc30
        /*0704*/ 	.word	0x00000012
        /*0708*/ 	.word	0x00000000
        /*070c*/ 	.short	0x0101
        /*070e*/ 	.byte	0x3f
	.zero		1


	//   ....[48]....
        /*0710*/ 	.word	0x0000dd50
        /*0714*/ 	.word	0x00000010
        /*0718*/ 	.word	0x00029870
        /*071c*/ 	.short	0x010a
        /*071e*/ 	.byte	0x3f
	.zero		1


	//   ....[49]....
        /*0720*/ 	.word	0x0000ddc0
        /*0724*/ 	.word	0x00000010
        /*0728*/ 	.word	0x00029860
        /*072c*/ 	.short	0x010a
        /*072e*/ 	.byte	0x3f
	.zero		1


	//   ....[50]....
        /*0730*/ 	.word	0x0000e2c0
        /*0734*/ 	.word	0x00000010
        /*0738*/ 	.word	0x00029850
        /*073c*/ 	.short	0x0101
        /*073e*/ 	.byte	0x3f
	.zero		1


	//   ....[51]....
        /*0740*/ 	.word	0x0000e350
        /*0744*/ 	.word	0x00000010
        /*0748*/ 	.word	0x00000000
        /*074c*/ 	.short	0x0101
        /*074e*/ 	.byte	0x3f
	.zero		1


	//   ....[52]....
        /*0750*/ 	.word	0x0000e490
        /*0754*/ 	.word	0x00000008
        /*0758*/ 	.word	0x00029820
        /*075c*/ 	.short	0x010a
        /*075e*/ 	.byte	0x3f
	.zero		1


	//   ....[53]....
        /*0760*/ 	.word	0x0000e610
        /*0764*/ 	.word	0x00000005
        /*0768*/ 	.word	0x00000000
        /*076c*/ 	.short	0x010a
        /*076e*/ 	.byte	0x3f
	.zero		1


	//   ....[54]....
        /*0770*/ 	.word	0x0000e660
        /*0774*/ 	.word	0x00000007
        /*0778*/ 	.word	0x00000000
        /*077c*/ 	.short	0x010a
        /*077e*/ 	.byte	0x3f
	.zero		1


	//   ....[55]....
        /*0780*/ 	.word	0x0000e6b0
        /*0784*/ 	.word	0x00000011
        /*0788*/ 	.word	0x00029860
        /*078c*/ 	.short	0x010a
        /*078e*/ 	.byte	0x3f
	.zero		1


	//   ....[56]....
        /*0790*/ 	.word	0x0000e700
        /*0794*/ 	.word	0x00000003
        /*0798*/ 	.word	0x00029860
        /*079c*/ 	.short	0x010a
        /*079e*/ 	.byte	0x3f
	.zero		1


	//   ....[57]....
        /*07a0*/ 	.word	0x0000e740
        /*07a4*/ 	.word	0x00000011
        /*07a8*/ 	.word	0x00029880
        /*07ac*/ 	.short	0x010a
        /*07ae*/ 	.byte	0x3f
	.zero		1


	//   ....[58]....
        /*07b0*/ 	.word	0x0000e760
        /*07b4*/ 	.word	0x00000003
        /*07b8*/ 	.word	0x00029880
        /*07bc*/ 	.short	0x010a
        /*07be*/ 	.byte	0x3f
	.zero		1


	//   ....[59]....
        /*07c0*/ 	.word	0x0000e7d0
        /*07c4*/ 	.word	0x00000003
        /*07c8*/ 	.word	0x00029800
        /*07cc*/ 	.short	0x010a
        /*07ce*/ 	.byte	0x3f
	.zero		1


	//   ....[60]....
        /*07d0*/ 	.word	0x0000e820
        /*07d4*/ 	.word	0x00000003
        /*07d8*/ 	.word	0x00029830
        /*07dc*/ 	.short	0x010a
        /*07de*/ 	.byte	0x3f
	.zero		1


	//   ....[61]....
        /*07e0*/ 	.word	0x0000e880
        /*07e4*/ 	.word	0x00000008
        /*07e8*/ 	.word	0x00029830
        /*07ec*/ 	.short	0x010a
        /*07ee*/ 	.byte	0x3f
	.zero		1


	//   ....[62]....
        /*07f0*/ 	.word	0x0000e8e0
        /*07f4*/ 	.word	0x00000008
        /*07f8*/ 	.word	0x00029850
        /*07fc*/ 	.short	0x010a
        /*07fe*/ 	.byte	0x3f
	.zero		1


	//   ....[63]....
        /*0800*/ 	.word	0x0000e940
        /*0804*/ 	.word	0x00000003
        /*0808*/ 	.word	0x00029850
        /*080c*/ 	.short	0x010a
        /*080e*/ 	.byte	0x3f
	.zero		1


	//   ....[64]....
        /*0810*/ 	.word	0x0000ea90
        /*0814*/ 	.word	0x00000002
        /*0818*/ 	.word	0x00029880
        /*081c*/ 	.short	0x010a
        /*081e*/ 	.byte	0x3f
	.zero		1


	//   ....[65]....
        /*0820*/ 	.word	0x0000eae0
        /*0824*/ 	.word	0x00000002
        /*0828*/ 	.word	0x00029840
        /*082c*/ 	.short	0x010a
        /*082e*/ 	.byte	0x3f
	.zero		1


	//   ....[66]....
        /*0830*/ 	.word	0x0000f080
        /*0834*/ 	.word	0x00000002
        /*0838*/ 	.word	0x00029820
        /*083c*/ 	.short	0x010a
        /*083e*/ 	.byte	0x3f
	.zero		1


	//   ....[67]....
        /*0840*/ 	.word	0x0000f0d0
        /*0844*/ 	.word	0x00000006
        /*0848*/ 	.word	0x00029880
        /*084c*/ 	.short	0x010a
        /*084e*/ 	.byte	0x3f
	.zero		1


	//   ....[68]....
        /*0850*/ 	.word	0x0000f120
        /*0854*/ 	.word	0x00000006
        /*0858*/ 	.word	0x00029840
        /*085c*/ 	.short	0x010a
        /*085e*/ 	.byte	0x3f
	.zero		1


	//   ....[69]....
        /*0860*/ 	.word	0x0000f170
        /*0864*/ 	.word	0x00000012
        /*0868*/ 	.word	0x00029870
        /*086c*/ 	.short	0x010a
        /*086e*/ 	.byte	0x3f
	.zero		1


	//   ....[70]....
        /*0870*/ 	.word	0x0000f1c0
        /*0874*/ 	.word	0x00000012
        /*0878*/ 	.word	0x00029860
        /*087c*/ 	.short	0x010a
        /*087e*/ 	.byte	0x3f
	.zero		1


	//   ....[71]....
        /*0880*/ 	.word	0x0000f210
        /*0884*/ 	.word	0x00000010
        /*0888*/ 	.word	0x00029870
        /*088c*/ 	.short	0x010a
        /*088e*/ 	.byte	0x3f
	.zero		1


	//   ....[72]....
        /*0890*/ 	.word	0x0000f260
        /*0894*/ 	.word	0x00000010
        /*0898*/ 	.word	0x00029860
        /*089c*/ 	.short	0x010a
        /*089e*/ 	.byte	0x3f
	.zero		1


	//   ....[73]....
        /*08a0*/ 	.word	0x0000f2b0
        /*08a4*/ 	.word	0x00000008
        /*08a8*/ 	.word	0x00029820
        /*08ac*/ 	.short	0x010a
        /*08ae*/ 	.byte	0x3f
	.zero		1


	//   ....[74]....
        /*08b0*/ 	.word	0x0000f300
        /*08b4*/ 	.word	0x00000005
        /*08b8*/ 	.word	0x00000000
        /*08bc*/ 	.short	0x010a
        /*08be*/ 	.byte	0x3f
	.zero		1


	//   ....[75]....
        /*08c0*/ 	.word	0x0000f350
        /*08c4*/ 	.word	0x00000007
        /*08c8*/ 	.word	0x00000000
        /*08cc*/ 	.short	0x010a
        /*08ce*/ 	.byte	0x3f
	.zero		1


	//   ....[76]....
        /*08d0*/ 	.word	0x0000f3a0
        /*08d4*/ 	.word	0x00000011
        /*08d8*/ 	.word	0x00029860
        /*08dc*/ 	.short	0x010a
        /*08de*/ 	.byte	0x3f
	.zero		1


	//   ....[77]....
        /*08e0*/ 	.word	0x0000f3f0
        /*08e4*/ 	.word	0x00000003
        /*08e8*/ 	.word	0x00029860
        /*08ec*/ 	.short	0x010a
        /*08ee*/ 	.byte	0x3f
	.zero		1


	//   ....[78]....
        /*08f0*/ 	.word	0x0000f440
        /*08f4*/ 	.word	0x00000011
        /*08f8*/ 	.word	0x00029880
        /*08fc*/ 	.short	0x010a
        /*08fe*/ 	.byte	0x3f
	.zero		1


	//----- nvinfo : EIATTR_NUM_MBARRIERS
	.align		4
.L_131:
        /*0900*/ 	.byte	0x03, 0x38
        /*0902*/ 	.short	0x0016


	//----- nvinfo : EIATTR_EXIT_INSTR_OFFSETS
	.align		4
        /*0904*/ 	.byte	0x04, 0x1c
        /*0906*/ 	.short	(.L_133 - .L_132)


	//   ....[0]....
.L_132:
        /*0908*/ 	.word	0x00000f50


	//   ....[1]....
        /*090c*/ 	.word	0x0000aee0


	//   ....[2]....
        /*0910*/ 	.word	0x0000e500


	//   ....[3]....
        /*0914*/ 	.word	0x0000e7b0


	//----- nvinfo : EIATTR_MAX_THREADS
	.align		4
.L_133:
        /*0918*/ 	.byte	0x04, 0x05
        /*091a*/ 	.short	(.L_135 - .L_134)
.L_134:
        /*091c*/ 	.word	0x00000180
        /*0920*/ 	.word	0x00000001
        /*0924*/ 	.word	0x00000001


	//----- nvinfo : EIATTR_CRS_STACK_SIZE
	.align		4
.L_135:
        /*0928*/ 	.byte	0x04, 0x1e
        /*092a*/ 	.short	(.L_137 - .L_136)
.L_136:
        /*092c*/ 	.word	0x00000000


	//----- nvinfo : EIATTR_CBANK_PARAM_SIZE
	.align		4
.L_137:
        /*0930*/ 	.byte	0x03, 0x19
        /*0932*/ 	.short	0x0a70


	//----- nvinfo : EIATTR_PARAM_CBANK
	.align		4
        /*0934*/ 	.byte	0x04, 0x0a
        /*0936*/ 	.short	(.L_139 - .L_138)
	.align		4
.L_138:
        /*0938*/ 	.word	index@(.nv.constant0._ZN7cutlass13device_kernelIN5flash11enable_sm90INS1_16FlashAttnFwdSm90INS1_25CollectiveMainloopFwdSm90ILi2EN4cute5tupleIJNS5_1CILi2EEENS7_ILi1EEES9_EEENS6_IJNS7_ILi128EEENS7_ILi160EEENS7_ILi192EEEEEELi128ENS_12float_e4m3_tEfNS_4arch4Sm90ELb0ELb0ELb1ELb0ELb0ELb0ELb0ELb1ELb1ELb1ELb0ELb0EEENS1_21CollectiveEpilogueFwdINS6_IJSB_SB_SC_EEESA_NS_10bfloat16_tESH_Li256ELb0ELb1ELb0ELb1EEENS1_29StaticPersistentTileSchedulerILb0EEEEEEEEEvNT_6ParamsE)
        /*093c*/ 	.short	0x0210
        /*093e*/ 	.short	0x0a70


	//----- nvinfo : EIATTR_SW_WAR
	.align		4
.L_139:
        /*0940*/ 	.byte	0x04, 0x36
        /*0942*/ 	.short	(.L_141 - .L_140)
.L_140:
        /*0944*/ 	.word	0x00000008
.L_141:


//--------------------- .nv.info._ZN7cutlass13device_kernelIN5flash11enable_sm90INS1_16FlashAttnFwdSm90INS1_25CollectiveMainloopFwdSm90ILi2EN4cute5tupleIJNS5_1CILi1EEES8_S8_EEENS6_IJNS7_ILi128EEENS7_ILi160EEENS7_ILi192EEEEEELi128ENS_12float_e4m3_tEfNS_4arch4Sm90ELb0ELb0ELb1ELb1ELb0ELb0ELb0ELb1ELb1ELb1ELb0ELb0EEENS1_21CollectiveEpilogueFwdINS6_IJSA_SA_SB_EEES9_NS_10bfloat16_tESG_Li256ELb1ELb1ELb0ELb1EEENS1_36VarlenDynamicPersistentTileSchedulerILi128ELi160ELi256ELi128ELb0ELb1ELb1ELb0ELb1ELb1EEEEEEEEEvNT_6ParamsE --------------------------
	.section	.nv.info._ZN7cutlass13device_kernelIN5flash11enable_sm90INS1_16FlashAttnFwdSm90INS1_25CollectiveMainloopFwdSm90ILi2EN4cute5tupleIJNS5_1CILi1EEES8_S8_EEENS6_IJNS7_ILi128EEENS7_ILi160EEENS7_ILi192EEEEEELi128ENS_12float_e4m3_tEfNS_4arch4Sm90ELb0ELb0ELb1ELb1ELb0ELb0ELb0ELb1ELb1ELb1ELb0ELb0EEENS1_21CollectiveEpilogueFwdINS6_IJSA_SA_SB_EEES9_NS_10bfloat16_tESG_Li256ELb1ELb1ELb0ELb1EEENS1_36VarlenDynamicPersistentTileSchedulerILi128ELi160ELi256ELi128ELb0ELb1ELb1ELb0ELb1ELb1EEEEEEEEEvNT_6ParamsE,"",@"SHT_CUDA_INFO"
	.sectionflags	@""
	.align	4


	//----- nvinfo : EIATTR_CUDA_API_VERSION
	.align		4
        /*0000*/ 	.byte	0x04, 0x37
        /*0002*/ 	.short	(.L_143 - .L_142)
.L_142:
        /*0004*/ 	.word	0x00000082


	//----- nvinfo : EIATTR_KPARAM_INFO
	.align		4
.L_143:
        /*0008*/ 	.byte	0x04, 0x17
        /*000a*/ 	.short	(.L_145 - .L_144)
.L_144:
        /*000c*/ 	.word	0x00000000
        /*0010*/ 	.short	0x0000
        /*0012*/ 	.short	0x0070
        /*0014*/ 	.byte	0x00, 0xf0, 0x01, 0x2a


	//----- nvinfo : EIATTR_SPARSE_MMA_MASK
	.align		4
.L_145:
        /*0018*/ 	.byte	0x03, 0x50
        /*001a*/ 	.short	0x0000


	//----- nvinfo : EIATTR_MAXREG_COUNT
	.align		4
        /*001c*/ 	.byte	0x03, 0x1b
        /*001e*/ 	.short	0x00a8


	//----- nvinfo : EIATTR_NUM_BARRIERS
	.align		4
        /*0020*/ 	.byte	0x02, 0x4c
        /*0022*/ 	.byte	0x10
	.zero		1


	//----- nvinfo : EIATTR_EXTERNS
	.align		4
        /*0024*/ 	.byte	0x04, 0x0f
        /*0026*/ 	.short	(.L_147 - .L_146)


	//   ....[0]....
	.align		4
.L_146:
        /*0028*/ 	.word	index@(__assertfail)


	//----- nvinfo : EIATTR_ANNOTATIONS
	.align		4
.L_147:
        /*002c*/ 	.byte	0x04, 0x55
        /*002e*/ 	.short	(.L_149 - .L_148)


	//   ....[0]....
.L_148:
        /* <DEDUP_REMOVED lines=31> */


	//----- nvinfo : EIATTR_MERCURY_ISA_VERSION
	.align		4
.L_149:
        /*0208*/ 	.byte	0x03, 0x5f
        /*020a*/ 	.short	0x0101


	//----- nvinfo : EIATTR_UNUSED_LOAD_BYTE_OFFSET
	.align		4
        /*020c*/ 	.byte	0x04, 0x44
        /*020e*/ 	.short	(.L_151 - .L_150)


	//   ....[0]....
.L_150:
        /*0210*/ 	.word	0x00000a40
        /*0214*/ 	.word	0x0000fff0


	//   ....[1]....
        /*0218*/ 	.word	0x00009960
        /*021c*/ 	.word	0x0000fff0


	//----- nvinfo : EIATTR_INT_WARP_WIDE_INSTR_OFFSETS
	.align		4
.L_151:
        /*0220*/ 	.byte	0x04, 0x31
        /*0222*/ 	.short	(.L_153 - .L_152)


	//   ....[0]....
.L_152:
        /*0224*/ 	.word	0x00000130


	//   ....[1]....
        /*0228*/ 	.word	0x00000170


	//   ....[2]....
        /*022c*/ 	.word	0x000001e0


	//   ....[3]....
        /*0230*/ 	.word	0x0000d4b0


	//   ....[4]....
        /*0234*/ 	.word	0x0000d540


	//   ....[5]....
        /*0238*/ 	.word	0x0000fe30


	//   ....[6]....
        /*023c*/ 	.word	0x0000fec0


	//----- nvinfo : EIATTR_COOP_GROUP_MASK_REGIDS
	.align		4
.L_153:
        /*0240*/ 	.byte	0x04, 0x29
        /*0242*/ 	.short	(.L_155 - .L_154)


	//   ....[0]....
.L_154:
        /*0244*/ 	.word	0xffffffff


	//   ....[1]....
        /*0248*/ 	.word	0xffffffff


	//   ....[2]....
        /*024c*/ 	.word	0xffffffff


	//   ....[3]....
        /*0250*/ 	.word	0xffffffff


	//   ....[4]....
        /*0254*/ 	.word	0xffffffff


	//   ....[5]....
        /*0258*/ 	.word	0xffffffff


	//   ....[6]....
        /*025c*/ 	.word	0xffffffff


	//   ....[7]....
        /*0260*/ 	.word	0xffffffff


	//   ....[8]....
        /*0264*/ 	.word	0xffffffff


	//   ....[9]....
        /*0268*/ 	.word	0xffffffff


	//   ....[10]....
        /*026c*/ 	.word	0xffffffff


	//   ....[11]....
        /*0270*/ 	.word	0xffffffff


	//   ....[12]....
        /*0274*/ 	.word	0xffffffff


	//   ....[13]....
        /*0278*/ 	.word	0xffffffff


	//   ....[14]....
        /*027c*/ 	.word	0xffffffff


	//   ....[15]....
        /*0280*/ 	.word	0xffffffff


	//   ....[16]....
        /*0284*/ 	.word	0xffffffff


	//   ....[17]....
        /*0288*/ 	.word	0xffffffff


	//   ....[18]....
        /*028c*/ 	.word	0xffffffff


	//   ....[19]....
        /*0290*/ 	.word	0xffffffff


	//   ....[20]....
        /*0294*/ 	.word	0xffffffff


	//   ....[21]....
        /*0298*/ 	.word	0xffffffff


	//   ....[22]....
        /*029c*/ 	.word	0xffffffff


	//   ....[23]....
        /*02a0*/ 	.word	0xffffffff


	//   ....[24]....
        /*02a4*/ 	.word	0xffffffff


	//   ....[25]....
        /*02a8*/ 	.word	0xffffffff


	//   ....[26]....
        /*02ac*/ 	.word	0xffffffff


	//   ....[27]....
        /*02b0*/ 	.word	0xffffffff


	//   ....[28]....
        /*02b4*/ 	.word	0xffffffff


	//   ....[29]....
        /*02b8*/ 	.word	0xffffffff


	//   ....[30]....
        /*02bc*/ 	.word	0xffffffff


	//   ....[31]....
        /*02c0*/ 	.word	0xffffffff


	//   ....[32]....
        /*02c4*/ 	.word	0xffffffff


	//   ....[33]....
        /*02c8*/ 	.word	0xffffffff


	//   ....[34]....
        /*02cc*/ 	.word	0xffffffff


	//   ....[35]....
        /*02d0*/ 	.word	0xffffffff


	//   ....[36]....
        /*02d4*/ 	.word	0xffffffff


	//   ....[37]....
        /*02d8*/ 	.word	0xffffffff


	//   ....[38]....
        /*02dc*/ 	.word	0xffffffff


	//   ....[39]....
        /*02e0*/ 	.word	0xffffffff


	//   ....[40]....
        /*02e4*/ 	.word	0xffffffff


	//   ....[41]....
        /*02e8*/ 	.word	0xffffffff


	//   ....[42]....
        /*02ec*/ 	.word	0xffffffff


	//   ....[43]....
        /*02f0*/ 	.word	0xffffffff


	//   ....[44]....
        /*02f4*/ 	.word	0xffffffff


	//   ....[45]....
        /*02f8*/ 	.word	0xffffffff


	//   ....[46]....
        /*02fc*/ 	.word	0xffffffff


	//   ....[47]....
        /*0300*/ 	.word	0xffffffff


	//   ....[48]....
        /*0304*/ 	.word	0xffffffff


	//   ....[49]....
        /*0308*/ 	.word	0xffffffff


	//   ....[50]....
        /*030c*/ 	.word	0xffffffff


	//   ....[51]....
        /*0310*/ 	.word	0xffffffff


	//   ....[52]....
        /*0314*/ 	.word	0xffffffff


	//   ....[53]....
        /*0318*/ 	.word	0xffffffff


	//   ....[54]....
        /*031c*/ 	.word	0xffffffff


	//   ....[55]....
        /*0320*/ 	.word	0xffffffff


	//   ....[56]....
        /*0324*/ 	.word	0xffffffff


	//   ....[57]....
        /*0328*/ 	.word	0xffffffff


	//   ....[58]....
        /*032c*/ 	.word	0xffffffff


	//   ....[59]....
        /*0330*/ 	.word	0xffffffff


	//   ....[60]....
        /*0334*/ 	.word	0xffffffff


	//   ....[61]....
        /*0338*/ 	.word	0xffffffff


	//   ....[62]....
        /*033c*/ 	.word	0xffffffff


	//   ....[63]....
        /*0340*/ 	.word	0xffffffff


	//   ....[64]....
        /*0344*/ 	.word	0xffffffff


	//   ....[65]....
        /*0348*/ 	.word	0xffffffff


	//   ....[66]....
        /*034c*/ 	.word	0xffffffff


	//   ....[67]....
        /*0350*/ 	.word	0xffffffff


	//   ....[68]....
        /*0354*/ 	.word	0xffffffff


	//   ....[69]....
        /*0358*/ 	.word	0xffffffff


	//   ....[70]....
        /*035c*/ 	.word	0xffffffff


	//   ....[71]....
        /*0360*/ 	.word	0xffffffff


	//   ....[72]....
        /*0364*/ 	.word	0xffffffff


	//   ....[73]....
        /*0368*/ 	.word	0xffffffff


	//   ....[74]....
        /*036c*/ 	.word	0xffffffff


	//   ....[75]....
        /*0370*/ 	.word	0xffffffff


	//   ....[76]....
        /*0374*/ 	.word	0xffffffff


	//   ....[77]....
        /*0378*/ 	.word	0xffffffff


	//   ....[78]....
        /*037c*/ 	.word	0xffffffff


	//   ....[79]....
        /*0380*/ 	.word	0xffffffff


	//   ....[80]....
        /*0384*/ 	.word	0xffffffff


	//   ....[81]....
        /*0388*/ 	.word	0xffffffff


	//   ....[82]....
        /*038c*/ 	.word	0xffffffff


	//   ....[83]....
        /*0390*/ 	.word	0xffffffff


	//   ....[84]....
        /*0394*/ 	.word	0xffffffff


	//   ....[85]....
        /*0398*/ 	.word	0xffffffff


	//   ....[86]....
        /*039c*/ 	.word	0xffffffff


	//   ....[87]....
        /*03a0*/ 	.word	0xffffffff


	//   ....[88]....
        /*03a4*/ 	.word	0xffffffff


	//   ....[89]....
        /*03a8*/ 	.word	0xffffffff


	//   ....[90]....
        /*03ac*/ 	.word	0xffffffff


	//   ....[91]....
        /*03b0*/ 	.word	0xffffffff


	//   ....[92]....
        /*03b4*/ 	.word	0xffffffff


	//   ....[93]....
        /*03b8*/ 	.word	0xffffffff


	//   ....[94]....
        /*03bc*/ 	.word	0xffffffff


	//   ....[95]....
        /*03c0*/ 	.word	0xffffffff


	//   ....[96]....
        /*03c4*/ 	.word	0xffffffff


	//   ....[97]....
        /*03c8*/ 	.word	0xffffffff


	//   ....[98]....
        /*03cc*/ 	.word	0xffffffff


	//   ....[99]....
        /*03d0*/ 	.word	0xffffffff


	//   ....[100]....
        /*03d4*/ 	.word	0xffffffff


	//   ....[101]....
        /*03d8*/ 	.word	0xffffffff


	//   ....[102]....
        /*03dc*/ 	.word	0xffffffff


	//   ....[103]....
        /*03e0*/ 	.word	0xffffffff


	//   ....[104]....
        /*03e4*/ 	.word	0xffffffff


	//   ....[105]....
        /*03e8*/ 	.word	0xffffffff


	//   ....[106]....
        /*03ec*/ 	.word	0xffffffff


	//   ....[107]....
        /*03f0*/ 	.word	0xffffffff


	//   ....[108]....
        /*03f4*/ 	.word	0xffffffff


	//   ....[109]....
        /*03f8*/ 	.word	0xffffffff


	//   ....[110]....
        /*03fc*/ 	.word	0xffffffff


	//   ....[111]....
        /*0400*/ 	.word	0xffffffff


	//   ....[112]....
        /*0404*/ 	.word	0xffffffff


	//   ....[113]....
        /*0408*/ 	.word	0xffffffff


	//   ....[114]....
        /*040c*/ 	.word	0xffffffff


	//   ....[115]....
        /*0410*/ 	.word	0x0500000f


	//   ....[116]....
        /*0414*/ 	.word	0x0500000f


	//   ....[117]....
        /*0418*/ 	.word	0x0500000f


	//   ....[118]....
        /*041c*/ 	.word	0x0500000f


	//   ....[119]....
        /*0420*/ 	.word	0x0500000f


	//   ....[120]....
        /*0424*/ 	.word	0x0500000f


	//   ....[121]....
        /*0428*/ 	.word	0x0500000f


	//   ....[122]....
        /*042c*/ 	.word	0x0500000f


	//   ....[123]....
        /*0430*/ 	.word	0x0500000f


	//   ....[124]....
        /*0434*/ 	.word	0x0500000f


	//----- nvinfo : EIATTR_COOP_GROUP_INSTR_OFFSETS
	.align		4
.L_155:
        /*0438*/ 	.byte	0x04, 0x28
        /*043a*/ 	.short	(.L_157 - .L_156)


	//   ....[0]....
.L_156:
        /*043c*/ 	.word	0x00000070


	//   ....[1]....
        /*0440*/ 	.word	0x00000140


	//   ....[2]....
        /*0444*/ 	.word	0x00000190


	//   ....[3]....
        /*0448*/ 	.word	0x000003c0


	//   ....[4]....
        /*044c*/ 	.word	0x00000520


	//   ....[5]....
        /*0450*/ 	.word	0x00000640


	//   ....[6]....
        /*0454*/ 	.word	0x000007a0


	//   ....[7]....
        /*0458*/ 	.word	0x00001420


	//   ....[8]....
        /*045c*/ 	.word	0x00003c00


	//   ....[9]....
        /*0460*/ 	.word	0x00003cb0


	//   ....[10]....
        /*0464*/ 	.word	0x00003ff0


	//   ....[11]....
        /*0468*/ 	.word	0x00004120


	//   ....[12]....
        /*046c*/ 	.word	0x000073b0


	//   ....[13]....
        /*0470*/ 	.word	0x000073e0


	//   ....[14]....
        /*0474*/ 	.word	0x00007410


	//   ....[15]....
        /*0478*/ 	.word	0x00007440


	//   ....[16]....
        /*047c*/ 	.word	0x000091e0


	//   ....[17]....
        /*0480*/ 	.word	0x00009240


	//   ....[18]....
        /*0484*/ 	.word	0x00009260


	//   ....[19]....
        /*0488*/ 	.word	0x00009280


	//   ....[20]....
        /*048c*/ 	.word	0x0000a1f0


	//   ....[21]....
        /*0490*/ 	.word	0x0000a200


	//   ....[22]....
        /*0494*/ 	.word	0x0000a210


	//   ....[23]....
        /*0498*/ 	.word	0x0000a220


	//   ....[24]....
        /*049c*/ 	.word	0x0000a230


	//   ....[25]....
        /*04a0*/ 	.word	0x0000a240


	//   ....[26]....
        /*04a4*/ 	.word	0x0000a250


	//   ....[27]....
        /*04a8*/ 	.word	0x0000a260


	//   ....[28]....
        /*04ac*/ 	.word	0x0000a290


	//   ....[29]....
        /*04b0*/ 	.word	0x0000a2a0


	//   ....[30]....
        /*04b4*/ 	.word	0x0000a2d0


	//   ....[31]....
        /*04b8*/ 	.word	0x0000a2e0


	//   ....[32]....
        /*04bc*/ 	.word	0x0000a320


	//   ....[33]....
        /*04c0*/ 	.word	0x0000a330


	//   ....[34]....
        /*04c4*/ 	.word	0x0000a360


	//   ....[35]....
        /*04c8*/ 	.word	0x0000a370


	//   ....[36]....
        /*04cc*/ 	.word	0x0000a3a0


	//   ....[37]....
        /*04d0*/ 	.word	0x0000a3b0


	//   ....[38]....
        /*04d4*/ 	.word	0x0000a3c0


	//   ....[39]....
        /*04d8*/ 	.word	0x0000a3d0


	//   ....[40]....
        /*04dc*/ 	.word	0x0000a3f0


	//   ....[41]....
        /*04e0*/ 	.word	0x0000a410


	//   ....[42]....
        /*04e4*/ 	.word	0x0000a430


	//   ....[43]....
        /*04e8*/ 	.word	0x0000a440


	//   ....[44]....
        /*04ec*/ 	.word	0x0000a470


	//   ....[45]....
        /*04f0*/ 	.word	0x0000a4a0


	//   ....[46]....
        /*04f4*/ 	.word	0x0000a4b0


	//   ....[47]....
        /*04f8*/ 	.word	0x0000a4c0


	//   ....[48]....
        /*04fc*/ 	.word	0x0000a4d0


	//   ....[49]....
        /*0500*/ 	.word	0x0000a4e0


	//   ....[50]....
        /*0504*/ 	.word	0x0000a4f0


	//   ....[51]....
        /*0508*/ 	.word	0x0000a500


	//   ....[52]....
        /*050c*/ 	.word	0x0000ab60


	//   ....[53]....
        /*0510*/ 	.word	0x0000aba0


	//   ....[54]....
        /*0514*/ 	.word	0x0000abd0


	//   ....[55]....
        /*0518*/ 	.word	0x0000ac10


	//   ....[56]....
        /*051c*/ 	.word	0x0000b180


	//   ....[57]....
        /*0520*/ 	.word	0x0000b1d0


	//   ....[58]....
        /*0524*/ 	.word	0x0000b2a0


	//   ....[59]....
        /*0528*/ 	.word	0x0000b2c0


	//   ....[60]....
        /*052c*/ 	.word	0x0000b380


	//   ....[61]....
        /*0530*/ 	.word	0x0000b3a0


	//   ....[62]....
        /*0534*/ 	.word	0x0000b470


	//   ....[63]....
        /*0538*/ 	.word	0x0000b490


	//   ....[64]....
        /*053c*/ 	.word	0x0000bd60


	//   ....[65]....
        /*0540*/ 	.word	0x0000bd90


	//   ....[66]....
        /*0544*/ 	.word	0x0000be60


	//   ....[67]....
        /*0548*/ 	.word	0x0000be80


	//   ....[68]....
        /*054c*/ 	.word	0x0000bf40


	//   ....[69]....
        /*0550*/ 	.word	0x0000bf60


	//   ....[70]....
        /*0554*/ 	.word	0x0000c030


	//   ....[71]....
        /*0558*/ 	.word	0x0000c050


	//   ....[72]....
        /*055c*/ 	.word	0x0000c190


	//   ....[73]....
        /*0560*/ 	.word	0x0000c3a0


	//   ....[74]....
        /*0564*/ 	.word	0x0000c3d0


	//   ....[75]....
        /*0568*/ 	.word	0x0000c400


	//   ....[76]....
        /*056c*/ 	.word	0x0000c440


	//   ....[77]....
        /*0570*/ 	.word	0x0000c470


	//   ....[78]....
        /*0574*/ 	.word	0x0000c4a0


	//   ....[79]....
        /*0578*/ 	.word	0x0000c630


	//   ....[80]....
        /*057c*/ 	.word	0x0000c660


	//   ....[81]....
        /*0580*/ 	.word	0x0000c690


	//   ....[82]....
        /*0584*/ 	.word	0x0000c6c0


	//   ....[83]....
        /*0588*/ 	.word	0x0000c6f0


	//   ....[84]....
        /*058c*/ 	.word	0x0000c730


	//   ....[85]....
        /*0590*/ 	.word	0x0000c7c0


	//   ....[86]....
        /*0594*/ 	.word	0x0000c800


	//   ....[87]....
        /*0598*/ 	.word	0x0000c890


	//   ....[88]....
        /*059c*/ 	.word	0x0000dc60


	//   ....[89]....
        /*05a0*/ 	.word	0x0000e930


	//   ....[90]....
        /*05a4*/ 	.word	0x0000e960


	//   ....[91]....
        /*05a8*/ 	.word	0x0000ea20


	//   ....[92]....
        /*05ac*/ 	.word	0x0000ea30


	//   ....[93]....
        /*05b0*/ 	.word	0x0000eac0


	//   ....[94]....
        /*05b4*/ 	.word	0x0000ead0


	//   ....[95]....
        /*05b8*/ 	.word	0x0000eae0


	//   ....[96]....
        /*05bc*/ 	.word	0x0000eb20


	//   ....[97]....
        /*05c0*/ 	.word	0x00010840


	//   ....[98]....
        /*05c4*/ 	.word	0x00010870


	//   ....[99]....
        /*05c8*/ 	.word	0x000108a0


	//   ....[100]....
        /*05cc*/ 	.word	0x000108d0


	//   ....[101]....
        /*05d0*/ 	.word	0x00010900


	//   ....[102]....
        /*05d4*/ 	.word	0x00010910


	//   ....[103]....
        /*05d8*/ 	.word	0x00010950


	//   ....[104]....
        /*05dc*/ 	.word	0x00010960


	//   ....[105]....
        /*05e0*/ 	.word	0x00010aa0


	//   ....[106]....
        /*05e4*/ 	.word	0x00010ad0


	//   ....[107]....
        /*05e8*/ 	.word	0x00010b00


	//   ....[108]....
        /*05ec*/ 	.word	0x00010b30


	//   ....[109]....
        /*05f0*/ 	.word	0x00010b60


	//   ....[110]....
        /*05f4*/ 	.word	0x00010ba0


	//   ....[111]....
        /*05f8*/ 	.word	0x00010c20


	//   ....[112]....
        /*05fc*/ 	.word	0x00010c60


	//   ....[113]....
        /*0600*/ 	.word	0x00010cb0


	//   ....[114]....
        /*0604*/ 	.word	0x00011160


	//   ....[115]....
        /*0608*/ 	.word	0x00011660


	//   ....[116]....
        /*060c*/ 	.word	0x00011840


	//   ....[117]....
        /*0610*/ 	.word	0x000118a0


	//   ....[118]....
        /*0614*/ 	.word	0x00011900


	//   ....[119]....
        /*0618*/ 	.word	0x00011a00


	//   ....[120]....
        /*061c*/ 	.word	0x00011a60


	//   ....[121]....
        /*0620*/ 	.word	0x00011b60


	//   ....[122]....
        /*0624*/ 	.word	0x00011bc0


	//   ....[123]....
        /*0628*/ 	.word	0x00011ca0


	//   ....[124]....
        /*062c*/ 	.word	0x00011ff0


	//----- nvinfo : EIATTR_REG_RECONFIG
	.align		4
.L_157:
        /*0630*/ 	.byte	0x01, 0x54
	.zero		2


	//----- nvinfo : EIATTR_SYSCALL_OFFSETS
	.align		4
        /*0634*/ 	.byte	0x04, 0x46
        /*0636*/ 	.short	(.L_159 - .L_158)


	//   ....[0]....
.L_158:
        /*0638*/ 	.word	0x00001600


	//   ....[1]....
        /*063c*/ 	.word	0x0000d6b0


	//   ....[2]....
        /*0640*/ 	.word	0x0000d840


	//   ....[3]....
        /*0644*/ 	.word	0x0000d990


	//   ....[4]....
        /*0648*/ 	.word	0x0000dad0


	//   ....[5]....
        /*064c*/ 	.word	0x0000e540


	//----- nvinfo : EIATTR_MBARRIER_INSTR_OFFSETS
	.align		4
.L_159:
        /*0650*/ 	.byte	0x04, 0x39
        /*0652*/ 	.short	(.L_161 - .L_160)


	//   ....[0]....
.L_160:
        /*0654*/ 	.word	0x00000270
        /*0658*/ 	.word	0x000000ff
        /*065c*/ 	.word	0x00029800
        /*0660*/ 	.short	0x0100
        /*0662*/ 	.byte	0x08
	.zero		1


	//   ....[1]....
        /*0664*/ 	.word	0x00000280
        /*0668*/ 	.word	0x000000ff
        /*066c*/ 	.word	0x00029820
        /*0670*/ 	.short	0x0100
        /*0672*/ 	.byte	0x08
	.zero		1


	//   ....[2]....
        /*0674*/ 	.word	0x00000370
        /*0678*/ 	.word	0x000000ff
        /*067c*/ 	.word	0x00029830
        /*0680*/ 	.short	0x0100
        /*0682*/ 	.byte	0x08
	.zero		1


	//   ....[3]....
        /*0684*/ 	.word	0x00000380
        /*0688*/ 	.word	0x000000ff
        /*068c*/ 	.word	0x00029840
        /*0690*/ 	.short	0x0100
        /*0692*/ 	.byte	0x08
	.zero		1


	//   ....[4]....
        /*0694*/ 	.word	0x00000390
        /*0698*/ 	.word	0x000000ff
        /*069c*/ 	.word	0x00029838
        /*06a0*/ 	.short	0x0100
        /*06a2*/ 	.byte	0x08
	.zero		1


	//   ....[5]....
        /*06a4*/ 	.word	0x000003a0
        /*06a8*/ 	.word	0x000000ff
        /*06ac*/ 	.word	0x00029848
        /*06b0*/ 	.short	0x0100
        /*06b2*/ 	.byte	0x08
	.zero		1


	//   ....[6]....
        /*06b4*/ 	.word	0x000004d0
        /*06b8*/ 	.word	0x000000ff
        /*06bc*/ 	.word	0x00029850
        /*06c0*/ 	.short	0x0100
        /*06c2*/ 	.byte	0x08
	.zero		1


	//   ....[7]....
        /*06c4*/ 	.word	0x000004e0
        /*06c8*/ 	.word	0x000000ff
        /*06cc*/ 	.word	0x00029860
        /*06d0*/ 	.short	0x0100
        /*06d2*/ 	.byte	0x08
	.zero		1


	//   ....[8]....
        /*06d4*/ 	.word	0x000004f0
        /*06d8*/ 	.word	0x000000ff
        /*06dc*/ 	.word	0x00029858
        /*06e0*/ 	.short	0x0100
        /*06e2*/ 	.byte	0x08
	.zero		1


	//   ....[9]....
        /*06e4*/ 	.word	0x00000500
        /*06e8*/ 	.word	0x000000ff
        /*06ec*/ 	.word	0x00029868
        /*06f0*/ 	.short	0x0100
        /*06f2*/ 	.byte	0x08
	.zero		1


	//   ....[10]....
        /*06f4*/ 	.word	0x000005f0
        /*06f8*/ 	.word	0x000000ff
        /*06fc*/ 	.word	0x00029870
        /*0700*/ 	.short	0x0100
        /*0702*/ 	.byte	0x06
	.zero		1


	//   ....[11]....
        /*0704*/ 	.word	0x00000600
        /*0708*/ 	.word	0x000000ff
        /*070c*/ 	.word	0x00029880
        /*0710*/ 	.short	0x0100
        /*0712*/ 	.byte	0x06
	.zero		1


	//   ....[12]....
        /*0714*/ 	.word	0x00000610
        /*0718*/ 	.word	0x000000ff
        /*071c*/ 	.word	0x00029878
        /*0720*/ 	.short	0x0100
        /*0722*/ 	.byte	0x06
	.zero		1


	//   ....[13]....
        /*0724*/ 	.word	0x00000620
        /*0728*/ 	.word	0x000000ff
        /*072c*/ 	.word	0x00029888
        /*0730*/ 	.short	0x0100
        /*0732*/ 	.byte	0x06
	.zero		1


	//   ....[14]....
        /*0734*/ 	.word	0x00000750
        /*0738*/ 	.word	0x000000ff
        /*073c*/ 	.word	0x00029890
        /*0740*/ 	.short	0x0100
        /*0742*/ 	.byte	0x08
	.zero		1


	//   ....[15]....
        /*0744*/ 	.word	0x00000760
        /*0748*/ 	.word	0x000000ff
        /*074c*/ 	.word	0x000298a0
        /*0750*/ 	.short	0x0100
        /*0752*/ 	.byte	0x08
	.zero		1


	//   ....[16]....
        /*0754*/ 	.word	0x00000770
        /*0758*/ 	.word	0x000000ff
        /*075c*/ 	.word	0x00029898
        /*0760*/ 	.short	0x0100
        /*0762*/ 	.byte	0x08
	.zero		1


	//   ....[17]....
        /*0764*/ 	.word	0x00000780
        /*0768*/ 	.word	0x000000ff
        /*076c*/ 	.word	0x000298a8
        /*0770*/ 	.short	0x0100
        /*0772*/ 	.byte	0x08
	.zero		1


	//   ....[18]....
        /*0774*/ 	.word	0x000008b0
        /*0778*/ 	.word	0x000000ff
        /*077c*/ 	.word	0x000298b0
        /*0780*/ 	.short	0x0100
        /*0782*/ 	.byte	0x08
	.zero		1


	//   ....[19]....
        /*0784*/ 	.word	0x000008c0
        /*0788*/ 	.word	0x000000ff
        /*078c*/ 	.word	0x000298c0
        /*0790*/ 	.short	0x0100
        /*0792*/ 	.byte	0x08
	.zero		1


	//   ....[20]....
        /*0794*/ 	.word	0x000008d0
        /*0798*/ 	.word	0x000000ff
        /*079c*/ 	.word	0x000298b8
        /*07a0*/ 	.short	0x0100
        /*07a2*/ 	.byte	0x08
	.zero		1


	//   ....[21]....
        /*07a4*/ 	.word	0x000008e0
        /*07a8*/ 	.word	0x000000ff
        /*07ac*/ 	.word	0x000298c8
        /*07b0*/ 	.short	0x0100
        /*07b2*/ 	.byte	0x08
	.zero		1


	//   ....[22]....
        /*07b4*/ 	.word	0x00001970
        /*07b8*/ 	.word	0x00000003
        /*07bc*/ 	.word	0x00029800
        /*07c0*/ 	.short	0x010a
        /*07c2*/ 	.byte	0x3f
	.zero		1


	//   ....[23]....
        /*07c4*/ 	.word	0x00001a10
        /*07c8*/ 	.word	0x00000005
        /*07cc*/ 	.word	0x00029830
        /*07d0*/ 	.short	0x010a
        /*07d2*/ 	.byte	0x3f
	.zero		1


	//   ....[24]....
        /*07d4*/ 	.word	0x00001a80
        /*07d8*/ 	.word	0x00000005
        /*07dc*/ 	.word	0x00029830
        /*07e0*/ 	.short	0x010a
        /*07e2*/ 	.byte	0x3f
	.zero		1


	//   ....[25]....
        /*07e4*/ 	.word	0x00004090
        /*07e8*/ 	.word	0x00000005
        /*07ec*/ 	.word	0x00000000
        /*07f0*/ 	.short	0x0101
        /*07f2*/ 	.byte	0x3f
	.zero		1


	//   ....[26]....
        /*07f4*/ 	.word	0x00005780
        /*07f8*/ 	.word	0x000000ff
        /*07fc*/ 	.word	0x00029830
        /*0800*/ 	.short	0x010a
        /*0802*/ 	.byte	0x06
	.zero		1


	//   ....[27]....
        /*0804*/ 	.word	0x000057c0
        /*0808*/ 	.word	0x000000ff
        /*080c*/ 	.word	0x00029830
        /*0810*/ 	.short	0x010a
        /*0812*/ 	.byte	0x06
	.zero		1


	//   ....[28]....
        /*0814*/ 	.word	0x00006410
        /*0818*/ 	.word	0x000000ff
        /*081c*/ 	.word	0x00029850
        /*0820*/ 	.short	0x010a
        /*0822*/ 	.byte	0x06
	.zero		1


	//   ....[29]....
        /*0824*/ 	.word	0x00006450
        /*0828*/ 	.word	0x000000ff
        /*082c*/ 	.word	0x00029850
        /*0830*/ 	.short	0x010a
        /*0832*/ 	.byte	0x06
	.zero		1


	//   ....[30]....
        /*0834*/ 	.word	0x00008590
        /*0838*/ 	.word	0x00000006
        /*083c*/ 	.word	0x00000000
        /*0840*/ 	.short	0x0101
        /*0842*/ 	.byte	0x3f
	.zero		1


	//   ....[31]....
        /*0844*/ 	.word	0x000087d0
        /*0848*/ 	.word	0x00000009
        /*084c*/ 	.word	0x00000000
        /*0850*/ 	.short	0x0101
        /*0852*/ 	.byte	0x3f
	.zero		1


	//   ....[32]....
        /*0854*/ 	.word	0x00008e20
        /*0858*/ 	.word	0x0000000f
        /*085c*/ 	.word	0x00029850
        /*0860*/ 	.short	0x010a
        /*0862*/ 	.byte	0x3f
	.zero		1


	//   ....[33]....
        /*0864*/ 	.word	0x00008eb0
        /*0868*/ 	.word	0x0000000f
        /*086c*/ 	.word	0x00029850
        /*0870*/ 	.short	0x010a
        /*0872*/ 	.byte	0x3f
	.zero		1


	//   ....[34]....
        /*0874*/ 	.word	0x00009500
        /*0878*/ 	.word	0x00000004
        /*087c*/ 	.word	0x00000000
        /*0880*/ 	.short	0x0101
        /*0882*/ 	.byte	0x3f
	.zero		1


	//   ....[35]....
        /*0884*/ 	.word	0x0000b1c0
        /*0888*/ 	.word	0x00000004
        /*088c*/ 	.word	0x00000000
        /*0890*/ 	.short	0x0101
        /*0892*/ 	.byte	0x3f
	.zero		1


	//   ....[36]....
        /*0894*/ 	.word	0x0000dee0
        /*0898*/ 	.word	0x00000002
        /*089c*/ 	.word	0x00029880
        /*08a0*/ 	.short	0x010a
        /*08a2*/ 	.byte	0x3f
	.zero		1


	//   ....[37]....
        /*08a4*/ 	.word	0x0000e070
        /*08a8*/ 	.word	0x00000002
        /*08ac*/ 	.word	0x00029840
        /*08b0*/ 	.short	0x010a
        /*08b2*/ 	.byte	0x3f
	.zero		1


	//   ....[38]....
        /*08b4*/ 	.word	0x0000ec30
        /*08b8*/ 	.word	0x00000011
        /*08bc*/ 	.word	0x00029800
        /*08c0*/ 	.short	0x0107
        /*08c2*/ 	.byte	0x3f
	.zero		1


	//   ....[39]....
        /*08c4*/ 	.word	0x0000ed30
        /*08c8*/ 	.word	0x00000011
        /*08cc*/ 	.word	0x00029800
        /*08d0*/ 	.short	0x0101
        /*08d2*/ 	.byte	0x3f
	.zero		1


	//   ....[40]....
        /*08d4*/ 	.word	0x0000ed50
        /*08d8*/ 	.word	0x00000011
        /*08dc*/ 	.word	0x00029820
        /*08e0*/ 	.short	0x010a
        /*08e2*/ 	.byte	0x3f
	.zero		1


	//   ....[41]....
        /*08e4*/ 	.word	0x0000f080
        /*08e8*/ 	.word	0x00000005
        /*08ec*/ 	.word	0x00029880
        /*08f0*/ 	.short	0x010a
        /*08f2*/ 	.byte	0x3f
	.zero		1


	//   ....[42]....
        /*08f4*/ 	.word	0x0000f2b0
        /*08f8*/ 	.word	0x00000005
        /*08fc*/ 	.word	0x00029840
        /*0900*/ 	.short	0x010a
        /*0902*/ 	.byte	0x3f
	.zero		1


	//   ....[43]....
        /*0904*/ 	.word	0x0000f770
        /*0908*/ 	.word	0x00000013
        /*090c*/ 	.word	0x00029870
        /*0910*/ 	.short	0x010a
        /*0912*/ 	.byte	0x3f
	.zero		1


	//   ....[44]....
        /*0914*/ 	.word	0x0000f7e0
        /*0918*/ 	.word	0x00000013
        /*091c*/ 	.word	0x00029860
        /*0920*/ 	.short	0x010a
        /*0922*/ 	.byte	0x3f
	.zero		1


	//   ....[45]....
        /*0924*/ 	.word	0x0000fd10
        /*0928*/ 	.word	0x00000013
        /*092c*/ 	.word	0x00029850
        /*0930*/ 	.short	0x0101
        /*0932*/ 	.byte	0x3f
	.zero		1


	//   ....[46]....
        /*0934*/ 	.word	0x0000fd80
        /*0938*/ 	.word	0x00000013
        /*093c*/ 	.word	0x00000000
        /*0940*/ 	.short	0x0101
        /*0942*/ 	.byte	0x3f
	.zero		1


	//   ....[47]....
        /*0944*/ 	.word	0x0000ffb0
        /*0948*/ 	.word	0x00000010
        /*094c*/ 	.word	0x00029870
        /*0950*/ 	.short	0x010a
        /*0952*/ 	.byte	0x3f
	.zero		1


	//   ....[48]....
        /*0954*/ 	.word	0x00010020
        /*0958*/ 	.word	0x00000010
        /*095c*/ 	.word	0x00029860
        /*0960*/ 	.short	0x010a
        /*0962*/ 	.byte	0x3f
	.zero		1


	//   ....[49]....
        /*0964*/ 	.word	0x00010560
        /*0968*/ 	.word	0x00000010
        /*096c*/ 	.word	0x00029850
        /*0970*/ 	.short	0x0101
        /*0972*/ 	.byte	0x3f
	.zero		1


	//   ....[50]....
        /*0974*/ 	.word	0x000105b0
        /*0978*/ 	.word	0x00000010
        /*097c*/ 	.word	0x00000000
        /*0980*/ 	.short	0x0101
        /*0982*/ 	.byte	0x3f
	.zero		1


	//   ....[51]....
        /*0984*/ 	.word	0x000110e0
        /*0988*/ 	.word	0x00000003
        /*098c*/ 	.word	0x00029820
        /*0990*/ 	.short	0x010a
        /*0992*/ 	.byte	0x3f
	.zero		1


	//   ....[52]....
        /*0994*/ 	.word	0x000112b0
        /*0998*/ 	.word	0x00000007
        /*099c*/ 	.word	0x00000000
        /*09a0*/ 	.short	0x010a
        /*09a2*/ 	.byte	0x3f
	.zero		1


	//   ....[53]....
        /*09a4*/ 	.word	0x00011300
        /*09a8*/ 	.word	0x00000005
        /*09ac*/ 	.word	0x00000000
        /*09b0*/ 	.short	0x010a
        /*09b2*/ 	.byte	0x3f
	.zero		1


	//   ....[54]....
        /*09b4*/ 	.word	0x00011350
        /*09b8*/ 	.word	0x00000005
        /*09bc*/ 	.word	0x00029860
        /*09c0*/ 	.short	0x010a
        /*09c2*/ 	.byte	0x3f
	.zero		1


	//   ....[55]....
        /*09c4*/ 	.word	0x000113a0
        /*09c8*/ 	.word	0x00000003
        /*09cc*/ 	.word	0x00029860
        /*09d0*/ 	.short	0x010a
        /*09d2*/ 	.byte	0x3f
	.zero		1


	//   ....[56]....
        /*09d4*/ 	.word	0x000113e0
        /*09d8*/ 	.word	0x00000005
        /*09dc*/ 	.word	0x00029880
        /*09e0*/ 	.short	0x010a
        /*09e2*/ 	.byte	0x3f
	.zero		1


	//   ....[57]....
        /*09e4*/ 	.word	0x00011400
        /*09e8*/ 	.word	0x00000003
        /*09ec*/ 	.word	0x00029880
        /*09f0*/ 	.short	0x010a
        /*09f2*/ 	.byte	0x3f
	.zero		1


	//   ....[58]....
        /*09f4*/ 	.word	0x00011460
        /*09f8*/ 	.word	0x00000003
        /*09fc*/ 	.word	0x00029800
        /*0a00*/ 	.short	0x010a
        /*0a02*/ 	.byte	0x3f
	.zero		1


	//   ....[59]....
        /*0a04*/ 	.word	0x000114b0
        /*0a08*/ 	.word	0x00000005
        /*0a0c*/ 	.word	0x00029830
        /*0a10*/ 	.short	0x010a
        /*0a12*/ 	.byte	0x3f
	.zero		1


	//   ....[60]....
        /*0a14*/ 	.word	0x00011510
        /*0a18*/ 	.word	0x00000004
        /*0a1c*/ 	.word	0x00029830
        /*0a20*/ 	.short	0x010a
        /*0a22*/ 	.byte	0x3f
	.zero		1


	//   ....[61]....
        /*0a24*/ 	.word	0x00011570
        /*0a28*/ 	.word	0x00000004
        /*0a2c*/ 	.word	0x00029850
        /*0a30*/ 	.short	0x010a
        /*0a32*/ 	.byte	0x3f
	.zero		1


	//   ....[62]....
        /*0a34*/ 	.word	0x000115c0
        /*0a38*/ 	.word	0x0000000f
        /*0a3c*/ 	.word	0x00029850
        /*0a40*/ 	.short	0x010a
        /*0a42*/ 	.byte	0x3f
	.zero		1


	//   ....[63]....
        /*0a44*/ 	.word	0x00011710
        /*0a48*/ 	.word	0x00000002
        /*0a4c*/ 	.word	0x00029880
        /*0a50*/ 	.short	0x010a
        /*0a52*/ 	.byte	0x3f
	.zero		1


	//   ....[64]....
        /*0a54*/ 	.word	0x00011760
        /*0a58*/ 	.word	0x00000002
        /*0a5c*/ 	.word	0x00029840
        /*0a60*/ 	.short	0x010a
        /*0a62*/ 	.byte	0x3f
	.zero		1


	//   ....[65]....
        /*0a64*/ 	.word	0x00011ce0
        /*0a68*/ 	.word	0x00000011
        /*0a6c*/ 	.word	0x00029820
        /*0a70*/ 	.short	0x010a
        /*0a72*/ 	.byte	0x3f
	.zero		1


	//   ....[66]....
        /*0a74*/ 	.word	0x00011d30
        /*0a78*/ 	.word	0x00000005
        /*0a7c*/ 	.word	0x00029880
        /*0a80*/ 	.short	0x010a
        /*0a82*/ 	.byte	0x3f
	.zero		1


	//   ....[67]....
        /*0a84*/ 	.word	0x00011d80
        /*0a88*/ 	.word	0x00000005
        /*0a8c*/ 	.word	0x00029840
        /*0a90*/ 	.short	0x010a
        /*0a92*/ 	.byte	0x3f
	.zero		1


	//   ....[68]....
        /*0a94*/ 	.word	0x00011dd0
        /*0a98*/ 	.word	0x00000013
        /*0a9c*/ 	.word	0x00029870
        /*0aa0*/ 	.short	0x010a
        /*0aa2*/ 	.byte	0x3f
	.zero		1


	//   ....[69]....
        /*0aa4*/ 	.word	0x00011e20
        /*0aa8*/ 	.word	0x00000013
        /*0aac*/ 	.word	0x00029860
        /*0ab0*/ 	.short	0x010a
        /*0ab2*/ 	.byte	0x3f
	.zero		1


	//   ....[70]....
        /*0ab4*/ 	.word	0x00011e70
        /*0ab8*/ 	.word	0x00000010
        /*0abc*/ 	.word	0x00029870
        /*0ac0*/ 	.short	0x010a
        /*0ac2*/ 	.byte	0x3f
	.zero		1


	//   ....[71]....
        /*0ac4*/ 	.word	0x00011ec0
        /*0ac8*/ 	.word	0x00000010
        /*0acc*/ 	.word	0x00029860
        /*0ad0*/ 	.short	0x010a
        /*0ad2*/ 	.byte	0x3f
	.zero		1


	//   ....[72]....
        /*0ad4*/ 	.word	0x00011f10
        /*0ad8*/ 	.word	0x00000003
        /*0adc*/ 	.word	0x00029820
        /*0ae0*/ 	.short	0x010a
        /*0ae2*/ 	.byte	0x3f
	.zero		1


	//   ....[73]....
        /*0ae4*/ 	.word	0x000120b0
        /*0ae8*/ 	.word	0x00000007
        /*0aec*/ 	.word	0x00000000
        /*0af0*/ 	.short	0x010a
        /*0af2*/ 	.byte	0x3f
	.zero		1


	//   ....[74]....
        /*0af4*/ 	.word	0x00012100
        /*0af8*/ 	.word	0x00000005
        /*0afc*/ 	.word	0x00000000
        /*0b00*/ 	.short	0x010a
        /*0b02*/ 	.byte	0x3f
	.zero		1


	//   ....[75]....
        /*0b04*/ 	.word	0x00012150
        /*0b08*/ 	.word	0x00000005
        /*0b0c*/ 	.word	0x00029860
        /*0b10*/ 	.short	0x010a
        /*0b12*/ 	.byte	0x3f
	.zero		1


	//   ....[76]....
        /*0b14*/ 	.word	0x000121a0
        /*0b18*/ 	.word	0x00000003
        /*0b1c*/ 	.word	0x00029860
        /*0b20*/ 	.short	0x010a
        /*0b22*/ 	.byte	0x3f
	.zero		1


	//   ....[77]....
        /*0b24*/ 	.word	0x000121f0
        /*0b28*/ 	.word	0x00000005
        /*0b2c*/ 	.word	0x00029880
        /*0b30*/ 	.short	0x010a
        /*0b32*/ 	.byte	0x3f
	.zero		1


	//----- nvinfo : EIATTR_NUM_MBARRIERS
	.align		4
.L_161:
        /*0b34*/ 	.byte	0x03, 0x38
        /*0b36*/ 	.short	0x0016


	//----- nvinfo : EIATTR_EXIT_INSTR_OFFSETS
	.align		4
        /*0b38*/ 	.byte	0x04, 0x1c
        /*0b3a*/ 	.short	(.L_163 - .L_162)


	//   ....[0]....
.L_162:
        /*0b3c*/ 	.word	0x00000a80


	//   ....[1]....
        /*0b40*/ 	.word	0x0000c140


	//   ....[2]....
        /*0b44*/ 	.word	0x00011450


	//----- nvinfo : EIATTR_MAX_THREADS
	.align		4
.L_163:
        /*0b48*/ 	.byte	0x04, 0x05
        /*0b4a*/ 	.short	(.L_165 - .L_164)
.L_164:
        /*0b4c*/ 	.word	0x00000180
        /*0b50*/ 	.word	0x00000001
        /*0b54*/ 	.word	0x00000001


	//----- nvinfo : EIATTR_CRS_STACK_SIZE
	.align		4
.L_165:
        /*0b58*/ 	.byte	0x04, 0x1e
        /*0b5a*/ 	.short	(.L_167 - .L_166)
.L_166:
        /*0b5c*/ 	.word	0x00000000


	//----- nvinfo : EIATTR_CBANK_PARAM_SIZE
	.align		4
.L_167:
        /*0b60*/ 	.byte	0x03, 0x19
        /*0b62*/ 	.short	0x0af0


	//----- nvinfo : EIATTR_PARAM_CBANK
	.align		4
        /*0b64*/ 	.byte	0x04, 0x0a
        /*0b66*/ 	.short	(.L_169 - .L_168)
	.align		4
.L_168:
        /*0b68*/ 	.word	index@(.nv.constant0._ZN7cutlass13device_kernelIN5flash11enable_sm90INS1_16FlashAttnFwdSm90INS1_25CollectiveMainloopFwdSm90ILi2EN4cute5tupleIJNS5_1CILi1EEES8_S8_EEENS6_IJNS7_ILi128EEENS7_ILi160EEENS7_ILi192EEEEEELi128ENS_12float_e4m3_tEfNS_4arch4Sm90ELb0ELb0ELb1ELb1ELb0ELb0ELb0ELb1ELb1ELb1ELb0ELb0EEENS1_21CollectiveEpilogueFwdINS6_IJSA_SA_SB_EEES9_NS_10bfloat16_tESG_Li256ELb1ELb1ELb0ELb1EEENS1_36VarlenDynamicPersistentTileSchedulerILi128ELi160ELi256ELi128ELb0ELb1ELb1ELb0ELb1ELb1EEEEEEEEEvNT_6ParamsE)
        /*0b6c*/ 	.short	0x0210
        /*0b6e*/ 	.short	0x0af0


	//----- nvinfo : EIATTR_SW_WAR
	.align		4
.L_169:
        /*0b70*/ 	.byte	0x04, 0x36
        /*0b72*/ 	.short	(.L_171 - .L_170)
.L_170:
        /*0b74*/ 	.word	0x00000008
.L_171:


//--------------------- .nv.info._ZN7cutlass13device_kernelIN5flash11enable_sm90INS1_16FlashAttnFwdSm90INS1_25CollectiveMainloopFwdSm90ILi2EN4cute5tupleIJNS5_1CILi1EEES8_S8_EEENS6_IJNS7_ILi128EEENS7_ILi160EEENS7_ILi192EEEEEELi128ENS_12float_e4m3_tEfNS_4arch4Sm90ELb0ELb0ELb1ELb1ELb0ELb1ELb0ELb1ELb1ELb1ELb0ELb0EEENS1_21CollectiveEpilogueFwdINS6_IJSA_SA_SB_EEES9_NS_10bfloat16_tESG_Li256ELb1ELb1ELb0ELb1EEENS1_36VarlenDynamicPersistentTileSchedulerILi128ELi160ELi256ELi128ELb0ELb1ELb1ELb0ELb1ELb1EEEEEEEEEvNT_6ParamsE --------------------------
	.section	.nv.info._ZN7cutlass13device_kernelIN5flash11enable_sm90INS1_16FlashAttnFwdSm90INS1_25CollectiveMainloopFwdSm90ILi2EN4cute5tupleIJNS5_1CILi1EEES8_S8_EEENS6_IJNS7_ILi128EEENS7_ILi160EEENS7_ILi192EEEEEELi128ENS_12float_e4m3_tEfNS_4arch4Sm90ELb0ELb0ELb1ELb1ELb0ELb1ELb0ELb1ELb1ELb1ELb0ELb0EEENS1_21CollectiveEpilogueFwdINS6_IJSA_SA_SB_EEES9_NS_10bfloat16_tESG_Li256ELb1ELb1ELb0ELb1EEENS1_36VarlenDynamicPersistentTileSchedulerILi128ELi160ELi256ELi128ELb0ELb1ELb1ELb0ELb1ELb1EEEEEEEEEvNT_6ParamsE,"",@"SHT_CUDA_INFO"
	.sectionflags	@""
	.align	4


	//----- nvinfo : EIATTR_CUDA_API_VERSION
	.align		4
        /*0000*/ 	.byte	0x04, 0x37
        /*0002*/ 	.short	(.L_173 - .L_172)
.L_172:
        /*0004*/ 	.word	0x00000082


	//----- nvinfo : EIATTR_KPARAM_INFO
	.align		4
.L_173:
        /*0008*/ 	.byte	0x04, 0x17
        /*000a*/ 	.short	(.L_175 - .L_174)
.L_174:
        /*000c*/ 	.word	0x00000000
        /*0010*/ 	.short	0x0000
        /*0012*/ 	.short	0x0070
        /*0014*/ 	.byte	0x00, 0xf0, 0x01, 0x2a


	//----- nvinfo : EIATTR_SPARSE_MMA_MASK
	.align		4
.L_175:
        /*0018*/ 	.byte	0x03, 0x50
        /*001a*/ 	.short	0x0000


	//----- nvinfo : EIATTR_MAXREG_COUNT
	.align		4
        /*001c*/ 	.byte	0x03, 0x1b
        /*001e*/ 	.short	0x00a8


	//----- nvinfo : EIATTR_NUM_BARRIERS
	.align		4
        /*0020*/ 	.byte	0x02, 0x4c
        /*0022*/ 	.byte	0x10
	.zero		1


	//----- nvinfo : EIATTR_EXTERNS
	.align		4
        /*0024*/ 	.byte	0x04, 0x0f
        /*0026*/ 	.short	(.L_177 - .L_176)


	//   ....[0]....
	.align		4
.L_176:
        /*0028*/ 	.word	index@(__assertfail)


	//----- nvinfo : EIATTR_ANNOTATIONS
	.align		4
.L_177:
        /*002c*/ 	.byte	0x04, 0x55
        /*002e*/ 	.short	(.L_179 - .L_178)


	//   ....[0]....
.L_178:
        /* <DEDUP_REMOVED lines=81> */


	//----- nvinfo : EIATTR_MERCURY_ISA_VERSION
	.align		4
.L_179:
        /*0528*/ 	.byte	0x03, 0x5f
        /*052a*/ 	.short	0x0101


	//----- nvinfo : EIATTR_UNUSED_LOAD_BYTE_OFFSET
	.align		4
        /*052c*/ 	.byte	0x04, 0x44
        /*052e*/ 	.short	(.L_181 - .L_180)


	//   ....[0]....
.L_180:
        /*0530*/ 	.word	0x00000ae0
        /*0534*/ 	.word	0x0000fff0


	//   ....[1]....
        /*0538*/ 	.word	0x0001f690
        /*053c*/ 	.word	0x0000fff0


	//----- nvinfo : EIATTR_INT_WARP_WIDE_INSTR_OFFSETS
	.align		4
.L_181:
        /*0540*/ 	.byte	0x04, 0x31
        /*0542*/ 	.short	(.L_183 - .L_182)


	//   ....[0]....
.L_182:
        /*0544*/ 	.word	0x00000190


	//   ....[1]....
        /*0548*/ 	.word	0x000001d0


	//   ....[2]....
        /*054c*/ 	.word	0x00000240


	//   ....[3]....
        /*0550*/ 	.word	0x000243d0


	//   ....[4]....
        /*0554*/ 	.word	0x00024430


	//   ....[5]....
        /*0558*/ 	.word	0x00026fc0


	//   ....[6]....
        /*055c*/ 	.word	0x00027020


	//----- nvinfo : EIATTR_COOP_GROUP_MASK_REGIDS
	.align		4
.L_183:
        /*0560*/ 	.byte	0x04, 0x29
        /*0562*/ 	.short	(.L_185 - .L_184)


	//   ....[0]....
.L_184:
        /*0564*/ 	.word	0xffffffff


	//   ....[1]....
        /*0568*/ 	.word	0xffffffff


	//   ....[2]....
        /*056c*/ 	.word	0xffffffff


	//   ....[3]....
        /*0570*/ 	.word	0xffffffff


	//   ....[4]....
        /*0574*/ 	.word	0xffffffff


	//   ....[5]....
        /*0578*/ 	.word	0xffffffff


	//   ....[6]....
        /*057c*/ 	.word	0xffffffff


	//   ....[7]....
        /*0580*/ 	.word	0xffffffff


	//   ....[8]....
        /*0584*/ 	.word	0xffffffff


	//   ....[9]....
        /*0588*/ 	.word	0xffffffff


	//   ....[10]....
        /*058c*/ 	.word	0xffffffff


	//   ....[11]....
        /*0590*/ 	.word	0xffffffff


	//   ....[12]....
        /*0594*/ 	.word	0xffffffff


	//   ....[13]....
        /*0598*/ 	.word	0xffffffff


	//   ....[14]....
        /*059c*/ 	.word	0xffffffff


	//   ....[15]....
        /*05a0*/ 	.word	0xffffffff


	//   ....[16]....
        /*05a4*/ 	.word	0xffffffff


	//   ....[17]....
        /*05a8*/ 	.word	0xffffffff


	//   ....[18]....
        /*05ac*/ 	.word	0xffffffff


	//   ....[19]....
        /*05b0*/ 	.word	0xffffffff


	//   ....[20]....
        /*05b4*/ 	.word	0xffffffff


	//   ....[21]....
        /*05b8*/ 	.word	0xffffffff


	//   ....[22]....
        /*05bc*/ 	.word	0xffffffff


	//   ....[23]....
        /*05c0*/ 	.word	0xffffffff


	//   ....[24]....
        /*05c4*/ 	.word	0xffffffff


	//   ....[25]....
        /*05c8*/ 	.word	0xffffffff


	//   ....[26]....
        /*05cc*/ 	.word	0xffffffff


	//   ....[27]....
        /*05d0*/ 	.word	0xffffffff


	//   ....[28]....
        /*05d4*/ 	.word	0xffffffff


	//   ....[29]....
        /*05d8*/ 	.word	0xffffffff


	//   ....[30]....
        /*05dc*/ 	.word	0xffffffff


	//   ....[31]....
        /*05e0*/ 	.word	0xffffffff


	//   ....[32]....
        /*05e4*/ 	.word	0xffffffff


	//   ....[33]....
        /*05e8*/ 	.word	0xffffffff


	//   ....[34]....
        /*05ec*/ 	.word	0xffffffff


	//   ....[35]....
        /*05f0*/ 	.word	0xffffffff


	//   ....[36]....
        /*05f4*/ 	.word	0xffffffff


	//   ....[37]....
        /*05f8*/ 	.word	0xffffffff


	//   ....[38]....
        /*05fc*/ 	.word	0xffffffff


	//   ....[39]....
        /*0600*/ 	.word	0xffffffff


	//   ....[40]....
        /*0604*/ 	.word	0xffffffff


	//   ....[41]....
        /*0608*/ 	.word	0xffffffff


	//   ....[42]....
        /*060c*/ 	.word	0xffffffff


	//   ....[43]....
        /*0610*/ 	.word	0xffffffff


	//   ....[44]....
        /*0614*/ 	.word	0xffffffff


	//   ....[45]....
        /*0618*/ 	.word	0xffffffff


	//   ....[46]....
        /*061c*/ 	.word	0xffffffff


	//   ....[47]....
        /*0620*/ 	.word	0xffffffff


	//   ....[48]....
        /*0624*/ 	.word	0xffffffff


	//   ....[49]....
        /*0628*/ 	.word	0xffffffff


	//   ....[50]....
        /*062c*/ 	.word	0xffffffff


	//   ....[51]....
        /*0630*/ 	.word	0xffffffff


	//   ....[52]....
        /*0634*/ 	.word	0xffffffff


	//   ....[53]....
        /*0638*/ 	.word	0xffffffff


	//   ....[54]....
        /*063c*/ 	.word	0xffffffff


	//   ....[55]....
        /*0640*/ 	.word	0xffffffff


	//   ....[56]....
        /*0644*/ 	.word	0xffffffff


	//   ....[57]....
        /*0648*/ 	.word	0xffffffff


	//   ....[58]....
        /*064c*/ 	.word	0xffffffff


	//   ....[59]....
        /*0650*/ 	.word	0xffffffff


	//   ....[60]....
        /*0654*/ 	.word	0xffffffff


	//   ....[61]....
        /*0658*/ 	.word	0xffffffff


	//   ....[62]....
        /*065c*/ 	.word	0xffffffff


	//   ....[63]....
        /*0660*/ 	.word	0xffffffff


	//   ....[64]....
        /*0664*/ 	.word	0xffffffff


	//   ....[65]....
        /*0668*/ 	.word	0xffffffff


	//   ....[66]....
        /*066c*/ 	.word	0xffffffff


	//   ....[67]....
        /*0670*/ 	.word	0xffffffff


	//   ....[68]....
        /*0674*/ 	.word	0xffffffff


	//   ....[69]....
        /*0678*/ 	.word	0xffffffff


	//   ....[70]....
        /*067c*/ 	.word	0xffffffff


	//   ....[71]....
        /*0680*/ 	.word	0xffffffff


	//   ....[72]....
        /*0684*/ 	.word	0xffffffff


	//   ....[73]....
        /*0688*/ 	.word	0xffffffff


	//   ....[74]....
        /*068c*/ 	.word	0xffffffff


	//   ....[75]....
        /*0690*/ 	.word	0xffffffff


	//   ....[76]....
        /*0694*/ 	.word	0xffffffff


	//   ....[77]....
        /*0698*/ 	.word	0xffffffff


	//   ....[78]....
        /*069c*/ 	.word	0xffffffff


	//   ....[79]....
        /*06a0*/ 	.word	0xffffffff


	//   ....[80]....
        /*06a4*/ 	.word	0xffffffff


	//   ....[81]....
        /*06a8*/ 	.word	0xffffffff


	//   ....[82]....
        /*06ac*/ 	.word	0xffffffff


	//   ....[83]....
        /*06b0*/ 	.word	0xffffffff


	//   ....[84]....
        /*06b4*/ 	.word	0xffffffff


	//   ....[85]....
        /*06b8*/ 	.word	0xffffffff


	//   ....[86]....
        /*06bc*/ 	.word	0xffffffff


	//   ....[87]....
        /*06c0*/ 	.word	0xffffffff


	//   ....[88]....
        /*06c4*/ 	.word	0xffffffff


	//   ....[89]....
        /*06c8*/ 	.word	0xffffffff


	//   ....[90]....
        /*06cc*/ 	.word	0xffffffff


	//   ....[91]....
        /*06d0*/ 	.word	0xffffffff


	//   ....[92]....
        /*06d4*/ 	.word	0xffffffff


	//   ....[93]....
        /*06d8*/ 	.word	0xffffffff


	//   ....[94]....
        /*06dc*/ 	.word	0xffffffff


	//   ....[95]....
        /*06e0*/ 	.word	0xffffffff


	//   ....[96]....
        /*06e4*/ 	.word	0xffffffff


	//   ....[97]....
        /*06e8*/ 	.word	0xffffffff


	//   ....[98]....
        /*06ec*/ 	.word	0xffffffff


	//   ....[99]....
        /*06f0*/ 	.word	0xffffffff


	//   ....[100]....
        /*06f4*/ 	.word	0xffffffff


	//   ....[101]....
        /*06f8*/ 	.word	0xffffffff


	//   ....[102]....
        /*06fc*/ 	.word	0xffffffff


	//   ....[103]....
        /*0700*/ 	.word	0xffffffff


	//   ....[104]....
        /*0704*/ 	.word	0xffffffff


	//   ....[105]....
        /*0708*/ 	.word	0xffffffff


	//   ....[106]....
        /*070c*/ 	.word	0xffffffff


	//   ....[107]....
        /*0710*/ 	.word	0xffffffff


	//   ....[108]....
        /*0714*/ 	.word	0xffffffff


	//   ....[109]....
        /*0718*/ 	.word	0xffffffff


	//   ....[110]....
        /*071c*/ 	.word	0xffffffff


	//   ....[111]....
        /*0720*/ 	.word	0xffffffff


	//   ....[112]....
        /*0724*/ 	.word	0xffffffff


	//   ....[113]....
        /*0728*/ 	.word	0xffffffff


	//   ....[114]....
        /*072c*/ 	.word	0xffffffff


	//   ....[115]....
        /*0730*/ 	.word	0xffffffff


	//   ....[116]....
        /*0734*/ 	.word	0xffffffff


	//   ....[117]....
        /*0738*/ 	.word	0xffffffff


	//   ....[118]....
        /*073c*/ 	.word	0xffffffff


	//   ....[119]....
        /*0740*/ 	.word	0xffffffff


	//   ....[120]....
        /*0744*/ 	.word	0xffffffff


	//   ....[121]....
        /*0748*/ 	.word	0xffffffff


	//   ....[122]....
        /*074c*/ 	.word	0xffffffff


	//   ....[123]....
        /*0750*/ 	.word	0xffffffff


	//   ....[124]....
        /*0754*/ 	.word	0x0500000f


	//   ....[125]....
        /*0758*/ 	.word	0x0500000f


	//   ....[126]....
        /*075c*/ 	.word	0x0500000f


	//   ....[127]....
        /*0760*/ 	.word	0x0500000f


	//   ....[128]....
        /*0764*/ 	.word	0x0500000f


	//   ....[129]....
        /*0768*/ 	.word	0x0500000f


	//   ....[130]....
        /*076c*/ 	.word	0x0500000f


	//   ....[131]....
        /*0770*/ 	.word	0x0500000f


	//   ....[132]....
        /*0774*/ 	.word	0x0500000f


	//   ....[133]....
        /*0778*/ 	.word	0x0500000f


	//   ....[134]....
        /*077c*/ 	.word	0x0500000f


	//   ....[135]....
        /*0780*/ 	.word	0x0500000f


	//   ....[136]....
        /*0784*/ 	.word	0x0500000f


	//   ....[137]....
        /*0788*/ 	.word	0x0500000f


	//   ....[138]....
        /*078c*/ 	.word	0x0500000f


	//   ....[139]....
        /*0790*/ 	.word	0x0500000f


	//   ....[140]....
        /*0794*/ 	.word	0x0500000f


	//   ....[141]....
        /*0798*/ 	.word	0x0500000f


	//   ....[142]....
        /*079c*/ 	.word	0x0500000f


	//   ....[143]....
        /*07a0*/ 	.word	0x0500000f


	//   ....[144]....
        /*07a4*/ 	.word	0x0500000f


	//   ....[145]....
        /*07a8*/ 	.word	0x0500000f


	//   ....[146]....
        /*07ac*/ 	.word	0x0500000f


	//   ....[147]....
        /*07b0*/ 	.word	0x0500000f


	//   ....[148]....
        /*07b4*/ 	.word	0x0500000f


	//   ....[149]....
        /*07b8*/ 	.word	0x0500000f


	//   ....[150]....
        /*07bc*/ 	.word	0x0500000f


	//   ....[151]....
        /*07c0*/ 	.word	0x0500000f


	//   ....[152]....
        /*07c4*/ 	.word	0x0500000f


	//   ....[153]....
        /*07c8*/ 	.word	0x0500000f


	//   ....[154]....
        /*07cc*/ 	.word	0x0500000f


	//   ....[155]....
        /*07d0*/ 	.word	0x0500000f


	//   ....[156]....
        /*07d4*/ 	.word	0x0500000f


	//   ....[157]....
        /*07d8*/ 	.word	0x0500000f


	//   ....[158]....
        /*07dc*/ 	.word	0x0500000f


	//   ....[159]....
        /*07e0*/ 	.word	0x0500000f


	//   ....[160]....
        /*07e4*/ 	.word	0x0500000f


	//   ....[161]....
        /*07e8*/ 	.word	0x0500000f


	//   ....[162]....
        /*07ec*/ 	.word	0x0500000f


	//   ....[163]....
        /*07f0*/ 	.word	0x0500000f


	//   ....[164]....
        /*07f4*/ 	.word	0x0500000f


	//   ....[165]....
        /*07f8*/ 	.word	0x0500000f


	//   ....[166]....
        /*07fc*/ 	.word	0x0500000f


	//   ....[167]....
        /*0800*/ 	.word	0x0500000f


	//   ....[168]....
        /*0804*/ 	.word	0x0500000f


	//   ....[169]....
        /*0808*/ 	.word	0x0500000f


	//   ....[170]....
        /*080c*/ 	.word	0x0500000f


	//   ....[171]....
        /*0810*/ 	.word	0x0500000f


	//   ....[172]....
        /*0814*/ 	.word	0x0500000f


	//   ....[173]....
        /*0818*/ 	.word	0x0500000f


	//   ....[174]....
        /*081c*/ 	.word	0x0500000f


	//   ....[175]....
        /*0820*/ 	.word	0x0500000f


	//   ....[176]....
        /*0824*/ 	.word	0x0500000f


	//   ....[177]....
        /*0828*/ 	.word	0x0500000f


	//   ....[178]....
        /*082c*/ 	.word	0x0500000f


	//   ....[179]....
        /*0830*/ 	.word	0x0500000f


	//   ....[180]....
        /*0834*/ 	.word	0x0500000f


	//   ....[181]....
        /*0838*/ 	.word	0x0500000f


	//   ....[182]....
        /*083c*/ 	.word	0x0500000f


	//   ....[183]....
        /*0840*/ 	.word	0x0500000f


	//   ....[184]....
        /*0844*/ 	.word	0x0500000f


	//   ....[185]....
        /*0848*/ 	.word	0x0500000f


	//   ....[186]....
        /*084c*/ 	.word	0x0500000f


	//   ....[187]....
        /*0850*/ 	.word	0x0500000f


	//   ....[188]....
        /*0854*/ 	.word	0x0500000f


	//   ....[189]....
        /*0858*/ 	.word	0x0500000f


	//   ....[190]....
        /*085c*/ 	.word	0x0500000f


	//   ....[191]....
        /*0860*/ 	.word	0x0500000f


	//   ....[192]....
        /*0864*/ 	.word	0x0500000f


	//   ....[193]....
        /*0868*/ 	.word	0x0500000f


	//   ....[194]....
        /*086c*/ 	.word	0x0500000f


	//   ....[195]....
        /*0870*/ 	.word	0x0500000f


	//   ....[196]....
        /*0874*/ 	.word	0x0500000f


	//   ....[197]....
        /*0878*/ 	.word	0x0500000f


	//   ....[198]....
        /*087c*/ 	.word	0x0500000f


	//   ....[199]....
        /*0880*/ 	.word	0x0500000f


	//   ....[200]....
        /*0884*/ 	.word	0x0500000f


	//----- nvinfo : EIATTR_COOP_GROUP_INSTR_OFFSETS
	.align		4
.L_185:
        /*0888*/ 	.byte	0x04, 0x28
        /*088a*/ 	.short	(.L_187 - .L_186)


	//   ....[0]....
.L_186:
        /*088c*/ 	.word	0x00000070


	//   ....[1]....
        /*0890*/ 	.word	0x000001a0


	//   ....[2]....
        /*0894*/ 	.word	0x000001f0


	//   ....[3]....
        /*0898*/ 	.word	0x00000420


	//   ....[4]....
        /*089c*/ 	.word	0x00000580


	//   ....[5]....
        /*08a0*/ 	.word	0x000006a0


	//   ....[6]....
        /*08a4*/ 	.word	0x00000800


	//   ....[7]....
        /*08a8*/ 	.word	0x0000fd50


	//   ....[8]....
        /*08ac*/ 	.word	0x00010500


	//   ....[9]....
        /*08b0*/ 	.word	0x00010510


	//   ....[10]....
        /*08b4*/ 	.word	0x00010520


	//   ....[11]....
        /*08b8*/ 	.word	0x00010530


	//   ....[12]....
        /*08bc*/ 	.word	0x00013960


	//   ....[13]....
        /*08c0*/ 	.word	0x00013970


	//   ....[14]....
        /*08c4*/ 	.word	0x00013980


	//   ....[15]....
        /*08c8*/ 	.word	0x00013990


	//   ....[16]....
        /*08cc*/ 	.word	0x00019480


	//   ....[17]....
        /*08d0*/ 	.word	0x00019520


	//   ....[18]....
        /*08d4*/ 	.word	0x00019850


	//   ....[19]....
        /*08d8*/ 	.word	0x000198e0


	//   ....[20]....
        /*08dc*/ 	.word	0x0001d280


	//   ....[21]....
        /*08e0*/ 	.word	0x0001d290


	//   ....[22]....
        /*08e4*/ 	.word	0x0001d2e0


	//   ....[23]....
        /*08e8*/ 	.word	0x0001d2f0


	//   ....[24]....
        /*08ec*/ 	.word	0x0001eee0


	//   ....[25]....
        /*08f0*/ 	.word	0x0001ef40


	//   ....[26]....
        /*08f4*/ 	.word	0x0001ef60


	//   ....[27]....
        /*08f8*/ 	.word	0x0001ef80


	//   ....[28]....
        /*08fc*/ 	.word	0x0001fce0


	//   ....[29]....
        /*0900*/ 	.word	0x0001fd10


	//   ....[30]....
        /*0904*/ 	.word	0x0001fd40


	//   ....[31]....
        /*0908*/ 	.word	0x0001fd70


	//   ....[32]....
        /*090c*/ 	.word	0x0001fda0


	//   ....[33]....
        /*0910*/ 	.word	0x0001fdd0


	//   ....[34]....
        /*0914*/ 	.word	0x0001fe00


	//   ....[35]....
        /*0918*/ 	.word	0x0001fe30


	//   ....[36]....
        /*091c*/ 	.word	0x0001fe60


	//   ....[37]....
        /*0920*/ 	.word	0x0001fe90


	//   ....[38]....
        /*0924*/ 	.word	0x0001fec0


	//   ....[39]....
        /*0928*/ 	.word	0x0001fef0


	//   ....[40]....
        /*092c*/ 	.word	0x0001ff20


	//   ....[41]....
        /*0930*/ 	.word	0x0001ff50


	//   ....[42]....
        /*0934*/ 	.word	0x0001ff80


	//   ....[43]....
        /*0938*/ 	.word	0x0001ffb0


	//   ....[44]....
        /*093c*/ 	.word	0x0001ffe0


	//   ....[45]....
        /*0940*/ 	.word	0x00020010


	//   ....[46]....
        /*0944*/ 	.word	0x00020040


	//   ....[47]....
        /*0948*/ 	.word	0x00020070


	//   ....[48]....
        /*094c*/ 	.word	0x000200a0


	//   ....[49]....
        /*0950*/ 	.word	0x000200d0


	//   ....[50]....
        /*0954*/ 	.word	0x00020100


	//   ....[51]....
        /*0958*/ 	.word	0x00020120


	//   ....[52]....
        /*095c*/ 	.word	0x00020130


	//   ....[53]....
        /*0960*/ 	.word	0x00020140


	//   ....[54]....
        /*0964*/ 	.word	0x00020160


	//   ....[55]....
        /*0968*/ 	.word	0x00020170


	//   ....[56]....
        /*096c*/ 	.word	0x00020180


	//   ....[57]....
        /*0970*/ 	.word	0x00020190


	//   ....[58]....
        /*0974*/ 	.word	0x000201c0


	//   ....[59]....
        /*0978*/ 	.word	0x000201f0


	//   ....[60]....
        /*097c*/ 	.word	0x000207b0


	//   ....[61]....
        /*0980*/ 	.word	0x000207f0


	//   ....[62]....
        /*0984*/ 	.word	0x00020820


	//   ....[63]....
        /*0988*/ 	.word	0x00020860


	//   ....[64]....
        /*098c*/ 	.word	0x00020e20


	//   ....[65]....
        /*0990*/ 	.word	0x00020e50


	//   ....[66]....
        /*0994*/ 	.word	0x00020f10


	//   ....[67]....
        /*0998*/ 	.word	0x00020f30


	//   ....[68]....
        /*099c*/ 	.word	0x00020ff0


	//   ....[69]....
        /*09a0*/ 	.word	0x00021010


	//   ....[70]....
        /*09a4*/ 	.word	0x000210e0


	//   ....[71]....
        /*09a8*/ 	.word	0x00021100


	//   ....[72]....
        /*09ac*/ 	.word	0x000218e0


	//   ....[73]....
        /*09b0*/ 	.word	0x000218f0


	//   ....[74]....
        /*09b4*/ 	.word	0x00021a30


	//   ....[75]....
        /*09b8*/ 	.word	0x00021a40


	//   ....[76]....
        /*09bc*/ 	.word	0x00021b70


	//   ....[77]....
        /*09c0*/ 	.word	0x00021b80


	//   ....[78]....
        /*09c4*/ 	.word	0x00021cb0


	//   ....[79]....
        /*09c8*/ 	.word	0x00021cc0


	//   ....[80]....
        /*09cc*/ 	.word	0x00021e40


	//   ....[81]....
        /*09d0*/ 	.word	0x00022030


	//   ....[82]....
        /*09d4*/ 	.word	0x00022060


	//   ....[83]....
        /*09d8*/ 	.word	0x00022090


	//   ....[84]....
        /*09dc*/ 	.word	0x000220c0


	//   ....[85]....
        /*09e0*/ 	.word	0x000220f0


	//   ....[86]....
        /*09e4*/ 	.word	0x00022120


	//   ....[87]....
        /*09e8*/ 	.word	0x00022290


	//   ....[88]....
        /*09ec*/ 	.word	0x000222c0


	//   ....[89]....
        /*09f0*/ 	.word	0x000222f0


	//   ....[90]....
        /*09f4*/ 	.word	0x00022320


	//   ....[91]....
        /*09f8*/ 	.word	0x00022350


	//   ....[92]....
        /*09fc*/ 	.word	0x00022380


	//   ....[93]....
        /*0a00*/ 	.word	0x00022420


	//   ....[94]....
        /*0a04*/ 	.word	0x00022450


	//   ....[95]....
        /*0a08*/ 	.word	0x000224e0


	//   ....[96]....
        /*0a0c*/ 	.word	0x000231e0


	//   ....[97]....
        /*0a10*/ 	.word	0x00024ba0


	//   ....[98]....
        /*0a14*/ 	.word	0x000259e0


	//   ....[99]....
        /*0a18*/ 	.word	0x00025a00


	//   ....[100]....
        /*0a1c*/ 	.word	0x00025a40


	//   ....[101]....
        /*0a20*/ 	.word	0x00025ac0


	//   ....[102]....
        /*0a24*/ 	.word	0x00025b50


	//   ....[103]....
        /*0a28*/ 	.word	0x00025b60


	//   ....[104]....
        /*0a2c*/ 	.word	0x00025bb0


	//   ....[105]....
        /*0a30*/ 	.word	0x00025bf0


	//   ....[106]....
        /*0a34*/ 	.word	0x00027980


	//   ....[107]....
        /*0a38*/ 	.word	0x000279b0


	//   ....[108]....
        /*0a3c*/ 	.word	0x000279f0


	//   ....[109]....
        /*0a40*/ 	.word	0x00027a20


	//   ....[110]....
        /*0a44*/ 	.word	0x00027a50


	//   ....[111]....
        /*0a48*/ 	.word	0x00027a80


	//   ....[112]....
        /*0a4c*/ 	.word	0x00027ab0


	//   ....[113]....
        /*0a50*/ 	.word	0x00027ae0


	//   ....[114]....
        /*0a54*/ 	.word	0x00027c60


	//   ....[115]....
        /*0a58*/ 	.word	0x00027c90


	//   ....[116]....
        /*0a5c*/ 	.word	0x00027cc0


	//   ....[117]....
        /*0a60*/ 	.word	0x00027cf0


	//   ....[118]....
        /*0a64*/ 	.word	0x00027d20


	//   ....[119]....
        /*0a68*/ 	.word	0x00027d50


	//   ....[120]....
        /*0a6c*/ 	.word	0x00027e10


	//   ....[121]....
        /*0a70*/ 	.word	0x00027e30


	//   ....[122]....
        /*0a74*/ 	.word	0x00027ea0


	//   ....[123]....
        /*0a78*/ 	.word	0x00028330


	//   ....[124]....
        /*0a7c*/ 	.word	0x000287e0


	//   ....[125]....
        /*0a80*/ 	.word	0x00028890


	//   ....[126]....
        /*0a84*/ 	.word	0x00028920


	//   ....[127]....
        /*0a88*/ 	.word	0x00028970


	//   ....[128]....
        /*0a8c*/ 	.word	0x000289c0


	//   ....[129]....
        /*0a90*/ 	.word	0x00028aa0


	//   ....[130]....
        /*0a94*/ 	.word	0x00028b30


	//   ....[131]....
        /*0a98*/ 	.word	0x00028b80


	//   ....[132]....
        /*0a9c*/ 	.word	0x00028bd0


	//   ....[133]....
        /*0aa0*/ 	.word	0x00028e10


	//   ....[134]....
        /*0aa4*/ 	.word	0x00028f30


	//   ....[135]....
        /*0aa8*/ 	.word	0x00029050


	//   ....[136]....
        /*0aac*/ 	.word	0x00029100


	//   ....[137]....
        /*0ab0*/ 	.word	0x00029160


	//   ....[138]....
        /*0ab4*/ 	.word	0x000291e0


	//   ....[139]....
        /*0ab8*/ 	.word	0x00029240


	//   ....[140]....
        /*0abc*/ 	.word	0x000292a0


	//   ....[141]....
        /*0ac0*/ 	.word	0x00029300


	//   ....[142]....
        /*0ac4*/ 	.word	0x00029380


	//   ....[143]....
        /*0ac8*/ 	.word	0x000293e0


	//   ....[144]....
        /*0acc*/ 	.word	0x00029460


	//   ....[145]....
        /*0ad0*/ 	.word	0x000294c0


	//   ....[146]....
        /*0ad4*/ 	.word	0x00029540


	//   ....[147]....
        /*0ad8*/ 	.word	0x000295a0


	//   ....[148]....
        /*0adc*/ 	.word	0x00029620


	//   ....[149]....
        /*0ae0*/ 	.word	0x00029680


	//   ....[150]....
        /*0ae4*/ 	.word	0x00029710


	//   ....[151]....
        /*0ae8*/ 	.word	0x00029770


	//   ....[152]....
        /*0aec*/ 	.word	0x000297f0


	//   ....[153]....
        /*0af0*/ 	.word	0x00029850


	//   ....[154]....
        /*0af4*/ 	.word	0x000298b0


	//   ....[155]....
        /*0af8*/ 	.word	0x00029910


	//   ....[156]....
        /*0afc*/ 	.word	0x00029970


	//   ....[157]....
        /*0b00*/ 	.word	0x000299d0


	//   ....[158]....
        /*0b04*/ 	.word	0x00029a50


	//   ....[159]....
        /*0b08*/ 	.word	0x00029ab0


	//   ....[160]....
        /*0b0c*/ 	.word	0x00029b30


	//   ....[161]....
        /*0b10*/ 	.word	0x00029b90


	//   ....[162]....
        /*0b14*/ 	.word	0x00029c10


	//   ....[163]....
        /*0b18*/ 	.word	0x00029c70


	//   ....[164]....
        /*0b1c*/ 	.word	0x00029cf0


	//   ....[165]....
        /*0b20*/ 	.word	0x00029de0


	//   ....[166]....
        /*0b24*/ 	.word	0x00029e30


	//   ....[167]....
        /*0b28*/ 	.word	0x00029ec0


	//   ....[168]....
        /*0b2c*/ 	.word	0x00029f50


	//   ....[169]....
        /*0b30*/ 	.word	0x00029fe0


	//   ....[170]....
        /*0b34*/ 	.word	0x0002a070


	//   ....[171]....
        /*0b38*/ 	.word	0x0002a100


	//   ....[172]....
        /*0b3c*/ 	.word	0x0002a190


	//   ....[173]....
        /*0b40*/ 	.word	0x0002a250


	//   ....[174]....
        /*0b44*/ 	.word	0x0002a540


	//   ....[175]....
        /*0b48*/ 	.word	0x0002a740


	//   ....[176]....
        /*0b4c*/ 	.word	0x0002a790


	//   ....[177]....
        /*0b50*/ 	.word	0x0002a7f0


	//   ....[178]....
        /*0b54*/ 	.word	0x0002a900


	//   ....[179]....
        /*0b58*/ 	.word	0x0002a960


	//   ....[180]....
        /*0b5c*/ 	.word	0x0002aa70


	//   ....[181]....
        /*0b60*/ 	.word	0x0002aad0


	//   ....[182]....
        /*0b64*/ 	.word	0x0002abb0


	//   ....[183]....
        /*0b68*/ 	.word	0x0002aed0


	//   ....[184]....
        /*0b6c*/ 	.word	0x0002af70


	//   ....[185]....
        /*0b70*/ 	.word	0x0002b090


	//   ....[186]....
        /*0b74*/ 	.word	0x0002b110


	//   ....[187]....
        /*0b78*/ 	.word	0x0002b190


	//   ....[188]....
        /*0b7c*/ 	.word	0x0002b210


	//   ....[189]....
        /*0b80*/ 	.word	0x0002b290


	//   ....[190]....
        /*0b84*/ 	.word	0x0002b320


	//   ....[191]....
        /*0b88*/ 	.word	0x0002b3c0


	//   ....[192]....
        /*0b8c*/ 	.word	0x0002b470


	//   ....[193]....
        /*0b90*/ 	.word	0x0002b4f0


	//   ....[194]....
        /*0b94*/ 	.word	0x0002b570


	//   ....[195]....
        /*0b98*/ 	.word	0x0002b5f0


	//   ....[196]....
        /*0b9c*/ 	.word	0x0002b680


	//   ....[197]....
        /*0ba0*/ 	.word	0x0002b700


	//   ....[198]....
        /*0ba4*/ 	.word	0x0002b7a0


	//   ....[199]....
        /*0ba8*/ 	.word	0x0002b830


	//   ....[200]....
        /*0bac*/ 	.word	0x0002b960


	//----- nvinfo : EIATTR_REG_RECONFIG
	.align		4
.L_187:
        /*0bb0*/ 	.byte	0x01, 0x54
	.zero		2


	//----- nvinfo : EIATTR_SYSCALL_OFFSETS
	.align		4
        /*0bb4*/ 	.byte	0x04, 0x46
        /*0bb6*/ 	.short	(.L_189 - .L_188)


	//   ....[0]....
.L_188:
        /*0bb8*/ 	.word	0x00001bf0


	//   ....[1]....
        /*0bbc*/ 	.word	0x00001d40


	//   ....[2]....
        /*0bc0*/ 	.word	0x0000fee0


	//   ....[3]....
        /*0bc4*/ 	.word	0x00010480


	//   ....[4]....
        /*0bc8*/ 	.word	0x000245d0


	//   ....[5]....
        /*0bcc*/ 	.word	0x00024770


	//   ....[6]....
        /*0bd0*/ 	.word	0x000248d0


	//   ....[7]....
        /*0bd4*/ 	.word	0x00024a20


	//   ....[8]....
        /*0bd8*/ 	.word	0x00025590


	//----- nvinfo : EIATTR_MBARRIER_INSTR_OFFSETS
	.align		4
.L_189:
        /*0bdc*/ 	.byte	0x04, 0x39
        /*0bde*/ 	.short	(.L_191 - .L_190)


	//   ....[0]....
.L_190:
        /*0be0*/ 	.word	0x000002d0
        /*0be4*/ 	.word	0x000000ff
        /*0be8*/ 	.word	0x00029800
        /*0bec*/ 	.short	0x0100
        /*0bee*/ 	.byte	0x08
	.zero		1


	//   ....[1]....
        /*0bf0*/ 	.word	0x000002e0
        /*0bf4*/ 	.word	0x000000ff
        /*0bf8*/ 	.word	0x00029820
        /*0bfc*/ 	.short	0x0100
        /*0bfe*/ 	.byte	0x08
	.zero		1


	//   ....[2]....
        /*0c00*/ 	.word	0x000003d0
        /*0c04*/ 	.word	0x000000ff
        /*0c08*/ 	.word	0x00029830
        /*0c0c*/ 	.short	0x0100
        /*0c0e*/ 	.byte	0x08
	.zero		1


	//   ....[3]....
        /*0c10*/ 	.word	0x000003e0
        /*0c14*/ 	.word	0x000000ff
        /*0c18*/ 	.word	0x00029840
        /*0c1c*/ 	.short	0x0100
        /*0c1e*/ 	.byte	0x08
	.zero		1


	//   ....[4]....
        /*0c20*/ 	.word	0x000003f0
        /*0c24*/ 	.word	0x000000ff
        /*0c28*/ 	.word	0x00029838
        /*0c2c*/ 	.short	0x0100
        /*0c2e*/ 	.byte	0x08
	.zero		1


	//   ....[5]....
        /*0c30*/ 	.word	0x00000400
        /*0c34*/ 	.word	0x000000ff
        /*0c38*/ 	.word	0x00029848
        /*0c3c*/ 	.short	0x0100
        /*0c3e*/ 	.byte	0x08
	.zero		1


	//   ....[6]....
        /*0c40*/ 	.word	0x00000530
        /*0c44*/ 	.word	0x000000ff
        /*0c48*/ 	.word	0x00029850
        /*0c4c*/ 	.short	0x0100
        /*0c4e*/ 	.byte	0x08
	.zero		1


	//   ....[7]....
        /*0c50*/ 	.word	0x00000540
        /*0c54*/ 	.word	0x000000ff
        /*0c58*/ 	.word	0x00029860
        /*0c5c*/ 	.short	0x0100
        /*0c5e*/ 	.byte	0x08
	.zero		1


	//   ....[8]....
        /*0c60*/ 	.word	0x00000550
        /*0c64*/ 	.word	0x000000ff
        /*0c68*/ 	.word	0x00029858
        /*0c6c*/ 	.short	0x0100
        /*0c6e*/ 	.byte	0x08
	.zero		1


	//   ....[9]....
        /*0c70*/ 	.word	0x00000560
        /*0c74*/ 	.word	0x000000ff
        /*0c78*/ 	.word	0x00029868
        /*0c7c*/ 	.short	0x0100
        /*0c7e*/ 	.byte	0x08
	.zero		1


	//   ....[10]....
        /*0c80*/ 	.word	0x00000650
        /*0c84*/ 	.word	0x000000ff
        /*0c88*/ 	.word	0x00029870
        /*0c8c*/ 	.short	0x0100
        /*0c8e*/ 	.byte	0x06
	.zero		1


	//   ....[11]....
        /*0c90*/ 	.word	0x00000660
        /*0c94*/ 	.word	0x000000ff
        /*0c98*/ 	.word	0x00029880
        /*0c9c*/ 	.short	0x0100
        /*0c9e*/ 	.byte	0x06
	.zero		1


	//   ....[12]....
        /*0ca0*/ 	.word	0x00000670
        /*0ca4*/ 	.word	0x000000ff
        /*0ca8*/ 	.word	0x00029878
        /*0cac*/ 	.short	0x0100
        /*0cae*/ 	.byte	0x06
	.zero		1


	//   ....[13]....
        /*0cb0*/ 	.word	0x00000680
        /*0cb4*/ 	.word	0x000000ff
        /*0cb8*/ 	.word	0x00029888
        /*0cbc*/ 	.short	0x0100
        /*0cbe*/ 	.byte	0x06
	.zero		1


	//   ....[14]....
        /*0cc0*/ 	.word	0x000007b0
        /*0cc4*/ 	.word	0x000000ff
        /*0cc8*/ 	.word	0x00029890
        /*0ccc*/ 	.short	0x0100
        /*0cce*/ 	.byte	0x08
	.zero		1


	//   ....[15]....
        /*0cd0*/ 	.word	0x000007c0
        /*0cd4*/ 	.word	0x000000ff
        /*0cd8*/ 	.word	0x000298a0
        /*0cdc*/ 	.short	0x0100
        /*0cde*/ 	.byte	0x08
	.zero		1


	//   ....[16]....
        /*0ce0*/ 	.word	0x000007d0
        /*0ce4*/ 	.word	0x000000ff
        /*0ce8*/ 	.word	0x00029898
        /*0cec*/ 	.short	0x0100
        /*0cee*/ 	.byte	0x08
	.zero		1


	//   ....[17]....
        /*0cf0*/ 	.word	0x000007e0
        /*0cf4*/ 	.word	0x000000ff
        /*0cf8*/ 	.word	0x000298a8
        /*0cfc*/ 	.short	0x0100
        /*0cfe*/ 	.byte	0x08
	.zero		1


	//   ....[18]....
        /*0d00*/ 	.word	0x00000910
        /*0d04*/ 	.word	0x000000ff
        /*0d08*/ 	.word	0x000298b0
        /*0d0c*/ 	.short	0x0100
        /*0d0e*/ 	.byte	0x08
	.zero		1


	//   ....[19]....
        /*0d10*/ 	.word	0x00000920
        /*0d14*/ 	.word	0x000000ff
        /*0d18*/ 	.word	0x000298c0
        /*0d1c*/ 	.short	0x0100
        /*0d1e*/ 	.byte	0x08
	.zero		1


	//   ....[20]....
        /*0d20*/ 	.word	0x00000930
        /*0d24*/ 	.word	0x000000ff
        /*0d28*/ 	.word	0x000298b8
        /*0d2c*/ 	.short	0x0100
        /*0d2e*/ 	.byte	0x08
	.zero		1


	//   ....[21]....
        /*0d30*/ 	.word	0x00000940
        /*0d34*/ 	.word	0x000000ff
        /*0d38*/ 	.word	0x000298c8
        /*0d3c*/ 	.short	0x0100
        /*0d3e*/ 	.byte	0x08
	.zero		1


	//   ....[22]....
        /*0d40*/ 	.word	0x000034d0
        /*0d44*/ 	.word	0x00000061
        /*0d48*/ 	.word	0x00029890
        /*0d4c*/ 	.short	0x010a
        /*0d4e*/ 	.byte	0x3f
	.zero		1


	//   ....[23]....
        /*0d50*/ 	.word	0x00009220
        /*0d54*/ 	.word	0x00000061
        /*0d58*/ 	.word	0x00029890
        /*0d5c*/ 	.short	0x010a
        /*0d5e*/ 	.byte	0x3f
	.zero		1


	//   ....[24]....
        /*0d60*/ 	.word	0x0000f130
        /*0d64*/ 	.word	0x00000061
        /*0d68*/ 	.word	0x00029890
        /*0d6c*/ 	.short	0x010a
        /*0d6e*/ 	.byte	0x3f
	.zero		1


	//   ....[25]....
        /*0d70*/ 	.word	0x0000f500
        /*0d74*/ 	.word	0x00000028
        /*0d78*/ 	.word	0x00000000
        /*0d7c*/ 	.short	0x0101
        /*0d7e*/ 	.byte	0x3f
	.zero		1


	//   ....[26]....
        /*0d80*/ 	.word	0x0000f540
        /*0d84*/ 	.word	0x00000061
        /*0d88*/ 	.word	0x000298b0
        /*0d8c*/ 	.short	0x010a
        /*0d8e*/ 	.byte	0x3f
	.zero		1


	//   ....[27]....
        /*0d90*/ 	.word	0x0000f9e0
        /*0d94*/ 	.word	0x00000061
        /*0d98*/ 	.word	0x00000000
        /*0d9c*/ 	.short	0x0101
        /*0d9e*/ 	.byte	0x3f
	.zero		1


	//   ....[28]....
        /*0da0*/ 	.word	0x000101e0
        /*0da4*/ 	.word	0x00000010
        /*0da8*/ 	.word	0x00029800
        /*0dac*/ 	.short	0x010a
        /*0dae*/ 	.byte	0x3f
	.zero		1


	//   ....[29]....
        /*0db0*/ 	.word	0x00010230
        /*0db4*/ 	.word	0x00000010
        /*0db8*/ 	.word	0x00029800
        /*0dbc*/ 	.short	0x010a
        /*0dbe*/ 	.byte	0x3f
	.zero		1


	//   ....[30]....
        /*0dc0*/ 	.word	0x00010a70
        /*0dc4*/ 	.word	0x00000010
        /*0dc8*/ 	.word	0x00029800
        /*0dcc*/ 	.short	0x010a
        /*0dce*/ 	.byte	0x3f
	.zero		1


	//   ....[31]....
        /*0dd0*/ 	.word	0x00013de0
        /*0dd4*/ 	.word	0x00000010
        /*0dd8*/ 	.word	0x00029800
        /*0ddc*/ 	.short	0x010a
        /*0dde*/ 	.byte	0x3f
	.zero		1


	//   ....[32]....
        /*0de0*/ 	.word	0x00016e80
        /*0de4*/ 	.word	0x00000003
        /*0de8*/ 	.word	0x00029830
        /*0dec*/ 	.short	0x010a
        /*0dee*/ 	.byte	0x3f
	.zero		1


	//   ....[33]....
        /*0df0*/ 	.word	0x00016f00
        /*0df4*/ 	.word	0x00000003
        /*0df8*/ 	.word	0x00029830
        /*0dfc*/ 	.short	0x010a
        /*0dfe*/ 	.byte	0x3f
	.zero		1


	//   ....[34]....
        /*0e00*/ 	.word	0x00019cb0
        /*0e04*/ 	.word	0x0000001a
        /*0e08*/ 	.word	0x00000000
        /*0e0c*/ 	.short	0x0101
        /*0e0e*/ 	.byte	0x3f
	.zero		1


	//   ....[35]....
        /*0e10*/ 	.word	0x0001afa0
        /*0e14*/ 	.word	0x0000000b
        /*0e18*/ 	.word	0x00029830
        /*0e1c*/ 	.short	0x010a
        /*0e1e*/ 	.byte	0x3f
	.zero		1


	//   ....[36]....
        /*0e20*/ 	.word	0x0001aff0
        /*0e24*/ 	.word	0x0000000b
        /*0e28*/ 	.word	0x00029830
        /*0e2c*/ 	.short	0x010a
        /*0e2e*/ 	.byte	0x3f
	.zero		1


	//   ....[37]....
        /*0e30*/ 	.word	0x0001c0f0
        /*0e34*/ 	.word	0x0000000b
        /*0e38*/ 	.word	0x00029850
        /*0e3c*/ 	.short	0x010a
        /*0e3e*/ 	.byte	0x3f
	.zero		1


	//   ....[38]....
        /*0e40*/ 	.word	0x0001c130
        /*0e44*/ 	.word	0x0000000b
        /*0e48*/ 	.word	0x00029850
        /*0e4c*/ 	.short	0x010a
        /*0e4e*/ 	.byte	0x3f
	.zero		1


	//   ....[39]....
        /*0e50*/ 	.word	0x0001e2e0
        /*0e54*/ 	.word	0x00000004
        /*0e58*/ 	.word	0x00000000
        /*0e5c*/ 	.short	0x0101
        /*0e5e*/ 	.byte	0x3f
	.zero		1


	//   ....[40]....
        /*0e60*/ 	.word	0x0001e500
        /*0e64*/ 	.word	0x00000006
        /*0e68*/ 	.word	0x00000000
        /*0e6c*/ 	.short	0x0101
        /*0e6e*/ 	.byte	0x3f
	.zero		1


	//   ....[41]....
        /*0e70*/ 	.word	0x0001eb70
        /*0e74*/ 	.word	0x0000000d
        /*0e78*/ 	.word	0x00029850
        /*0e7c*/ 	.short	0x010a
        /*0e7e*/ 	.byte	0x3f
	.zero		1


	//   ....[42]....
        /*0e80*/ 	.word	0x0001ebf0
        /*0e84*/ 	.word	0x0000000d
        /*0e88*/ 	.word	0x00029850
        /*0e8c*/ 	.short	0x010a
        /*0e8e*/ 	.byte	0x3f
	.zero		1


	//   ....[43]....
        /*0e90*/ 	.word	0x0001f220
        /*0e94*/ 	.word	0x00000000
        /*0e98*/ 	.word	0x00000000
        /*0e9c*/ 	.short	0x0101
        /*0e9e*/ 	.byte	0x3f
	.zero		1


	//   ....[44]....
        /*0ea0*/ 	.word	0x00020e10
        /*0ea4*/ 	.word	0x00000000
        /*0ea8*/ 	.word	0x00000000
        /*0eac*/ 	.short	0x0101
        /*0eae*/ 	.byte	0x3f
	.zero		1


	//   ....[45]....
        /*0eb0*/ 	.word	0x000232d0
        /*0eb4*/ 	.word	0x00000006
        /*0eb8*/ 	.word	0x00029820
        /*0ebc*/ 	.short	0x010a
        /*0ebe*/ 	.byte	0x3f
	.zero		1


	//   ....[46]....
        /*0ec0*/ 	.word	0x000233c0
        /*0ec4*/ 	.word	0x00000007
        /*0ec8*/ 	.word	0x000298a0
        /*0ecc*/ 	.short	0x010a
        /*0ece*/ 	.byte	0x3f
	.zero		1


	//   ....[47]....
        /*0ed0*/ 	.word	0x000237f0
        /*0ed4*/ 	.word	0x00000007
        /*0ed8*/ 	.word	0x000298c0
        /*0edc*/ 	.short	0x010a
        /*0ede*/ 	.byte	0x3f
	.zero		1


	//   ....[48]....
        /*0ee0*/ 	.word	0x00023be0
        /*0ee4*/ 	.word	0x00000008
        /*0ee8*/ 	.word	0x000298a0
        /*0eec*/ 	.short	0x010a
        /*0eee*/ 	.byte	0x3f
	.zero		1


	//   ....[49]....
        /*0ef0*/ 	.word	0x00024000
        /*0ef4*/ 	.word	0x00000008
        /*0ef8*/ 	.word	0x000298c0
        /*0efc*/ 	.short	0x010a
        /*0efe*/ 	.byte	0x3f
	.zero		1


	//   ....[50]....
        /*0f00*/ 	.word	0x00024e60
        /*0f04*/ 	.word	0x00000002
        /*0f08*/ 	.word	0x00029880
        /*0f0c*/ 	.short	0x010a
        /*0f0e*/ 	.byte	0x3f
	.zero		1


	//   ....[51]....
        /*0f10*/ 	.word	0x00025030
        /*0f14*/ 	.word	0x00000002
        /*0f18*/ 	.word	0x00029840
        /*0f1c*/ 	.short	0x010a
        /*0f1e*/ 	.byte	0x3f
	.zero		1


	//   ....[52]....
        /*0f20*/ 	.word	0x00025cf0
        /*0f24*/ 	.word	0x00000008
        /*0f28*/ 	.word	0x00029800
        /*0f2c*/ 	.short	0x0107
        /*0f2e*/ 	.byte	0x3f
	.zero		1


	//   ....[53]....
        /*0f30*/ 	.word	0x00025df0
        /*0f34*/ 	.word	0x00000002
        /*0f38*/ 	.word	0x00029800
        /*0f3c*/ 	.short	0x0101
        /*0f3e*/ 	.byte	0x3f
	.zero		1


	//   ....[54]....
        /*0f40*/ 	.word	0x00025e10
        /*0f44*/ 	.word	0x00000002
        /*0f48*/ 	.word	0x00029820
        /*0f4c*/ 	.short	0x010a
        /*0f4e*/ 	.byte	0x3f
	.zero		1


	//   ....[55]....
        /*0f50*/ 	.word	0x00026170
        /*0f54*/ 	.word	0x00000005
        /*0f58*/ 	.word	0x00029880
        /*0f5c*/ 	.short	0x010a
        /*0f5e*/ 	.byte	0x3f
	.zero		1


	//   ....[56]....
        /*0f60*/ 	.word	0x000263d0
        /*0f64*/ 	.word	0x00000005
        /*0f68*/ 	.word	0x00029840
        /*0f6c*/ 	.short	0x010a
        /*0f6e*/ 	.byte	0x3f
	.zero		1


	//   ....[57]....
        /*0f70*/ 	.word	0x000268f0
        /*0f74*/ 	.word	0x00000011
        /*0f78*/ 	.word	0x00029870
        /*0f7c*/ 	.short	0x010a
        /*0f7e*/ 	.byte	0x3f
	.zero		1


	//   ....[58]....
        /*0f80*/ 	.word	0x00026960
        /*0f84*/ 	.word	0x00000011
        /*0f88*/ 	.word	0x00029860
        /*0f8c*/ 	.short	0x010a
        /*0f8e*/ 	.byte	0x3f
	.zero		1


	//   ....[59]....
        /*0f90*/ 	.word	0x00026ea0
        /*0f94*/ 	.word	0x00000011
        /*0f98*/ 	.word	0x00029850
        /*0f9c*/ 	.short	0x0101
        /*0f9e*/ 	.byte	0x3f
	.zero		1


	//   ....[60]....
        /*0fa0*/ 	.word	0x00026f20
        /*0fa4*/ 	.word	0x00000011
        /*0fa8*/ 	.word	0x00000000
        /*0fac*/ 	.short	0x0101
        /*0fae*/ 	.byte	0x3f
	.zero		1


	//   ....[61]....
        /*0fb0*/ 	.word	0x00027150
        /*0fb4*/ 	.word	0x00000011
        /*0fb8*/ 	.word	0x00029870
        /*0fbc*/ 	.short	0x010a
        /*0fbe*/ 	.byte	0x3f
	.zero		1


	//   ....[62]....
        /*0fc0*/ 	.word	0x000271c0
        /*0fc4*/ 	.word	0x00000011
        /*0fc8*/ 	.word	0x00029860
        /*0fcc*/ 	.short	0x010a
        /*0fce*/ 	.byte	0x3f
	.zero		1


	//   ....[63]....
        /*0fd0*/ 	.word	0x00027720
        /*0fd4*/ 	.word	0x00000011
        /*0fd8*/ 	.word	0x00029850
        /*0fdc*/ 	.short	0x0101
        /*0fde*/ 	.byte	0x3f
	.zero		1


	//   ....[64]....
        /*0fe0*/ 	.word	0x00027770
        /*0fe4*/ 	.word	0x00000011
        /*0fe8*/ 	.word	0x00000000
        /*0fec*/ 	.short	0x0101
        /*0fee*/ 	.byte	0x3f
	.zero		1


	//   ....[65]....
        /*0ff0*/ 	.word	0x000282b0
        /*0ff4*/ 	.word	0x00000000
        /*0ff8*/ 	.word	0x00029820
        /*0ffc*/ 	.short	0x010a
        /*0ffe*/ 	.byte	0x3f
	.zero		1


	//   ....[66]....
        /*1000*/ 	.word	0x00028460
        /*1004*/ 	.word	0x00000006
        /*1008*/ 	.word	0x00000000
        /*100c*/ 	.short	0x010a
        /*100e*/ 	.byte	0x3f
	.zero		1


	//   ....[67]....
        /*1010*/ 	.word	0x000284d0
        /*1014*/ 	.word	0x00000007
        /*1018*/ 	.word	0x00000000
        /*101c*/ 	.short	0x010a
        /*101e*/ 	.byte	0x3f
	.zero		1


	//   ....[68]....
        /*1020*/ 	.word	0x00028530
        /*1024*/ 	.word	0x00000004
        /*1028*/ 	.word	0x00029860
        /*102c*/ 	.short	0x010a
        /*102e*/ 	.byte	0x3f
	.zero		1


	//   ....[69]....
        /*1030*/ 	.word	0x00028580
        /*1034*/ 	.word	0x00000003
        /*1038*/ 	.word	0x00029860
        /*103c*/ 	.short	0x010a
        /*103e*/ 	.byte	0x3f
	.zero		1


	//   ....[70]....
        /*1040*/ 	.word	0x000285c0
        /*1044*/ 	.word	0x00000004
        /*1048*/ 	.word	0x00029880
        /*104c*/ 	.short	0x010a
        /*104e*/ 	.byte	0x3f
	.zero		1


	//   ....[71]....
        /*1050*/ 	.word	0x000285e0
        /*1054*/ 	.word	0x00000003
        /*1058*/ 	.word	0x00029880
        /*105c*/ 	.short	0x010a
        /*105e*/ 	.byte	0x3f
	.zero		1


	//   ....[72]....
        /*1060*/ 	.word	0x00028640
        /*1064*/ 	.word	0x00000061
        /*1068*/ 	.word	0x00029890
        /*106c*/ 	.short	0x010a
        /*106e*/ 	.byte	0x3f
	.zero		1


	//   ....[73]....
        /*1070*/ 	.word	0x00028690
        /*1074*/ 	.word	0x00000061
        /*1078*/ 	.word	0x00029890
        /*107c*/ 	.short	0x010a
        /*107e*/ 	.byte	0x3f
	.zero		1


	//   ....[74]....
        /*1080*/ 	.word	0x000286e0
        /*1084*/ 	.word	0x00000061
        /*1088*/ 	.word	0x00029890
        /*108c*/ 	.short	0x010a
        /*108e*/ 	.byte	0x3f
	.zero		1


	//   ....[75]....
        /*1090*/ 	.word	0x00028730
        /*1094*/ 	.word	0x00000061
        /*1098*/ 	.word	0x000298b0
        /*109c*/ 	.short	0x010a
        /*109e*/ 	.byte	0x3f
	.zero		1


	//   ....[76]....
        /*10a0*/ 	.word	0x000289f0
        /*10a4*/ 	.word	0x00000010
        /*10a8*/ 	.word	0x00029800
        /*10ac*/ 	.short	0x010a
        /*10ae*/ 	.byte	0x3f
	.zero		1


	//   ....[77]....
        /*10b0*/ 	.word	0x00028c10
        /*10b4*/ 	.word	0x00000010
        /*10b8*/ 	.word	0x00029800
        /*10bc*/ 	.short	0x010a
        /*10be*/ 	.byte	0x3f
	.zero		1


	//   ....[78]....
        /*10c0*/ 	.word	0x00028c60
        /*10c4*/ 	.word	0x00000003
        /*10c8*/ 	.word	0x00029830
        /*10cc*/ 	.short	0x010a
        /*10ce*/ 	.byte	0x3f
	.zero		1


	//   ....[79]....
        /*10d0*/ 	.word	0x00028cb0
        /*10d4*/ 	.word	0x0000000b
        /*10d8*/ 	.word	0x00029830
        /*10dc*/ 	.short	0x010a
        /*10de*/ 	.byte	0x3f
	.zero		1


	//   ....[80]....
        /*10e0*/ 	.word	0x00028d00
        /*10e4*/ 	.word	0x0000000b
        /*10e8*/ 	.word	0x00029850
        /*10ec*/ 	.short	0x010a
        /*10ee*/ 	.byte	0x3f
	.zero		1


	//   ....[81]....
        /*10f0*/ 	.word	0x00028d50
        /*10f4*/ 	.word	0x0000000d
        /*10f8*/ 	.word	0x00029850
        /*10fc*/ 	.short	0x010a
        /*10fe*/ 	.byte	0x3f
	.zero		1


	//   ....[82]....
        /*1100*/ 	.word	0x0002a320
        /*1104*/ 	.word	0x00000005
        /*1108*/ 	.word	0x00029820
        /*110c*/ 	.short	0x010a
        /*110e*/ 	.byte	0x3f
	.zero		1


	//   ....[83]....
        /*1110*/ 	.word	0x0002a370
        /*1114*/ 	.word	0x00000007
        /*1118*/ 	.word	0x000298a0
        /*111c*/ 	.short	0x010a
        /*111e*/ 	.byte	0x3f
	.zero		1


	//   ....[84]....
        /*1120*/ 	.word	0x0002a3c0
        /*1124*/ 	.word	0x00000007
        /*1128*/ 	.word	0x000298c0
        /*112c*/ 	.short	0x010a
        /*112e*/ 	.byte	0x3f
	.zero		1


	//   ....[85]....
        /*1130*/ 	.word	0x0002a410
        /*1134*/ 	.word	0x00000008
        /*1138*/ 	.word	0x000298a0
        /*113c*/ 	.short	0x010a
        /*113e*/ 	.byte	0x3f
	.zero		1


	//   ....[86]....
        /*1140*/ 	.word	0x0002a460
        /*1144*/ 	.word	0x00000008
        /*1148*/ 	.word	0x000298c0
        /*114c*/ 	.short	0x010a
        /*114e*/ 	.byte	0x3f
	.zero		1


	//   ....[87]....
        /*1150*/ 	.word	0x0002a600
        /*1154*/ 	.word	0x00000002
        /*1158*/ 	.word	0x00029880
        /*115c*/ 	.short	0x010a
        /*115e*/ 	.byte	0x3f
	.zero		1


	//   ....[88]....
        /*1160*/ 	.word	0x0002a650
        /*1164*/ 	.word	0x00000002
        /*1168*/ 	.word	0x00029840
        /*116c*/ 	.short	0x010a
        /*116e*/ 	.byte	0x3f
	.zero		1


	//   ....[89]....
        /*1170*/ 	.word	0x0002ac40
        /*1174*/ 	.word	0x00000002
        /*1178*/ 	.word	0x00029820
        /*117c*/ 	.short	0x010a
        /*117e*/ 	.byte	0x3f
	.zero		1


	//   ....[90]....
        /*1180*/ 	.word	0x0002ac90
        /*1184*/ 	.word	0x00000005
        /*1188*/ 	.word	0x00029880
        /*118c*/ 	.short	0x010a
        /*118e*/ 	.byte	0x3f
	.zero		1


	//   ....[91]....
        /*1190*/ 	.word	0x0002ace0
        /*1194*/ 	.word	0x00000005
        /*1198*/ 	.word	0x00029840
        /*119c*/ 	.short	0x010a
        /*119e*/ 	.byte	0x3f
	.zero		1


	//   ....[92]....
        /*11a0*/ 	.word	0x0002ad30
        /*11a4*/ 	.word	0x00000011
        /*11a8*/ 	.word	0x00029870
        /*11ac*/ 	.short	0x010a
        /*11ae*/ 	.byte	0x3f
	.zero		1


	//   ....[93]....
        /*11b0*/ 	.word	0x0002ad80
        /*11b4*/ 	.word	0x00000011
        /*11b8*/ 	.word	0x00029860
        /*11bc*/ 	.short	0x010a
        /*11be*/ 	.byte	0x3f
	.zero		1


	//   ....[94]....
        /*11c0*/ 	.word	0x0002add0
        /*11c4*/ 	.word	0x00000011
        /*11c8*/ 	.word	0x00029870
        /*11cc*/ 	.short	0x010a
        /*11ce*/ 	.byte	0x3f
	.zero		1


	//   ....[95]....
        /*11d0*/ 	.word	0x0002ae20
        /*11d4*/ 	.word	0x00000011
        /*11d8*/ 	.word	0x00029860
        /*11dc*/ 	.short	0x010a
        /*11de*/ 	.byte	0x3f
	.zero		1


	//   ....[96]....
        /*11e0*/ 	.word	0x0002b880
        /*11e4*/ 	.word	0x00000000
        /*11e8*/ 	.word	0x00029820
        /*11ec*/ 	.short	0x010a
        /*11ee*/ 	.byte	0x3f
	.zero		1


	//   ....[97]....
        /*11f0*/ 	.word	0x0002ba20
        /*11f4*/ 	.word	0x00000006
        /*11f8*/ 	.word	0x00000000
        /*11fc*/ 	.short	0x010a
        /*11fe*/ 	.byte	0x3f
	.zero		1


	//   ....[98]....
        /*1200*/ 	.word	0x0002ba70
        /*1204*/ 	.word	0x00000007
        /*1208*/ 	.word	0x00000000
        /*120c*/ 	.short	0x010a
        /*120e*/ 	.byte	0x3f
	.zero		1


	//   ....[99]....
        /*1210*/ 	.word	0x0002bac0
        /*1214*/ 	.word	0x00000004
        /*1218*/ 	.word	0x00029860
        /*121c*/ 	.short	0x010a
        /*121e*/ 	.byte	0x3f
	.zero		1


	//   ....[100]....
        /*1220*/ 	.word	0x0002bb10
        /*1224*/ 	.word	0x00000003
        /*1228*/ 	.word	0x00029860
        /*122c*/ 	.short	0x010a
        /*122e*/ 	.byte	0x3f
	.zero		1


	//   ....[101]....
        /*1230*/ 	.word	0x0002bb60
        /*1234*/ 	.word	0x00000004
        /*1238*/ 	.word	0x00029880
        /*123c*/ 	.short	0x010a
        /*123e*/ 	.byte	0x3f
	.zero		1


	//----- nvinfo : EIATTR_NUM_MBARRIERS
	.align		4
.L_191:
        /*1240*/ 	.byte	0x03, 0x38
        /*1242*/ 	.short	0x0016


	//----- nvinfo : EIATTR_EXIT_INSTR_OFFSETS
	.align		4
        /*1244*/ 	.byte	0x04, 0x1c
        /*1246*/ 	.short	(.L_193 - .L_192)


	//   ....[0]....
.L_192:
        /*1248*/ 	.word	0x00028630


	//----- nvinfo : EIATTR_MAX_THREADS
	.align		4
.L_193:
        /*124c*/ 	.byte	0x04, 0x05
        /*124e*/ 	.short	(.L_195 - .L_194)
.L_194:
        /*1250*/ 	.word	0x00000180
        /*1254*/ 	.word	0x00000001
        /*1258*/ 	.word	0x00000001


	//----- nvinfo : EIATTR_CRS_STACK_SIZE
	.align		4
.L_195:
        /*125c*/ 	.byte	0x04, 0x1e
        /*125e*/ 	.short	(.L_197 - .L_196)
.L_196:
        /*1260*/ 	.word	0x00000000


	//----- nvinfo : EIATTR_CBANK_PARAM_SIZE
	.align		4
.L_197:
        /*1264*/ 	.byte	0x03, 0x19
        /*1266*/ 	.short	0x0af0


	//----- nvinfo : EIATTR_PARAM_CBANK
	.align		4
        /*1268*/ 	.byte	0x04, 0x0a
        /*126a*/ 	.short	(.L_199 - .L_198)
	.align		4
.L_198:
        /*126c*/ 	.word	index@(.nv.constant0._ZN7cutlass13device_kernelIN5flash11enable_sm90INS1_16FlashAttnFwdSm90INS1_25CollectiveMainloopFwdSm90ILi2EN4cute5tupleIJNS5_1CILi1EEES8_S8_EEENS6_IJNS7_ILi128EEENS7_ILi160EEENS7_ILi192EEEEEELi128ENS_12float_e4m3_tEfNS_4arch4Sm90ELb0ELb0ELb1ELb1ELb0ELb1ELb0ELb1ELb1ELb1ELb0ELb0EEENS1_21CollectiveEpilogueFwdINS6_IJSA_SA_SB_EEES9_NS_10bfloat16_tESG_Li256ELb1ELb1ELb0ELb1EEENS1_36VarlenDynamicPersistentTileSchedulerILi128ELi160ELi256ELi128ELb0ELb1ELb1ELb0ELb1ELb1EEEEEEEEEvNT_6ParamsE)
        /*1270*/ 	.short	0x0210
        /*1272*/ 	.short	0x0af0


	//----- nvinfo : EIATTR_SW_WAR
	.align		4
.L_199:
        /*1274*/ 	.byte	0x04, 0x36
        /*1276*/ 	.short	(.L_201 - .L_200)
.L_200:
        /*1278*/ 	.word	0x00000008
.L_201:


//--------------------- .nv.info._ZN7cutlass13device_kernelIN5flash11enable_sm90INS1_16FlashAttnFwdSm90INS1_25CollectiveMainloopFwdSm90ILi2EN4cute5tupleIJNS5_1CILi1EEES8_S8_EEENS6_IJNS7_ILi128EEESA_NS7_ILi192EEEEEELi128ENS_12float_e4m3_tEfNS_4arch4Sm90ELb0ELb1ELb1ELb0ELb0ELb0ELb0ELb1ELb1ELb1ELb0ELb0EEENS1_21CollectiveEpilogueFwdINS6_IJSA_SA_SA_EEES9_NS_10bfloat16_tESF_Li256ELb0ELb1ELb0ELb1EEENS1_30DynamicPersistentTileSchedulerILi256ELi128ELb0ELb1ELb1EEEEEEEEEvNT_6ParamsE --------------------------
	.section	.nv.info._ZN7cutlass13device_kernelIN5flash11enable_sm90INS1_16FlashAttnFwdSm90INS1_25CollectiveMainloopFwdSm90ILi2EN4cute5tupleIJNS5_1CILi1EEES8_S8_EEENS6_IJNS7_ILi128EEESA_NS7_ILi192EEEEEELi128ENS_12float_e4m3_tEfNS_4arch4Sm90ELb0ELb1ELb1ELb0ELb0ELb0ELb0ELb1ELb1ELb1ELb0ELb0EEENS1_21CollectiveEpilogueFwdINS6_IJSA_SA_SA_EEES9_NS_10bfloat16_tESF_Li256ELb0ELb1ELb0ELb1EEENS1_30DynamicPersistentTileSchedulerILi256ELi128ELb0ELb1ELb1EEEEEEEEEvNT_6ParamsE,"",@"SHT_CUDA_INFO"
	.sectionflags	@""
	.align	4


	//----- nvinfo : EIATTR_CUDA_API_VERSION
	.align		4
        /*0000*/ 	.byte	0x04, 0x37
        /*0002*/ 	.short	(.L_203 - .L_202)
.L_202:
        /*0004*/ 	.word	0x00000082


	//----- nvinfo : EIATTR_KPARAM_INFO
	.align		4
.L_203:
        /*0008*/ 	.byte	0x04, 0x17
        /*000a*/ 	.short	(.L_205 - .L_204)
.L_204:
        /*000c*/ 	.word	0x00000000
        /*0010*/ 	.short	0x0000
        /*0012*/ 	.short	0x0070
        /*0014*/ 	.byte	0x00, 0xf0, 0x01, 0x2a


	//----- nvinfo : EIATTR_SPARSE_MMA_MASK
	.align		4
.L_205:
        /*0018*/ 	.byte	0x03, 0x50
        /*001a*/ 	.short	0x0000


	//----- nvinfo : EIATTR_MAXREG_COUNT
	.align		4
        /*001c*/ 	.byte	0x03, 0x1b
        /*001e*/ 	.short	0x00a8


	//----- nvinfo : EIATTR_NUM_BARRIERS
	.align		4
        /*0020*/ 	.byte	0x02, 0x4c
        /*0022*/ 	.byte	0x10
	.zero		1


	//----- nvinfo : EIATTR_EXTERNS
	.align		4
        /*0024*/ 	.byte	0x04, 0x0f
        /*0026*/ 	.short	(.L_207 - .L_206)


	//   ....[0]....
	.align		4
.L_206:
        /*0028*/ 	.word	index@(__assertfail)


	//----- nvinfo : EIATTR_ANNOTATIONS
	.align		4
.L_207:
        /*002c*/ 	.byte	0x04, 0x55
        /*002e*/ 	.short	(.L_209 - .L_208)


	//   ....[0]....
.L_208:
        /* <DEDUP_REMOVED lines=27> */


	//----- nvinfo : EIATTR_MERCURY_ISA_VERSION
	.align		4
.L_209:
        /*01d0*/ 	.byte	0x03, 0x5f
        /*01d2*/ 	.short	0x0101


	//----- nvinfo : EIATTR_INT_WARP_WIDE_INSTR_OFFSETS
	.align		4
        /*01d4*/ 	.byte	0x04, 0x31
        /*01d6*/ 	.short	(.L_211 - .L_210)


	//   ....[0]....
.L_210:
        /*01d8*/ 	.word	0x00000130


	//   ....[1]....
        /*01dc*/ 	.word	0x00000170


	//   ....[2]....
        /*01e0*/ 	.word	0x000001e0


	//   ....[3]....
        /*01e4*/ 	.word	0x000127e0


	//   ....[4]....
        /*01e8*/ 	.word	0x00012870


	//   ....[5]....
        /*01ec*/ 	.word	0x00015060


	//   ....[6]....
        /*01f0*/ 	.word	0x000150f0


	//----- nvinfo : EIATTR_COOP_GROUP_MASK_REGIDS
	.align		4
.L_211:
        /*01f4*/ 	.byte	0x04, 0x29
        /*01f6*/ 	.short	(.L_213 - .L_212)


	//   ....[0]....
.L_212:
        /*01f8*/ 	.word	0xffffffff


	//   ....[1]....
        /*01fc*/ 	.word	0xffffffff


	//   ....[2]....
        /*0200*/ 	.word	0xffffffff


	//   ....[3]....
        /*0204*/ 	.word	0xffffffff


	//   ....[4]....
        /*0208*/ 	.word	0xffffffff


	//   ....[5]....
        /*020c*/ 	.word	0xffffffff


	//   ....[6]....
        /*0210*/ 	.word	0xffffffff


	//   ....[7]....
        /*0214*/ 	.word	0xffffffff


	//   ....[8]....
        /*0218*/ 	.word	0xffffffff


	//   ....[9]....
        /*021c*/ 	.word	0xffffffff


	//   ....[10]....
        /*0220*/ 	.word	0xffffffff


	//   ....[11]....
        /*0224*/ 	.word	0xffffffff


	//   ....[12]....
        /*0228*/ 	.word	0xffffffff


	//   ....[13]....
        /*022c*/ 	.word	0xffffffff


	//   ....[14]....
        /*0230*/ 	.word	0xffffffff


	//   ....[15]....
        /*0234*/ 	.word	0xffffffff


	//   ....[16]....
        /*0238*/ 	.word	0xffffffff


	//   ....[17]....
        /*023c*/ 	.word	0xffffffff


	//   ....[18]....
        /*0240*/ 	.word	0xffffffff


	//   ....[19]....
        /*0244*/ 	.word	0xffffffff


	//   ....[20]....
        /*0248*/ 	.word	0xffffffff


	//   ....[21]....
        /*024c*/ 	.word	0xffffffff


	//   ....[22]....
        /*0250*/ 	.word	0xffffffff


	//   ....[23]....
        /*0254*/ 	.word	0xffffffff


	//   ....[24]....
        /*0258*/ 	.word	0xffffffff


	//   ....[25]....
        /*025c*/ 	.word	0xffffffff


	//   ....[26]....
        /*0260*/ 	.word	0xffffffff


	//   ....[27]....
        /*0264*/ 	.word	0xffffffff


	//   ....[28]....
        /*0268*/ 	.word	0xffffffff


	//   ....[29]....
        /*026c*/ 	.word	0xffffffff


	//   ....[30]....
        /*0270*/ 	.word	0xffffffff


	//   ....[31]....
        /*0274*/ 	.word	0xffffffff


	//   ....[32]....
        /*0278*/ 	.word	0xffffffff


	//   ....[33]....
        /*027c*/ 	.word	0xffffffff


	//   ....[34]....
        /*0280*/ 	.word	0xffffffff


	//   ....[35]....
        /*0284*/ 	.word	0xffffffff


	//   ....[36]....
        /*0288*/ 	.word	0xffffffff


	//   ....[37]....
        /*028c*/ 	.word	0xffffffff


	//   ....[38]....
        /*0290*/ 	.word	0xffffffff


	//   ....[39]....
        /*0294*/ 	.word	0xffffffff


	//   ....[40]....
        /*0298*/ 	.word	0xffffffff


	//   ....[41]....
        /*029c*/ 	.word	0xffffffff


	//   ....[42]....
        /*02a0*/ 	.word	0xffffffff


	//   ....[43]....
        /*02a4*/ 	.word	0xffffffff


	//   ....[44]....
        /*02a8*/ 	.word	0xffffffff


	//   ....[45]....
        /*02ac*/ 	.word	0xffffffff


	//   ....[46]....
        /*02b0*/ 	.word	0xffffffff


	//   ....[47]....
        /*02b4*/ 	.word	0xffffffff


	//   ....[48]....
        /*02b8*/ 	.word	0xffffffff


	//   ....[49]....
        /*02bc*/ 	.word	0xffffffff


	//   ....[50]....
        /*02c0*/ 	.word	0xffffffff


	//   ....[51]....
        /*02c4*/ 	.word	0xffffffff


	//   ....[52]....
        /*02c8*/ 	.word	0xffffffff


	//   ....[53]....
        /*02cc*/ 	.word	0xffffffff


	//   ....[54]....
        /*02d0*/ 	.word	0xffffffff


	//   ....[55]....
        /*02d4*/ 	.word	0xffffffff


	//   ....[56]....
        /*02d8*/ 	.word	0xffffffff


	//   ....[57]....
        /*02dc*/ 	.word	0xffffffff


	//   ....[58]....
        /*02e0*/ 	.word	0xffffffff


	//   ....[59]....
        /*02e4*/ 	.word	0xffffffff


	//   ....[60]....
        /*02e8*/ 	.word	0xffffffff


	//   ....[61]....
        /*02ec*/ 	.word	0xffffffff


	//   ....[62]....
        /*02f0*/ 	.word	0xffffffff


	//   ....[63]....
        /*02f4*/ 	.word	0xffffffff


	//   ....[64]....
        /*02f8*/ 	.word	0xffffffff


	//   ....[65]....
        /*02fc*/ 	.word	0xffffffff


	//   ....[66]....
        /*0300*/ 	.word	0xffffffff


	//   ....[67]....
        /*0304*/ 	.word	0xffffffff


	//   ....[68]....
        /*0308*/ 	.word	0xffffffff


	//   ....[69]....
        /*030c*/ 	.word	0xffffffff


	//   ....[70]....
        /*0310*/ 	.word	0xffffffff


	//   ....[71]....
        /*0314*/ 	.word	0xffffffff


	//   ....[72]....
        /*0318*/ 	.word	0xffffffff


	//   ....[73]....
        /*031c*/ 	.word	0xffffffff


	//   ....[74]....
        /*0320*/ 	.word	0xffffffff


	//   ....[75]....
        /*0324*/ 	.word	0xffffffff


	//   ....[76]....
        /*0328*/ 	.word	0xffffffff


	//   ....[77]....
        /*032c*/ 	.word	0xffffffff


	//   ....[78]....
        /*0330*/ 	.word	0xffffffff


	//   ....[79]....
        /*0334*/ 	.word	0xffffffff


	//   ....[80]....
        /*0338*/ 	.word	0xffffffff


	//   ....[81]....
        /*033c*/ 	.word	0xffffffff


	//   ....[82]....
        /*0340*/ 	.word	0xffffffff


	//   ....[83]....
        /*0344*/ 	.word	0xffffffff


	//   ....[84]....
        /*0348*/ 	.word	0xffffffff


	//   ....[85]....
        /*034c*/ 	.word	0xffffffff


	//   ....[86]....
        /*0350*/ 	.word	0xffffffff


	//   ....[87]....
        /*0354*/ 	.word	0xffffffff


	//   ....[88]....
        /*0358*/ 	.word	0xffffffff


	//   ....[89]....
        /*035c*/ 	.word	0xffffffff


	//   ....[90]....
        /*0360*/ 	.word	0xffffffff


	//   ....[91]....
        /*0364*/ 	.word	0xffffffff


	//   ....[92]....
        /*0368*/ 	.word	0xffffffff


	//   ....[93]....
        /*036c*/ 	.word	0xffffffff


	//   ....[94]....
        /*0370*/ 	.word	0xffffffff


	//   ....[95]....
        /*0374*/ 	.word	0xffffffff


	//   ....[96]....
        /*0378*/ 	.word	0xffffffff


	//   ....[97]....
        /*037c*/ 	.word	0xffffffff


	//   ....[98]....
        /*0380*/ 	.word	0x0500000f


	//   ....[99]....
        /*0384*/ 	.word	0x0500000f


	//   ....[100]....
        /*0388*/ 	.word	0x0500000f


	//   ....[101]....
        /*038c*/ 	.word	0x0500000f


	//   ....[102]....
        /*0390*/ 	.word	0x0500000f


	//   ....[103]....
        /*0394*/ 	.word	0x0500000f


	//   ....[104]....
        /*0398*/ 	.word	0x0500000f


	//   ....[105]....
        /*039c*/ 	.word	0x0500000f


	//   ....[106]....
        /*03a0*/ 	.word	0x0500000f


	//   ....[107]....
        /*03a4*/ 	.word	0x0500000f


	//----- nvinfo : EIATTR_COOP_GROUP_INSTR_OFFSETS
	.align		4
.L_213:
        /*03a8*/ 	.byte	0x04, 0x28
        /*03aa*/ 	.short	(.L_215 - .L_214)


	//   ....[0]....
.L_214:
        /*03ac*/ 	.word	0x00000070


	//   ....[1]....
        /*03b0*/ 	.word	0x00000140


	//   ....[2]....
        /*03b4*/ 	.word	0x00000190


	//   ....[3]....
        /*03b8*/ 	.word	0x000003c0


	//   ....[4]....
        /*03bc*/ 	.word	0x00000520


	//   ....[5]....
        /*03c0*/ 	.word	0x00000640


	//   ....[6]....
        /*03c4*/ 	.word	0x000007a0


	//   ....[7]....
        /*03c8*/ 	.word	0x00001770


	//   ....[8]....
        /*03cc*/ 	.word	0x00002230


	//   ....[9]....
        /*03d0*/ 	.word	0x00002bf0


	//   ....[10]....
        /*03d4*/ 	.word	0x00003ce0


	//   ....[11]....
        /*03d8*/ 	.word	0x00003e10


	//   ....[12]....
        /*03dc*/ 	.word	0x00004710


	//   ....[13]....
        /*03e0*/ 	.word	0x00004770


	//   ....[14]....
        /*03e4*/ 	.word	0x00006410


	//   ....[15]....
        /*03e8*/ 	.word	0x00006730


	//   ....[16]....
        /*03ec*/ 	.word	0x000072d0


	//   ....[17]....
        /*03f0*/ 	.word	0x000072f0


	//   ....[18]....
        /*03f4*/ 	.word	0x00007cc0


	//   ....[19]....
        /*03f8*/ 	.word	0x00007d60


	//   ....[20]....
        /*03fc*/ 	.word	0x0000a1e0


	//   ....[21]....
        /*0400*/ 	.word	0x0000a200


	//   ....[22]....
        /*0404*/ 	.word	0x0000a230


	//   ....[23]....
        /*0408*/ 	.word	0x0000a240


	//   ....[24]....
        /*040c*/ 	.word	0x0000c360


	//   ....[25]....
        /*0410*/ 	.word	0x0000c850


	//   ....[26]....
        /*0414*/ 	.word	0x0000d3c0


	//   ....[27]....
        /*0418*/ 	.word	0x0000d4c0


	//   ....[28]....
        /*041c*/ 	.word	0x0000dd30


	//   ....[29]....
        /*0420*/ 	.word	0x0000dda0


	//   ....[30]....
        /*0424*/ 	.word	0x0000f0e0


	//   ....[31]....
        /*0428*/ 	.word	0x0000f0f0


	//   ....[32]....
        /*042c*/ 	.word	0x0000f170


	//   ....[33]....
        /*0430*/ 	.word	0x0000f180


	//   ....[34]....
        /*0434*/ 	.word	0x00010500


	//   ....[35]....
        /*0438*/ 	.word	0x00010510


	//   ....[36]....
        /*043c*/ 	.word	0x00010520


	//   ....[37]....
        /*0440*/ 	.word	0x00010530


	//   ....[38]....
        /*0444*/ 	.word	0x00010540


	//   ....[39]....
        /*0448*/ 	.word	0x00010550


	//   ....[40]....
        /*044c*/ 	.word	0x00010560


	//   ....[41]....
        /*0450*/ 	.word	0x00010570


	//   ....[42]....
        /*0454*/ 	.word	0x00010590


	//   ....[43]....
        /*0458*/ 	.word	0x000105a0


	//   ....[44]....
        /*045c*/ 	.word	0x000105c0


	//   ....[45]....
        /*0460*/ 	.word	0x000105d0


	//   ....[46]....
        /*0464*/ 	.word	0x000105e0


	//   ....[47]....
        /*0468*/ 	.word	0x00010610


	//   ....[48]....
        /*046c*/ 	.word	0x00010630


	//   ....[49]....
        /*0470*/ 	.word	0x00010640


	//   ....[50]....
        /*0474*/ 	.word	0x00010650


	//   ....[51]....
        /*0478*/ 	.word	0x00010680


	//   ....[52]....
        /*047c*/ 	.word	0x000106b0


	//   ....[53]....
        /*0480*/ 	.word	0x000106c0


	//   ....[54]....
        /*0484*/ 	.word	0x000106d0


	//   ....[55]....
        /*0488*/ 	.word	0x000106e0


	//   ....[56]....
        /*048c*/ 	.word	0x000106f0


	//   ....[57]....
        /*0490*/ 	.word	0x00010700


	//   ....[58]....
        /*0494*/ 	.word	0x00010710


	//   ....[59]....
        /*0498*/ 	.word	0x00010720


	//   ....[60]....
        /*049c*/ 	.word	0x00010730


	//   ....[61]....
        /*04a0*/ 	.word	0x00010740


	//   ....[62]....
        /*04a4*/ 	.word	0x00010750


	//   ....[63]....
        /*04a8*/ 	.word	0x00010760


	//   ....[64]....
        /*04ac*/ 	.word	0x00010770


	//   ....[65]....
        /*04b0*/ 	.word	0x000107a0


	//   ....[66]....
        /*04b4*/ 	.word	0x000108e0


	//   ....[67]....
        /*04b8*/ 	.word	0x00010920


	//   ....[68]....
        /*04bc*/ 	.word	0x00010960


	//   ....[69]....
        /*04c0*/ 	.word	0x000109c0


	//   ....[70]....
        /*04c4*/ 	.word	0x00010e00


	//   ....[71]....
        /*04c8*/ 	.word	0x00010e30


	//   ....[72]....
        /*04cc*/ 	.word	0x00010ef0


	//   ....[73]....
        /*04d0*/ 	.word	0x00010f10


	//   ....[74]....
        /*04d4*/ 	.word	0x00010fd0


	//   ....[75]....
        /*04d8*/ 	.word	0x00010ff0


	//   ....[76]....
        /*04dc*/ 	.word	0x000110c0


	//   ....[77]....
        /*04e0*/ 	.word	0x000110e0


	//   ....[78]....
        /*04e4*/ 	.word	0x00011720


	//   ....[79]....
        /*04e8*/ 	.word	0x00011750


	//   ....[80]....
        /*04ec*/ 	.word	0x00011820


	//   ....[81]....
        /*04f0*/ 	.word	0x00011840


	//   ....[82]....
        /*04f4*/ 	.word	0x00011900


	//   ....[83]....
        /*04f8*/ 	.word	0x00011920


	//   ....[84]....
        /*04fc*/ 	.word	0x000119f0


	//   ....[85]....
        /*0500*/ 	.word	0x00011a10


	//   ....[86]....
        /*0504*/ 	.word	0x00011b80


	//   ....[87]....
        /*0508*/ 	.word	0x00012fc0


	//   ....[88]....
        /*050c*/ 	.word	0x00013bc0


	//   ....[89]....
        /*0510*/ 	.word	0x00013bf0


	//   ....[90]....
        /*0514*/ 	.word	0x00013cb0


	//   ....[91]....
        /*0518*/ 	.word	0x00013cc0


	//   ....[92]....
        /*051c*/ 	.word	0x00013d50


	//   ....[93]....
        /*0520*/ 	.word	0x00013d60


	//   ....[94]....
        /*0524*/ 	.word	0x00013d70


	//   ....[95]....
        /*0528*/ 	.word	0x00013d80


	//   ....[96]....
        /*052c*/ 	.word	0x000158f0


	//   ....[97]....
        /*0530*/ 	.word	0x00015a90


	//   ....[98]....
        /*0534*/ 	.word	0x00016130


	//   ....[99]....
        /*0538*/ 	.word	0x000162e0


	//   ....[100]....
        /*053c*/ 	.word	0x00016330


	//   ....[101]....
        /*0540*/ 	.word	0x000163c0


	//   ....[102]....
        /*0544*/ 	.word	0x000164c0


	//   ....[103]....
        /*0548*/ 	.word	0x00016520


	//   ....[104]....
        /*054c*/ 	.word	0x00016620


	//   ....[105]....
        /*0550*/ 	.word	0x00016680


	//   ....[106]....
        /*0554*/ 	.word	0x00016760


	//   ....[107]....
        /*0558*/ 	.word	0x00016ab0


	//----- nvinfo : EIATTR_REG_RECONFIG
	.align		4
.L_215:
        /*055c*/ 	.byte	0x01, 0x54
	.zero		2


	//----- nvinfo : EIATTR_SYSCALL_OFFSETS
	.align		4
        /*0560*/ 	.byte	0x04, 0x46
        /*0562*/ 	.short	(.L_217 - .L_216)


	//   ....[0]....
.L_216:
        /*0564*/ 	.word	0x00001950


	//   ....[1]....
        /*0568*/ 	.word	0x000129e0


	//   ....[2]....
        /*056c*/ 	.word	0x00012b70


	//   ....[3]....
        /*0570*/ 	.word	0x00012cc0


	//   ....[4]....
        /*0574*/ 	.word	0x00012e10


	//   ....[5]....
        /*0578*/ 	.word	0x000137c0


	//----- nvinfo : EIATTR_MBARRIER_INSTR_OFFSETS
	.align		4
.L_217:
        /*057c*/ 	.byte	0x04, 0x39
        /*057e*/ 	.short	(.L_219 - .L_218)


	//   ....[0]....
.L_218:
        /*0580*/ 	.word	0x00000270
        /*0584*/ 	.word	0x000000ff
        /*0588*/ 	.word	0x00022800
        /*058c*/ 	.short	0x0100
        /*058e*/ 	.byte	0x08
	.zero		1


	//   ....[1]....
        /*0590*/ 	.word	0x00000280
        /*0594*/ 	.word	0x000000ff
        /*0598*/ 	.word	0x00022820
        /*059c*/ 	.short	0x0100
        /*059e*/ 	.byte	0x08
	.zero		1


	//   ....[2]....
        /*05a0*/ 	.word	0x00000370
        /*05a4*/ 	.word	0x000000ff
        /*05a8*/ 	.word	0x00022830
        /*05ac*/ 	.short	0x0100
        /*05ae*/ 	.byte	0x08
	.zero		1


	//   ....[3]....
        /*05b0*/ 	.word	0x00000380
        /*05b4*/ 	.word	0x000000ff
        /*05b8*/ 	.word	0x00022840
        /*05bc*/ 	.short	0x0100
        /*05be*/ 	.byte	0x08
	.zero		1


	//   ....[4]....
        /*05c0*/ 	.word	0x00000390
        /*05c4*/ 	.word	0x000000ff
        /*05c8*/ 	.word	0x00022838
        /*05cc*/ 	.short	0x0100
        /*05ce*/ 	.byte	0x08
	.zero		1


	//   ....[5]....
        /*05d0*/ 	.word	0x000003a0
        /*05d4*/ 	.word	0x000000ff
        /*05d8*/ 	.word	0x00022848
        /*05dc*/ 	.short	0x0100
        /*05de*/ 	.byte	0x08
	.zero		1


	//   ....[6]....
        /*05e0*/ 	.word	0x000004d0
        /*05e4*/ 	.word	0x000000ff
        /*05e8*/ 	.word	0x00022850
        /*05ec*/ 	.short	0x0100
        /*05ee*/ 	.byte	0x08
	.zero		1


	//   ....[7]....
        /*05f0*/ 	.word	0x000004e0
        /*05f4*/ 	.word	0x000000ff
        /*05f8*/ 	.word	0x00022860
        /*05fc*/ 	.short	0x0100
        /*05fe*/ 	.byte	0x08
	.zero		1


	//   ....[8]....
        /*0600*/ 	.word	0x000004f0
        /*0604*/ 	.word	0x000000ff
        /*0608*/ 	.word	0x00022858
        /*060c*/ 	.short	0x0100
        /*060e*/ 	.byte	0x08
	.zero		1


	//   ....[9]....
        /*0610*/ 	.word	0x00000500
        /*0614*/ 	.word	0x000000ff
        /*0618*/ 	.word	0x00022868
        /*061c*/ 	.short	0x0100
        /*061e*/ 	.byte	0x08
	.zero		1


	//   ....[10]....
        /*0620*/ 	.word	0x000005f0
        /*0624*/ 	.word	0x000000ff
        /*0628*/ 	.word	0x00022870
        /*062c*/ 	.short	0x0100
        /*062e*/ 	.byte	0x06
	.zero		1


	//   ....[11]....
        /*0630*/ 	.word	0x00000600
        /*0634*/ 	.word	0x000000ff
        /*0638*/ 	.word	0x00022880
        /*063c*/ 	.short	0x0100
        /*063e*/ 	.byte	0x06
	.zero		1


	//   ....[12]....
        /*0640*/ 	.word	0x00000610
        /*0644*/ 	.word	0x000000ff
        /*0648*/ 	.word	0x00022878
        /*064c*/ 	.short	0x0100
        /*064e*/ 	.byte	0x06
	.zero		1


	//   ....[13]....
        /*0650*/ 	.word	0x00000620
        /*0654*/ 	.word	0x000000ff
        /*0658*/ 	.word	0x00022888
        /*065c*/ 	.short	0x0100
        /*065e*/ 	.byte	0x06
	.zero		1


	//   ....[14]....
        /*0660*/ 	.word	0x00000750
        /*0664*/ 	.word	0x000000ff
        /*0668*/ 	.word	0x00022890
        /*066c*/ 	.short	0x0100
        /*066e*/ 	.byte	0x08
	.zero		1


	//   ....[15]....
        /*0670*/ 	.word	0x00000760
        /*0674*/ 	.word	0x000000ff
        /*0678*/ 	.word	0x000228a0
        /*067c*/ 	.short	0x0100
        /*067e*/ 	.byte	0x08
	.zero		1


	//   ....[16]....
        /*0680*/ 	.word	0x00000770
        /*0684*/ 	.word	0x000000ff
        /*0688*/ 	.word	0x00022898
        /*068c*/ 	.short	0x0100
        /*068e*/ 	.byte	0x08
	.zero		1


	//   ....[17]....
        /*0690*/ 	.word	0x00000780
        /*0694*/ 	.word	0x000000ff
        /*0698*/ 	.word	0x000228a8
        /*069c*/ 	.short	0x0100
        /*069e*/ 	.byte	0x08
	.zero		1


	//   ....[18]....
        /*06a0*/ 	.word	0x000008b0
        /*06a4*/ 	.word	0x000000ff
        /*06a8*/ 	.word	0x000228b0
        /*06ac*/ 	.short	0x0100
        /*06ae*/ 	.byte	0x08
	.zero		1


	//   ....[19]....
        /*06b0*/ 	.word	0x000008c0
        /*06b4*/ 	.word	0x000000ff
        /*06b8*/ 	.word	0x000228c0
        /*06bc*/ 	.short	0x0100
        /*06be*/ 	.byte	0x08
	.zero		1


	//   ....[20]....
        /*06c0*/ 	.word	0x000008d0
        /*06c4*/ 	.word	0x000000ff
        /*06c8*/ 	.word	0x000228b8
        /*06cc*/ 	.short	0x0100
        /*06ce*/ 	.byte	0x08
	.zero		1


	//   ....[21]....
        /*06d0*/ 	.word	0x000008e0
        /*06d4*/ 	.word	0x000000ff
        /*06d8*/ 	.word	0x000228c8
        /*06dc*/ 	.short	0x0100
        /*06de*/ 	.byte	0x08
	.zero		1


	//   ....[22]....
        /*06e0*/ 	.word	0x00001c30
        /*06e4*/ 	.word	0x000000ff
        /*06e8*/ 	.word	0x00022800
        /*06ec*/ 	.short	0x010a
        /*06ee*/ 	.byte	0x25
	.zero		1


	//   ....[23]....
        /*06f0*/ 	.word	0x00001cd0
        /*06f4*/ 	.word	0x0000005b
        /*06f8*/ 	.word	0x00022830
        /*06fc*/ 	.short	0x010a
        /*06fe*/ 	.byte	0x3f
	.zero		1


	//   ....[24]....
        /*0700*/ 	.word	0x00001d30
        /*0704*/ 	.word	0x0000005b
        /*0708*/ 	.word	0x00022830
        /*070c*/ 	.short	0x010a
        /*070e*/ 	.byte	0x3f
	.zero		1


	//   ....[25]....
        /*0710*/ 	.word	0x000022c0
        /*0714*/ 	.word	0x0000000a
        /*0718*/ 	.word	0x00000000
        /*071c*/ 	.short	0x0101
        /*071e*/ 	.byte	0x3f
	.zero		1


	//   ....[26]....
        /*0720*/ 	.word	0x00005700
        /*0724*/ 	.word	0x000000ff
        /*0728*/ 	.word	0x00022830
        /*072c*/ 	.short	0x010a
        /*072e*/ 	.byte	0x06
	.zero		1


	//   ....[27]....
        /*0730*/ 	.word	0x00005740
        /*0734*/ 	.word	0x000000ff
        /*0738*/ 	.word	0x00022830
        /*073c*/ 	.short	0x010a
        /*073e*/ 	.byte	0x06
	.zero		1


	//   ....[28]....
        /*0740*/ 	.word	0x000059e0
        /*0744*/ 	.word	0x000000ff
        /*0748*/ 	.word	0x00022850
        /*074c*/ 	.short	0x010a
        /*074e*/ 	.byte	0x06
	.zero		1


	//   ....[29]....
        /*0750*/ 	.word	0x00005a20
        /*0754*/ 	.word	0x000000ff
        /*0758*/ 	.word	0x00022850
        /*075c*/ 	.short	0x010a
        /*075e*/ 	.byte	0x06
	.zero		1


	//   ....[30]....
        /*0760*/ 	.word	0x00006590
        /*0764*/ 	.word	0x00000021
        /*0768*/ 	.word	0x00000000
        /*076c*/ 	.short	0x0101
        /*076e*/ 	.byte	0x3f
	.zero		1


	//   ....[31]....
        /*0770*/ 	.word	0x000087a0
        /*0774*/ 	.word	0x000000ff
        /*0778*/ 	.word	0x00000000
        /*077c*/ 	.short	0x0101
        /*077e*/ 	.byte	0x06
	.zero		1


	//   ....[32]....
        /*0780*/ 	.word	0x000090d0
        /*0784*/ 	.word	0x000000ff
        /*0788*/ 	.word	0x00022830
        /*078c*/ 	.short	0x010a
        /*078e*/ 	.byte	0x06
	.zero		1


	//   ....[33]....
        /*0790*/ 	.word	0x00009110
        /*0794*/ 	.word	0x000000ff
        /*0798*/ 	.word	0x00022830
        /*079c*/ 	.short	0x010a
        /*079e*/ 	.byte	0x06
	.zero		1


	//   ....[34]....
        /*07a0*/ 	.word	0x000093e0
        /*07a4*/ 	.word	0x000000ff
        /*07a8*/ 	.word	0x00022850
        /*07ac*/ 	.short	0x010a
        /*07ae*/ 	.byte	0x06
	.zero		1


	//   ....[35]....
        /*07b0*/ 	.word	0x00009420
        /*07b4*/ 	.word	0x000000ff
        /*07b8*/ 	.word	0x00022850
        /*07bc*/ 	.short	0x010a
        /*07be*/ 	.byte	0x06
	.zero		1


	//   ....[36]....
        /*07c0*/ 	.word	0x0000adc0
        /*07c4*/ 	.word	0x00000002
        /*07c8*/ 	.word	0x00000000
        /*07cc*/ 	.short	0x0101
        /*07ce*/ 	.byte	0x3f
	.zero		1


	//   ....[37]....
        /*07d0*/ 	.word	0x0000b0b0
        /*07d4*/ 	.word	0x000000ff
        /*07d8*/ 	.word	0x00000000
        /*07dc*/ 	.short	0x0101
        /*07de*/ 	.byte	0x06
	.zero		1


	//   ....[38]....
        /*07e0*/ 	.word	0x0000b7d0
        /*07e4*/ 	.word	0x000000ff
        /*07e8*/ 	.word	0x00022830
        /*07ec*/ 	.short	0x010a
        /*07ee*/ 	.byte	0x06
	.zero		1


	//   ....[39]....
        /*07f0*/ 	.word	0x0000b810
        /*07f4*/ 	.word	0x000000ff
        /*07f8*/ 	.word	0x00022830
        /*07fc*/ 	.short	0x010a
        /*07fe*/ 	.byte	0x06
	.zero		1


	//   ....[40]....
        /*0800*/ 	.word	0x0000bae0
        /*0804*/ 	.word	0x000000ff
        /*0808*/ 	.word	0x00022850
        /*080c*/ 	.short	0x010a
        /*080e*/ 	.byte	0x06
	.zero		1


	//   ....[41]....
        /*0810*/ 	.word	0x0000bb20
        /*0814*/ 	.word	0x000000ff
        /*0818*/ 	.word	0x00022850
        /*081c*/ 	.short	0x010a
        /*081e*/ 	.byte	0x06
	.zero		1


	//   ....[42]....
        /*0820*/ 	.word	0x0000c620
        /*0824*/ 	.word	0x00000029
        /*0828*/ 	.word	0x00000000
        /*082c*/ 	.short	0x0101
        /*082e*/ 	.byte	0x3f
	.zero		1


	//   ....[43]....
        /*0830*/ 	.word	0x0000e850
        /*0834*/ 	.word	0x000000ff
        /*0838*/ 	.word	0x00000000
        /*083c*/ 	.short	0x0101
        /*083e*/ 	.byte	0x06
	.zero		1


	//   ....[44]....
        /*0840*/ 	.word	0x0000ee40
        /*0844*/ 	.word	0x000000ff
        /*0848*/ 	.word	0x00022850
        /*084c*/ 	.short	0x010a
        /*084e*/ 	.byte	0x05
	.zero		1


	//   ....[45]....
        /*0850*/ 	.word	0x0000ee80
        /*0854*/ 	.word	0x000000ff
        /*0858*/ 	.word	0x00022850
        /*085c*/ 	.short	0x010a
        /*085e*/ 	.byte	0x05
	.zero		1


	//   ....[46]....
        /*0860*/ 	.word	0x0000f440
        /*0864*/ 	.word	0x000000ff
        /*0868*/ 	.word	0x00000000
        /*086c*/ 	.short	0x0101
        /*086e*/ 	.byte	0x04
	.zero		1


	//   ....[47]....
        /*0870*/ 	.word	0x00010df0
        /*0874*/ 	.word	0x00000003
        /*0878*/ 	.word	0x00000000
        /*087c*/ 	.short	0x0101
        /*087e*/ 	.byte	0x3f
	.zero		1


	//   ....[48]....
        /*0880*/ 	.word	0x00013230
        /*0884*/ 	.word	0x00000002
        /*0888*/ 	.word	0x00022880
        /*088c*/ 	.short	0x010a
        /*088e*/ 	.byte	0x3f
	.zero		1


	//   ....[49]....
        /*0890*/ 	.word	0x000133b0
        /*0894*/ 	.word	0x00000002
        /*0898*/ 	.word	0x00022840
        /*089c*/ 	.short	0x010a
        /*089e*/ 	.byte	0x3f
	.zero		1


	//   ....[50]....
        /*08a0*/ 	.word	0x00013ec0
        /*08a4*/ 	.word	0x00000011
        /*08a8*/ 	.word	0x00022800
        /*08ac*/ 	.short	0x0107
        /*08ae*/ 	.byte	0x3f
	.zero		1


	//   ....[51]....
        /*08b0*/ 	.word	0x00013fc0
        /*08b4*/ 	.word	0x00000011
        /*08b8*/ 	.word	0x00022800
        /*08bc*/ 	.short	0x0101
        /*08be*/ 	.byte	0x3f
	.zero		1


	//   ....[52]....
        /*08c0*/ 	.word	0x00013fe0
        /*08c4*/ 	.word	0x00000011
        /*08c8*/ 	.word	0x00022820
        /*08cc*/ 	.short	0x010a
        /*08ce*/ 	.byte	0x3f
	.zero		1


	//   ....[53]....
        /*08d0*/ 	.word	0x00014300
        /*08d4*/ 	.word	0x00000003
        /*08d8*/ 	.word	0x00022880
        /*08dc*/ 	.short	0x010a
        /*08de*/ 	.byte	0x3f
	.zero		1


	//   ....[54]....
        /*08e0*/ 	.word	0x00014520
        /*08e4*/ 	.word	0x00000003
        /*08e8*/ 	.word	0x00022840
        /*08ec*/ 	.short	0x010a
        /*08ee*/ 	.byte	0x3f
	.zero		1


	//   ....[55]....
        /*08f0*/ 	.word	0x000149e0
        /*08f4*/ 	.word	0x00000014
        /*08f8*/ 	.word	0x00022870
        /*08fc*/ 	.short	0x010a
        /*08fe*/ 	.byte	0x3f
	.zero		1


	//   ....[56]....
        /*0900*/ 	.word	0x00014a50
        /*0904*/ 	.word	0x00000014
        /*0908*/ 	.word	0x00022860
        /*090c*/ 	.short	0x010a
        /*090e*/ 	.byte	0x3f
	.zero		1


	//   ....[57]....
        /*0910*/ 	.word	0x00014f40
        /*0914*/ 	.word	0x00000014
        /*0918*/ 	.word	0x00022850
        /*091c*/ 	.short	0x0101
        /*091e*/ 	.byte	0x3f
	.zero		1


	//   ....[58]....
        /*0920*/ 	.word	0x00014fc0
        /*0924*/ 	.word	0x00000014
        /*0928*/ 	.word	0x00000000
        /*092c*/ 	.short	0x0101
        /*092e*/ 	.byte	0x3f
	.zero		1


	//   ....[59]....
        /*0930*/ 	.word	0x000151e0
        /*0934*/ 	.word	0x00000010
        /*0938*/ 	.word	0x00022870
        /*093c*/ 	.short	0x010a
        /*093e*/ 	.byte	0x3f
	.zero		1


	//   ....[60]....
        /*0940*/ 	.word	0x00015250
        /*0944*/ 	.word	0x00000010
        /*0948*/ 	.word	0x00022860
        /*094c*/ 	.short	0x010a
        /*094e*/ 	.byte	0x3f
	.zero		1


	//   ....[61]....
        /*0950*/ 	.word	0x00015720
        /*0954*/ 	.word	0x00000010
        /*0958*/ 	.word	0x00022850
        /*095c*/ 	.short	0x0101
        /*095e*/ 	.byte	0x3f
	.zero		1


	//   ....[62]....
        /*0960*/ 	.word	0x000157a0
        /*0964*/ 	.word	0x00000010
        /*0968*/ 	.word	0x00000000
        /*096c*/ 	.short	0x0101
        /*096e*/ 	.byte	0x3f
	.zero		1


	//   ....[63]....
        /*0970*/ 	.word	0x00015a10
        /*0974*/ 	.word	0x00000000
        /*0978*/ 	.word	0x00022820
        /*097c*/ 	.short	0x010a
        /*097e*/ 	.byte	0x3f
	.zero		1


	//   ....[64]....
        /*0980*/ 	.word	0x00015c00
        /*0984*/ 	.word	0x00000006
        /*0988*/ 	.word	0x00000000
        /*098c*/ 	.short	0x010a
        /*098e*/ 	.byte	0x3f
	.zero		1


	//   ....[65]....
        /*0990*/ 	.word	0x00015c30
        /*0994*/ 	.word	0x00000007
        /*0998*/ 	.word	0x00000000
        /*099c*/ 	.short	0x010a
        /*099e*/ 	.byte	0x3f
	.zero		1


	//   ....[66]....
        /*09a0*/ 	.word	0x00015c80
        /*09a4*/ 	.word	0x00000004
        /*09a8*/ 	.word	0x00022860
        /*09ac*/ 	.short	0x010a
        /*09ae*/ 	.byte	0x3f
	.zero		1


	//   ....[67]....
        /*09b0*/ 	.word	0x00015cd0
        /*09b4*/ 	.word	0x00000003
        /*09b8*/ 	.word	0x00022860
        /*09bc*/ 	.short	0x010a
        /*09be*/ 	.byte	0x3f
	.zero		1


	//   ....[68]....
        /*09c0*/ 	.word	0x00015d10
        /*09c4*/ 	.word	0x00000004
        /*09c8*/ 	.word	0x00022880
        /*09cc*/ 	.short	0x010a
        /*09ce*/ 	.byte	0x3f
	.zero		1


	//   ....[69]....
        /*09d0*/ 	.word	0x00015d30
        /*09d4*/ 	.word	0x00000003
        /*09d8*/ 	.word	0x00022880
        /*09dc*/ 	.short	0x010a
        /*09de*/ 	.byte	0x3f
	.zero		1


	//   ....[70]....
        /*09e0*/ 	.word	0x00015da0
        /*09e4*/ 	.word	0x00000003
        /*09e8*/ 	.word	0x00022800
        /*09ec*/ 	.short	0x010a
        /*09ee*/ 	.byte	0x3f
	.zero		1


	//   ....[71]....
        /*09f0*/ 	.word	0x00015df0
        /*09f4*/ 	.word	0x0000005b
        /*09f8*/ 	.word	0x00022830
        /*09fc*/ 	.short	0x010a
        /*09fe*/ 	.byte	0x3f
	.zero		1


	//   ....[72]....
        /*0a00*/ 	.word	0x00015e50
        /*0a04*/ 	.word	0x0000000a
        /*0a08*/ 	.word	0x00022830
        /*0a0c*/ 	.short	0x010a
        /*0a0e*/ 	.byte	0x3f
	.zero		1


	//   ....[73]....
        /*0a10*/ 	.word	0x00015eb0
        /*0a14*/ 	.word	0x0000000a
        /*0a18*/ 	.word	0x00022850
        /*0a1c*/ 	.short	0x010a
        /*0a1e*/ 	.byte	0x3f
	.zero		1


	//   ....[74]....
        /*0a20*/ 	.word	0x00015f10
        /*0a24*/ 	.word	0x00000007
        /*0a28*/ 	.word	0x00022830
        /*0a2c*/ 	.short	0x010a
        /*0a2e*/ 	.byte	0x3f
	.zero		1


	//   ....[75]....
        /*0a30*/ 	.word	0x00015f70
        /*0a34*/ 	.word	0x00000007
        /*0a38*/ 	.word	0x00022850
        /*0a3c*/ 	.short	0x010a
        /*0a3e*/ 	.byte	0x3f
	.zero		1


	//   ....[76]....
        /*0a40*/ 	.word	0x00015fd0
        /*0a44*/ 	.word	0x00000007
        /*0a48*/ 	.word	0x00022830
        /*0a4c*/ 	.short	0x010a
        /*0a4e*/ 	.byte	0x3f
	.zero		1


	//   ....[77]....
        /*0a50*/ 	.word	0x00016030
        /*0a54*/ 	.word	0x00000007
        /*0a58*/ 	.word	0x00022850
        /*0a5c*/ 	.short	0x010a
        /*0a5e*/ 	.byte	0x3f
	.zero		1


	//   ....[78]....
        /*0a60*/ 	.word	0x00016090
        /*0a64*/ 	.word	0x00000005
        /*0a68*/ 	.word	0x00022850
        /*0a6c*/ 	.short	0x010a
        /*0a6e*/ 	.byte	0x3f
	.zero		1


	//   ....[79]....
        /*0a70*/ 	.word	0x000161e0
        /*0a74*/ 	.word	0x00000002
        /*0a78*/ 	.word	0x00022880
        /*0a7c*/ 	.short	0x010a
        /*0a7e*/ 	.byte	0x3f
	.zero		1


	//   ....[80]....
        /*0a80*/ 	.word	0x00016230
        /*0a84*/ 	.word	0x00000002
        /*0a88*/ 	.word	0x00022840
        /*0a8c*/ 	.short	0x010a
        /*0a8e*/ 	.byte	0x3f
	.zero		1


	//   ....[81]....
        /*0a90*/ 	.word	0x000167a0
        /*0a94*/ 	.word	0x00000011
        /*0a98*/ 	.word	0x00022820
        /*0a9c*/ 	.short	0x010a
        /*0a9e*/ 	.byte	0x3f
	.zero		1


	//   ....[82]....
        /*0aa0*/ 	.word	0x000167f0
        /*0aa4*/ 	.word	0x00000003
        /*0aa8*/ 	.word	0x00022880
        /*0aac*/ 	.short	0x010a
        /*0aae*/ 	.byte	0x3f
	.zero		1


	//   ....[83]....
        /*0ab0*/ 	.word	0x00016840
        /*0ab4*/ 	.word	0x00000003
        /*0ab8*/ 	.word	0x00022840
        /*0abc*/ 	.short	0x010a
        /*0abe*/ 	.byte	0x3f
	.zero		1


	//   ....[84]....
        /*0ac0*/ 	.word	0x00016890
        /*0ac4*/ 	.word	0x00000014
        /*0ac8*/ 	.word	0x00022870
        /*0acc*/ 	.short	0x010a
        /*0ace*/ 	.byte	0x3f
	.zero		1


	//   ....[85]....
        /*0ad0*/ 	.word	0x000168e0
        /*0ad4*/ 	.word	0x00000014
        /*0ad8*/ 	.word	0x00022860
        /*0adc*/ 	.short	0x010a
        /*0ade*/ 	.byte	0x3f
	.zero		1


	//   ....[86]....
        /*0ae0*/ 	.word	0x00016930
        /*0ae4*/ 	.word	0x00000010
        /*0ae8*/ 	.word	0x00022870
        /*0aec*/ 	.short	0x010a
        /*0aee*/ 	.byte	0x3f
	.zero		1


	//   ....[87]....
        /*0af0*/ 	.word	0x00016980
        /*0af4*/ 	.word	0x00000010
        /*0af8*/ 	.word	0x00022860
        /*0afc*/ 	.short	0x010a
        /*0afe*/ 	.byte	0x3f
	.zero		1


	//   ....[88]....
        /*0b00*/ 	.word	0x000169d0
        /*0b04*/ 	.word	0x00000000
        /*0b08*/ 	.word	0x00022820
        /*0b0c*/ 	.short	0x010a
        /*0b0e*/ 	.byte	0x3f
	.zero		1


	//   ....[89]....
        /*0b10*/ 	.word	0x00016b70
        /*0b14*/ 	.word	0x00000006
        /*0b18*/ 	.word	0x00000000
        /*0b1c*/ 	.short	0x010a
        /*0b1e*/ 	.byte	0x3f
	.zero		1


	//   ....[90]....
        /*0b20*/ 	.word	0x00016bc0
        /*0b24*/ 	.word	0x00000007
        /*0b28*/ 	.word	0x00000000
        /*0b2c*/ 	.short	0x010a
        /*0b2e*/ 	.byte	0x3f
	.zero		1


	//   ....[91]....
        /*0b30*/ 	.word	0x00016c10
        /*0b34*/ 	.word	0x00000004
        /*0b38*/ 	.word	0x00022860
        /*0b3c*/ 	.short	0x010a
        /*0b3e*/ 	.byte	0x3f
	.zero		1


	//   ....[92]....
        /*0b40*/ 	.word	0x00016c60
        /*0b44*/ 	.word	0x00000003
        /*0b48*/ 	.word	0x00022860
        /*0b4c*/ 	.short	0x010a
        /*0b4e*/ 	.byte	0x3f
	.zero		1


	//   ....[93]....
        /*0b50*/ 	.word	0x00016cb0
        /*0b54*/ 	.word	0x00000004
        /*0b58*/ 	.word	0x00022880
        /*0b5c*/ 	.short	0x010a
        /*0b5e*/ 	.byte	0x3f
	.zero		1


	//----- nvinfo : EIATTR_NUM_MBARRIERS
	.align		4
.L_219:
        /*0b60*/ 	.byte	0x03, 0x38
        /*0b62*/ 	.short	0x0016


	//----- nvinfo : EIATTR_EXIT_INSTR_OFFSETS
	.align		4
        /*0b64*/ 	.byte	0x04, 0x1c
        /*0b66*/ 	.short	(.L_221 - .L_220)


	//   ....[0]....
.L_220:
        /*0b68*/ 	.word	0x00000a40


	//   ....[1]....
        /*0b6c*/ 	.word	0x00011b10


	//   ....[2]....
        /*0b70*/ 	.word	0x00015d80


	//----- nvinfo : EIATTR_MAX_THREADS
	.align		4
.L_221:
        /*0b74*/ 	.byte	0x04, 0x05
        /*0b76*/ 	.short	(.L_223 - .L_222)
.L_222:
        /*0b78*/ 	.word	0x00000180
        /*0b7c*/ 	.word	0x00000001
        /*0b80*/ 	.word	0x00000001


	//----- nvinfo : EIATTR_CRS_STACK_SIZE
	.align		4
.L_223:
        /*0b84*/ 	.byte	0x04, 0x1e
        /*0b86*/ 	.short	(.L_225 - .L_224)
.L_224:
        /*0b88*/ 	.word	0x00000000


	//----- nvinfo : EIATTR_CBANK_PARAM_SIZE
	.align		4
.L_225:
        /*0b8c*/ 	.byte	0x03, 0x19
        /*0b8e*/ 	.short	0x0af0


	//----- nvinfo : EIATTR_PARAM_CBANK
	.align		4
        /*0b90*/ 	.byte	0x04, 0x0a
        /*0b92*/ 	.short	(.L_227 - .L_226)
	.align		4
.L_226:
        /*0b94*/ 	.word	index@(.nv.constant0._ZN7cutlass13device_kernelIN5flash11enable_sm90INS1_16FlashAttnFwdSm90INS1_25CollectiveMainloopFwdSm90ILi2EN4cute5tupleIJNS5_1CILi1EEES8_S8_EEENS6_IJNS7_ILi128EEESA_NS7_ILi192EEEEEELi128ENS_12float_e4m3_tEfNS_4arch4Sm90ELb0ELb1ELb1ELb0ELb0ELb0ELb0ELb1ELb1ELb1ELb0ELb0EEENS1_21CollectiveEpilogueFwdINS6_IJSA_SA_SA_EEES9_NS_10bfloat16_tESF_Li256ELb0ELb1ELb0ELb1EEENS1_30DynamicPersistentTileSchedulerILi256ELi128ELb0ELb1ELb1EEEEEEEEEvNT_6ParamsE)
        /*0b98*/ 	.short	0x0210
        /*0b9a*/ 	.short	0x0af0


	//----- nvinfo : EIATTR_SW_WAR
	.align		4
.L_227:
        /*0b9c*/ 	.byte	0x04, 0x36
        /*0b9e*/ 	.short	(.L_229 - .L_228)
.L_228:
        /*0ba0*/ 	.word	0x00000008
.L_229:


//--------------------- .nv.info._ZN7cutlass13device_kernelIN5flash11enable_sm90INS1_16FlashAttnFwdSm90INS1_25CollectiveMainloopFwdSm90ILi2EN4cute5tupleIJNS5_1CILi1EEES8_S8_EEENS6_IJNS7_ILi128EEESA_NS7_ILi192EEEEEELi128ENS_12float_e4m3_tEfNS_4arch4Sm90ELb0ELb1ELb1ELb1ELb0ELb0ELb0ELb1ELb1ELb1ELb0ELb0EEENS1_21CollectiveEpilogueFwdINS6_IJSA_SA_SA_EEES9_NS_10bfloat16_tESF_Li256ELb1ELb1ELb0ELb1EEENS1_36VarlenDynamicPersistentTileSchedulerILi128ELi128ELi256ELi128ELb0ELb1ELb1ELb1ELb0ELb1EEEEEEEEEvNT_6ParamsE --------------------------
	.section	.nv.info._ZN7cutlass13device_kernelIN5flash11enable_sm90INS1_16FlashAttnFwdSm90INS1_25CollectiveMainloopFwdSm90ILi2EN4cute5tupleIJNS5_1CILi1EEES8_S8_EEENS6_IJNS7_ILi128EEESA_NS7_ILi192EEEEEELi128ENS_12float_e4m3_tEfNS_4arch4Sm90ELb0ELb1ELb1ELb1ELb0ELb0ELb0ELb1ELb1ELb1ELb0ELb0EEENS1_21CollectiveEpilogueFwdINS6_IJSA_SA_SA_EEES9_NS_10bfloat16_tESF_Li256ELb1ELb1ELb0ELb1EEENS1_36VarlenDynamicPersistentTileSchedulerILi128ELi128ELi256ELi128ELb0ELb1ELb1ELb1ELb0ELb1EEEEEEEEEvNT_6ParamsE,"",@"SHT_CUDA_INFO"
	.sectionflags	@""
	.align	4


	//----- nvinfo : EIATTR_CUDA_API_VERSION
	.align		4
        /*0000*/ 	.byte	0x04, 0x37
        /*0002*/ 	.short	(.L_231 - .L_230)
.L_230:
        /*0004*/ 	.word	0x00000082


	//----- nvinfo : EIATTR_KPARAM_INFO
	.align		4
.L_231:
        /*0008*/ 	.byte	0x04, 0x17
        /*000a*/ 	.short	(.L_233 - .L_232)
.L_232:
        /*000c*/ 	.word	0x00000000
        /*0010*/ 	.short	0x0000
        /*0012*/ 	.short	0x0070
        /*0014*/ 	.byte	0x00, 0xf0, 0x01, 0x2a


	//----- nvinfo : EIATTR_SPARSE_MMA_MASK
	.align		4
.L_233:
        /*0018*/ 	.byte	0x03, 0x50
        /*001a*/ 	.short	0x0000


	//----- nvinfo : EIATTR_MAXREG_COUNT
	.align		4
        /*001c*/ 	.byte	0x03, 0x1b
        /*001e*/ 	.short	0x00a8


	//----- nvinfo : EIATTR_NUM_BARRIERS
	.align		4
        /*0020*/ 	.byte	0x02, 0x4c
        /*0022*/ 	.byte	0x10
	.zero		1


	//----- nvinfo : EIATTR_EXTERNS
	.align		4
        /*0024*/ 	.byte	0x04, 0x0f
        /*0026*/ 	.short	(.L_235 - .L_234)


	//   ....[0]....
	.align		4
.L_234:
        /*0028*/ 	.word	index@(__assertfail)


	//----- nvinfo : EIATTR_ANNOTATIONS
	.align		4
.L_235:
        /*002c*/ 	.byte	0x04, 0x55
        /*002e*/ 	.short	(.L_237 - .L_236)


	//   ....[0]....
.L_236:
        /* <DEDUP_REMOVED lines=36> */


	//----- nvinfo : EIATTR_MERCURY_ISA_VERSION
	.align		4
.L_237:
        /*0258*/ 	.byte	0x03, 0x5f
        /*025a*/ 	.short	0x0101


	//----- nvinfo : EIATTR_UNUSED_LOAD_BYTE_OFFSET
	.align		4
        /*025c*/ 	.byte	0x04, 0x44
        /*025e*/ 	.short	(.L_239 - .L_238)


	//   ....[0]....
.L_238:
        /*0260*/ 	.word	0x00000a40
        /*0264*/ 	.word	0x0000fff0


	//   ....[1]....
        /*0268*/ 	.word	0x0000f700
        /*026c*/ 	.word	0x0000fff0


	//----- nvinfo : EIATTR_INT_WARP_WIDE_INSTR_OFFSETS
	.align		4
.L_239:
        /*0270*/ 	.byte	0x04, 0x31
        /*0272*/ 	.short	(.L_241 - .L_240)


	//   ....[0]....
.L_240:
        /*0274*/ 	.word	0x00000130


	//   ....[1]....
        /*0278*/ 	.word	0x00000170


	//   ....[2]....
        /*027c*/ 	.word	0x000001e0


	//   ....[3]....
        /*0280*/ 	.word	0x00013740


	//   ....[4]....
        /*0284*/ 	.word	0x000137d0


	//   ....[5]....
        /*0288*/ 	.word	0x00016120


	//   ....[6]....
        /*028c*/ 	.word	0x000161b0


	//----- nvinfo : EIATTR_COOP_GROUP_MASK_REGIDS
	.align		4
.L_241:
        /*0290*/ 	.byte	0x04, 0x29
        /*0292*/ 	.short	(.L_243 - .L_242)


	//   ....[0]....
.L_242:
        /*0294*/ 	.word	0xffffffff


	//   ....[1]....
        /*0298*/ 	.word	0xffffffff


	//   ....[2]....
        /*029c*/ 	.word	0xffffffff


	//   ....[3]....
        /*02a0*/ 	.word	0xffffffff


	//   ....[4]....
        /*02a4*/ 	.word	0xffffffff


	//   ....[5]....
        /*02a8*/ 	.word	0xffffffff


	//   ....[6]....
        /*02ac*/ 	.word	0xffffffff


	//   ....[7]....
        /*02b0*/ 	.word	0xffffffff


	//   ....[8]....
        /*02b4*/ 	.word	0xffffffff


	//   ....[9]....
        /*02b8*/ 	.word	0xffffffff


	//   ....[10]....
        /*02bc*/ 	.word	0xffffffff


	//   ....[11]....
        /*02c0*/ 	.word	0xffffffff


	//   ....[12]....
        /*02c4*/ 	.word	0xffffffff


	//   ....[13]....
        /*02c8*/ 	.word	0xffffffff


	//   ....[14]....
        /*02cc*/ 	.word	0xffffffff


	//   ....[15]....
        /*02d0*/ 	.word	0xffffffff


	//   ....[16]....
        /*02d4*/ 	.word	0xffffffff


	//   ....[17]....
        /*02d8*/ 	.word	0xffffffff


	//   ....[18]....
        /*02dc*/ 	.word	0xffffffff


	//   ....[19]....
        /*02e0*/ 	.word	0xffffffff


	//   ....[20]....
        /*02e4*/ 	.word	0xffffffff


	//   ....[21]....
        /*02e8*/ 	.word	0xffffffff


	//   ....[22]....
        /*02ec*/ 	.word	0xffffffff


	//   ....[23]....
        /*02f0*/ 	.word	0xffffffff


	//   ....[24]....
        /*02f4*/ 	.word	0xffffffff


	//   ....[25]....
        /*02f8*/ 	.word	0xffffffff


	//   ....[26]....
        /*02fc*/ 	.word	0xffffffff


	//   ....[27]....
        /*0300*/ 	.word	0xffffffff


	//   ....[28]....
        /*0304*/ 	.word	0xffffffff


	//   ....[29]....
        /*0308*/ 	.word	0xffffffff


	//   ....[30]....
        /*030c*/ 	.word	0xffffffff


	//   ....[31]....
        /*0310*/ 	.word	0xffffffff


	//   ....[32]....
        /*0314*/ 	.word	0xffffffff


	//   ....[33]....
        /*0318*/ 	.word	0xffffffff


	//   ....[34]....
        /*031c*/ 	.word	0xffffffff


	//   ....[35]....
        /*0320*/ 	.word	0xffffffff


	//   ....[36]....
        /*0324*/ 	.word	0xffffffff


	//   ....[37]....
        /*0328*/ 	.word	0xffffffff


	//   ....[38]....
        /*032c*/ 	.word	0xffffffff


	//   ....[39]....
        /*0330*/ 	.word	0xffffffff


	//   ....[40]....
        /*0334*/ 	.word	0xffffffff


	//   ....[41]....
        /*0338*/ 	.word	0xffffffff


	//   ....[42]....
        /*033c*/ 	.word	0xffffffff


	//   ....[43]....
        /*0340*/ 	.word	0xffffffff


	//   ....[44]....
        /*0344*/ 	.word	0xffffffff


	//   ....[45]....
        /*0348*/ 	.word	0xffffffff


	//   ....[46]....
        /*034c*/ 	.word	0xffffffff


	//   ....[47]....
        /*0350*/ 	.word	0xffffffff


	//   ....[48]....
        /*0354*/ 	.word	0xffffffff


	//   ....[49]....
        /*0358*/ 	.word	0xffffffff


	//   ....[50]....
        /*035c*/ 	.word	0xffffffff


	//   ....[51]....
        /*0360*/ 	.word	0xffffffff


	//   ....[52]....
        /*0364*/ 	.word	0xffffffff


	//   ....[53]....
        /*0368*/ 	.word	0xffffffff


	//   ....[54]....
        /*036c*/ 	.word	0xffffffff


	//   ....[55]....
        /*0370*/ 	.word	0xffffffff


	//   ....[56]....
        /*0374*/ 	.word	0xffffffff


	//   ....[57]....
        /*0378*/ 	.word	0xffffffff


	//   ....[58]....
        /*037c*/ 	.word	0xffffffff


	//   ....[59]....
        /*0380*/ 	.word	0xffffffff


	//   ....[60]....
        /*0384*/ 	.word	0xffffffff


	//   ....[61]....
        /*0388*/ 	.word	0xffffffff


	//   ....[62]....
        /*038c*/ 	.word	0xffffffff


	//   ....[63]....
        /*0390*/ 	.word	0xffffffff


	//   ....[64]....
        /*0394*/ 	.word	0xffffffff


	//   ....[65]....
        /*0398*/ 	.word	0xffffffff


	//   ....[66]....
        /*039c*/ 	.word	0xffffffff


	//   ....[67]....
        /*03a0*/ 	.word	0xffffffff


	//   ....[68]....
        /*03a4*/ 	.word	0xffffffff


	//   ....[69]....
        /*03a8*/ 	.word	0xffffffff


	//   ....[70]....
        /*03ac*/ 	.word	0xffffffff


	//   ....[71]....
        /*03b0*/ 	.word	0xffffffff


	//   ....[72]....
        /*03b4*/ 	.word	0xffffffff


	//   ....[73]....
        /*03b8*/ 	.word	0xffffffff


	//   ....[74]....
        /*03bc*/ 	.word	0xffffffff


	//   ....[75]....
        /*03c0*/ 	.word	0xffffffff


	//   ....[76]....
        /*03c4*/ 	.word	0xffffffff


	//   ....[77]....
        /*03c8*/ 	.word	0xffffffff


	//   ....[78]....
        /*03cc*/ 	.word	0xffffffff


	//   ....[79]....
        /*03d0*/ 	.word	0xffffffff


	//   ....[80]....
        /*03d4*/ 	.word	0xffffffff


	//   ....[81]....
        /*03d8*/ 	.word	0xffffffff


	//   ....[82]....
        /*03dc*/ 	.word	0xffffffff


	//   ....[83]....
        /*03e0*/ 	.word	0xffffffff


	//   ....[84]....
        /*03e4*/ 	.word	0xffffffff


	//   ....[85]....
        /*03e8*/ 	.word	0xffffffff


	//   ....[86]....
        /*03ec*/ 	.word	0xffffffff


	//   ....[87]....
        /*03f0*/ 	.word	0xffffffff


	//   ....[88]....
        /*03f4*/ 	.word	0xffffffff


	//   ....[89]....
        /*03f8*/ 	.word	0xffffffff


	//   ....[90]....
        /*03fc*/ 	.word	0xffffffff


	//   ....[91]....
        /*0400*/ 	.word	0xffffffff


	//   ....[92]....
        /*0404*/ 	.word	0xffffffff


	//   ....[93]....
        /*0408*/ 	.word	0xffffffff


	//   ....[94]....
        /*040c*/ 	.word	0xffffffff


	//   ....[95]....
        /*0410*/ 	.word	0xffffffff


	//   ....[96]....
        /*0414*/ 	.word	0xffffffff


	//   ....[97]....
        /*0418*/ 	.word	0xffffffff


	//   ....[98]....
        /*041c*/ 	.word	0xffffffff


	//   ....[99]....
        /*0420*/ 	.word	0xffffffff


	//   ....[100]....
        /*0424*/ 	.word	0xffffffff


	//   ....[101]....
        /*0428*/ 	.word	0xffffffff


	//   ....[102]....
        /*042c*/ 	.word	0xffffffff


	//   ....[103]....
        /*0430*/ 	.word	0xffffffff


	//   ....[104]....
        /*0434*/ 	.word	0xffffffff


	//   ....[105]....
        /*0438*/ 	.word	0xffffffff


	//   ....[106]....
        /*043c*/ 	.word	0xffffffff


	//   ....[107]....
        /*0440*/ 	.word	0xffffffff


	//   ....[108]....
        /*0444*/ 	.word	0xffffffff


	//   ....[109]....
        /*0448*/ 	.word	0xffffffff


	//   ....[110]....
        /*044c*/ 	.word	0xffffffff


	//   ....[111]....
        /*0450*/ 	.word	0xffffffff


	//   ....[112]....
        /*0454*/ 	.word	0xffffffff


	//   ....[113]....
        /*0458*/ 	.word	0xffffffff


	//   ....[114]....
        /*045c*/ 	.word	0xffffffff


	//   ....[115]....
        /*0460*/ 	.word	0xffffffff


	//   ....[116]....
        /*0464*/ 	.word	0xffffffff


	//   ....[117]....
        /*0468*/ 	.word	0xffffffff


	//   ....[118]....
        /*046c*/ 	.word	0xffffffff


	//   ....[119]....
        /*0470*/ 	.word	0xffffffff


	//   ....[120]....
        /*0474*/ 	.word	0xffffffff


	//   ....[121]....
        /*0478*/ 	.word	0xffffffff


	//   ....[122]....
        /*047c*/ 	.word	0xffffffff


	//   ....[123]....
        /*0480*/ 	.word	0xffffffff


	//   ....[124]....
        /*0484*/ 	.word	0xffffffff


	//   ....[125]....
        /*0488*/ 	.word	0xffffffff


	//   ....[126]....
        /*048c*/ 	.word	0xffffffff


	//   ....[127]....
        /*0490*/ 	.word	0xffffffff


	//   ....[128]....
        /*0494*/ 	.word	0xffffffff


	//   ....[129]....
        /*0498*/ 	.word	0x0500000f


	//   ....[130]....
        /*049c*/ 	.word	0x0500000f


	//   ....[131]....
        /*04a0*/ 	.word	0x0500000f


	//   ....[132]....
        /*04a4*/ 	.word	0x0500000f


	//   ....[133]....
        /*04a8*/ 	.word	0x0500000f


	//   ....[134]....
        /*04ac*/ 	.word	0x0500000f


	//   ....[135]....
        /*04b0*/ 	.word	0x0500000f


	//   ....[136]....
        /*04b4*/ 	.word	0x0500000f


	//   ....[137]....
        /*04b8*/ 	.word	0x0500000f


	//   ....[138]....
        /*04bc*/ 	.word	0x0500000f


	//----- nvinfo : EIATTR_COOP_GROUP_INSTR_OFFSETS
	.align		4
.L_243:
        /*04c0*/ 	.byte	0x04, 0x28
        /*04c2*/ 	.short	(.L_245 - .L_244)


	//   ....[0]....
.L_244:
        /*04c4*/ 	.word	0x00000070


	//   ....[1]....
        /*04c8*/ 	.word	0x00000140


	//   ....[2]....
        /*04cc*/ 	.word	0x00000190


	//   ....[3]....
        /*04d0*/ 	.word	0x000003c0


	//   ....[4]....
        /*04d4*/ 	.word	0x00000520


	//   ....[5]....
        /*04d8*/ 	.word	0x00000640


	//   ....[6]....
        /*04dc*/ 	.word	0x000007a0


	//   ....[7]....
        /*04e0*/ 	.word	0x000017c0


	//   ....[8]....
        /*04e4*/ 	.word	0x00002310


	//   ....[9]....
        /*04e8*/ 	.word	0x00003540


	//   ....[10]....
        /*04ec*/ 	.word	0x00003c30


	//   ....[11]....
        /*04f0*/ 	.word	0x00003ce0


	//   ....[12]....
        /*04f4*/ 	.word	0x00004600


	//   ....[13]....
        /*04f8*/ 	.word	0x00004660


	//   ....[14]....
        /*04fc*/ 	.word	0x00005c60


	//   ....[15]....
        /*0500*/ 	.word	0x00006640


	//   ....[16]....
        /*0504*/ 	.word	0x00007200


	//   ....[17]....
        /*0508*/ 	.word	0x00007300


	//   ....[18]....
        /*050c*/ 	.word	0x00007b10


	//   ....[19]....
        /*0510*/ 	.word	0x00007be0


	//   ....[20]....
        /*0514*/ 	.word	0x0000a0b0


	//   ....[21]....
        /*0518*/ 	.word	0x0000a0e0


	//   ....[22]....
        /*051c*/ 	.word	0x0000a110


	//   ....[23]....
        /*0520*/ 	.word	0x0000a120


	//   ....[24]....
        /*0524*/ 	.word	0x0000bc80


	//   ....[25]....
        /*0528*/ 	.word	0x0000c690


	//   ....[26]....
        /*052c*/ 	.word	0x0000d250


	//   ....[27]....
        /*0530*/ 	.word	0x0000d350


	//   ....[28]....
        /*0534*/ 	.word	0x0000dbc0


	//   ....[29]....
        /*0538*/ 	.word	0x0000dc30


	//   ....[30]....
        /*053c*/ 	.word	0x0000ef80


	//   ....[31]....
        /*0540*/ 	.word	0x0000ef90


	//   ....[32]....
        /*0544*/ 	.word	0x0000f010


	//   ....[33]....
        /*0548*/ 	.word	0x0000f020


	//   ....[34]....
        /*054c*/ 	.word	0x0000fef0


	//   ....[35]....
        /*0550*/ 	.word	0x0000ff00


	//   ....[36]....
        /*0554*/ 	.word	0x0000ff10


	//   ....[37]....
        /*0558*/ 	.word	0x0000ff20


	//   ....[38]....
        /*055c*/ 	.word	0x0000ff30


	//   ....[39]....
        /*0560*/ 	.word	0x0000ff40


	//   ....[40]....
        /*0564*/ 	.word	0x0000ff50


	//   ....[41]....
        /*0568*/ 	.word	0x0000ff70


	//   ....[42]....
        /*056c*/ 	.word	0x0000ff90


	//   ....[43]....
        /*0570*/ 	.word	0x0000ffb0


	//   ....[44]....
        /*0574*/ 	.word	0x0000fff0


	//   ....[45]....
        /*0578*/ 	.word	0x00010000


	//   ....[46]....
        /*057c*/ 	.word	0x00010010


	//   ....[47]....
        /*0580*/ 	.word	0x00010020


	//   ....[48]....
        /*0584*/ 	.word	0x00010040


	//   ....[49]....
        /*0588*/ 	.word	0x00010060


	//   ....[50]....
        /*058c*/ 	.word	0x00010070


	//   ....[51]....
        /*0590*/ 	.word	0x00010080


	//   ....[52]....
        /*0594*/ 	.word	0x00010090


	//   ....[53]....
        /*0598*/ 	.word	0x000100a0


	//   ....[54]....
        /*059c*/ 	.word	0x000100b0


	//   ....[55]....
        /*05a0*/ 	.word	0x000100c0


	//   ....[56]....
        /*05a4*/ 	.word	0x000100d0


	//   ....[57]....
        /*05a8*/ 	.word	0x000100e0


	//   ....[58]....
        /*05ac*/ 	.word	0x000100f0


	//   ....[59]....
        /*05b0*/ 	.word	0x00010120


	//   ....[60]....
        /*05b4*/ 	.word	0x00010150


	//   ....[61]....
        /*05b8*/ 	.word	0x00010180


	//   ....[62]....
        /*05bc*/ 	.word	0x000101c0


	//   ....[63]....
        /*05c0*/ 	.word	0x00010200


	//   ....[64]....
        /*05c4*/ 	.word	0x00010230


	//   ....[65]....
        /*05c8*/ 	.word	0x00010260


	//   ....[66]....
        /*05cc*/ 	.word	0x00010810


	//   ....[67]....
        /*05d0*/ 	.word	0x00010850


	//   ....[68]....
        /*05d4*/ 	.word	0x00010890


	//   ....[69]....
        /*05d8*/ 	.word	0x000108c0


	//   ....[70]....
        /*05dc*/ 	.word	0x00010e20


	//   ....[71]....
        /*05e0*/ 	.word	0x00010e60


	//   ....[72]....
        /*05e4*/ 	.word	0x00010f20


	//   ....[73]....
        /*05e8*/ 	.word	0x00010f40


	//   ....[74]....
        /*05ec*/ 	.word	0x00011000


	//   ....[75]....
        /*05f0*/ 	.word	0x00011020


	//   ....[76]....
        /*05f4*/ 	.word	0x000110f0


	//   ....[77]....
        /*05f8*/ 	.word	0x00011110


	//   ....[78]....
        /*05fc*/ 	.word	0x00011920


	//   ....[79]....
        /*0600*/ 	.word	0x00011940


	//   ....[80]....
        /*0604*/ 	.word	0x00011a00


	//   ....[81]....
        /*0608*/ 	.word	0x00011a20


	//   ....[82]....
        /*060c*/ 	.word	0x00011ae0


	//   ....[83]....
        /*0610*/ 	.word	0x00011b00


	//   ....[84]....
        /*0614*/ 	.word	0x00011bd0


	//   ....[85]....
        /*0618*/ 	.word	0x00011bf0


	//   ....[86]....
        /*061c*/ 	.word	0x00011d40


	//   ....[87]....
        /*0620*/ 	.word	0x00011f30


	//   ....[88]....
        /*0624*/ 	.word	0x00011f60


	//   ....[89]....
        /*0628*/ 	.word	0x00011f90


	//   ....[90]....
        /*062c*/ 	.word	0x00011fd0


	//   ....[91]....
        /*0630*/ 	.word	0x00012000


	//   ....[92]....
        /*0634*/ 	.word	0x00012040


	//   ....[93]....
        /*0638*/ 	.word	0x000121d0


	//   ....[94]....
        /*063c*/ 	.word	0x00012200


	//   ....[95]....
        /*0640*/ 	.word	0x00012230


	//   ....[96]....
        /*0644*/ 	.word	0x00012260


	//   ....[97]....
        /*0648*/ 	.word	0x00012290


	//   ....[98]....
        /*064c*/ 	.word	0x000122d0


	//   ....[99]....
        /*0650*/ 	.word	0x00012370


	//   ....[100]....
        /*0654*/ 	.word	0x00012400


	//   ....[101]....
        /*0658*/ 	.word	0x000124b0


	//   ....[102]....
        /*065c*/ 	.word	0x00013ef0


	//   ....[103]....
        /*0660*/ 	.word	0x00014bf0


	//   ....[104]....
        /*0664*/ 	.word	0x00014c00


	//   ....[105]....
        /*0668*/ 	.word	0x00014d10


	//   ....[106]....
        /*066c*/ 	.word	0x00014d20


	//   ....[107]....
        /*0670*/ 	.word	0x00014dc0


	//   ....[108]....
        /*0674*/ 	.word	0x00014dd0


	//   ....[109]....
        /*0678*/ 	.word	0x00014de0


	//   ....[110]....
        /*067c*/ 	.word	0x00014df0


	//   ....[111]....
        /*0680*/ 	.word	0x00016ad0


	//   ....[112]....
        /*0684*/ 	.word	0x00016ae0


	//   ....[113]....
        /*0688*/ 	.word	0x00016b10


	//   ....[114]....
        /*068c*/ 	.word	0x00016b40


	//   ....[115]....
        /*0690*/ 	.word	0x00016b70


	//   ....[116]....
        /*0694*/ 	.word	0x00016ba0


	//   ....[117]....
        /*0698*/ 	.word	0x00016bd0


	//   ....[118]....
        /*069c*/ 	.word	0x00016be0


	//   ....[119]....
        /*06a0*/ 	.word	0x00016d20


	//   ....[120]....
        /*06a4*/ 	.word	0x00016d60


	//   ....[121]....
        /*06a8*/ 	.word	0x00016d90


	//   ....[122]....
        /*06ac*/ 	.word	0x00016dc0


	//   ....[123]....
        /*06b0*/ 	.word	0x00016df0


	//   ....[124]....
        /*06b4*/ 	.word	0x00016e20


	//   ....[125]....
        /*06b8*/ 	.word	0x00016eb0


	//   ....[126]....
        /*06bc*/ 	.word	0x00016f40


	//   ....[127]....
        /*06c0*/ 	.word	0x00016fb0


	//   ....[128]....
        /*06c4*/ 	.word	0x00017650


	//   ....[129]....
        /*06c8*/ 	.word	0x00017cf0


	//   ....[130]....
        /*06cc*/ 	.word	0x00017ed0


	//   ....[131]....
        /*06d0*/ 	.word	0x00017f40


	//   ....[132]....
        /*06d4*/ 	.word	0x00017fa0


	//   ....[133]....
        /*06d8*/ 	.word	0x000180c0


	//   ....[134]....
        /*06dc*/ 	.word	0x00018120


	//   ....[135]....
        /*06e0*/ 	.word	0x00018230


	//   ....[136]....
        /*06e4*/ 	.word	0x00018290


	//   ....[137]....
        /*06e8*/ 	.word	0x00018330


	//   ....[138]....
        /*06ec*/ 	.word	0x000186e0


	//----- nvinfo : EIATTR_REG_RECONFIG
	.align		4
.L_245:
        /*06f0*/ 	.byte	0x01, 0x54
	.zero		2


	//----- nvinfo : EIATTR_SYSCALL_OFFSETS
	.align		4
        /*06f4*/ 	.byte	0x04, 0x46
        /*06f6*/ 	.short	(.L_247 - .L_246)


	//   ....[0]....
.L_246:
        /*06f8*/ 	.word	0x000019a0


	//   ....[1]....
        /*06fc*/ 	.word	0x00013940


	//   ....[2]....
        /*0700*/ 	.word	0x00013ad0


	//   ....[3]....
        /*0704*/ 	.word	0x00013c20


	//   ....[4]....
        /*0708*/ 	.word	0x00013d60


	//   ....[5]....
        /*070c*/ 	.word	0x00014770


	//----- nvinfo : EIATTR_MBARRIER_INSTR_OFFSETS
	.align		4
.L_247:
        /*0710*/ 	.byte	0x04, 0x39
        /*0712*/ 	.short	(.L_249 - .L_248)


	//   ....[0]....
.L_248:
        /*0714*/ 	.word	0x00000270
        /*0718*/ 	.word	0x000000ff
        /*071c*/ 	.word	0x00022800
        /*0720*/ 	.short	0x0100
        /*0722*/ 	.byte	0x08
	.zero		1


	//   ....[1]....
        /*0724*/ 	.word	0x00000280
        /*0728*/ 	.word	0x000000ff
        /*072c*/ 	.word	0x00022820
        /*0730*/ 	.short	0x0100
        /*0732*/ 	.byte	0x08
	.zero		1


	//   ....[2]....
        /*0734*/ 	.word	0x00000370
        /*0738*/ 	.word	0x000000ff
        /*073c*/ 	.word	0x00022830
        /*0740*/ 	.short	0x0100
        /*0742*/ 	.byte	0x08
	.zero		1


	//   ....[3]....
        /*0744*/ 	.word	0x00000380
        /*0748*/ 	.word	0x000000ff
        /*074c*/ 	.word	0x00022840
        /*0750*/ 	.short	0x0100
        /*0752*/ 	.byte	0x08
	.zero		1


	//   ....[4]....
        /*0754*/ 	.word	0x00000390
        /*0758*/ 	.word	0x000000ff
        /*075c*/ 	.word	0x00022838
        /*0760*/ 	.short	0x0100
        /*0762*/ 	.byte	0x08
	.zero		1


	//   ....[5]....
        /*0764*/ 	.word	0x000003a0
        /*0768*/ 	.word	0x000000ff
        /*076c*/ 	.word	0x00022848
        /*0770*/ 	.short	0x0100
        /*0772*/ 	.byte	0x08
	.zero		1


	//   ....[6]....
        /*0774*/ 	.word	0x000004d0
        /*0778*/ 	.word	0x000000ff
        /*077c*/ 	.word	0x00022850
        /*0780*/ 	.short	0x0100
        /*0782*/ 	.byte	0x08
	.zero		1


	//   ....[7]....
        /*0784*/ 	.word	0x000004e0
        /*0788*/ 	.word	0x000000ff
        /*078c*/ 	.word	0x00022860
        /*0790*/ 	.short	0x0100
        /*0792*/ 	.byte	0x08
	.zero		1


	//   ....[8]....
        /*0794*/ 	.word	0x000004f0
        /*0798*/ 	.word	0x000000ff
        /*079c*/ 	.word	0x00022858
        /*07a0*/ 	.short	0x0100
        /*07a2*/ 	.byte	0x08
	.zero		1


	//   ....[9]....
        /*07a4*/ 	.word	0x00000500
        /*07a8*/ 	.word	0x000000ff
        /*07ac*/ 	.word	0x00022868
        /*07b0*/ 	.short	0x0100
        /*07b2*/ 	.byte	0x08
	.zero		1


	//   ....[10]....
        /*07b4*/ 	.word	0x000005f0
        /*07b8*/ 	.word	0x000000ff
        /*07bc*/ 	.word	0x00022870
        /*07c0*/ 	.short	0x0100
        /*07c2*/ 	.byte	0x06
	.zero		1


	//   ....[11]....
        /*07c4*/ 	.word	0x00000600
        /*07c8*/ 	.word	0x000000ff
        /*07cc*/ 	.word	0x00022880
        /*07d0*/ 	.short	0x0100
        /*07d2*/ 	.byte	0x06
	.zero		1


	//   ....[12]....
        /*07d4*/ 	.word	0x00000610
        /*07d8*/ 	.word	0x000000ff
        /*07dc*/ 	.word	0x00022878
        /*07e0*/ 	.short	0x0100
        /*07e2*/ 	.byte	0x06
	.zero		1


	//   ....[13]....
        /*07e4*/ 	.word	0x00000620
        /*07e8*/ 	.word	0x000000ff
        /*07ec*/ 	.word	0x00022888
        /*07f0*/ 	.short	0x0100
        /*07f2*/ 	.byte	0x06
	.zero		1


	//   ....[14]....
        /*07f4*/ 	.word	0x00000750
        /*07f8*/ 	.word	0x000000ff
        /*07fc*/ 	.word	0x00022890
        /*0800*/ 	.short	0x0100
        /*0802*/ 	.byte	0x08
	.zero		1


	//   ....[15]....
        /*0804*/ 	.word	0x00000760
        /*0808*/ 	.word	0x000000ff
        /*080c*/ 	.word	0x000228a0
        /*0810*/ 	.short	0x0100
        /*0812*/ 	.byte	0x08
	.zero		1


	//   ....[16]....
        /*0814*/ 	.word	0x00000770
        /*0818*/ 	.word	0x000000ff
        /*081c*/ 	.word	0x00022898
        /*0820*/ 	.short	0x0100
        /*0822*/ 	.byte	0x08
	.zero		1


	//   ....[17]....
        /*0824*/ 	.word	0x00000780
        /*0828*/ 	.word	0x000000ff
        /*082c*/ 	.word	0x000228a8
        /*0830*/ 	.short	0x0100
        /*0832*/ 	.byte	0x08
	.zero		1


	//   ....[18]....
        /*0834*/ 	.word	0x000008b0
        /*0838*/ 	.word	0x000000ff
        /*083c*/ 	.word	0x000228b0
        /*0840*/ 	.short	0x0100
        /*0842*/ 	.byte	0x08
	.zero		1


	//   ....[19]....
        /*0844*/ 	.word	0x000008c0
        /*0848*/ 	.word	0x000000ff
        /*084c*/ 	.word	0x000228c0
        /*0850*/ 	.short	0x0100
        /*0852*/ 	.byte	0x08
	.zero		1


	//   ....[20]....
        /*0854*/ 	.word	0x000008d0
        /*0858*/ 	.word	0x000000ff
        /*085c*/ 	.word	0x000228b8
        /*0860*/ 	.short	0x0100
        /*0862*/ 	.byte	0x08
	.zero		1


	//   ....[21]....
        /*0864*/ 	.word	0x000008e0
        /*0868*/ 	.word	0x000000ff
        /*086c*/ 	.word	0x000228c8
        /*0870*/ 	.short	0x0100
        /*0872*/ 	.byte	0x08
	.zero		1


	//   ....[22]....
        /*0874*/ 	.word	0x00001c80
        /*0878*/ 	.word	0x000000ff
        /*087c*/ 	.word	0x00022800
        /*0880*/ 	.short	0x010a
        /*0882*/ 	.byte	0x2b
	.zero		1


	//   ....[23]....
        /*0884*/ 	.word	0x00001d20
        /*0888*/ 	.word	0x0000000b
        /*088c*/ 	.word	0x00022830
        /*0890*/ 	.short	0x010a
        /*0892*/ 	.byte	0x3f
	.zero		1


	//   ....[24]....
        /*0894*/ 	.word	0x00001d80
        /*0898*/ 	.word	0x0000000b
        /*089c*/ 	.word	0x00022830
        /*08a0*/ 	.short	0x010a
        /*08a2*/ 	.byte	0x3f
	.zero		1


	//   ....[25]....
        /*08a4*/ 	.word	0x00002360
        /*08a8*/ 	.word	0x0000000d
        /*08ac*/ 	.word	0x00000000
        /*08b0*/ 	.short	0x0101
        /*08b2*/ 	.byte	0x3f
	.zero		1


	//   ....[26]....
        /*08b4*/ 	.word	0x00005680
        /*08b8*/ 	.word	0x000000ff
        /*08bc*/ 	.word	0x00022830
        /*08c0*/ 	.short	0x010a
        /*08c2*/ 	.byte	0x0a
	.zero		1


	//   ....[27]....
        /*08c4*/ 	.word	0x000056c0
        /*08c8*/ 	.word	0x000000ff
        /*08cc*/ 	.word	0x00022830
        /*08d0*/ 	.short	0x010a
        /*08d2*/ 	.byte	0x0a
	.zero		1


	//   ....[28]....
        /*08d4*/ 	.word	0x00005960
        /*08d8*/ 	.word	0x000000ff
        /*08dc*/ 	.word	0x00022850
        /*08e0*/ 	.short	0x010a
        /*08e2*/ 	.byte	0x0a
	.zero		1


	//   ....[29]....
        /*08e4*/ 	.word	0x000059a0
        /*08e8*/ 	.word	0x000000ff
        /*08ec*/ 	.word	0x00022850
        /*08f0*/ 	.short	0x010a
        /*08f2*/ 	.byte	0x0a
	.zero		1


	//   ....[30]....
        /*08f4*/ 	.word	0x000064b0
        /*08f8*/ 	.word	0x00000015
        /*08fc*/ 	.word	0x00000000
        /*0900*/ 	.short	0x0101
        /*0902*/ 	.byte	0x3f
	.zero		1


	//   ....[31]....
        /*0904*/ 	.word	0x00008690
        /*0908*/ 	.word	0x000000ff
        /*090c*/ 	.word	0x00000000
        /*0910*/ 	.short	0x0101
        /*0912*/ 	.byte	0x0a
	.zero		1


	//   ....[32]....
        /*0914*/ 	.word	0x00008fa0
        /*0918*/ 	.word	0x000000ff
        /*091c*/ 	.word	0x00022830
        /*0920*/ 	.short	0x010a
        /*0922*/ 	.byte	0x07
	.zero		1


	//   ....[33]....
        /*0924*/ 	.word	0x00008fe0
        /*0928*/ 	.word	0x000000ff
        /*092c*/ 	.word	0x00022830
        /*0930*/ 	.short	0x010a
        /*0932*/ 	.byte	0x07
	.zero		1


	//   ....[34]....
        /*0934*/ 	.word	0x000092b0
        /*0938*/ 	.word	0x000000ff
        /*093c*/ 	.word	0x00022850
        /*0940*/ 	.short	0x010a
        /*0942*/ 	.byte	0x0a
	.zero		1


	//   ....[35]....
        /*0944*/ 	.word	0x000092f0
        /*0948*/ 	.word	0x000000ff
        /*094c*/ 	.word	0x00022850
        /*0950*/ 	.short	0x010a
        /*0952*/ 	.byte	0x0a
	.zero		1


	//   ....[36]....
        /*0954*/ 	.word	0x0000aca0
        /*0958*/ 	.word	0x00000002
        /*095c*/ 	.word	0x00000000
        /*0960*/ 	.short	0x0101
        /*0962*/ 	.byte	0x3f
	.zero		1


	//   ....[37]....
        /*0964*/ 	.word	0x0000af90
        /*0968*/ 	.word	0x000000ff
        /*096c*/ 	.word	0x00000000
        /*0970*/ 	.short	0x0101
        /*0972*/ 	.byte	0x06
	.zero		1


	//   ....[38]....
        /*0974*/ 	.word	0x0000b690
        /*0978*/ 	.word	0x000000ff
        /*097c*/ 	.word	0x00022830
        /*0980*/ 	.short	0x010a
        /*0982*/ 	.byte	0x07
	.zero		1


	//   ....[39]....
        /*0984*/ 	.word	0x0000b6d0
        /*0988*/ 	.word	0x000000ff
        /*098c*/ 	.word	0x00022830
        /*0990*/ 	.short	0x010a
        /*0992*/ 	.byte	0x07
	.zero		1


	//   ....[40]....
        /*0994*/ 	.word	0x0000b9a0
        /*0998*/ 	.word	0x000000ff
        /*099c*/ 	.word	0x00022850
        /*09a0*/ 	.short	0x010a
        /*09a2*/ 	.byte	0x0a
	.zero		1


	//   ....[41]....
        /*09a4*/ 	.word	0x0000b9e0
        /*09a8*/ 	.word	0x000000ff
        /*09ac*/ 	.word	0x00022850
        /*09b0*/ 	.short	0x010a
        /*09b2*/ 	.byte	0x0a
	.zero		1


	//   ....[42]....
        /*09b4*/ 	.word	0x0000c500
        /*09b8*/ 	.word	0x0000000e
        /*09bc*/ 	.word	0x00000000
        /*09c0*/ 	.short	0x0101
        /*09c2*/ 	.byte	0x3f
	.zero		1


	//   ....[43]....
        /*09c4*/ 	.word	0x0000e6e0
        /*09c8*/ 	.word	0x000000ff
        /*09cc*/ 	.word	0x00000000
        /*09d0*/ 	.short	0x0101
        /*09d2*/ 	.byte	0x06
	.zero		1


	//   ....[44]....
        /*09d4*/ 	.word	0x0000ece0
        /*09d8*/ 	.word	0x000000ff
        /*09dc*/ 	.word	0x00022850
        /*09e0*/ 	.short	0x010a
        /*09e2*/ 	.byte	0x05
	.zero		1


	//   ....[45]....
        /*09e4*/ 	.word	0x0000ed20
        /*09e8*/ 	.word	0x000000ff
        /*09ec*/ 	.word	0x00022850
        /*09f0*/ 	.short	0x010a
        /*09f2*/ 	.byte	0x05
	.zero		1


	//   ....[46]....
        /*09f4*/ 	.word	0x0000f2e0
        /*09f8*/ 	.word	0x000000ff
        /*09fc*/ 	.word	0x00000000
        /*0a00*/ 	.short	0x0101
        /*0a02*/ 	.byte	0x04
	.zero		1


	//   ....[47]....
        /*0a04*/ 	.word	0x00010e50
        /*0a08*/ 	.word	0x00000003
        /*0a0c*/ 	.word	0x00000000
        /*0a10*/ 	.short	0x0101
        /*0a12*/ 	.byte	0x3f
	.zero		1


	//   ....[48]....
        /*0a14*/ 	.word	0x00014170
        /*0a18*/ 	.word	0x00000002
        /*0a1c*/ 	.word	0x00022880
        /*0a20*/ 	.short	0x010a
        /*0a22*/ 	.byte	0x3f
	.zero		1


	//   ....[49]....
        /*0a24*/ 	.word	0x00014300
        /*0a28*/ 	.word	0x00000002
        /*0a2c*/ 	.word	0x00022840
        /*0a30*/ 	.short	0x010a
        /*0a32*/ 	.byte	0x3f
	.zero		1


	//   ....[50]....
        /*0a34*/ 	.word	0x00014f50
        /*0a38*/ 	.word	0x00000011
        /*0a3c*/ 	.word	0x00022800
        /*0a40*/ 	.short	0x0107
        /*0a42*/ 	.byte	0x3f
	.zero		1


	//   ....[51]....
        /*0a44*/ 	.word	0x00015050
        /*0a48*/ 	.word	0x00000011
        /*0a4c*/ 	.word	0x00022800
        /*0a50*/ 	.short	0x0101
        /*0a52*/ 	.byte	0x3f
	.zero		1


	//   ....[52]....
        /*0a54*/ 	.word	0x00015070
        /*0a58*/ 	.word	0x00000011
        /*0a5c*/ 	.word	0x00022820
        /*0a60*/ 	.short	0x010a
        /*0a62*/ 	.byte	0x3f
	.zero		1


	//   ....[53]....
        /*0a64*/ 	.word	0x000153a0
        /*0a68*/ 	.word	0x00000003
        /*0a6c*/ 	.word	0x00022880
        /*0a70*/ 	.short	0x010a
        /*0a72*/ 	.byte	0x3f
	.zero		1


	//   ....[54]....
        /*0a74*/ 	.word	0x000155d0
        /*0a78*/ 	.word	0x00000003
        /*0a7c*/ 	.word	0x00022840
        /*0a80*/ 	.short	0x010a
        /*0a82*/ 	.byte	0x3f
	.zero		1


	//   ....[55]....
        /*0a84*/ 	.word	0x00015a90
        /*0a88*/ 	.word	0x00000014
        /*0a8c*/ 	.word	0x00022870
        /*0a90*/ 	.short	0x010a
        /*0a92*/ 	.byte	0x3f
	.zero		1


	//   ....[56]....
        /*0a94*/ 	.word	0x00015b00
        /*0a98*/ 	.word	0x00000014
        /*0a9c*/ 	.word	0x00022860
        /*0aa0*/ 	.short	0x010a
        /*0aa2*/ 	.byte	0x3f
	.zero		1


	//   ....[57]....
        /*0aa4*/ 	.word	0x00015ff0
        /*0aa8*/ 	.word	0x00000014
        /*0aac*/ 	.word	0x00022850
        /*0ab0*/ 	.short	0x0101
        /*0ab2*/ 	.byte	0x3f
	.zero		1


	//   ....[58]....
        /*0ab4*/ 	.word	0x00016080
        /*0ab8*/ 	.word	0x00000014
        /*0abc*/ 	.word	0x00000000
        /*0ac0*/ 	.short	0x0101
        /*0ac2*/ 	.byte	0x3f
	.zero		1


	//   ....[59]....
        /*0ac4*/ 	.word	0x000162a0
        /*0ac8*/ 	.word	0x00000010
        /*0acc*/ 	.word	0x00022870
        /*0ad0*/ 	.short	0x010a
        /*0ad2*/ 	.byte	0x3f
	.zero		1


	//   ....[60]....
        /*0ad4*/ 	.word	0x00016310
        /*0ad8*/ 	.word	0x00000010
        /*0adc*/ 	.word	0x00022860
        /*0ae0*/ 	.short	0x010a
        /*0ae2*/ 	.byte	0x3f
	.zero		1


	//   ....[61]....
        /*0ae4*/ 	.word	0x000167e0
        /*0ae8*/ 	.word	0x00000010
        /*0aec*/ 	.word	0x00022850
        /*0af0*/ 	.short	0x0101
        /*0af2*/ 	.byte	0x3f
	.zero		1


	//   ....[62]....
        /*0af4*/ 	.word	0x00016830
        /*0af8*/ 	.word	0x00000010
        /*0afc*/ 	.word	0x00000000
        /*0b00*/ 	.short	0x0101
        /*0b02*/ 	.byte	0x3f
	.zero		1


	//   ....[63]....
        /*0b04*/ 	.word	0x000175d0
        /*0b08*/ 	.word	0x00000000
        /*0b0c*/ 	.word	0x00022820
        /*0b10*/ 	.short	0x010a
        /*0b12*/ 	.byte	0x3f
	.zero		1


	//   ....[64]....
        /*0b14*/ 	.word	0x000177c0
        /*0b18*/ 	.word	0x00000006
        /*0b1c*/ 	.word	0x00000000
        /*0b20*/ 	.short	0x010a
        /*0b22*/ 	.byte	0x3f
	.zero		1


	//   ....[65]....
        /*0b24*/ 	.word	0x000177f0
        /*0b28*/ 	.word	0x00000007
        /*0b2c*/ 	.word	0x00000000
        /*0b30*/ 	.short	0x010a
        /*0b32*/ 	.byte	0x3f
	.zero		1


	//   ....[66]....
        /*0b34*/ 	.word	0x00017840
        /*0b38*/ 	.word	0x00000004
        /*0b3c*/ 	.word	0x00022860
        /*0b40*/ 	.short	0x010a
        /*0b42*/ 	.byte	0x3f
	.zero		1


	//   ....[67]....
        /*0b44*/ 	.word	0x00017890
        /*0b48*/ 	.word	0x00000003
        /*0b4c*/ 	.word	0x00022860
        /*0b50*/ 	.short	0x010a
        /*0b52*/ 	.byte	0x3f
	.zero		1


	//   ....[68]....
        /*0b54*/ 	.word	0x000178d0
        /*0b58*/ 	.word	0x00000004
        /*0b5c*/ 	.word	0x00022880
        /*0b60*/ 	.short	0x010a
        /*0b62*/ 	.byte	0x3f
	.zero		1


	//   ....[69]....
        /*0b64*/ 	.word	0x000178f0
        /*0b68*/ 	.word	0x00000003
        /*0b6c*/ 	.word	0x00022880
        /*0b70*/ 	.short	0x010a
        /*0b72*/ 	.byte	0x3f
	.zero		1


	//   ....[70]....
        /*0b74*/ 	.word	0x00017960
        /*0b78*/ 	.word	0x00000003
        /*0b7c*/ 	.word	0x00022800
        /*0b80*/ 	.short	0x010a
        /*0b82*/ 	.byte	0x3f
	.zero		1


	//   ....[71]....
        /*0b84*/ 	.word	0x000179b0
        /*0b88*/ 	.word	0x0000000b
        /*0b8c*/ 	.word	0x00022830
        /*0b90*/ 	.short	0x010a
        /*0b92*/ 	.byte	0x3f
	.zero		1


	//   ....[72]....
        /*0b94*/ 	.word	0x00017a10
        /*0b98*/ 	.word	0x0000000a
        /*0b9c*/ 	.word	0x00022830
        /*0ba0*/ 	.short	0x010a
        /*0ba2*/ 	.byte	0x3f
	.zero		1


	//   ....[73]....
        /*0ba4*/ 	.word	0x00017a70
        /*0ba8*/ 	.word	0x0000000a
        /*0bac*/ 	.word	0x00022850
        /*0bb0*/ 	.short	0x010a
        /*0bb2*/ 	.byte	0x3f
	.zero		1


	//   ....[74]....
        /*0bb4*/ 	.word	0x00017ad0
        /*0bb8*/ 	.word	0x00000007
        /*0bbc*/ 	.word	0x00022830
        /*0bc0*/ 	.short	0x010a
        /*0bc2*/ 	.byte	0x3f
	.zero		1


	//   ....[75]....
        /*0bc4*/ 	.word	0x00017b30
        /*0bc8*/ 	.word	0x00000007
        /*0bcc*/ 	.word	0x00022850
        /*0bd0*/ 	.short	0x010a
        /*0bd2*/ 	.byte	0x3f
	.zero		1


	//   ....[76]....
        /*0bd4*/ 	.word	0x00017b90
        /*0bd8*/ 	.word	0x00000007
        /*0bdc*/ 	.word	0x00022830
        /*0be0*/ 	.short	0x010a
        /*0be2*/ 	.byte	0x3f
	.zero		1


	//   ....[77]....
        /*0be4*/ 	.word	0x00017bf0
        /*0be8*/ 	.word	0x00000007
        /*0bec*/ 	.word	0x00022850
        /*0bf0*/ 	.short	0x010a
        /*0bf2*/ 	.byte	0x3f
	.zero		1


	//   ....[78]....
        /*0bf4*/ 	.word	0x00017c50
        /*0bf8*/ 	.word	0x00000005
        /*0bfc*/ 	.word	0x00022850
        /*0c00*/ 	.short	0x010a
        /*0c02*/ 	.byte	0x3f
	.zero		1


	//   ....[79]....
        /*0c04*/ 	.word	0x00017da0
        /*0c08*/ 	.word	0x00000002
        /*0c0c*/ 	.word	0x00022880
        /*0c10*/ 	.short	0x010a
        /*0c12*/ 	.byte	0x3f
	.zero		1


	//   ....[80]....
        /*0c14*/ 	.word	0x00017df0
        /*0c18*/ 	.word	0x00000002
        /*0c1c*/ 	.word	0x00022840
        /*0c20*/ 	.short	0x010a
        /*0c22*/ 	.byte	0x3f
	.zero		1


	//   ....[81]....
        /*0c24*/ 	.word	0x000183d0
        /*0c28*/ 	.word	0x00000011
        /*0c2c*/ 	.word	0x00022820
        /*0c30*/ 	.short	0x010a
        /*0c32*/ 	.byte	0x3f
	.zero		1


	//   ....[82]....
        /*0c34*/ 	.word	0x00018420
        /*0c38*/ 	.word	0x00000003
        /*0c3c*/ 	.word	0x00022880
        /*0c40*/ 	.short	0x010a
        /*0c42*/ 	.byte	0x3f
	.zero		1


	//   ....[83]....
        /*0c44*/ 	.word	0x00018470
        /*0c48*/ 	.word	0x00000003
        /*0c4c*/ 	.word	0x00022840
        /*0c50*/ 	.short	0x010a
        /*0c52*/ 	.byte	0x3f
	.zero		1


	//   ....[84]....
        /*0c54*/ 	.word	0x000184c0
        /*0c58*/ 	.word	0x00000014
        /*0c5c*/ 	.word	0x00022870
        /*0c60*/ 	.short	0x010a
        /*0c62*/ 	.byte	0x3f
	.zero		1


	//   ....[85]....
        /*0c64*/ 	.word	0x00018510
        /*0c68*/ 	.word	0x00000014
        /*0c6c*/ 	.word	0x00022860
        /*0c70*/ 	.short	0x010a
        /*0c72*/ 	.byte	0x3f
	.zero		1


	//   ....[86]....
        /*0c74*/ 	.word	0x00018560
        /*0c78*/ 	.word	0x00000010
        /*0c7c*/ 	.word	0x00022870
        /*0c80*/ 	.short	0x010a
        /*0c82*/ 	.byte	0x3f
	.zero		1


	//   ....[87]....
        /*0c84*/ 	.word	0x000185b0
        /*0c88*/ 	.word	0x00000010
        /*0c8c*/ 	.word	0x00022860
        /*0c90*/ 	.short	0x010a
        /*0c92*/ 	.byte	0x3f
	.zero		1


	//   ....[88]....
        /*0c94*/ 	.word	0x00018600
        /*0c98*/ 	.word	0x00000000
        /*0c9c*/ 	.word	0x00022820
        /*0ca0*/ 	.short	0x010a
        /*0ca2*/ 	.byte	0x3f
	.zero		1


	//   ....[89]....
        /*0ca4*/ 	.word	0x000187a0
        /*0ca8*/ 	.word	0x00000006
        /*0cac*/ 	.word	0x00000000
        /*0cb0*/ 	.short	0x010a
        /*0cb2*/ 	.byte	0x3f
	.zero		1


	//   ....[90]....
        /*0cb4*/ 	.word	0x000187f0
        /*0cb8*/ 	.word	0x00000007
        /*0cbc*/ 	.word	0x00000000
        /*0cc0*/ 	.short	0x010a
        /*0cc2*/ 	.byte	0x3f
	.zero		1


	//   ....[91]....
        /*0cc4*/ 	.word	0x00018840
        /*0cc8*/ 	.word	0x00000004
        /*0ccc*/ 	.word	0x00022860
        /*0cd0*/ 	.short	0x010a
        /*0cd2*/ 	.byte	0x3f
	.zero		1


	//   ....[92]....
        /*0cd4*/ 	.word	0x00018890
        /*0cd8*/ 	.word	0x00000003
        /*0cdc*/ 	.word	0x00022860
        /*0ce0*/ 	.short	0x010a
        /*0ce2*/ 	.byte	0x3f
	.zero		1


	//   ....[93]....
        /*0ce4*/ 	.word	0x000188e0
        /*0ce8*/ 	.word	0x00000004
        /*0cec*/ 	.word	0x00022880
        /*0cf0*/ 	.short	0x010a
        /*0cf2*/ 	.byte	0x3f
	.zero		1


	//----- nvinfo : EIATTR_NUM_MBARRIERS
	.align		4
.L_249:
        /*0cf4*/ 	.byte	0x03, 0x38
        /*0cf6*/ 	.short	0x0016


	//----- nvinfo : EIATTR_EXIT_INSTR_OFFSETS
	.align		4
        /*0cf8*/ 	.byte	0x04, 0x1c
        /*0cfa*/ 	.short	(.L_251 - .L_250)


	//   ....[0]....
.L_250:
        /*0cfc*/ 	.word	0x00000a80


	//   ....[1]....
        /*0d00*/ 	.word	0x00011ce0


	//   ....[2]....
        /*0d04*/ 	.word	0x00017940


	//----- nvinfo : EIATTR_MAX_THREADS
	.align		4
.L_251:
        /*0d08*/ 	.byte	0x04, 0x05
        /*0d0a*/ 	.short	(.L_253 - .L_252)
.L_252:
        /*0d0c*/ 	.word	0x00000180
        /*0d10*/ 	.word	0x00000001
        /*0d14*/ 	.word	0x00000001


	//----- nvinfo : EIATTR_CRS_STACK_SIZE
	.align		4
.L_253:
        /*0d18*/ 	.byte	0x04, 0x1e
        /*0d1a*/ 	.short	(.L_255 - .L_254)
.L_254:
        /*0d1c*/ 	.word	0x00000000


	//----- nvinfo : EIATTR_CBANK_PARAM_SIZE
	.align		4
.L_255:
        /*0d20*/ 	.byte	0x03, 0x19
        /*0d22*/ 	.short	0x0af0


	//----- nvinfo : EIATTR_PARAM_CBANK
	.align		4
        /*0d24*/ 	.byte	0x04, 0x0a
        /*0d26*/ 	.short	(.L_257 - .L_256)
	.align		4
.L_256:
        /*0d28*/ 	.word	index@(.nv.constant0._ZN7cutlass13device_kernelIN5flash11enable_sm90INS1_16FlashAttnFwdSm90INS1_25CollectiveMainloopFwdSm90ILi2EN4cute5tupleIJNS5_1CILi1EEES8_S8_EEENS6_IJNS7_ILi128EEESA_NS7_ILi192EEEEEELi128ENS_12float_e4m3_tEfNS_4arch4Sm90ELb0ELb1ELb1ELb1ELb0ELb0ELb0ELb1ELb1ELb1ELb0ELb0EEENS1_21CollectiveEpilogueFwdINS6_IJSA_SA_SA_EEES9_NS_10bfloat16_tESF_Li256ELb1ELb1ELb0ELb1EEENS1_36VarlenDynamicPersistentTileSchedulerILi128ELi128ELi256ELi128ELb0ELb1ELb1ELb1ELb0ELb1EEEEEEEEEvNT_6ParamsE)
        /*0d2c*/ 	.short	0x0210
        /*0d2e*/ 	.short	0x0af0


	//----- nvinfo : EIATTR_SW_WAR
	.align		4
.L_257:
        /*0d30*/ 	.byte	0x04, 0x36
        /*0d32*/ 	.short	(.L_259 - .L_258)
.L_258:
        /*0d34*/ 	.word	0x00000008
.L_259:


//--------------------- .nv.info._ZN7cutlass13device_kernelIN5flash11enable_sm90INS1_16FlashAttnFwdSm90INS1_25CollectiveMainloopFwdSm90ILi2EN4cute5tupleIJNS5_1CILi1EEES8_S8_EEENS6_IJNS7_ILi128EEESA_NS7_ILi192EEEEEELi128ENS_12float_e4m3_tEfNS_4arch4Sm90ELb0ELb1ELb1ELb1ELb0ELb1ELb0ELb1ELb1ELb1ELb0ELb0EEENS1_21CollectiveEpilogueFwdINS6_IJSA_SA_SA_EEES9_NS_10bfloat16_tESF_Li256ELb1ELb1ELb0ELb1EEENS1_36VarlenDynamicPersistentTileSchedulerILi128ELi128ELi256ELi128ELb0ELb1ELb1ELb1ELb0ELb1EEEEEEEEEvNT_6ParamsE --------------------------
	.section	.nv.info._ZN7cutlass13device_kernelIN5flash11enable_sm90INS1_16FlashAttnFwdSm90INS1_25CollectiveMainloopFwdSm90ILi2EN4cute5tupleIJNS5_1CILi1EEES8_S8_EEENS6_IJNS7_ILi128EEESA_NS7_ILi192EEEEEELi128ENS_12float_e4m3_tEfNS_4arch4Sm90ELb0ELb1ELb1ELb1ELb0ELb1ELb0ELb1ELb1ELb1ELb0ELb0EEENS1_21CollectiveEpilogueFwdINS6_IJSA_SA_SA_EEES9_NS_10bfloat16_tESF_Li256ELb1ELb1ELb0ELb1EEENS1_36VarlenDynamicPersistentTileSchedulerILi128ELi128ELi256ELi128ELb0ELb1ELb1ELb1ELb0ELb1EEEEEEEEEvNT_6ParamsE,"",@"SHT_CUDA_INFO"
	.sectionflags	@""
	.align	4


	//----- nvinfo : EIATTR_CUDA_API_VERSION
	.align		4
        /*0000*/ 	.byte	0x04, 0x37
        /*0002*/ 	.short	(.L_261 - .L_260)
.L_260:
        /*0004*/ 	.word	0x00000082


	//----- nvinfo : EIATTR_KPARAM_INFO
	.align		4
.L_261:
        /*0008*/ 	.byte	0x04, 0x17
        /*000a*/ 	.short	(.L_263 - .L_262)
.L_262:
        /*000c*/ 	.word	0x00000000
        /*0010*/ 	.short	0x0000
        /*0012*/ 	.short	0x0070
        /*0014*/ 	.byte	0x00, 0xf0, 0x01, 0x2a


	//----- nvinfo : EIATTR_SPARSE_MMA_MASK
	.align		4
.L_263:
        /*0018*/ 	.byte	0x03, 0x50
        /*001a*/ 	.short	0x0000


	//----- nvinfo : EIATTR_MAXREG_COUNT
	.align		4
        /*001c*/ 	.byte	0x03, 0x1b
        /*001e*/ 	.short	0x00a8


	//----- nvinfo : EIATTR_NUM_BARRIERS
	.align		4
        /*0020*/ 	.byte	0x02, 0x4c
        /*0022*/ 	.byte	0x10
	.zero		1


	//----- nvinfo : EIATTR_EXTERNS
	.align		4
        /*0024*/ 	.byte	0x04, 0x0f
        /*0026*/ 	.short	(.L_265 - .L_264)


	//   ....[0]....
	.align		4
.L_264:
        /*0028*/ 	.word	index@(__assertfail)


	//----- nvinfo : EIATTR_ANNOTATIONS
	.align		4
.L_265:
        /*002c*/ 	.byte	0x04, 0x55
        /*002e*/ 	.short	(.L_267 - .L_266)


	//   ....[0]....
.L_266:
        /* <DEDUP_REMOVED lines=68> */


	//----- nvinfo : EIATTR_MERCURY_ISA_VERSION
	.align		4
.L_267:
        /*0458*/ 	.byte	0x03, 0x5f
        /*045a*/ 	.short	0x0101


	//----- nvinfo : EIATTR_UNUSED_LOAD_BYTE_OFFSET
	.align		4
        /*045c*/ 	.byte	0x04, 0x44
        /*045e*/ 	.short	(.L_269 - .L_268)


	//   ....[0]....
.L_268:
        /*0460*/ 	.word	0x00000ad0
        /*0464*/ 	.word	0x0000fff0


	//   ....[1]....
        /*0468*/ 	.word	0x0001f1a0
        /*046c*/ 	.word	0x0000fff0


	//----- nvinfo : EIATTR_INT_WARP_WIDE_INSTR_OFFSETS
	.align		4
.L_269:
        /*0470*/ 	.byte	0x04, 0x31
        /*0472*/ 	.short	(.L_271 - .L_270)


	//   ....[0]....
.L_270:
        /*0474*/ 	.word	0x00000190


	//   ....[1]....
        /*0478*/ 	.word	0x000001d0


	//   ....[2]....
        /*047c*/ 	.word	0x00000240


	//   ....[3]....
        /*0480*/ 	.word	0x000247f0


	//   ....[4]....
        /*0484*/ 	.word	0x00024850


	//   ....[5]....
        /*0488*/ 	.word	0x00027270


	//   ....[6]....
        /*048c*/ 	.word	0x000272d0


	//----- nvinfo : EIATTR_COOP_GROUP_MASK_REGIDS
	.align		4
.L_271:
        /*0490*/ 	.byte	0x04, 0x29
        /*0492*/ 	.short	(.L_273 - .L_272)


	//   ....[0]....
.L_272:
        /*0494*/ 	.word	0xffffffff


	//   ....[1]....
        /*0498*/ 	.word	0xffffffff


	//   ....[2]....
        /*049c*/ 	.word	0xffffffff


	//   ....[3]....
        /*04a0*/ 	.word	0xffffffff


	//   ....[4]....
        /*04a4*/ 	.word	0xffffffff


	//   ....[5]....
        /*04a8*/ 	.word	0xffffffff


	//   ....[6]....
        /*04ac*/ 	.word	0xffffffff


	//   ....[7]....
        /*04b0*/ 	.word	0xffffffff


	//   ....[8]....
        /*04b4*/ 	.word	0xffffffff


	//   ....[9]....
        /*04b8*/ 	.word	0xffffffff


	//   ....[10]....
        /*04bc*/ 	.word	0xffffffff


	//   ....[11]....
        /*04c0*/ 	.word	0xffffffff


	//   ....[12]....
        /*04c4*/ 	.word	0xffffffff


	//   ....[13]....
        /*04c8*/ 	.word	0xffffffff


	//   ....[14]....
        /*04cc*/ 	.word	0xffffffff


	//   ....[15]....
        /*04d0*/ 	.word	0xffffffff


	//   ....[16]....
        /*04d4*/ 	.word	0xffffffff


	//   ....[17]....
        /*04d8*/ 	.word	0xffffffff


	//   ....[18]....
        /*04dc*/ 	.word	0xffffffff


	//   ....[19]....
        /*04e0*/ 	.word	0xffffffff


	//   ....[20]....
        /*04e4*/ 	.word	0xffffffff


	//   ....[21]....
        /*04e8*/ 	.word	0xffffffff


	//   ....[22]....
        /*04ec*/ 	.word	0xffffffff


	//   ....[23]....
        /*04f0*/ 	.word	0xffffffff


	//   ....[24]....
        /*04f4*/ 	.word	0xffffffff


	//   ....[25]....
        /*04f8*/ 	.word	0xffffffff


	//   ....[26]....
        /*04fc*/ 	.word	0xffffffff


	//   ....[27]....
        /*0500*/ 	.word	0xffffffff


	//   ....[28]....
        /*0504*/ 	.word	0xffffffff


	//   ....[29]....
        /*0508*/ 	.word	0xffffffff


	//   ....[30]....
        /*050c*/ 	.word	0xffffffff


	//   ....[31]....
        /*0510*/ 	.word	0xffffffff


	//   ....[32]....
        /*0514*/ 	.word	0xffffffff


	//   ....[33]....
        /*0518*/ 	.word	0xffffffff


	//   ....[34]....
        /*051c*/ 	.word	0xffffffff


	//   ....[35]....
        /*0520*/ 	.word	0xffffffff


	//   ....[36]....
        /*0524*/ 	.word	0xffffffff


	//   ....[37]....
        /*0528*/ 	.word	0xffffffff


	//   ....[38]....
        /*052c*/ 	.word	0xffffffff


	//   ....[39]....
        /*0530*/ 	.word	0xffffffff


	//   ....[40]....
        /*0534*/ 	.word	0xffffffff


	//   ....[41]....
        /*0538*/ 	.word	0xffffffff


	//   ....[42]....
        /*053c*/ 	.word	0xffffffff


	//   ....[43]....
        /*0540*/ 	.word	0xffffffff


	//   ....[44]....
        /*0544*/ 	.word	0xffffffff


	//   ....[45]....
        /*0548*/ 	.word	0xffffffff


	//   ....[46]....
        /*054c*/ 	.word	0xffffffff


	//   ....[47]....
        /*0550*/ 	.word	0xffffffff


	//   ....[48]....
        /*0554*/ 	.word	0xffffffff


	//   ....[49]....
        /*0558*/ 	.word	0xffffffff


	//   ....[50]....
        /*055c*/ 	.word	0xffffffff


	//   ....[51]....
        /*0560*/ 	.word	0xffffffff


	//   ....[52]....
        /*0564*/ 	.word	0xffffffff


	//   ....[53]....
        /*0568*/ 	.word	0xffffffff


	//   ....[54]....
        /*056c*/ 	.word	0xffffffff


	//   ....[55]....
        /*0570*/ 	.word	0xffffffff


	//   ....[56]....
        /*0574*/ 	.word	0xffffffff


	//   ....[57]....
        /*0578*/ 	.word	0xffffffff


	//   ....[58]....
        /*057c*/ 	.word	0xffffffff


	//   ....[59]....
        /*0580*/ 	.word	0xffffffff


	//   ....[60]....
        /*0584*/ 	.word	0xffffffff


	//   ....[61]....
        /*0588*/ 	.word	0xffffffff


	//   ....[62]....
        /*058c*/ 	.word	0xffffffff


	//   ....[63]....
        /*0590*/ 	.word	0xffffffff


	//   ....[64]....
        /*0594*/ 	.word	0xffffffff


	//   ....[65]....
        /*0598*/ 	.word	0xffffffff


	//   ....[66]....
        /*059c*/ 	.word	0xffffffff


	//   ....[67]....
        /*05a0*/ 	.word	0xffffffff


	//   ....[68]....
        /*05a4*/ 	.word	0xffffffff


	//   ....[69]....
        /*05a8*/ 	.word	0xffffffff


	//   ....[70]....
        /*05ac*/ 	.word	0xffffffff


	//   ....[71]....
        /*05b0*/ 	.word	0xffffffff


	//   ....[72]....
        /*05b4*/ 	.word	0xffffffff


	//   ....[73]....
        /*05b8*/ 	.word	0xffffffff


	//   ....[74]....
        /*05bc*/ 	.word	0xffffffff


	//   ....[75]....
        /*05c0*/ 	.word	0xffffffff


	//   ....[76]....
        /*05c4*/ 	.word	0xffffffff


	//   ....[77]....
        /*05c8*/ 	.word	0xffffffff


	//   ....[78]....
        /*05cc*/ 	.word	0xffffffff


	//   ....[79]....
        /*05d0*/ 	.word	0xffffffff


	//   ....[80]....
        /*05d4*/ 	.word	0xffffffff


	//   ....[81]....
        /*05d8*/ 	.word	0xffffffff


	//   ....[82]....
        /*05dc*/ 	.word	0xffffffff


	//   ....[83]....
        /*05e0*/ 	.word	0xffffffff


	//   ....[84]....
        /*05e4*/ 	.word	0xffffffff


	//   ....[85]....
        /*05e8*/ 	.word	0xffffffff


	//   ....[86]....
        /*05ec*/ 	.word	0xffffffff


	//   ....[87]....
        /*05f0*/ 	.word	0xffffffff


	//   ....[88]....
        /*05f4*/ 	.word	0xffffffff


	//   ....[89]....
        /*05f8*/ 	.word	0xffffffff


	//   ....[90]....
        /*05fc*/ 	.word	0xffffffff


	//   ....[91]....
        /*0600*/ 	.word	0xffffffff


	//   ....[92]....
        /*0604*/ 	.word	0xffffffff


	//   ....[93]....
        /*0608*/ 	.word	0xffffffff


	//   ....[94]....
        /*060c*/ 	.word	0xffffffff


	//   ....[95]....
        /*0610*/ 	.word	0xffffffff


	//   ....[96]....
        /*0614*/ 	.word	0xffffffff


	//   ....[97]....
        /*0618*/ 	.word	0xffffffff


	//   ....[98]....
        /*061c*/ 	.word	0xffffffff


	//   ....[99]....
        /*0620*/ 	.word	0xffffffff


	//   ....[100]....
        /*0624*/ 	.word	0xffffffff


	//   ....[101]....
        /*0628*/ 	.word	0xffffffff


	//   ....[102]....
        /*062c*/ 	.word	0xffffffff


	//   ....[103]....
        /*0630*/ 	.word	0xffffffff


	//   ....[104]....
        /*0634*/ 	.word	0xffffffff


	//   ....[105]....
        /*0638*/ 	.word	0xffffffff


	//   ....[106]....
        /*063c*/ 	.word	0xffffffff


	//   ....[107]....
        /*0640*/ 	.word	0xffffffff


	//   ....[108]....
        /*0644*/ 	.word	0xffffffff


	//   ....[109]....
        /*0648*/ 	.word	0xffffffff


	//   ....[110]....
        /*064c*/ 	.word	0xffffffff


	//   ....[111]....
        /*0650*/ 	.word	0xffffffff


	//   ....[112]....
        /*0654*/ 	.word	0xffffffff


	//   ....[113]....
        /*0658*/ 	.word	0xffffffff


	//   ....[114]....
        /*065c*/ 	.word	0xffffffff


	//   ....[115]....
        /*0660*/ 	.word	0xffffffff


	//   ....[116]....
        /*0664*/ 	.word	0xffffffff


	//   ....[117]....
        /*0668*/ 	.word	0xffffffff


	//   ....[118]....
        /*066c*/ 	.word	0xffffffff


	//   ....[119]....
        /*0670*/ 	.word	0xffffffff


	//   ....[120]....
        /*0674*/ 	.word	0xffffffff


	//   ....[121]....
        /*0678*/ 	.word	0xffffffff


	//   ....[122]....
        /*067c*/ 	.word	0xffffffff


	//   ....[123]....
        /*0680*/ 	.word	0xffffffff


	//   ....[124]....
        /*0684*/ 	.word	0xffffffff


	//   ....[125]....
        /*0688*/ 	.word	0xffffffff


	//   ....[126]....
        /*068c*/ 	.word	0xffffffff


	//   ....[127]....
        /*0690*/ 	.word	0xffffffff


	//   ....[128]....
        /*0694*/ 	.word	0xffffffff


	//   ....[129]....
        /*0698*/ 	.word	0xffffffff


	//   ....[130]....
        /*069c*/ 	.word	0xffffffff


	//   ....[131]....
        /*06a0*/ 	.word	0xffffffff


	//   ....[132]....
        /*06a4*/ 	.word	0xffffffff


	//   ....[133]....
        /*06a8*/ 	.word	0xffffffff


	//   ....[134]....
        /*06ac*/ 	.word	0xffffffff


	//   ....[135]....
        /*06b0*/ 	.word	0xffffffff


	//   ....[136]....
        /*06b4*/ 	.word	0xffffffff


	//   ....[137]....
        /*06b8*/ 	.word	0xffffffff


	//   ....[138]....
        /*06bc*/ 	.word	0x0500000f


	//   ....[139]....
        /*06c0*/ 	.word	0x0500000f


	//   ....[140]....
        /*06c4*/ 	.word	0x0500000f


	//   ....[141]....
        /*06c8*/ 	.word	0x0500000f


	//   ....[142]....
        /*06cc*/ 	.word	0x0500000f


	//   ....[143]....
        /*06d0*/ 	.word	0x0500000f


	//   ....[144]....
        /*06d4*/ 	.word	0x0500000f


	//   ....[145]....
        /*06d8*/ 	.word	0x0500000f


	//   ....[146]....
        /*06dc*/ 	.word	0x0500000f


	//   ....[147]....
        /*06e0*/ 	.word	0x0500000f


	//   ....[148]....
        /*06e4*/ 	.word	0x0500000f


	//   ....[149]....
        /*06e8*/ 	.word	0x0500000f


	//   ....[150]....
        /*06ec*/ 	.word	0x0500000f


	//   ....[151]....
        /*06f0*/ 	.word	0x0500000f


	//   ....[152]....
        /*06f4*/ 	.word	0x0500000f


	//   ....[153]....
        /*06f8*/ 	.word	0x0500000f


	//   ....[154]....
        /*06fc*/ 	.word	0x0500000f


	//   ....[155]....
        /*0700*/ 	.word	0x0500000f


	//   ....[156]....
        /*0704*/ 	.word	0x0500000f


	//   ....[157]....
        /*0708*/ 	.word	0x0500000f


	//   ....[158]....
        /*070c*/ 	.word	0x0500000f


	//   ....[159]....
        /*0710*/ 	.word	0x0500000f


	//   ....[160]....
        /*0714*/ 	.word	0x0500000f


	//   ....[161]....
        /*0718*/ 	.word	0x0500000f


	//   ....[162]....
        /*071c*/ 	.word	0x0500000f


	//   ....[163]....
        /*0720*/ 	.word	0x0500000f


	//   ....[164]....
        /*0724*/ 	.word	0x0500000f


	//   ....[165]....
        /*0728*/ 	.word	0x0500000f


	//   ....[166]....
        /*072c*/ 	.word	0x0500000f


	//   ....[167]....
        /*0730*/ 	.word	0x0500000f


	//   ....[168]....
        /*0734*/ 	.word	0x0500000f


	//   ....[169]....
        /*0738*/ 	.word	0x0500000f


	//   ....[170]....
        /*073c*/ 	.word	0x0500000f


	//   ....[171]....
        /*0740*/ 	.word	0x0500000f


	//   ....[172]....
        /*0744*/ 	.word	0x0500000f


	//   ....[173]....
        /*0748*/ 	.word	0x0500000f


	//   ....[174]....
        /*074c*/ 	.word	0x0500000f


	//   ....[175]....
        /*0750*/ 	.word	0x0500000f


	//   ....[176]....
        /*0754*/ 	.word	0x0500000f


	//   ....[177]....
        /*0758*/ 	.word	0x0500000f


	//   ....[178]....
        /*075c*/ 	.word	0x0500000f


	//   ....[179]....
        /*0760*/ 	.word	0x0500000f


	//   ....[180]....
        /*0764*/ 	.word	0x0500000f


	//   ....[181]....
        /*0768*/ 	.word	0x0500000f


	//   ....[182]....
        /*076c*/ 	.word	0x0500000f


	//   ....[183]....
        /*0770*/ 	.word	0x0500000f


	//   ....[184]....
        /*0774*/ 	.word	0x0500000f


	//   ....[185]....
        /*0778*/ 	.word	0x0500000f


	//   ....[186]....
        /*077c*/ 	.word	0x0500000f


	//   ....[187]....
        /*0780*/ 	.word	0x0500000f


	//   ....[188]....
        /*0784*/ 	.word	0x0500000f


	//   ....[189]....
        /*0788*/ 	.word	0x0500000f


	//   ....[190]....
        /*078c*/ 	.word	0x0500000f


	//   ....[191]....
        /*0790*/ 	.word	0x0500000f


	//   ....[192]....
        /*0794*/ 	.word	0x0500000f


	//   ....[193]....
        /*0798*/ 	.word	0x0500000f


	//   ....[194]....
        /*079c*/ 	.word	0x0500000f


	//   ....[195]....
        /*07a0*/ 	.word	0x0500000f


	//   ....[196]....
        /*07a4*/ 	.word	0x0500000f


	//   ....[197]....
        /*07a8*/ 	.word	0x0500000f


	//   ....[198]....
        /*07ac*/ 	.word	0x0500000f


	//   ....[199]....
        /*07b0*/ 	.word	0x0500000f


	//   ....[200]....
        /*07b4*/ 	.word	0x0500000f


	//   ....[201]....
        /*07b8*/ 	.word	0x0500000f


	//   ....[202]....
        /*07bc*/ 	.word	0x0500000f


	//   ....[203]....
        /*07c0*/ 	.word	0x0500000f


	//   ....[204]....
        /*07c4*/ 	.word	0x0500000f


	//   ....[205]....
        /*07c8*/ 	.word	0x0500000f


	//   ....[206]....
        /*07cc*/ 	.word	0x0500000f


	//   ....[207]....
        /*07d0*/ 	.word	0x0500000f


	//   ....[208]....
        /*07d4*/ 	.word	0x0500000f


	//   ....[209]....
        /*07d8*/ 	.word	0x0500000f


	//   ....[210]....
        /*07dc*/ 	.word	0x0500000f


	//   ....[211]....
        /*07e0*/ 	.word	0x0500000f


	//   ....[212]....
        /*07e4*/ 	.word	0x0500000f


	//   ....[213]....
        /*07e8*/ 	.word	0x0500000f


	//   ....[214]....
        /*07ec*/ 	.word	0x0500000f


	//----- nvinfo : EIATTR_COOP_GROUP_INSTR_OFFSETS
	.align		4
.L_273:
        /*07f0*/ 	.byte	0x04, 0x28
        /*07f2*/ 	.short	(.L_275 - .L_274)


	//   ....[0]....
.L_274:
        /*07f4*/ 	.word	0x00000070


	//   ....[1]....
        /*07f8*/ 	.word	0x000001a0


	//   ....[2]....
        /*07fc*/ 	.word	0x000001f0


	//   ....[3]....
        /*0800*/ 	.word	0x00000420


	//   ....[4]....
        /*0804*/ 	.word	0x00000580


	//   ....[5]....
        /*0808*/ 	.word	0x000006a0


	//   ....[6]....
        /*080c*/ 	.word	0x00000800


	//   ....[7]....
        /*0810*/ 	.word	0x00009d30


	//   ....[8]....
        /*0814*/ 	.word	0x0000a680


	//   ....[9]....
        /*0818*/ 	.word	0x0000a690


	//   ....[10]....
        /*081c*/ 	.word	0x0000a6a0


	//   ....[11]....
        /*0820*/ 	.word	0x0000a6b0


	//   ....[12]....
        /*0824*/ 	.word	0x0000dc60


	//   ....[13]....
        /*0828*/ 	.word	0x0000dc70


	//   ....[14]....
        /*082c*/ 	.word	0x0000dc80


	//   ....[15]....
        /*0830*/ 	.word	0x0000dc90


	//   ....[16]....
        /*0834*/ 	.word	0x00011740


	//   ....[17]....
        /*0838*/ 	.word	0x000120c0


	//   ....[18]....
        /*083c*/ 	.word	0x000131d0


	//   ....[19]....
        /*0840*/ 	.word	0x00013270


	//   ....[20]....
        /*0844*/ 	.word	0x00013b70


	//   ....[21]....
        /*0848*/ 	.word	0x00013bc0


	//   ....[22]....
        /*084c*/ 	.word	0x00015b10


	//   ....[23]....
        /*0850*/ 	.word	0x00015d20


	//   ....[24]....
        /*0854*/ 	.word	0x000169e0


	//   ....[25]....
        /*0858*/ 	.word	0x00016a90


	//   ....[26]....
        /*085c*/ 	.word	0x00017250


	//   ....[27]....
        /*0860*/ 	.word	0x000172c0


	//   ....[28]....
        /*0864*/ 	.word	0x00019740


	//   ....[29]....
        /*0868*/ 	.word	0x000197f0


	//   ....[30]....
        /*086c*/ 	.word	0x00019840


	//   ....[31]....
        /*0870*/ 	.word	0x00019860


	//   ....[32]....
        /*0874*/ 	.word	0x0001be60


	//   ....[33]....
        /*0878*/ 	.word	0x0001c050


	//   ....[34]....
        /*087c*/ 	.word	0x0001cd20


	//   ....[35]....
        /*0880*/ 	.word	0x0001cdd0


	//   ....[36]....
        /*0884*/ 	.word	0x0001d560


	//   ....[37]....
        /*0888*/ 	.word	0x0001d5e0


	//   ....[38]....
        /*088c*/ 	.word	0x0001e9d0


	//   ....[39]....
        /*0890*/ 	.word	0x0001e9e0


	//   ....[40]....
        /*0894*/ 	.word	0x0001ea60


	//   ....[41]....
        /*0898*/ 	.word	0x0001ea70


	//   ....[42]....
        /*089c*/ 	.word	0x0001f7e0


	//   ....[43]....
        /*08a0*/ 	.word	0x0001f810


	//   ....[44]....
        /*08a4*/ 	.word	0x0001f840


	//   ....[45]....
        /*08a8*/ 	.word	0x0001f870


	//   ....[46]....
        /*08ac*/ 	.word	0x0001f8a0


	//   ....[47]....
        /*08b0*/ 	.word	0x0001f8d0


	//   ....[48]....
        /*08b4*/ 	.word	0x0001f900


	//   ....[49]....
        /*08b8*/ 	.word	0x0001f930


	//   ....[50]....
        /*08bc*/ 	.word	0x0001f960


	//   ....[51]....
        /*08c0*/ 	.word	0x0001f990


	//   ....[52]....
        /*08c4*/ 	.word	0x0001f9c0


	//   ....[53]....
        /*08c8*/ 	.word	0x0001f9f0


	//   ....[54]....
        /*08cc*/ 	.word	0x0001fa20


	//   ....[55]....
        /*08d0*/ 	.word	0x0001fa50


	//   ....[56]....
        /*08d4*/ 	.word	0x0001fa80


	//   ....[57]....
        /*08d8*/ 	.word	0x0001fab0


	//   ....[58]....
        /*08dc*/ 	.word	0x0001fae0


	//   ....[59]....
        /*08e0*/ 	.word	0x0001fb10


	//   ....[60]....
        /*08e4*/ 	.word	0x0001fb40


	//   ....[61]....
        /*08e8*/ 	.word	0x0001fb70


	//   ....[62]....
        /*08ec*/ 	.word	0x0001fba0


	//   ....[63]....
        /*08f0*/ 	.word	0x0001fbd0


	//   ....[64]....
        /*08f4*/ 	.word	0x0001fc00


	//   ....[65]....
        /*08f8*/ 	.word	0x0001fc20


	//   ....[66]....
        /*08fc*/ 	.word	0x0001fc30


	//   ....[67]....
        /*0900*/ 	.word	0x0001fc40


	//   ....[68]....
        /*0904*/ 	.word	0x0001fc60


	//   ....[69]....
        /*0908*/ 	.word	0x0001fc70


	//   ....[70]....
        /*090c*/ 	.word	0x0001fc80


	//   ....[71]....
        /*0910*/ 	.word	0x0001fc90


	//   ....[72]....
        /*0914*/ 	.word	0x0001fcc0


	//   ....[73]....
        /*0918*/ 	.word	0x0001fcf0


	//   ....[74]....
        /*091c*/ 	.word	0x000202c0


	//   ....[75]....
        /*0920*/ 	.word	0x00020300


	//   ....[76]....
        /*0924*/ 	.word	0x00020330


	//   ....[77]....
        /*0928*/ 	.word	0x00020370


	//   ....[78]....
        /*092c*/ 	.word	0x000208f0


	//   ....[79]....
        /*0930*/ 	.word	0x00020920


	//   ....[80]....
        /*0934*/ 	.word	0x000209f0


	//   ....[81]....
        /*0938*/ 	.word	0x00020a10


	//   ....[82]....
        /*093c*/ 	.word	0x00020ad0


	//   ....[83]....
        /*0940*/ 	.word	0x00020af0


	//   ....[84]....
        /*0944*/ 	.word	0x00020bc0


	//   ....[85]....
        /*0948*/ 	.word	0x00020be0


	//   ....[86]....
        /*094c*/ 	.word	0x000213a0


	//   ....[87]....
        /*0950*/ 	.word	0x000213b0


	//   ....[88]....
        /*0954*/ 	.word	0x000214d0


	//   ....[89]....
        /*0958*/ 	.word	0x000214e0


	//   ....[90]....
        /*095c*/ 	.word	0x000215f0


	//   ....[91]....
        /*0960*/ 	.word	0x00021600


	//   ....[92]....
        /*0964*/ 	.word	0x00021710


	//   ....[93]....
        /*0968*/ 	.word	0x00021720


	//   ....[94]....
        /*096c*/ 	.word	0x00021890


	//   ....[95]....
        /*0970*/ 	.word	0x00021a70


	//   ....[96]....
        /*0974*/ 	.word	0x00021aa0


	//   ....[97]....
        /*0978*/ 	.word	0x00021ad0


	//   ....[98]....
        /*097c*/ 	.word	0x00021b00


	//   ....[99]....
        /*0980*/ 	.word	0x00021b30


	//   ....[100]....
        /*0984*/ 	.word	0x00021b60


	//   ....[101]....
        /*0988*/ 	.word	0x00021cd0


	//   ....[102]....
        /*098c*/ 	.word	0x00021d00


	//   ....[103]....
        /*0990*/ 	.word	0x00021d30


	//   ....[104]....
        /*0994*/ 	.word	0x00021d60


	//   ....[105]....
        /*0998*/ 	.word	0x00021d90


	//   ....[106]....
        /*099c*/ 	.word	0x00021dc0


	//   ....[107]....
        /*09a0*/ 	.word	0x00021e60


	//   ....[108]....
        /*09a4*/ 	.word	0x00021ec0


	//   ....[109]....
        /*09a8*/ 	.word	0x00021f50


	//   ....[110]....
        /*09ac*/ 	.word	0x000231d0


	//   ....[111]....
        /*09b0*/ 	.word	0x00024f90


	//   ....[112]....
        /*09b4*/ 	.word	0x00025d30


	//   ....[113]....
        /*09b8*/ 	.word	0x00025d50


	//   ....[114]....
        /*09bc*/ 	.word	0x00025db0


	//   ....[115]....
        /*09c0*/ 	.word	0x00025e30


	//   ....[116]....
        /*09c4*/ 	.word	0x00025ec0


	//   ....[117]....
        /*09c8*/ 	.word	0x00025ed0


	//   ....[118]....
        /*09cc*/ 	.word	0x00025f20


	//   ....[119]....
        /*09d0*/ 	.word	0x00025f60


	//   ....[120]....
        /*09d4*/ 	.word	0x00027bd0


	//   ....[121]....
        /*09d8*/ 	.word	0x00027c00


	//   ....[122]....
        /*09dc*/ 	.word	0x00027c40


	//   ....[123]....
        /*09e0*/ 	.word	0x00027c70


	//   ....[124]....
        /*09e4*/ 	.word	0x00027ca0


	//   ....[125]....
        /*09e8*/ 	.word	0x00027cd0


	//   ....[126]....
        /*09ec*/ 	.word	0x00027d00


	//   ....[127]....
        /*09f0*/ 	.word	0x00027d30


	//   ....[128]....
        /*09f4*/ 	.word	0x00027ec0


	//   ....[129]....
        /*09f8*/ 	.word	0x00027ef0


	//   ....[130]....
        /*09fc*/ 	.word	0x00027f20


	//   ....[131]....
        /*0a00*/ 	.word	0x00027f50


	//   ....[132]....
        /*0a04*/ 	.word	0x00027f80


	//   ....[133]....
        /*0a08*/ 	.word	0x00027fb0


	//   ....[134]....
        /*0a0c*/ 	.word	0x00028070


	//   ....[135]....
        /*0a10*/ 	.word	0x00028090


	//   ....[136]....
        /*0a14*/ 	.word	0x00028100


	//   ....[137]....
        /*0a18*/ 	.word	0x000287e0


	//   ....[138]....
        /*0a1c*/ 	.word	0x00028c90


	//   ....[139]....
        /*0a20*/ 	.word	0x00028d30


	//   ....[140]....
        /*0a24*/ 	.word	0x00028dc0


	//   ....[141]....
        /*0a28*/ 	.word	0x00028e10


	//   ....[142]....
        /*0a2c*/ 	.word	0x00028e60


	//   ....[143]....
        /*0a30*/ 	.word	0x00028f30


	//   ....[144]....
        /*0a34*/ 	.word	0x00028fc0


	//   ....[145]....
        /*0a38*/ 	.word	0x00029010


	//   ....[146]....
        /*0a3c*/ 	.word	0x00029060


	//   ....[147]....
        /*0a40*/ 	.word	0x000293f0


	//   ....[148]....
        /*0a44*/ 	.word	0x00029520


	//   ....[149]....
        /*0a48*/ 	.word	0x00029650


	//   ....[150]....
        /*0a4c*/ 	.word	0x000296d0


	//   ....[151]....
        /*0a50*/ 	.word	0x00029730


	//   ....[152]....
        /*0a54*/ 	.word	0x000297b0


	//   ....[153]....
        /*0a58*/ 	.word	0x00029810


	//   ....[154]....
        /*0a5c*/ 	.word	0x00029870


	//   ....[155]....
        /*0a60*/ 	.word	0x000298d0


	//   ....[156]....
        /*0a64*/ 	.word	0x00029950


	//   ....[157]....
        /*0a68*/ 	.word	0x000299b0


	//   ....[158]....
        /*0a6c*/ 	.word	0x00029a30


	//   ....[159]....
        /*0a70*/ 	.word	0x00029a90


	//   ....[160]....
        /*0a74*/ 	.word	0x00029b10


	//   ....[161]....
        /*0a78*/ 	.word	0x00029b70


	//   ....[162]....
        /*0a7c*/ 	.word	0x00029bf0


	//   ....[163]....
        /*0a80*/ 	.word	0x00029c50


	//   ....[164]....
        /*0a84*/ 	.word	0x00029ce0


	//   ....[165]....
        /*0a88*/ 	.word	0x00029d40


	//   ....[166]....
        /*0a8c*/ 	.word	0x00029dc0


	//   ....[167]....
        /*0a90*/ 	.word	0x00029e20


	//   ....[168]....
        /*0a94*/ 	.word	0x00029e80


	//   ....[169]....
        /*0a98*/ 	.word	0x00029ee0


	//   ....[170]....
        /*0a9c*/ 	.word	0x00029f40


	//   ....[171]....
        /*0aa0*/ 	.word	0x00029fa0


	//   ....[172]....
        /*0aa4*/ 	.word	0x0002a020


	//   ....[173]....
        /*0aa8*/ 	.word	0x0002a080


	//   ....[174]....
        /*0aac*/ 	.word	0x0002a100


	//   ....[175]....
        /*0ab0*/ 	.word	0x0002a160


	//   ....[176]....
        /*0ab4*/ 	.word	0x0002a1e0


	//   ....[177]....
        /*0ab8*/ 	.word	0x0002a240


	//   ....[178]....
        /*0abc*/ 	.word	0x0002a2c0


	//   ....[179]....
        /*0ac0*/ 	.word	0x0002a3b0


	//   ....[180]....
        /*0ac4*/ 	.word	0x0002a400


	//   ....[181]....
        /*0ac8*/ 	.word	0x0002a490


	//   ....[182]....
        /*0acc*/ 	.word	0x0002a520


	//   ....[183]....
        /*0ad0*/ 	.word	0x0002a5b0


	//   ....[184]....
        /*0ad4*/ 	.word	0x0002a640


	//   ....[185]....
        /*0ad8*/ 	.word	0x0002a6d0


	//   ....[186]....
        /*0adc*/ 	.word	0x0002a760


	//   ....[187]....
        /*0ae0*/ 	.word	0x0002a820


	//   ....[188]....
        /*0ae4*/ 	.word	0x0002ab10


	//   ....[189]....
        /*0ae8*/ 	.word	0x0002ad20


	//   ....[190]....
        /*0aec*/ 	.word	0x0002ad70


	//   ....[191]....
        /*0af0*/ 	.word	0x0002add0


	//   ....[192]....
        /*0af4*/ 	.word	0x0002aee0


	//   ....[193]....
        /*0af8*/ 	.word	0x0002af40


	//   ....[194]....
        /*0afc*/ 	.word	0x0002b050


	//   ....[195]....
        /*0b00*/ 	.word	0x0002b0b0


	//   ....[196]....
        /*0b04*/ 	.word	0x0002b190


	//   ....[197]....
        /*0b08*/ 	.word	0x0002b4b0


	//   ....[198]....
        /*0b0c*/ 	.word	0x0002b550


	//   ....[199]....
        /*0b10*/ 	.word	0x0002b670


	//   ....[200]....
        /*0b14*/ 	.word	0x0002b6f0


	//   ....[201]....
        /*0b18*/ 	.word	0x0002b770


	//   ....[202]....
        /*0b1c*/ 	.word	0x0002b7f0


	//   ....[203]....
        /*0b20*/ 	.word	0x0002b870


	//   ....[204]....
        /*0b24*/ 	.word	0x0002b900


	//   ....[205]....
        /*0b28*/ 	.word	0x0002b9a0


	//   ....[206]....
        /*0b2c*/ 	.word	0x0002ba50


	//   ....[207]....
        /*0b30*/ 	.word	0x0002bad0


	//   ....[208]....
        /*0b34*/ 	.word	0x0002bb50


	//   ....[209]....
        /*0b38*/ 	.word	0x0002bbd0


	//   ....[210]....
        /*0b3c*/ 	.word	0x0002bc60


	//   ....[211]....
        /*0b40*/ 	.word	0x0002bce0


	//   ....[212]....
        /*0b44*/ 	.word	0x0002bd80


	//   ....[213]....
        /*0b48*/ 	.word	0x0002be10


	//   ....[214]....
        /*0b4c*/ 	.word	0x0002bf40


	//----- nvinfo : EIATTR_REG_RECONFIG
	.align		4
.L_275:
        /*0b50*/ 	.byte	0x01, 0x54
	.zero		2


	//----- nvinfo : EIATTR_SYSCALL_OFFSETS
	.align		4
        /*0b54*/ 	.byte	0x04, 0x46
        /*0b56*/ 	.short	(.L_277 - .L_276)


	//   ....[0]....
.L_276:
        /*0b58*/ 	.word	0x00001e80


	//   ....[1]....
        /*0b5c*/ 	.word	0x00001fd0


	//   ....[2]....
        /*0b60*/ 	.word	0x00009ec0


	//   ....[3]....
        /*0b64*/ 	.word	0x0000a460


	//   ....[4]....
        /*0b68*/ 	.word	0x000249f0


	//   ....[5]....
        /*0b6c*/ 	.word	0x00024b90


	//   ....[6]....
        /*0b70*/ 	.word	0x00024cf0


	//   ....[7]....
        /*0b74*/ 	.word	0x00024e30


	//   ....[8]....
        /*0b78*/ 	.word	0x000258a0


	//----- nvinfo : EIATTR_MBARRIER_INSTR_OFFSETS
	.align		4
.L_277:
        /*0b7c*/ 	.byte	0x04, 0x39
        /*0b7e*/ 	.short	(.L_279 - .L_278)


	//   ....[0]....
.L_278:
        /*0b80*/ 	.word	0x000002d0
        /*0b84*/ 	.word	0x000000ff
        /*0b88*/ 	.word	0x00022800
        /*0b8c*/ 	.short	0x0100
        /*0b8e*/ 	.byte	0x08
	.zero		1


	//   ....[1]....
        /*0b90*/ 	.word	0x000002e0
        /*0b94*/ 	.word	0x000000ff
        /*0b98*/ 	.word	0x00022820
        /*0b9c*/ 	.short	0x0100
        /*0b9e*/ 	.byte	0x08
	.zero		1


	//   ....[2]....
        /*0ba0*/ 	.word	0x000003d0
        /*0ba4*/ 	.word	0x000000ff
        /*0ba8*/ 	.word	0x00022830
        /*0bac*/ 	.short	0x0100
        /*0bae*/ 	.byte	0x08
	.zero		1


	//   ....[3]....
        /*0bb0*/ 	.word	0x000003e0
        /*0bb4*/ 	.word	0x000000ff
        /*0bb8*/ 	.word	0x00022840
        /*0bbc*/ 	.short	0x0100
        /*0bbe*/ 	.byte	0x08
	.zero		1


	//   ....[4]....
        /*0bc0*/ 	.word	0x000003f0
        /*0bc4*/ 	.word	0x000000ff
        /*0bc8*/ 	.word	0x00022838
        /*0bcc*/ 	.short	0x0100
        /*0bce*/ 	.byte	0x08
	.zero		1


	//   ....[5]....
        /*0bd0*/ 	.word	0x00000400
        /*0bd4*/ 	.word	0x000000ff
        /*0bd8*/ 	.word	0x00022848
        /*0bdc*/ 	.short	0x0100
        /*0bde*/ 	.byte	0x08
	.zero		1


	//   ....[6]....
        /*0be0*/ 	.word	0x00000530
        /*0be4*/ 	.word	0x000000ff
        /*0be8*/ 	.word	0x00022850
        /*0bec*/ 	.short	0x0100
        /*0bee*/ 	.byte	0x08
	.zero		1


	//   ....[7]....
        /*0bf0*/ 	.word	0x00000540
        /*0bf4*/ 	.word	0x000000ff
        /*0bf8*/ 	.word	0x00022860
        /*0bfc*/ 	.short	0x0100
        /*0bfe*/ 	.byte	0x08
	.zero		1


	//   ....[8]....
        /*0c00*/ 	.word	0x00000550
        /*0c04*/ 	.word	0x000000ff
        /*0c08*/ 	.word	0x00022858
        /*0c0c*/ 	.short	0x0100
        /*0c0e*/ 	.byte	0x08
	.zero		1


	//   ....[9]....
        /*0c10*/ 	.word	0x00000560
        /*0c14*/ 	.word	0x000000ff
        /*0c18*/ 	.word	0x00022868
        /*0c1c*/ 	.short	0x0100
        /*0c1e*/ 	.byte	0x08
	.zero		1


	//   ....[10]....
        /*0c20*/ 	.word	0x00000650
        /*0c24*/ 	.word	0x000000ff
        /*0c28*/ 	.word	0x00022870
        /*0c2c*/ 	.short	0x0100
        /*0c2e*/ 	.byte	0x06
	.zero		1


	//   ....[11]....
        /*0c30*/ 	.word	0x00000660
        /*0c34*/ 	.word	0x000000ff
        /*0c38*/ 	.word	0x00022880
        /*0c3c*/ 	.short	0x0100
        /*0c3e*/ 	.byte	0x06
	.zero		1


	//   ....[12]....
        /*0c40*/ 	.word	0x00000670
        /*0c44*/ 	.word	0x000000ff
        /*0c48*/ 	.word	0x00022878
        /*0c4c*/ 	.short	0x0100
        /*0c4e*/ 	.byte	0x06
	.zero		1


	//   ....[13]....
        /*0c50*/ 	.word	0x00000680
        /*0c54*/ 	.word	0x000000ff
        /*0c58*/ 	.word	0x00022888
        /*0c5c*/ 	.short	0x0100
        /*0c5e*/ 	.byte	0x06
	.zero		1


	//   ....[14]....
        /*0c60*/ 	.word	0x000007b0
        /*0c64*/ 	.word	0x000000ff
        /*0c68*/ 	.word	0x00022890
        /*0c6c*/ 	.short	0x0100
        /*0c6e*/ 	.byte	0x08
	.zero		1


	//   ....[15]....
        /*0c70*/ 	.word	0x000007c0
        /*0c74*/ 	.word	0x000000ff
        /*0c78*/ 	.word	0x000228a0
        /*0c7c*/ 	.short	0x0100
        /*0c7e*/ 	.byte	0x08
	.zero		1


	//   ....[16]....
        /*0c80*/ 	.word	0x000007d0
        /*0c84*/ 	.word	0x000000ff
        /*0c88*/ 	.word	0x00022898
        /*0c8c*/ 	.short	0x0100
        /*0c8e*/ 	.byte	0x08
	.zero		1


	//   ....[17]....
        /*0c90*/ 	.word	0x000007e0
        /*0c94*/ 	.word	0x000000ff
        /*0c98*/ 	.word	0x000228a8
        /*0c9c*/ 	.short	0x0100
        /*0c9e*/ 	.byte	0x08
	.zero		1


	//   ....[18]....
        /*0ca0*/ 	.word	0x00000910
        /*0ca4*/ 	.word	0x000000ff
        /*0ca8*/ 	.word	0x000228b0
        /*0cac*/ 	.short	0x0100
        /*0cae*/ 	.byte	0x08
	.zero		1


	//   ....[19]....
        /*0cb0*/ 	.word	0x00000920
        /*0cb4*/ 	.word	0x000000ff
        /*0cb8*/ 	.word	0x000228c0
        /*0cbc*/ 	.short	0x0100
        /*0cbe*/ 	.byte	0x08
	.zero		1


	//   ....[20]....
        /*0cc0*/ 	.word	0x00000930
        /*0cc4*/ 	.word	0x000000ff
        /*0cc8*/ 	.word	0x000228b8
        /*0ccc*/ 	.short	0x0100
        /*0cce*/ 	.byte	0x08
	.zero		1


	//   ....[21]....
        /*0cd0*/ 	.word	0x00000940
        /*0cd4*/ 	.word	0x000000ff
        /*0cd8*/ 	.word	0x000228c8
        /*0cdc*/ 	.short	0x0100
        /*0cde*/ 	.byte	0x08
	.zero		1


	//   ....[22]....
        /*0ce0*/ 	.word	0x00003080
        /*0ce4*/ 	.word	0x0000006c
        /*0ce8*/ 	.word	0x00022890
        /*0cec*/ 	.short	0x010a
        /*0cee*/ 	.byte	0x3f
	.zero		1


	//   ....[23]....
        /*0cf0*/ 	.word	0x00005f90
        /*0cf4*/ 	.word	0x0000006c
        /*0cf8*/ 	.word	0x00022890
        /*0cfc*/ 	.short	0x010a
        /*0cfe*/ 	.byte	0x3f
	.zero		1


	//   ....[24]....
        /*0d00*/ 	.word	0x00008f00
        /*0d04*/ 	.word	0x0000006c
        /*0d08*/ 	.word	0x00022890
        /*0d0c*/ 	.short	0x010a
        /*0d0e*/ 	.byte	0x3f
	.zero		1


	//   ....[25]....
        /*0d10*/ 	.word	0x00009170
        /*0d14*/ 	.word	0x00000004
        /*0d18*/ 	.word	0x00000000
        /*0d1c*/ 	.short	0x0101
        /*0d1e*/ 	.byte	0x3f
	.zero		1


	//   ....[26]....
        /*0d20*/ 	.word	0x000091b0
        /*0d24*/ 	.word	0x0000006c
        /*0d28*/ 	.word	0x000228b0
        /*0d2c*/ 	.short	0x010a
        /*0d2e*/ 	.byte	0x3f
	.zero		1


	//   ....[27]....
        /*0d30*/ 	.word	0x000095f0
        /*0d34*/ 	.word	0x0000006c
        /*0d38*/ 	.word	0x00000000
        /*0d3c*/ 	.short	0x0101
        /*0d3e*/ 	.byte	0x3f
	.zero		1


	//   ....[28]....
        /*0d40*/ 	.word	0x0000a1e0
        /*0d44*/ 	.word	0x00000010
        /*0d48*/ 	.word	0x00022800
        /*0d4c*/ 	.short	0x010a
        /*0d4e*/ 	.byte	0x3f
	.zero		1


	//   ....[29]....
        /*0d50*/ 	.word	0x0000a230
        /*0d54*/ 	.word	0x00000010
        /*0d58*/ 	.word	0x00022800
        /*0d5c*/ 	.short	0x010a
        /*0d5e*/ 	.byte	0x3f
	.zero		1


	//   ....[30]....
        /*0d60*/ 	.word	0x0000abd0
        /*0d64*/ 	.word	0x00000010
        /*0d68*/ 	.word	0x00022800
        /*0d6c*/ 	.short	0x010a
        /*0d6e*/ 	.byte	0x3f
	.zero		1


	//   ....[31]....
        /*0d70*/ 	.word	0x0000e0c0
        /*0d74*/ 	.word	0x00000010
        /*0d78*/ 	.word	0x00022800
        /*0d7c*/ 	.short	0x010a
        /*0d7e*/ 	.byte	0x3f
	.zero		1


	//   ....[32]....
        /*0d80*/ 	.word	0x00011160
        /*0d84*/ 	.word	0x00000008
        /*0d88*/ 	.word	0x00022830
        /*0d8c*/ 	.short	0x010a
        /*0d8e*/ 	.byte	0x3f
	.zero		1


	//   ....[33]....
        /*0d90*/ 	.word	0x000111d0
        /*0d94*/ 	.word	0x00000008
        /*0d98*/ 	.word	0x00022830
        /*0d9c*/ 	.short	0x010a
        /*0d9e*/ 	.byte	0x3f
	.zero		1


	//   ....[34]....
        /*0da0*/ 	.word	0x00011ad0
        /*0da4*/ 	.word	0x00000008
        /*0da8*/ 	.word	0x00000000
        /*0dac*/ 	.short	0x0101
        /*0dae*/ 	.byte	0x3f
	.zero		1


	//   ....[35]....
        /*0db0*/ 	.word	0x00014c10
        /*0db4*/ 	.word	0x00000007
        /*0db8*/ 	.word	0x00022830
        /*0dbc*/ 	.short	0x010a
        /*0dbe*/ 	.byte	0x3f
	.zero		1


	//   ....[36]....
        /*0dc0*/ 	.word	0x00014c60
        /*0dc4*/ 	.word	0x00000007
        /*0dc8*/ 	.word	0x00022830
        /*0dcc*/ 	.short	0x010a
        /*0dce*/ 	.byte	0x3f
	.zero		1


	//   ....[37]....
        /*0dd0*/ 	.word	0x00014fd0
        /*0dd4*/ 	.word	0x00000007
        /*0dd8*/ 	.word	0x00022850
        /*0ddc*/ 	.short	0x010a
        /*0dde*/ 	.byte	0x3f
	.zero		1


	//   ....[38]....
        /*0de0*/ 	.word	0x00015010
        /*0de4*/ 	.word	0x00000007
        /*0de8*/ 	.word	0x00022850
        /*0dec*/ 	.short	0x010a
        /*0dee*/ 	.byte	0x3f
	.zero		1


	//   ....[39]....
        /*0df0*/ 	.word	0x00015b30
        /*0df4*/ 	.word	0x00000007
        /*0df8*/ 	.word	0x00000000
        /*0dfc*/ 	.short	0x0101
        /*0dfe*/ 	.byte	0x3f
	.zero		1


	//   ....[40]....
        /*0e00*/ 	.word	0x00017dc0
        /*0e04*/ 	.word	0x00000007
        /*0e08*/ 	.word	0x00000000
        /*0e0c*/ 	.short	0x0101
        /*0e0e*/ 	.byte	0x3f
	.zero		1


	//   ....[41]....
        /*0e10*/ 	.word	0x000186d0
        /*0e14*/ 	.word	0x00000007
        /*0e18*/ 	.word	0x00022830
        /*0e1c*/ 	.short	0x010a
        /*0e1e*/ 	.byte	0x3f
	.zero		1


	//   ....[42]....
        /*0e20*/ 	.word	0x00018720
        /*0e24*/ 	.word	0x00000007
        /*0e28*/ 	.word	0x00022830
        /*0e2c*/ 	.short	0x010a
        /*0e2e*/ 	.byte	0x3f
	.zero		1


	//   ....[43]....
        /*0e30*/ 	.word	0x00018ac0
        /*0e34*/ 	.word	0x00000007
        /*0e38*/ 	.word	0x00022850
        /*0e3c*/ 	.short	0x010a
        /*0e3e*/ 	.byte	0x3f
	.zero		1


	//   ....[44]....
        /*0e40*/ 	.word	0x00018b00
        /*0e44*/ 	.word	0x00000007
        /*0e48*/ 	.word	0x00022850
        /*0e4c*/ 	.short	0x010a
        /*0e4e*/ 	.byte	0x3f
	.zero		1


	//   ....[45]....
        /*0e50*/ 	.word	0x0001a620
        /*0e54*/ 	.word	0x00000000
        /*0e58*/ 	.word	0x00000000
        /*0e5c*/ 	.short	0x0101
        /*0e5e*/ 	.byte	0x3f
	.zero		1


	//   ....[46]....
        /*0e60*/ 	.word	0x0001a850
        /*0e64*/ 	.word	0x00000008
        /*0e68*/ 	.word	0x00000000
        /*0e6c*/ 	.short	0x0101
        /*0e6e*/ 	.byte	0x3f
	.zero		1


	//   ....[47]....
        /*0e70*/ 	.word	0x0001af10
        /*0e74*/ 	.word	0x00000007
        /*0e78*/ 	.word	0x00022830
        /*0e7c*/ 	.short	0x010a
        /*0e7e*/ 	.byte	0x3f
	.zero		1


	//   ....[48]....
        /*0e80*/ 	.word	0x0001af60
        /*0e84*/ 	.word	0x00000007
        /*0e88*/ 	.word	0x00022830
        /*0e8c*/ 	.short	0x010a
        /*0e8e*/ 	.byte	0x3f
	.zero		1


	//   ....[49]....
        /*0e90*/ 	.word	0x0001b300
        /*0e94*/ 	.word	0x00000007
        /*0e98*/ 	.word	0x00022850
        /*0e9c*/ 	.short	0x010a
        /*0e9e*/ 	.byte	0x3f
	.zero		1


	//   ....[50]....
        /*0ea0*/ 	.word	0x0001b340
        /*0ea4*/ 	.word	0x00000007
        /*0ea8*/ 	.word	0x00022850
        /*0eac*/ 	.short	0x010a
        /*0eae*/ 	.byte	0x3f
	.zero		1


	//   ....[51]....
        /*0eb0*/ 	.word	0x0001be90
        /*0eb4*/ 	.word	0x00000006
        /*0eb8*/ 	.word	0x00000000
        /*0ebc*/ 	.short	0x0101
        /*0ebe*/ 	.byte	0x3f
	.zero		1


	//   ....[52]....
        /*0ec0*/ 	.word	0x0001e0d0
        /*0ec4*/ 	.word	0x00000006
        /*0ec8*/ 	.word	0x00000000
        /*0ecc*/ 	.short	0x0101
        /*0ece*/ 	.byte	0x3f
	.zero		1


	//   ....[53]....
        /*0ed0*/ 	.word	0x0001e6c0
        /*0ed4*/ 	.word	0x0000000d
        /*0ed8*/ 	.word	0x00022850
        /*0edc*/ 	.short	0x010a
        /*0ede*/ 	.byte	0x3f
	.zero		1


	//   ....[54]....
        /*0ee0*/ 	.word	0x0001e740
        /*0ee4*/ 	.word	0x0000000d
        /*0ee8*/ 	.word	0x00022850
        /*0eec*/ 	.short	0x010a
        /*0eee*/ 	.byte	0x3f
	.zero		1


	//   ....[55]....
        /*0ef0*/ 	.word	0x0001ed30
        /*0ef4*/ 	.word	0x00000000
        /*0ef8*/ 	.word	0x00000000
        /*0efc*/ 	.short	0x0101
        /*0efe*/ 	.byte	0x3f
	.zero		1


	//   ....[56]....
        /*0f00*/ 	.word	0x00020910
        /*0f04*/ 	.word	0x00000000
        /*0f08*/ 	.word	0x00000000
        /*0f0c*/ 	.short	0x0101
        /*0f0e*/ 	.byte	0x3f
	.zero		1


	//   ....[57]....
        /*0f10*/ 	.word	0x000232c0
        /*0f14*/ 	.word	0x00000006
        /*0f18*/ 	.word	0x00022820
        /*0f1c*/ 	.short	0x010a
        /*0f1e*/ 	.byte	0x3f
	.zero		1


	//   ....[58]....
        /*0f20*/ 	.word	0x000233b0
        /*0f24*/ 	.word	0x00000007
        /*0f28*/ 	.word	0x000228a0
        /*0f2c*/ 	.short	0x010a
        /*0f2e*/ 	.byte	0x3f
	.zero		1


	//   ....[59]....
        /*0f30*/ 	.word	0x000237e0
        /*0f34*/ 	.word	0x00000007
        /*0f38*/ 	.word	0x000228c0
        /*0f3c*/ 	.short	0x010a
        /*0f3e*/ 	.byte	0x3f
	.zero		1


	//   ....[60]....
        /*0f40*/ 	.word	0x00023bd0
        /*0f44*/ 	.word	0x00000008
        /*0f48*/ 	.word	0x000228a0
        /*0f4c*/ 	.short	0x010a
        /*0f4e*/ 	.byte	0x3f
	.zero		1


	//   ....[61]....
        /*0f50*/ 	.word	0x00023ff0
        /*0f54*/ 	.word	0x00000008
        /*0f58*/ 	.word	0x000228c0
        /*0f5c*/ 	.short	0x010a
        /*0f5e*/ 	.byte	0x3f
	.zero		1


	//   ....[62]....
        /*0f60*/ 	.word	0x00025240
        /*0f64*/ 	.word	0x00000000
        /*0f68*/ 	.word	0x00022880
        /*0f6c*/ 	.short	0x010a
        /*0f6e*/ 	.byte	0x3f
	.zero		1


	//   ....[63]....
        /*0f70*/ 	.word	0x00025400
        /*0f74*/ 	.word	0x00000000
        /*0f78*/ 	.word	0x00022840
        /*0f7c*/ 	.short	0x010a
        /*0f7e*/ 	.byte	0x3f
	.zero		1


	//   ....[64]....
        /*0f80*/ 	.word	0x00026060
        /*0f84*/ 	.word	0x00000008
        /*0f88*/ 	.word	0x00022800
        /*0f8c*/ 	.short	0x0107
        /*0f8e*/ 	.byte	0x3f
	.zero		1


	//   ....[65]....
        /*0f90*/ 	.word	0x00026160
        /*0f94*/ 	.word	0x00000002
        /*0f98*/ 	.word	0x00022800
        /*0f9c*/ 	.short	0x0101
        /*0f9e*/ 	.byte	0x3f
	.zero		1


	//   ....[66]....
        /*0fa0*/ 	.word	0x00026180
        /*0fa4*/ 	.word	0x00000002
        /*0fa8*/ 	.word	0x00022820
        /*0fac*/ 	.short	0x010a
        /*0fae*/ 	.byte	0x3f
	.zero		1


	//   ....[67]....
        /*0fb0*/ 	.word	0x000264d0
        /*0fb4*/ 	.word	0x00000003
        /*0fb8*/ 	.word	0x00022880
        /*0fbc*/ 	.short	0x010a
        /*0fbe*/ 	.byte	0x3f
	.zero		1


	//   ....[68]....
        /*0fc0*/ 	.word	0x00026720
        /*0fc4*/ 	.word	0x00000003
        /*0fc8*/ 	.word	0x00022840
        /*0fcc*/ 	.short	0x010a
        /*0fce*/ 	.byte	0x3f
	.zero		1


	//   ....[69]....
        /*0fd0*/ 	.word	0x00026c10
        /*0fd4*/ 	.word	0x00000015
        /*0fd8*/ 	.word	0x00022870
        /*0fdc*/ 	.short	0x010a
        /*0fde*/ 	.byte	0x3f
	.zero		1


	//   ....[70]....
        /*0fe0*/ 	.word	0x00026c80
        /*0fe4*/ 	.word	0x00000015
        /*0fe8*/ 	.word	0x00022860
        /*0fec*/ 	.short	0x010a
        /*0fee*/ 	.byte	0x3f
	.zero		1


	//   ....[71]....
        /*0ff0*/ 	.word	0x00027140
        /*0ff4*/ 	.word	0x00000015
        /*0ff8*/ 	.word	0x00022850
        /*0ffc*/ 	.short	0x0101
        /*0ffe*/ 	.byte	0x3f
	.zero		1


	//   ....[72]....
        /*1000*/ 	.word	0x000271d0
        /*1004*/ 	.word	0x00000015
        /*1008*/ 	.word	0x00000000
        /*100c*/ 	.short	0x0101
        /*100e*/ 	.byte	0x3f
	.zero		1


	//   ....[73]....
        /*1010*/ 	.word	0x00027400
        /*1014*/ 	.word	0x00000011
        /*1018*/ 	.word	0x00022870
        /*101c*/ 	.short	0x010a
        /*101e*/ 	.byte	0x3f
	.zero		1


	//   ....[74]....
        /*1020*/ 	.word	0x00027470
        /*1024*/ 	.word	0x00000011
        /*1028*/ 	.word	0x00022860
        /*102c*/ 	.short	0x010a
        /*102e*/ 	.byte	0x3f
	.zero		1


	//   ....[75]....
        /*1030*/ 	.word	0x00027960
        /*1034*/ 	.word	0x00000011
        /*1038*/ 	.word	0x00022850
        /*103c*/ 	.short	0x0101
        /*103e*/ 	.byte	0x3f
	.zero		1


	//   ....[76]....
        /*1040*/ 	.word	0x000279b0
        /*1044*/ 	.word	0x00000011
        /*1048*/ 	.word	0x00000000
        /*104c*/ 	.short	0x0101
        /*104e*/ 	.byte	0x3f
	.zero		1


	//   ....[77]....
        /*1050*/ 	.word	0x00028760
        /*1054*/ 	.word	0x00000000
        /*1058*/ 	.word	0x00022820
        /*105c*/ 	.short	0x010a
        /*105e*/ 	.byte	0x3f
	.zero		1


	//   ....[78]....
        /*1060*/ 	.word	0x00028910
        /*1064*/ 	.word	0x00000006
        /*1068*/ 	.word	0x00000000
        /*106c*/ 	.short	0x010a
        /*106e*/ 	.byte	0x3f
	.zero		1


	//   ....[79]....
        /*1070*/ 	.word	0x00028980
        /*1074*/ 	.word	0x00000007
        /*1078*/ 	.word	0x00000000
        /*107c*/ 	.short	0x010a
        /*107e*/ 	.byte	0x3f
	.zero		1


	//   ....[80]....
        /*1080*/ 	.word	0x000289e0
        /*1084*/ 	.word	0x00000004
        /*1088*/ 	.word	0x00022860
        /*108c*/ 	.short	0x010a
        /*108e*/ 	.byte	0x3f
	.zero		1


	//   ....[81]....
        /*1090*/ 	.word	0x00028a30
        /*1094*/ 	.word	0x00000003
        /*1098*/ 	.word	0x00022860
        /*109c*/ 	.short	0x010a
        /*109e*/ 	.byte	0x3f
	.zero		1


	//   ....[82]....
        /*10a0*/ 	.word	0x00028a70
        /*10a4*/ 	.word	0x00000004
        /*10a8*/ 	.word	0x00022880
        /*10ac*/ 	.short	0x010a
        /*10ae*/ 	.byte	0x3f
	.zero		1


	//   ....[83]....
        /*10b0*/ 	.word	0x00028a90
        /*10b4*/ 	.word	0x00000003
        /*10b8*/ 	.word	0x00022880
        /*10bc*/ 	.short	0x010a
        /*10be*/ 	.byte	0x3f
	.zero		1


	//   ....[84]....
        /*10c0*/ 	.word	0x00028af0
        /*10c4*/ 	.word	0x0000006c
        /*10c8*/ 	.word	0x00022890
        /*10cc*/ 	.short	0x010a
        /*10ce*/ 	.byte	0x3f
	.zero		1


	//   ....[85]....
        /*10d0*/ 	.word	0x00028b40
        /*10d4*/ 	.word	0x0000006c
        /*10d8*/ 	.word	0x00022890
        /*10dc*/ 	.short	0x010a
        /*10de*/ 	.byte	0x3f
	.zero		1


	//   ....[86]....
        /*10e0*/ 	.word	0x00028b90
        /*10e4*/ 	.word	0x0000006c
        /*10e8*/ 	.word	0x00022890
        /*10ec*/ 	.short	0x010a
        /*10ee*/ 	.byte	0x3f
	.zero		1


	//   ....[87]....
        /*10f0*/ 	.word	0x00028be0
        /*10f4*/ 	.word	0x0000006c
        /*10f8*/ 	.word	0x000228b0
        /*10fc*/ 	.short	0x010a
        /*10fe*/ 	.byte	0x3f
	.zero		1


	//   ....[88]....
        /*1100*/ 	.word	0x00028e90
        /*1104*/ 	.word	0x00000010
        /*1108*/ 	.word	0x00022800
        /*110c*/ 	.short	0x010a
        /*110e*/ 	.byte	0x3f
	.zero		1


	//   ....[89]....
        /*1110*/ 	.word	0x000290a0
        /*1114*/ 	.word	0x00000010
        /*1118*/ 	.word	0x00022800
        /*111c*/ 	.short	0x010a
        /*111e*/ 	.byte	0x3f
	.zero		1


	//   ....[90]....
        /*1120*/ 	.word	0x000290f0
        /*1124*/ 	.word	0x00000008
        /*1128*/ 	.word	0x00022830
        /*112c*/ 	.short	0x010a
        /*112e*/ 	.byte	0x3f
	.zero		1


	//   ....[91]....
        /*1130*/ 	.word	0x00029140
        /*1134*/ 	.word	0x00000007
        /*1138*/ 	.word	0x00022830
        /*113c*/ 	.short	0x010a
        /*113e*/ 	.byte	0x3f
	.zero		1


	//   ....[92]....
        /*1140*/ 	.word	0x00029190
        /*1144*/ 	.word	0x00000007
        /*1148*/ 	.word	0x00022850
        /*114c*/ 	.short	0x010a
        /*114e*/ 	.byte	0x3f
	.zero		1


	//   ....[93]....
        /*1150*/ 	.word	0x000291e0
        /*1154*/ 	.word	0x00000007
        /*1158*/ 	.word	0x00022830
        /*115c*/ 	.short	0x010a
        /*115e*/ 	.byte	0x3f
	.zero		1


	//   ....[94]....
        /*1160*/ 	.word	0x00029230
        /*1164*/ 	.word	0x00000007
        /*1168*/ 	.word	0x00022850
        /*116c*/ 	.short	0x010a
        /*116e*/ 	.byte	0x3f
	.zero		1


	//   ....[95]....
        /*1170*/ 	.word	0x00029280
        /*1174*/ 	.word	0x00000007
        /*1178*/ 	.word	0x00022830
        /*117c*/ 	.short	0x010a
        /*117e*/ 	.byte	0x3f
	.zero		1


	//   ....[96]....
        /*1180*/ 	.word	0x000292d0
        /*1184*/ 	.word	0x00000007
        /*1188*/ 	.word	0x00022850
        /*118c*/ 	.short	0x010a
        /*118e*/ 	.byte	0x3f
	.zero		1


	//   ....[97]....
        /*1190*/ 	.word	0x00029320
        /*1194*/ 	.word	0x0000000d
        /*1198*/ 	.word	0x00022850
        /*119c*/ 	.short	0x010a
        /*119e*/ 	.byte	0x3f
	.zero		1


	//   ....[98]....
        /*11a0*/ 	.word	0x0002a8f0
        /*11a4*/ 	.word	0x00000005
        /*11a8*/ 	.word	0x00022820
        /*11ac*/ 	.short	0x010a
        /*11ae*/ 	.byte	0x3f
	.zero		1


	//   ....[99]....
        /*11b0*/ 	.word	0x0002a940
        /*11b4*/ 	.word	0x00000007
        /*11b8*/ 	.word	0x000228a0
        /*11bc*/ 	.short	0x010a
        /*11be*/ 	.byte	0x3f
	.zero		1


	//   ....[100]....
        /*11c0*/ 	.word	0x0002a990
        /*11c4*/ 	.word	0x00000007
        /*11c8*/ 	.word	0x000228c0
        /*11cc*/ 	.short	0x010a
        /*11ce*/ 	.byte	0x3f
	.zero		1


	//   ....[101]....
        /*11d0*/ 	.word	0x0002a9e0
        /*11d4*/ 	.word	0x00000008
        /*11d8*/ 	.word	0x000228a0
        /*11dc*/ 	.short	0x010a
        /*11de*/ 	.byte	0x3f
	.zero		1


	//   ....[102]....
        /*11e0*/ 	.word	0x0002aa30
        /*11e4*/ 	.word	0x00000008
        /*11e8*/ 	.word	0x000228c0
        /*11ec*/ 	.short	0x010a
        /*11ee*/ 	.byte	0x3f
	.zero		1


	//   ....[103]....
        /*11f0*/ 	.word	0x0002abd0
        /*11f4*/ 	.word	0x00000000
        /*11f8*/ 	.word	0x00022880
        /*11fc*/ 	.short	0x010a
        /*11fe*/ 	.byte	0x3f
	.zero		1


	//   ....[104]....
        /*1200*/ 	.word	0x0002ac20
        /*1204*/ 	.word	0x00000000
        /*1208*/ 	.word	0x00022840
        /*120c*/ 	.short	0x010a
        /*120e*/ 	.byte	0x3f
	.zero		1


	//   ....[105]....
        /*1210*/ 	.word	0x0002b220
        /*1214*/ 	.word	0x00000002
        /*1218*/ 	.word	0x00022820
        /*121c*/ 	.short	0x010a
        /*121e*/ 	.byte	0x3f
	.zero		1


	//   ....[106]....
        /*1220*/ 	.word	0x0002b270
        /*1224*/ 	.word	0x00000003
        /*1228*/ 	.word	0x00022880
        /*122c*/ 	.short	0x010a
        /*122e*/ 	.byte	0x3f
	.zero		1


	//   ....[107]....
        /*1230*/ 	.word	0x0002b2c0
        /*1234*/ 	.word	0x00000003
        /*1238*/ 	.word	0x00022840
        /*123c*/ 	.short	0x010a
        /*123e*/ 	.byte	0x3f
	.zero		1


	//   ....[108]....
        /*1240*/ 	.word	0x0002b310
        /*1244*/ 	.word	0x00000015
        /*1248*/ 	.word	0x00022870
        /*124c*/ 	.short	0x010a
        /*124e*/ 	.byte	0x3f
	.zero		1


	//   ....[109]....
        /*1250*/ 	.word	0x0002b360
        /*1254*/ 	.word	0x00000015
        /*1258*/ 	.word	0x00022860
        /*125c*/ 	.short	0x010a
        /*125e*/ 	.byte	0x3f
	.zero		1


	//   ....[110]....
        /*1260*/ 	.word	0x0002b3b0
        /*1264*/ 	.word	0x00000011
        /*1268*/ 	.word	0x00022870
        /*126c*/ 	.short	0x010a
        /*126e*/ 	.byte	0x3f
	.zero		1


	//   ....[111]....
        /*1270*/ 	.word	0x0002b400
        /*1274*/ 	.word	0x00000011
        /*1278*/ 	.word	0x00022860
        /*127c*/ 	.short	0x010a
        /*127e*/ 	.byte	0x3f
	.zero		1


	//   ....[112]....
        /*1280*/ 	.word	0x0002be60
        /*1284*/ 	.word	0x00000000
        /*1288*/ 	.word	0x00022820
        /*128c*/ 	.short	0x010a
        /*128e*/ 	.byte	0x3f
	.zero		1


	//   ....[113]....
        /*1290*/ 	.word	0x0002c000
        /*1294*/ 	.word	0x00000006
        /*1298*/ 	.word	0x00000000
        /*129c*/ 	.short	0x010a
        /*129e*/ 	.byte	0x3f
	.zero		1


	//   ....[114]....
        /*12a0*/ 	.word	0x0002c050
        /*12a4*/ 	.word	0x00000007
        /*12a8*/ 	.word	0x00000000
        /*12ac*/ 	.short	0x010a
        /*12ae*/ 	.byte	0x3f
	.zero		1


	//   ....[115]....
        /*12b0*/ 	.word	0x0002c0a0
        /*12b4*/ 	.word	0x00000004
        /*12b8*/ 	.word	0x00022860
        /*12bc*/ 	.short	0x010a
        /*12be*/ 	.byte	0x3f
	.zero		1


	//   ....[116]....
        /*12c0*/ 	.word	0x0002c0f0
        /*12c4*/ 	.word	0x00000003
        /*12c8*/ 	.word	0x00022860
        /*12cc*/ 	.short	0x010a
        /*12ce*/ 	.byte	0x3f
	.zero		1


	//   ....[117]....
        /*12d0*/ 	.word	0x0002c140
        /*12d4*/ 	.word	0x00000004
        /*12d8*/ 	.word	0x00022880
        /*12dc*/ 	.short	0x010a
        /*12de*/ 	.byte	0x3f
	.zero		1


	//----- nvinfo : EIATTR_NUM_MBARRIERS
	.align		4
.L_279:
        /*12e0*/ 	.byte	0x03, 0x38
        /*12e2*/ 	.short	0x0016


	//----- nvinfo : EIATTR_EXIT_INSTR_OFFSETS
	.align		4
        /*12e4*/ 	.byte	0x04, 0x1c
        /*12e6*/ 	.short	(.L_281 - .L_280)


	//   ....[0]....
.L_280:
        /*12e8*/ 	.word	0x00028ae0


	//----- nvinfo : EIATTR_MAX_THREADS
	.align		4
.L_281:
        /*12ec*/ 	.byte	0x04, 0x05
        /*12ee*/ 	.short	(.L_283 - .L_282)
.L_282:
        /*12f0*/ 	.word	0x00000180
        /*12f4*/ 	.word	0x00000001
        /*12f8*/ 	.word	0x00000001


	//----- nvinfo : EIATTR_CRS_STACK_SIZE
	.align		4
.L_283:
        /*12fc*/ 	.byte	0x04, 0x1e
        /*12fe*/ 	.short	(.L_285 - .L_284)
.L_284:
        /*1300*/ 	.word	0x00000000


	//----- nvinfo : EIATTR_CBANK_PARAM_SIZE
	.align		4
.L_285:
        /*1304*/ 	.byte	0x03, 0x19
        /*1306*/ 	.short	0x0af0


	//----- nvinfo : EIATTR_PARAM_CBANK
	.align		4
        /*1308*/ 	.byte	0x04, 0x0a
        /*130a*/ 	.short	(.L_287 - .L_286)
	.align		4
.L_286:
        /*130c*/ 	.word	index@(.nv.constant0._ZN7cutlass13device_kernelIN5flash11enable_sm90INS1_16FlashAttnFwdSm90INS1_25CollectiveMainloopFwdSm90ILi2EN4cute5tupleIJNS5_1CILi1EEES8_S8_EEENS6_IJNS7_ILi128EEESA_NS7_ILi192EEEEEELi128ENS_12float_e4m3_tEfNS_4arch4Sm90ELb0ELb1ELb1ELb1ELb0ELb1ELb0ELb1ELb1ELb1ELb0ELb0EEENS1_21CollectiveEpilogueFwdINS6_IJSA_SA_SA_EEES9_NS_10bfloat16_tESF_Li256ELb1ELb1ELb0ELb1EEENS1_36VarlenDynamicPersistentTileSchedulerILi128ELi128ELi256ELi128ELb0ELb1ELb1ELb1ELb0ELb1EEEEEEEEEvNT_6ParamsE)
        /*1310*/ 	.short	0x0210
        /*1312*/ 	.short	0x0af0


	//----- nvinfo : EIATTR_SW_WAR
	.align		4
.L_287:
        /*1314*/ 	.byte	0x04, 0x36
        /*1316*/ 	.short	(.L_289 - .L_288)
.L_288:
        /*1318*/ 	.word	0x00000008
.L_289:


//--------------------- .nv.info._ZN7cutlass13device_kernelIN5flash11enable_sm90INS1_16FlashAttnFwdSm90INS1_25CollectiveMainloopFwdSm90ILi2EN4cute5tupleIJNS5_1CILi1EEES8_S8_EEENS6_IJNS7_ILi128EEENS7_ILi160EEENS7_ILi192EEEEEELi128ENS_12float_e4m3_tEfNS_4arch4Sm90ELb1ELb0ELb1ELb0ELb0ELb0ELb0ELb1ELb1ELb1ELb0ELb0EEENS1_21CollectiveEpilogueFwdINS6_IJSA_SA_SB_EEES9_NS_10bfloat16_tESG_Li256ELb0ELb1ELb0ELb1EEENS1_30DynamicPersistentTileSchedulerILi256ELi128ELb0ELb1ELb1EEEEEEEEEvNT_6ParamsE --------------------------
	.section	.nv.info._ZN7cutlass13device_kernelIN5flash11enable_sm90INS1_16FlashAttnFwdSm90INS1_25CollectiveMainloopFwdSm90ILi2EN4cute5tupleIJNS5_1CILi1EEES8_S8_EEENS6_IJNS7_ILi128EEENS7_ILi160EEENS7_ILi192EEEEEELi128ENS_12float_e4m3_tEfNS_4arch4Sm90ELb1ELb0ELb1ELb0ELb0ELb0ELb0ELb1ELb1ELb1ELb0ELb0EEENS1_21CollectiveEpilogueFwdINS6_IJSA_SA_SB_EEES9_NS_10bfloat16_tESG_Li256ELb0ELb1ELb0ELb1EEENS1_30DynamicPersistentTileSchedulerILi256ELi128ELb0ELb1ELb1EEEEEEEEEvNT_6ParamsE,"",@"SHT_CUDA_INFO"
	.sectionflags	@""
	.align	4


	//----- nvinfo : EIATTR_CUDA_API_VERSION
	.align		4
        /*0000*/ 	.byte	0x04, 0x37
        /*0002*/ 	.short	(.L_291 - .L_290)
.L_290:
        /*0004*/ 	.word	0x00000082


	//----- nvinfo : EIATTR_KPARAM_INFO
	.align		4
.L_291:
        /*0008*/ 	.byte	0x04, 0x17
        /*000a*/ 	.short	(.L_293 - .L_292)
.L_292:
        /*000c*/ 	.word	0x00000000
        /*0010*/ 	.short	0x0000
        /*0012*/ 	.short	0x0070
        /*0014*/ 	.byte	0x00, 0xf0, 0x01, 0x2a


	//----- nvinfo : EIATTR_SPARSE_MMA_MASK
	.align		4
.L_293:
        /*0018*/ 	.byte	0x03, 0x50
        /*001a*/ 	.short	0x0000


	//----- nvinfo : EIATTR_MAXREG_COUNT
	.align		4
        /*001c*/ 	.byte	0x03, 0x1b
        /*001e*/ 	.short	0x00a8


	//----- nvinfo : EIATTR_NUM_BARRIERS
	.align		4
        /*0020*/ 	.byte	0x02, 0x4c
        /*0022*/ 	.byte	0x10
	.zero		1


	//----- nvinfo : EIATTR_EXTERNS
	.align		4
        /*0024*/ 	.byte	0x04, 0x0f
        /*0026*/ 	.short	(.L_295 - .L_294)


	//   ....[0]....
	.align		4
.L_294:
        /*0028*/ 	.word	index@(__assertfail)


	//----- nvinfo : EIATTR_ANNOTATIONS
	.align		4
.L_295:
        /*002c*/ 	.byte	0x04, 0x55
        /*002e*/ 	.short	(.L_297 - .L_296)


	//   ....[0]....
.L_296:
        /* <DEDUP_REMOVED lines=24> */


	//----- nvinfo : EIATTR_MERCURY_ISA_VERSION
	.align		4
.L_297:
        /*01a0*/ 	.byte	0x03, 0x5f
        /*01a2*/ 	.short	0x0101


	//----- nvinfo : EIATTR_INT_WARP_WIDE_INSTR_OFFSETS
	.align		4
        /*01a4*/ 	.byte	0x04, 0x31
        /*01a6*/ 	.short	(.L_299 - .L_298)


	//   ....[0]....
.L_298:
        /*01a8*/ 	.word	0x00000130


	//   ....[1]....
        /*01ac*/ 	.word	0x00000170


	//   ....[2]....
        /*01b0*/ 	.word	0x000001e0


	//   ....[3]....
        /*01b4*/ 	.word	0x00010790


	//   ....[4]....
        /*01b8*/ 	.word	0x00010820


	//   ....[5]....
        /*01bc*/ 	.word	0x00013080


	//   ....[6]....
        /*01c0*/ 	.word	0x00013110


	//----- nvinfo : EIATTR_COOP_GROUP_MASK_REGIDS
	.align		4
.L_299:
        /*01c4*/ 	.byte	0x04, 0x29
        /*01c6*/ 	.short	(.L_301 - .L_300)


	//   ....[0]....
.L_300:
        /*01c8*/ 	.word	0xffffffff


	//   ....[1]....
        /*01cc*/ 	.word	0xffffffff


	//   ....[2]....
        /*01d0*/ 	.word	0xffffffff


	//   ....[3]....
        /*01d4*/ 	.word	0xffffffff


	//   ....[4]....
        /*01d8*/ 	.word	0xffffffff


	//   ....[5]....
        /*01dc*/ 	.word	0xffffffff


	//   ....[6]....
        /*01e0*/ 	.word	0xffffffff


	//   ....[7]....
        /*01e4*/ 	.word	0xffffffff


	//   ....[8]....
        /*01e8*/ 	.word	0xffffffff


	//   ....[9]....
        /*01ec*/ 	.word	0xffffffff


	//   ....[10]....
        /*01f0*/ 	.word	0xffffffff


	//   ....[11]....
        /*01f4*/ 	.word	0xffffffff


	//   ....[12]....
        /*01f8*/ 	.word	0xffffffff


	//   ....[13]....
        /*01fc*/ 	.word	0xffffffff


	//   ....[14]....
        /*0200*/ 	.word	0xffffffff


	//   ....[15]....
        /*0204*/ 	.word	0xffffffff


	//   ....[16]....
        /*0208*/ 	.word	0xffffffff


	//   ....[17]....
        /*020c*/ 	.word	0xffffffff


	//   ....[18]....
        /*0210*/ 	.word	0xffffffff


	//   ....[19]....
        /*0214*/ 	.word	0xffffffff


	//   ....[20]....
        /*0218*/ 	.word	0xffffffff


	//   ....[21]....
        /*021c*/ 	.word	0xffffffff


	//   ....[22]....
        /*0220*/ 	.word	0xffffffff


	//   ....[23]....
        /*0224*/ 	.word	0xffffffff


	//   ....[24]....
        /*0228*/ 	.word	0xffffffff


	//   ....[25]....
        /*022c*/ 	.word	0xffffffff


	//   ....[26]....
        /*0230*/ 	.word	0xffffffff


	//   ....[27]....
        /*0234*/ 	.word	0xffffffff


	//   ....[28]....
        /*0238*/ 	.word	0xffffffff


	//   ....[29]....
        /*023c*/ 	.word	0xffffffff


	//   ....[30]....
        /*0240*/ 	.word	0xffffffff


	//   ....[31]....
        /*0244*/ 	.word	0xffffffff


	//   ....[32]....
        /*0248*/ 	.word	0xffffffff


	//   ....[33]....
        /*024c*/ 	.word	0xffffffff


	//   ....[34]....
        /*0250*/ 	.word	0xffffffff


	//   ....[35]....
        /*0254*/ 	.word	0xffffffff


	//   ....[36]....
        /*0258*/ 	.word	0xffffffff


	//   ....[37]....
        /*025c*/ 	.word	0xffffffff


	//   ....[38]....
        /*0260*/ 	.word	0xffffffff


	//   ....[39]....
        /*0264*/ 	.word	0xffffffff


	//   ....[40]....
        /*0268*/ 	.word	0xffffffff


	//   ....[41]....
        /*026c*/ 	.word	0xffffffff


	//   ....[42]....
        /*0270*/ 	.word	0xffffffff


	//   ....[43]....
        /*0274*/ 	.word	0xffffffff


	//   ....[44]....
        /*0278*/ 	.word	0xffffffff


	//   ....[45]....
        /*027c*/ 	.word	0xffffffff


	//   ....[46]....
        /*0280*/ 	.word	0xffffffff


	//   ....[47]....
        /*0284*/ 	.word	0xffffffff


	//   ....[48]....
        /*0288*/ 	.word	0xffffffff


	//   ....[49]....
        /*028c*/ 	.word	0xffffffff


	//   ....[50]....
        /*0290*/ 	.word	0xffffffff


	//   ....[51]....
        /*0294*/ 	.word	0xffffffff


	//   ....[52]....
        /*0298*/ 	.word	0xffffffff


	//   ....[53]....
        /*029c*/ 	.word	0xffffffff


	//   ....[54]....
        /*02a0*/ 	.word	0xffffffff


	//   ....[55]....
        /*02a4*/ 	.word	0xffffffff


	//   ....[56]....
        /*02a8*/ 	.word	0xffffffff


	//   ....[57]....
        /*02ac*/ 	.word	0xffffffff


	//   ....[58]....
        /*02b0*/ 	.word	0xffffffff


	//   ....[59]....
        /*02b4*/ 	.word	0xffffffff


	//   ....[60]....
        /*02b8*/ 	.word	0xffffffff


	//   ....[61]....
        /*02bc*/ 	.word	0xffffffff


	//   ....[62]....
        /*02c0*/ 	.word	0xffffffff


	//   ....[63]....
        /*02c4*/ 	.word	0xffffffff


	//   ....[64]....
        /*02c8*/ 	.word	0xffffffff


	//   ....[65]....
        /*02cc*/ 	.word	0xffffffff


	//   ....[66]....
        /*02d0*/ 	.word	0xffffffff


	//   ....[67]....
        /*02d4*/ 	.word	0xffffffff


	//   ....[68]....
        /*02d8*/ 	.word	0xffffffff


	//   ....[69]....
        /*02dc*/ 	.word	0xffffffff


	//   ....[70]....
        /*02e0*/ 	.word	0xffffffff


	//   ....[71]....
        /*02e4*/ 	.word	0xffffffff


	//   ....[72]....
        /*02e8*/ 	.word	0xffffffff


	//   ....[73]....
        /*02ec*/ 	.word	0xffffffff


	//   ....[74]....
        /*02f0*/ 	.word	0xffffffff


	//   ....[75]....
        /*02f4*/ 	.word	0xffffffff


	//   ....[76]....
        /*02f8*/ 	.word	0xffffffff


	//   ....[77]....
        /*02fc*/ 	.word	0xffffffff


	//   ....[78]....
        /*0300*/ 	.word	0xffffffff


	//   ....[79]....
        /*0304*/ 	.word	0xffffffff


	//   ....[80]....
        /*0308*/ 	.word	0xffffffff


	//   ....[81]....
        /*030c*/ 	.word	0xffffffff


	//   ....[82]....
        /*0310*/ 	.word	0xffffffff


	//   ....[83]....
        /*0314*/ 	.word	0xffffffff


	//   ....[84]....
        /*0318*/ 	.word	0xffffffff


	//   ....[85]....
        /*031c*/ 	.word	0xffffffff


	//   ....[86]....
        /*0320*/ 	.word	0xffffffff


	//   ....[87]....
        /*0324*/ 	.word	0xffffffff


	//   ....[88]....
        /*0328*/ 	.word	0xffffffff


	//   ....[89]....
        /*032c*/ 	.word	0xffffffff


	//   ....[90]....
        /*0330*/ 	.word	0xffffffff


	//   ....[91]....
        /*0334*/ 	.word	0xffffffff


	//   ....[92]....
        /*0338*/ 	.word	0x0500000f


	//   ....[93]....
        /*033c*/ 	.word	0x0500000f


	//   ....[94]....
        /*0340*/ 	.word	0x0500000f


	//   ....[95]....
        /*0344*/ 	.word	0x0500000f


	//   ....[96]....
        /*0348*/ 	.word	0x0500000f


	//   ....[97]....
        /*034c*/ 	.word	0x0500000f


	//   ....[98]....
        /*0350*/ 	.word	0x0500000f


	//   ....[99]....
        /*0354*/ 	.word	0x0500000f


	//   ....[100]....
        /*0358*/ 	.word	0x0500000f


	//   ....[101]....
        /*035c*/ 	.word	0x0500000f


	//----- nvinfo : EIATTR_COOP_GROUP_INSTR_OFFSETS
	.align		4
.L_301:
        /*0360*/ 	.byte	0x04, 0x28
        /*0362*/ 	.short	(.L_303 - .L_302)


	//   ....[0]....
.L_302:
        /*0364*/ 	.word	0x00000070


	//   ....[1]....
        /*0368*/ 	.word	0x00000140


	//   ....[2]....
        /*036c*/ 	.word	0x00000190


	//   ....[3]....
        /*0370*/ 	.word	0x000003c0


	//   ....[4]....
        /*0374*/ 	.word	0x00000520


	//   ....[5]....
        /*0378*/ 	.word	0x00000640


	//   ....[6]....
        /*037c*/ 	.word	0x000007a0


	//   ....[7]....
        /*0380*/ 	.word	0x00001470


	//   ....[8]....
        /*0384*/ 	.word	0x00002b60


	//   ....[9]....
        /*0388*/ 	.word	0x00003460


	//   ....[10]....
        /*038c*/ 	.word	0x000038f0


	//   ....[11]....
        /*0390*/ 	.word	0x00003a20


	//   ....[12]....
        /*0394*/ 	.word	0x000045e0


	//   ....[13]....
        /*0398*/ 	.word	0x00004670


	//   ....[14]....
        /*039c*/ 	.word	0x00006670


	//   ....[15]....
        /*03a0*/ 	.word	0x00007010


	//   ....[16]....
        /*03a4*/ 	.word	0x000076a0


	//   ....[17]....
        /*03a8*/ 	.word	0x000077b0


	//   ....[18]....
        /*03ac*/ 	.word	0x00008450


	//   ....[19]....
        /*03b0*/ 	.word	0x000084a0


	//   ....[20]....
        /*03b4*/ 	.word	0x0000b7e0


	//   ....[21]....
        /*03b8*/ 	.word	0x0000b840


	//   ....[22]....
        /*03bc*/ 	.word	0x0000b860


	//   ....[23]....
        /*03c0*/ 	.word	0x0000b880


	//   ....[24]....
        /*03c4*/ 	.word	0x0000d3b0


	//   ....[25]....
        /*03c8*/ 	.word	0x0000d3c0


	//   ....[26]....
        /*03cc*/ 	.word	0x0000d440


	//   ....[27]....
        /*03d0*/ 	.word	0x0000d450


	//   ....[28]....
        /*03d4*/ 	.word	0x0000e780


	//   ....[29]....
        /*03d8*/ 	.word	0x0000e790


	//   ....[30]....
        /*03dc*/ 	.word	0x0000e7a0


	//   ....[31]....
        /*03e0*/ 	.word	0x0000e7b0


	//   ....[32]....
        /*03e4*/ 	.word	0x0000e7c0


	//   ....[33]....
        /*03e8*/ 	.word	0x0000e7d0


	//   ....[34]....
        /*03ec*/ 	.word	0x0000e7e0


	//   ....[35]....
        /*03f0*/ 	.word	0x0000e7f0


	//   ....[36]....
        /*03f4*/ 	.word	0x0000e800


	//   ....[37]....
        /*03f8*/ 	.word	0x0000e810


	//   ....[38]....
        /*03fc*/ 	.word	0x0000e840


	//   ....[39]....
        /*0400*/ 	.word	0x0000e850


	//   ....[40]....
        /*0404*/ 	.word	0x0000e860


	//   ....[41]....
        /*0408*/ 	.word	0x0000e870


	//   ....[42]....
        /*040c*/ 	.word	0x0000e890


	//   ....[43]....
        /*0410*/ 	.word	0x0000e8a0


	//   ....[44]....
        /*0414*/ 	.word	0x0000e8d0


	//   ....[45]....
        /*0418*/ 	.word	0x0000e8e0


	//   ....[46]....
        /*041c*/ 	.word	0x0000e900


	//   ....[47]....
        /*0420*/ 	.word	0x0000e910


	//   ....[48]....
        /*0424*/ 	.word	0x0000e920


	//   ....[49]....
        /*0428*/ 	.word	0x0000e930


	//   ....[50]....
        /*042c*/ 	.word	0x0000e940


	//   ....[51]....
        /*0430*/ 	.word	0x0000e950


	//   ....[52]....
        /*0434*/ 	.word	0x0000e970


	//   ....[53]....
        /*0438*/ 	.word	0x0000e9a0


	//   ....[54]....
        /*043c*/ 	.word	0x0000e9e0


	//   ....[55]....
        /*0440*/ 	.word	0x0000ea20


	//   ....[56]....
        /*0444*/ 	.word	0x0000ea60


	//   ....[57]....
        /*0448*/ 	.word	0x0000eaa0


	//   ....[58]....
        /*044c*/ 	.word	0x0000eab0


	//   ....[59]....
        /*0450*/ 	.word	0x0000eac0


	//   ....[60]....
        /*0454*/ 	.word	0x0000ebb0


	//   ....[61]....
        /*0458*/ 	.word	0x0000ebe0


	//   ....[62]....
        /*045c*/ 	.word	0x0000ec10


	//   ....[63]....
        /*0460*/ 	.word	0x0000ec40


	//   ....[64]....
        /*0464*/ 	.word	0x0000f0f0


	//   ....[65]....
        /*0468*/ 	.word	0x0000f130


	//   ....[66]....
        /*046c*/ 	.word	0x0000f1f0


	//   ....[67]....
        /*0470*/ 	.word	0x0000f210


	//   ....[68]....
        /*0474*/ 	.word	0x0000f2d0


	//   ....[69]....
        /*0478*/ 	.word	0x0000f2f0


	//   ....[70]....
        /*047c*/ 	.word	0x0000f3c0


	//   ....[71]....
        /*0480*/ 	.word	0x0000f3e0


	//   ....[72]....
        /*0484*/ 	.word	0x0000fa80


	//   ....[73]....
        /*0488*/ 	.word	0x0000faa0


	//   ....[74]....
        /*048c*/ 	.word	0x0000fb60


	//   ....[75]....
        /*0490*/ 	.word	0x0000fb80


	//   ....[76]....
        /*0494*/ 	.word	0x0000fc40


	//   ....[77]....
        /*0498*/ 	.word	0x0000fc60


	//   ....[78]....
        /*049c*/ 	.word	0x0000fd30


	//   ....[79]....
        /*04a0*/ 	.word	0x0000fd50


	//   ....[80]....
        /*04a4*/ 	.word	0x0000fec0


	//   ....[81]....
        /*04a8*/ 	.word	0x00010f70


	//   ....[82]....
        /*04ac*/ 	.word	0x00011b90


	//   ....[83]....
        /*04b0*/ 	.word	0x00011bc0


	//   ....[84]....
        /*04b4*/ 	.word	0x00011c90


	//   ....[85]....
        /*04b8*/ 	.word	0x00011ca0


	//   ....[86]....
        /*04bc*/ 	.word	0x00011d30


	//   ....[87]....
        /*04c0*/ 	.word	0x00011d40


	//   ....[88]....
        /*04c4*/ 	.word	0x00011d50


	//   ....[89]....
        /*04c8*/ 	.word	0x00011d60


	//   ....[90]....
        /*04cc*/ 	.word	0x00013980


	//   ....[91]....
        /*04d0*/ 	.word	0x00013b20


	//   ....[92]....
        /*04d4*/ 	.word	0x00014100


	//   ....[93]....
        /*04d8*/ 	.word	0x000142b0


	//   ....[94]....
        /*04dc*/ 	.word	0x00014310


	//   ....[95]....
        /*04e0*/ 	.word	0x000143a0


	//   ....[96]....
        /*04e4*/ 	.word	0x000144a0


	//   ....[97]....
        /*04e8*/ 	.word	0x00014500


	//   ....[98]....
        /*04ec*/ 	.word	0x00014600


	//   ....[99]....
        /*04f0*/ 	.word	0x00014660


	//   ....[100]....
        /*04f4*/ 	.word	0x00014740


	//   ....[101]....
        /*04f8*/ 	.word	0x00014a90


	//----- nvinfo : EIATTR_REG_RECONFIG
	.align		4
.L_303:
        /*04fc*/ 	.byte	0x01, 0x54
	.zero		2


	//----- nvinfo : EIATTR_SYSCALL_OFFSETS
	.align		4
        /*0500*/ 	.byte	0x04, 0x46
        /*0502*/ 	.short	(.L_305 - .L_304)


	//   ....[0]....
.L_304:
        /*0504*/ 	.word	0x00001650


	//   ....[1]....
        /*0508*/ 	.word	0x00010990


	//   ....[2]....
        /*050c*/ 	.word	0x00010b20


	//   ....[3]....
        /*0510*/ 	.word	0x00010c70


	//   ....[4]....
        /*0514*/ 	.word	0x00010dc0


	//   ....[5]....
        /*0518*/ 	.word	0x00011770


	//----- nvinfo : EIATTR_MBARRIER_INSTR_OFFSETS
	.align		4
.L_305:
        /*051c*/ 	.byte	0x04, 0x39
        /*051e*/ 	.short	(.L_307 - .L_306)


	//   ....[0]....
.L_306:
        /*0520*/ 	.word	0x00000270
        /*0524*/ 	.word	0x000000ff
        /*0528*/ 	.word	0x00029800
        /*052c*/ 	.short	0x0100
        /*052e*/ 	.byte	0x08
	.zero		1


	//   ....[1]....
        /*0530*/ 	.word	0x00000280
        /*0534*/ 	.word	0x000000ff
        /*0538*/ 	.word	0x00029820
        /*053c*/ 	.short	0x0100
        /*053e*/ 	.byte	0x08
	.zero		1


	//   ....[2]....
        /*0540*/ 	.word	0x00000370
        /*0544*/ 	.word	0x000000ff
        /*0548*/ 	.word	0x00029830
        /*054c*/ 	.short	0x0100
        /*054e*/ 	.byte	0x08
	.zero		1


	//   ....[3]....
        /*0550*/ 	.word	0x00000380
        /*0554*/ 	.word	0x000000ff
        /*0558*/ 	.word	0x00029840
        /*055c*/ 	.short	0x0100
        /*055e*/ 	.byte	0x08
	.zero		1


	//   ....[4]....
        /*0560*/ 	.word	0x00000390
        /*0564*/ 	.word	0x000000ff
        /*0568*/ 	.word	0x00029838
        /*056c*/ 	.short	0x0100
        /*056e*/ 	.byte	0x08
	.zero		1


	//   ....[5]....
        /*0570*/ 	.word	0x000003a0
        /*0574*/ 	.word	0x000000ff
        /*0578*/ 	.word	0x00029848
        /*057c*/ 	.short	0x0100
        /*057e*/ 	.byte	0x08
	.zero		1


	//   ....[6]....
        /*0580*/ 	.word	0x000004d0
        /*0584*/ 	.word	0x000000ff
        /*0588*/ 	.word	0x00029850
        /*058c*/ 	.short	0x0100
        /*058e*/ 	.byte	0x08
	.zero		1


	//   ....[7]....
        /*0590*/ 	.word	0x000004e0
        /*0594*/ 	.word	0x000000ff
        /*0598*/ 	.word	0x00029860
        /*059c*/ 	.short	0x0100
        /*059e*/ 	.byte	0x08
	.zero		1


	//   ....[8]....
        /*05a0*/ 	.word	0x000004f0
        /*05a4*/ 	.word	0x000000ff
        /*05a8*/ 	.word	0x00029858
        /*05ac*/ 	.short	0x0100
        /*05ae*/ 	.byte	0x08
	.zero		1


	//   ....[9]....
        /*05b0*/ 	.word	0x00000500
        /*05b4*/ 	.word	0x000000ff
        /*05b8*/ 	.word	0x00029868
        /*05bc*/ 	.short	0x0100
        /*05be*/ 	.byte	0x08
	.zero		1


	//   ....[10]....
        /*05c0*/ 	.word	0x000005f0
        /*05c4*/ 	.word	0x000000ff
        /*05c8*/ 	.word	0x00029870
        /*05cc*/ 	.short	0x0100
        /*05ce*/ 	.byte	0x06
	.zero		1


	//   ....[11]....
        /*05d0*/ 	.word	0x00000600
        /*05d4*/ 	.word	0x000000ff
        /*05d8*/ 	.word	0x00029880
        /*05dc*/ 	.short	0x0100
        /*05de*/ 	.byte	0x06
	.zero		1


	//   ....[12]....
        /*05e0*/ 	.word	0x00000610
        /*05e4*/ 	.word	0x000000ff
        /*05e8*/ 	.word	0x00029878
        /*05ec*/ 	.short	0x0100
        /*05ee*/ 	.byte	0x06
	.zero		1


	//   ....[13]....
        /*05f0*/ 	.word	0x00000620
        /*05f4*/ 	.word	0x000000ff
        /*05f8*/ 	.word	0x00029888
        /*05fc*/ 	.short	0x0100
        /*05fe*/ 	.byte	0x06
	.zero		1


	//   ....[14]....
        /*0600*/ 	.word	0x00000750
        /*0604*/ 	.word	0x000000ff
        /*0608*/ 	.word	0x00029890
        /*060c*/ 	.short	0x0100
        /*060e*/ 	.byte	0x08
	.zero		1


	//   ....[15]....
        /*0610*/ 	.word	0x00000760
        /*0614*/ 	.word	0x000000ff
        /*0618*/ 	.word	0x000298a0
        /*061c*/ 	.short	0x0100
        /*061e*/ 	.byte	0x08
	.zero		1


	//   ....[16]....
        /*0620*/ 	.word	0x00000770
        /*0624*/ 	.word	0x000000ff
        /*0628*/ 	.word	0x00029898
        /*062c*/ 	.short	0x0100
        /*062e*/ 	.byte	0x08
	.zero		1


	//   ....[17]....
        /*0630*/ 	.word	0x00000780
        /*0634*/ 	.word	0x000000ff
        /*0638*/ 	.word	0x000298a8
        /*063c*/ 	.short	0x0100
        /*063e*/ 	.byte	0x08
	.zero		1


	//   ....[18]....
        /*0640*/ 	.word	0x000008b0
        /*0644*/ 	.word	0x000000ff
        /*0648*/ 	.word	0x000298b0
        /*064c*/ 	.short	0x0100
        /*064e*/ 	.byte	0x08
	.zero		1


	//   ....[19]....
        /*0650*/ 	.word	0x000008c0
        /*0654*/ 	.word	0x000000ff
        /*0658*/ 	.word	0x000298c0
        /*065c*/ 	.short	0x0100
        /*065e*/ 	.byte	0x08
	.zero		1


	//   ....[20]....
        /*0660*/ 	.word	0x000008d0
        /*0664*/ 	.word	0x000000ff
        /*0668*/ 	.word	0x000298b8
        /*066c*/ 	.short	0x0100
        /*066e*/ 	.byte	0x08
	.zero		1


	//   ....[21]....
        /*0670*/ 	.word	0x000008e0
        /*0674*/ 	.word	0x000000ff
        /*0678*/ 	.word	0x000298c8
        /*067c*/ 	.short	0x0100
        /*067e*/ 	.byte	0x08
	.zero		1


	//   ....[22]....
        /*0680*/ 	.word	0x000019a0
        /*0684*/ 	.word	0x000000ff
        /*0688*/ 	.word	0x00029800
        /*068c*/ 	.short	0x010a
        /*068e*/ 	.byte	0x29
	.zero		1


	//   ....[23]....
        /*0690*/ 	.word	0x00001a40
        /*0694*/ 	.word	0x00000002
        /*0698*/ 	.word	0x00029830
        /*069c*/ 	.short	0x010a
        /*069e*/ 	.byte	0x3f
	.zero		1


	//   ....[24]....
        /*06a0*/ 	.word	0x00001aa0
        /*06a4*/ 	.word	0x00000002
        /*06a8*/ 	.word	0x00029830
        /*06ac*/ 	.short	0x010a
        /*06ae*/ 	.byte	0x3f
	.zero		1


	//   ....[25]....
        /*06b0*/ 	.word	0x00003360
        /*06b4*/ 	.word	0x00000002
        /*06b8*/ 	.word	0x00000000
        /*06bc*/ 	.short	0x0101
        /*06be*/ 	.byte	0x3f
	.zero		1


	//   ....[26]....
        /*06c0*/ 	.word	0x00005820
        /*06c4*/ 	.word	0x000000ff
        /*06c8*/ 	.word	0x00029830
        /*06cc*/ 	.short	0x010a
        /*06ce*/ 	.byte	0x06
	.zero		1


	//   ....[27]....
        /*06d0*/ 	.word	0x00005860
        /*06d4*/ 	.word	0x000000ff
        /*06d8*/ 	.word	0x00029830
        /*06dc*/ 	.short	0x010a
        /*06de*/ 	.byte	0x06
	.zero		1


	//   ....[28]....
        /*06e0*/ 	.word	0x000064a0
        /*06e4*/ 	.word	0x000000ff
        /*06e8*/ 	.word	0x00029850
        /*06ec*/ 	.short	0x010a
        /*06ee*/ 	.byte	0x06
	.zero		1


	//   ....[29]....
        /*06f0*/ 	.word	0x000064e0
        /*06f4*/ 	.word	0x000000ff
        /*06f8*/ 	.word	0x00029850
        /*06fc*/ 	.short	0x010a
        /*06fe*/ 	.byte	0x06
	.zero		1


	//   ....[30]....
        /*0700*/ 	.word	0x00008fc0
        /*0704*/ 	.word	0x00000002
        /*0708*/ 	.word	0x00000000
        /*070c*/ 	.short	0x0101
        /*070e*/ 	.byte	0x3f
	.zero		1


	//   ....[31]....
        /*0710*/ 	.word	0x00009330
        /*0714*/ 	.word	0x000000ff
        /*0718*/ 	.word	0x00000000
        /*071c*/ 	.short	0x0101
        /*071e*/ 	.byte	0x06
	.zero		1


	//   ....[32]....
        /*0720*/ 	.word	0x00009a70
        /*0724*/ 	.word	0x000000ff
        /*0728*/ 	.word	0x00029830
        /*072c*/ 	.short	0x010a
        /*072e*/ 	.byte	0x06
	.zero		1


	//   ....[33]....
        /*0730*/ 	.word	0x00009ab0
        /*0734*/ 	.word	0x000000ff
        /*0738*/ 	.word	0x00029830
        /*073c*/ 	.short	0x010a
        /*073e*/ 	.byte	0x06
	.zero		1


	//   ....[34]....
        /*0740*/ 	.word	0x0000a6c0
        /*0744*/ 	.word	0x000000ff
        /*0748*/ 	.word	0x00029850
        /*074c*/ 	.short	0x010a
        /*074e*/ 	.byte	0x06
	.zero		1


	//   ....[35]....
        /*0750*/ 	.word	0x0000a700
        /*0754*/ 	.word	0x000000ff
        /*0758*/ 	.word	0x00029850
        /*075c*/ 	.short	0x010a
        /*075e*/ 	.byte	0x06
	.zero		1


	//   ....[36]....
        /*0760*/ 	.word	0x0000c690
        /*0764*/ 	.word	0x00000002
        /*0768*/ 	.word	0x00000000
        /*076c*/ 	.short	0x0101
        /*076e*/ 	.byte	0x3f
	.zero		1


	//   ....[37]....
        /*0770*/ 	.word	0x0000c9e0
        /*0774*/ 	.word	0x000000ff
        /*0778*/ 	.word	0x00000000
        /*077c*/ 	.short	0x0101
        /*077e*/ 	.byte	0x06
	.zero		1


	//   ....[38]....
        /*0780*/ 	.word	0x0000d060
        /*0784*/ 	.word	0x000000ff
        /*0788*/ 	.word	0x00029850
        /*078c*/ 	.short	0x010a
        /*078e*/ 	.byte	0x09
	.zero		1


	//   ....[39]....
        /*0790*/ 	.word	0x0000d0a0
        /*0794*/ 	.word	0x000000ff
        /*0798*/ 	.word	0x00029850
        /*079c*/ 	.short	0x010a
        /*079e*/ 	.byte	0x09
	.zero		1


	//   ....[40]....
        /*07a0*/ 	.word	0x0000d720
        /*07a4*/ 	.word	0x000000ff
        /*07a8*/ 	.word	0x00000000
        /*07ac*/ 	.short	0x0101
        /*07ae*/ 	.byte	0x04
	.zero		1


	//   ....[41]....
        /*07b0*/ 	.word	0x0000f120
        /*07b4*/ 	.word	0x00000003
        /*07b8*/ 	.word	0x00000000
        /*07bc*/ 	.short	0x0101
        /*07be*/ 	.byte	0x3f
	.zero		1


	//   ....[42]....
        /*07c0*/ 	.word	0x000111e0
        /*07c4*/ 	.word	0x00000002
        /*07c8*/ 	.word	0x00029880
        /*07cc*/ 	.short	0x010a
        /*07ce*/ 	.byte	0x3f
	.zero		1


	//   ....[43]....
        /*07d0*/ 	.word	0x00011360
        /*07d4*/ 	.word	0x00000002
        /*07d8*/ 	.word	0x00029840
        /*07dc*/ 	.short	0x010a
        /*07de*/ 	.byte	0x3f
	.zero		1


	//   ....[44]....
        /*07e0*/ 	.word	0x00011ea0
        /*07e4*/ 	.word	0x00000011
        /*07e8*/ 	.word	0x00029800
        /*07ec*/ 	.short	0x0107
        /*07ee*/ 	.byte	0x3f
	.zero		1


	//   ....[45]....
        /*07f0*/ 	.word	0x00011fa0
        /*07f4*/ 	.word	0x00000011
        /*07f8*/ 	.word	0x00029800
        /*07fc*/ 	.short	0x0101
        /*07fe*/ 	.byte	0x3f
	.zero		1


	//   ....[46]....
        /*0800*/ 	.word	0x00011fc0
        /*0804*/ 	.word	0x00000011
        /*0808*/ 	.word	0x00029820
        /*080c*/ 	.short	0x010a
        /*080e*/ 	.byte	0x3f
	.zero		1


	//   ....[47]....
        /*0810*/ 	.word	0x000122e0
        /*0814*/ 	.word	0x00000004
        /*0818*/ 	.word	0x00029880
        /*081c*/ 	.short	0x010a
        /*081e*/ 	.byte	0x3f
	.zero		1


	//   ....[48]....
        /*0820*/ 	.word	0x00012500
        /*0824*/ 	.word	0x00000004
        /*0828*/ 	.word	0x00029840
        /*082c*/ 	.short	0x010a
        /*082e*/ 	.byte	0x3f
	.zero		1


	//   ....[49]....
        /*0830*/ 	.word	0x000129c0
        /*0834*/ 	.word	0x00000013
        /*0838*/ 	.word	0x00029870
        /*083c*/ 	.short	0x010a
        /*083e*/ 	.byte	0x3f
	.zero		1


	//   ....[50]....
        /*0840*/ 	.word	0x00012a30
        /*0844*/ 	.word	0x00000013
        /*0848*/ 	.word	0x00029860
        /*084c*/ 	.short	0x010a
        /*084e*/ 	.byte	0x3f
	.zero		1


	//   ....[51]....
        /*0850*/ 	.word	0x00012f60
        /*0854*/ 	.word	0x00000013
        /*0858*/ 	.word	0x00029850
        /*085c*/ 	.short	0x0101
        /*085e*/ 	.byte	0x3f
	.zero		1


	//   ....[52]....
        /*0860*/ 	.word	0x00012fd0
        /*0864*/ 	.word	0x00000013
        /*0868*/ 	.word	0x00000000
        /*086c*/ 	.short	0x0101
        /*086e*/ 	.byte	0x3f
	.zero		1


	//   ....[53]....
        /*0870*/ 	.word	0x00013200
        /*0874*/ 	.word	0x00000010
        /*0878*/ 	.word	0x00029870
        /*087c*/ 	.short	0x010a
        /*087e*/ 	.byte	0x3f
	.zero		1


	//   ....[54]....
        /*0880*/ 	.word	0x00013270
        /*0884*/ 	.word	0x00000010
        /*0888*/ 	.word	0x00029860
        /*088c*/ 	.short	0x010a
        /*088e*/ 	.byte	0x3f
	.zero		1


	//   ....[55]....
        /*0890*/ 	.word	0x000137b0
        /*0894*/ 	.word	0x00000010
        /*0898*/ 	.word	0x00029850
        /*089c*/ 	.short	0x0101
        /*089e*/ 	.byte	0x3f
	.zero		1


	//   ....[56]....
        /*08a0*/ 	.word	0x00013830
        /*08a4*/ 	.word	0x00000010
        /*08a8*/ 	.word	0x00000000
        /*08ac*/ 	.short	0x0101
        /*08ae*/ 	.byte	0x3f
	.zero		1


	//   ....[57]....
        /*08b0*/ 	.word	0x00013aa0
        /*08b4*/ 	.word	0x00000003
        /*08b8*/ 	.word	0x00029820
        /*08bc*/ 	.short	0x010a
        /*08be*/ 	.byte	0x3f
	.zero		1


	//   ....[58]....
        /*08c0*/ 	.word	0x00013c70
        /*08c4*/ 	.word	0x00000007
        /*08c8*/ 	.word	0x00000000
        /*08cc*/ 	.short	0x010a
        /*08ce*/ 	.byte	0x3f
	.zero		1


	//   ....[59]....
        /*08d0*/ 	.word	0x00013cc0
        /*08d4*/ 	.word	0x00000005
        /*08d8*/ 	.word	0x00000000
        /*08dc*/ 	.short	0x010a
        /*08de*/ 	.byte	0x3f
	.zero		1


	//   ....[60]....
        /*08e0*/ 	.word	0x00013d10
        /*08e4*/ 	.word	0x00000005
        /*08e8*/ 	.word	0x00029860
        /*08ec*/ 	.short	0x010a
        /*08ee*/ 	.byte	0x3f
	.zero		1


	//   ....[61]....
        /*08f0*/ 	.word	0x00013d60
        /*08f4*/ 	.word	0x00000003
        /*08f8*/ 	.word	0x00029860
        /*08fc*/ 	.short	0x010a
        /*08fe*/ 	.byte	0x3f
	.zero		1


	//   ....[62]....
        /*0900*/ 	.word	0x00013da0
        /*0904*/ 	.word	0x00000005
        /*0908*/ 	.word	0x00029880
        /*090c*/ 	.short	0x010a
        /*090e*/ 	.byte	0x3f
	.zero		1


	//   ....[63]....
        /*0910*/ 	.word	0x00013dc0
        /*0914*/ 	.word	0x00000003
        /*0918*/ 	.word	0x00029880
        /*091c*/ 	.short	0x010a
        /*091e*/ 	.byte	0x3f
	.zero		1


	//   ....[64]....
        /*0920*/ 	.word	0x00013e30
        /*0924*/ 	.word	0x00000003
        /*0928*/ 	.word	0x00029800
        /*092c*/ 	.short	0x010a
        /*092e*/ 	.byte	0x3f
	.zero		1


	//   ....[65]....
        /*0930*/ 	.word	0x00013e80
        /*0934*/ 	.word	0x00000002
        /*0938*/ 	.word	0x00029830
        /*093c*/ 	.short	0x010a
        /*093e*/ 	.byte	0x3f
	.zero		1


	//   ....[66]....
        /*0940*/ 	.word	0x00013ee0
        /*0944*/ 	.word	0x00000007
        /*0948*/ 	.word	0x00029830
        /*094c*/ 	.short	0x010a
        /*094e*/ 	.byte	0x3f
	.zero		1


	//   ....[67]....
        /*0950*/ 	.word	0x00013f40
        /*0954*/ 	.word	0x00000007
        /*0958*/ 	.word	0x00029850
        /*095c*/ 	.short	0x010a
        /*095e*/ 	.byte	0x3f
	.zero		1


	//   ....[68]....
        /*0960*/ 	.word	0x00013fa0
        /*0964*/ 	.word	0x00000007
        /*0968*/ 	.word	0x00029830
        /*096c*/ 	.short	0x010a
        /*096e*/ 	.byte	0x3f
	.zero		1


	//   ....[69]....
        /*0970*/ 	.word	0x00014000
        /*0974*/ 	.word	0x00000007
        /*0978*/ 	.word	0x00029850
        /*097c*/ 	.short	0x010a
        /*097e*/ 	.byte	0x3f
	.zero		1


	//   ....[70]....
        /*0980*/ 	.word	0x00014060
        /*0984*/ 	.word	0x00000005
        /*0988*/ 	.word	0x00029850
        /*098c*/ 	.short	0x010a
        /*098e*/ 	.byte	0x3f
	.zero		1


	//   ....[71]....
        /*0990*/ 	.word	0x000141b0
        /*0994*/ 	.word	0x00000002
        /*0998*/ 	.word	0x00029880
        /*099c*/ 	.short	0x010a
        /*099e*/ 	.byte	0x3f
	.zero		1


	//   ....[72]....
        /*09a0*/ 	.word	0x00014200
        /*09a4*/ 	.word	0x00000002
        /*09a8*/ 	.word	0x00029840
        /*09ac*/ 	.short	0x010a
        /*09ae*/ 	.byte	0x3f
	.zero		1


	//   ....[73]....
        /*09b0*/ 	.word	0x00014780
        /*09b4*/ 	.word	0x00000011
        /*09b8*/ 	.word	0x00029820
        /*09bc*/ 	.short	0x010a
        /*09be*/ 	.byte	0x3f
	.zero		1


	//   ....[74]....
        /*09c0*/ 	.word	0x000147d0
        /*09c4*/ 	.word	0x00000004
        /*09c8*/ 	.word	0x00029880
        /*09cc*/ 	.short	0x010a
        /*09ce*/ 	.byte	0x3f
	.zero		1


	//   ....[75]....
        /*09d0*/ 	.word	0x00014820
        /*09d4*/ 	.word	0x00000004
        /*09d8*/ 	.word	0x00029840
        /*09dc*/ 	.short	0x010a
        /*09de*/ 	.byte	0x3f
	.zero		1


	//   ....[76]....
        /*09e0*/ 	.word	0x00014870
        /*09e4*/ 	.word	0x00000013
        /*09e8*/ 	.word	0x00029870
        /*09ec*/ 	.short	0x010a
        /*09ee*/ 	.byte	0x3f
	.zero		1


	//   ....[77]....
        /*09f0*/ 	.word	0x000148c0
        /*09f4*/ 	.word	0x00000013
        /*09f8*/ 	.word	0x00029860
        /*09fc*/ 	.short	0x010a
        /*09fe*/ 	.byte	0x3f
	.zero		1


	//   ....[78]....
        /*0a00*/ 	.word	0x00014910
        /*0a04*/ 	.word	0x00000010
        /*0a08*/ 	.word	0x00029870
        /*0a0c*/ 	.short	0x010a
        /*0a0e*/ 	.byte	0x3f
	.zero		1


	//   ....[79]....
        /*0a10*/ 	.word	0x00014960
        /*0a14*/ 	.word	0x00000010
        /*0a18*/ 	.word	0x00029860
        /*0a1c*/ 	.short	0x010a
        /*0a1e*/ 	.byte	0x3f
	.zero		1


	//   ....[80]....
        /*0a20*/ 	.word	0x000149b0
        /*0a24*/ 	.word	0x00000003
        /*0a28*/ 	.word	0x00029820
        /*0a2c*/ 	.short	0x010a
        /*0a2e*/ 	.byte	0x3f
	.zero		1


	//   ....[81]....
        /*0a30*/ 	.word	0x00014b50
        /*0a34*/ 	.word	0x00000007
        /*0a38*/ 	.word	0x00000000
        /*0a3c*/ 	.short	0x010a
        /*0a3e*/ 	.byte	0x3f
	.zero		1


	//   ....[82]....
        /*0a40*/ 	.word	0x00014ba0
        /*0a44*/ 	.word	0x00000005
        /*0a48*/ 	.word	0x00000000
        /*0a4c*/ 	.short	0x010a
        /*0a4e*/ 	.byte	0x3f
	.zero		1


	//   ....[83]....
        /*0a50*/ 	.word	0x00014bf0
        /*0a54*/ 	.word	0x00000005
        /*0a58*/ 	.word	0x00029860
        /*0a5c*/ 	.short	0x010a
        /*0a5e*/ 	.byte	0x3f
	.zero		1


	//   ....[84]....
        /*0a60*/ 	.word	0x00014c40
        /*0a64*/ 	.word	0x00000003
        /*0a68*/ 	.word	0x00029860
        /*0a6c*/ 	.short	0x010a
        /*0a6e*/ 	.byte	0x3f
	.zero		1


	//   ....[85]....
        /*0a70*/ 	.word	0x00014c90
        /*0a74*/ 	.word	0x00000005
        /*0a78*/ 	.word	0x00029880
        /*0a7c*/ 	.short	0x010a
        /*0a7e*/ 	.byte	0x3f
	.zero		1


	//----- nvinfo : EIATTR_NUM_MBARRIERS
	.align		4
.L_307:
        /*0a80*/ 	.byte	0x03, 0x38
        /*0a82*/ 	.short	0x0016


	//----- nvinfo : EIATTR_EXIT_INSTR_OFFSETS
	.align		4
        /*0a84*/ 	.byte	0x04, 0x1c
        /*0a86*/ 	.short	(.L_309 - .L_308)


	//   ....[0]....
.L_308:
        /*0a88*/ 	.word	0x00000a40


	//   ....[1]....
        /*0a8c*/ 	.word	0x0000fe50


	//   ....[2]....
        /*0a90*/ 	.word	0x00013e10


	//----- nvinfo : EIATTR_MAX_THREADS
	.align		4
.L_309:
        /*0a94*/ 	.byte	0x04, 0x05
        /*0a96*/ 	.short	(.L_311 - .L_310)
.L_310:
        /*0a98*/ 	.word	0x00000180
        /*0a9c*/ 	.word	0x00000001
        /*0aa0*/ 	.word	0x00000001


	//----- nvinfo : EIATTR_CRS_STACK_SIZE
	.align		4
.L_311:
        /*0aa4*/ 	.byte	0x04, 0x1e
        /*0aa6*/ 	.short	(.L_313 - .L_312)
.L_312:
        /*0aa8*/ 	.word	0x00000000


	//----- nvinfo : EIATTR_CBANK_PARAM_SIZE
	.align		4
.L_313:
        /*0aac*/ 	.byte	0x03, 0x19
        /*0aae*/ 	.short	0x0af0


	//----- nvinfo : EIATTR_PARAM_CBANK
	.align		4
        /*0ab0*/ 	.byte	0x04, 0x0a
        /*0ab2*/ 	.short	(.L_315 - .L_314)
	.align		4
.L_314:
        /*0ab4*/ 	.word	index@(.nv.constant0._ZN7cutlass13device_kernelIN5flash11enable_sm90INS1_16FlashAttnFwdSm90INS1_25CollectiveMainloopFwdSm90ILi2EN4cute5tupleIJNS5_1CILi1EEES8_S8_EEENS6_IJNS7_ILi128EEENS7_ILi160EEENS7_ILi192EEEEEELi128ENS_12float_e4m3_tEfNS_4arch4Sm90ELb1ELb0ELb1ELb0ELb0ELb0ELb0ELb1ELb1ELb1ELb0ELb0EEENS1_21CollectiveEpilogueFwdINS6_IJSA_SA_SB_EEES9_NS_10bfloat16_tESG_Li256ELb0ELb1ELb0ELb1EEENS1_30DynamicPersistentTileSchedulerILi256ELi128ELb0ELb1ELb1EEEEEEEEEvNT_6ParamsE)
        /*0ab8*/ 	.short	0x0210
        /*0aba*/ 	.short	0x0af0


	//----- nvinfo : EIATTR_SW_WAR
	.align		4
.L_315:
        /*0abc*/ 	.byte	0x04, 0x36
        /*0abe*/ 	.short	(.L_317 - .L_316)
.L_316:
        /*0ac0*/ 	.word	0x00000008
.L_317:


//--------------------- .nv.info._ZN7cutlass13device_kernelIN5flash11enable_sm90INS1_16FlashAttnFwdSm90INS1_25CollectiveMainloopFwdSm90ILi2EN4cute5tupleIJNS5_1CILi1EEES8_S8_EEENS6_IJNS7_ILi128EEENS7_ILi160EEENS7_ILi192EEEEEELi128ENS_12float_e4m3_tEfNS_4arch4Sm90ELb1ELb0ELb1ELb1ELb0ELb0ELb0ELb1ELb1ELb1ELb0ELb0EEENS1_21CollectiveEpilogueFwdINS6_IJSA_SA_SB_EEES9_NS_10bfloat16_tESG_Li256ELb1ELb1ELb0ELb1EEENS1_36VarlenDynamicPersistentTileSchedulerILi128ELi160ELi256ELi128ELb0ELb1ELb1ELb1ELb1ELb1EEEEEEEEEvNT_6ParamsE --------------------------
	.section	.nv.info._ZN7cutlass13device_kernelIN5flash11enable_sm90INS1_16FlashAttnFwdSm90INS1_25CollectiveMainloopFwdSm90ILi2EN4cute5tupleIJNS5_1CILi1EEES8_S8_EEENS6_IJNS7_ILi128EEENS7_ILi160EEENS7_ILi192EEEEEELi128ENS_12float_e4m3_tEfNS_4arch4Sm90ELb1ELb0ELb1ELb1ELb0ELb0ELb0ELb1ELb1ELb1ELb0ELb0EEENS1_21CollectiveEpilogueFwdINS6_IJSA_SA_SB_EEES9_NS_10bfloat16_tESG_Li256ELb1ELb1ELb0ELb1EEENS1_36VarlenDynamicPersistentTileSchedulerILi128ELi160ELi256ELi128ELb0ELb1ELb1ELb1ELb1ELb1EEEEEEEEEvNT_6ParamsE,"",@"SHT_CUDA_INFO"
	.sectionflags	@""
	.align	4


	//----- nvinfo : EIATTR_CUDA_API_VERSION
	.align		4
        /*0000*/ 	.byte	0x04, 0x37
        /*0002*/ 	.short	(.L_319 - .L_318)
.L_318:
        /*0004*/ 	.word	0x00000082


	//----- nvinfo : EIATTR_KPARAM_INFO
	.align		4
.L_319:
        /*0008*/ 	.byte	0x04, 0x17
        /*000a*/ 	.short	(.L_321 - .L_320)
.L_320:
        /*000c*/ 	.word	0x00000000
        /*0010*/ 	.short	0x0000
        /*0012*/ 	.short	0x0070
        /*0014*/ 	.byte	0x00, 0xf0, 0x01, 0x2a


	//----- nvinfo : EIATTR_SPARSE_MMA_MASK
	.align		4
.L_321:
        /*0018*/ 	.byte	0x03, 0x50
        /*001a*/ 	.short	0x0000


	//----- nvinfo : EIATTR_MAXREG_COUNT
	.align		4
        /*001c*/ 	.byte	0x03, 0x1b
        /*001e*/ 	.short	0x00a8


	//----- nvinfo : EIATTR_NUM_BARRIERS
	.align		4
        /*0020*/ 	.byte	0x02, 0x4c
        /*0022*/ 	.byte	0x10
	.zero		1


	//----- nvinfo : EIATTR_EXTERNS
	.align		4
        /*0024*/ 	.byte	0x04, 0x0f
        /*0026*/ 	.short	(.L_323 - .L_322)


	//   ....[0]....
	.align		4
.L_322:
        /*0028*/ 	.word	index@(__assertfail)


	//----- nvinfo : EIATTR_ANNOTATIONS
	.align		4
.L_323:
        /*002c*/ 	.byte	0x04, 0x55
        /*002e*/ 	.short	(.L_325 - .L_324)


	//   ....[0]....
.L_324:
        /* <DEDUP_REMOVED lines=33> */


	//----- nvinfo : EIATTR_MERCURY_ISA_VERSION
	.align		4
.L_325:
        /*0228*/ 	.byte	0x03, 0x5f
        /*022a*/ 	.short	0x0101


	//----- nvinfo : EIATTR_UNUSED_LOAD_BYTE_OFFSET
	.align		4
        /*022c*/ 	.byte	0x04, 0x44
        /*022e*/ 	.short	(.L_327 - .L_326)


	//   ....[0]....
.L_326:
        /*0230*/ 	.word	0x00000a40
        /*0234*/ 	.word	0x0000fff0


	//   ....[1]....
        /*0238*/ 	.word	0x0000dc60
        /*023c*/ 	.word	0x0000fff0


	//----- nvinfo : EIATTR_INT_WARP_WIDE_INSTR_OFFSETS
	.align		4
.L_327:
        /*0240*/ 	.byte	0x04, 0x31
        /*0242*/ 	.short	(.L_329 - .L_328)


	//   ....[0]....
.L_328:
        /*0244*/ 	.word	0x00000130


	//   ....[1]....
        /*0248*/ 	.word	0x00000170


	//   ....[2]....
        /*024c*/ 	.word	0x000001e0


	//   ....[3]....
        /*0250*/ 	.word	0x00011a70


	//   ....[4]....
        /*0254*/ 	.word	0x00011b00


	//   ....[5]....
        /*0258*/ 	.word	0x00014360


	//   ....[6]....
        /*025c*/ 	.word	0x000143f0


	//----- nvinfo : EIATTR_COOP_GROUP_MASK_REGIDS
	.align		4
.L_329:
        /*0260*/ 	.byte	0x04, 0x29
        /*0262*/ 	.short	(.L_331 - .L_330)


	//   ....[0]....
.L_330:
        /*0264*/ 	.word	0xffffffff


	//   ....[1]....
        /*0268*/ 	.word	0xffffffff


	//   ....[2]....
        /*026c*/ 	.word	0xffffffff


	//   ....[3]....
        /*0270*/ 	.word	0xffffffff


	//   ....[4]....
        /*0274*/ 	.word	0xffffffff


	//   ....[5]....
        /*0278*/ 	.word	0xffffffff


	//   ....[6]....
        /*027c*/ 	.word	0xffffffff


	//   ....[7]....
        /*0280*/ 	.word	0xffffffff


	//   ....[8]....
        /*0284*/ 	.word	0xffffffff


	//   ....[9]....
        /*0288*/ 	.word	0xffffffff


	//   ....[10]....
        /*028c*/ 	.word	0xffffffff


	//   ....[11]....
        /*0290*/ 	.word	0xffffffff


	//   ....[12]....
        /*0294*/ 	.word	0xffffffff


	//   ....[13]....
        /*0298*/ 	.word	0xffffffff


	//   ....[14]....
        /*029c*/ 	.word	0xffffffff


	//   ....[15]....
        /*02a0*/ 	.word	0xffffffff


	//   ....[16]....
        /*02a4*/ 	.word	0xffffffff


	//   ....[17]....
        /*02a8*/ 	.word	0xffffffff


	//   ....[18]....
        /*02ac*/ 	.word	0xffffffff


	//   ....[19]....
        /*02b0*/ 	.word	0xffffffff


	//   ....[20]....
        /*02b4*/ 	.word	0xffffffff


	//   ....[21]....
        /*02b8*/ 	.word	0xffffffff


	//   ....[22]....
        /*02bc*/ 	.word	0xffffffff


	//   ....[23]....
        /*02c0*/ 	.word	0xffffffff


	//   ....[24]....
        /*02c4*/ 	.word	0xffffffff


	//   ....[25]....
        /*02c8*/ 	.word	0xffffffff


	//   ....[26]....
        /*02cc*/ 	.word	0xffffffff


	//   ....[27]....
        /*02d0*/ 	.word	0xffffffff


	//   ....[28]....
        /*02d4*/ 	.word	0xffffffff


	//   ....[29]....
        /*02d8*/ 	.word	0xffffffff


	//   ....[30]....
        /*02dc*/ 	.word	0xffffffff


	//   ....[31]....
        /*02e0*/ 	.word	0xffffffff


	//   ....[32]....
        /*02e4*/ 	.word	0xffffffff


	//   ....[33]....
        /*02e8*/ 	.word	0xffffffff


	//   ....[34]....
        /*02ec*/ 	.word	0xffffffff


	//   ....[35]....
        /*02f0*/ 	.word	0xffffffff


	//   ....[36]....
        /*02f4*/ 	.word	0xffffffff


	//   ....[37]....
        /*02f8*/ 	.word	0xffffffff


	//   ....[38]....
        /*02fc*/ 	.word	0xffffffff


	//   ....[39]....
        /*0300*/ 	.word	0xffffffff


	//   ....[40]....
        /*0304*/ 	.word	0xffffffff


	//   ....[41]....
        /*0308*/ 	.word	0xffffffff


	//   ....[42]....
        /*030c*/ 	.word	0xffffffff


	//   ....[43]....
        /*0310*/ 	.word	0xffffffff


	//   ....[44]....
        /*0314*/ 	.word	0xffffffff


	//   ....[45]....
        /*0318*/ 	.word	0xffffffff


	//   ....[46]....
        /*031c*/ 	.word	0xffffffff


	//   ....[47]....
        /*0320*/ 	.word	0xffffffff


	//   ....[48]....
        /*0324*/ 	.word	0xffffffff


	//   ....[49]....
        /*0328*/ 	.word	0xffffffff


	//   ....[50]....
        /*032c*/ 	.word	0xffffffff


	//   ....[51]....
        /*0330*/ 	.word	0xffffffff


	//   ....[52]....
        /*0334*/ 	.word	0xffffffff


	//   ....[53]....
        /*0338*/ 	.word	0xffffffff


	//   ....[54]....
        /*033c*/ 	.word	0xffffffff


	//   ....[55]....
        /*0340*/ 	.word	0xffffffff


	//   ....[56]....
        /*0344*/ 	.word	0xffffffff


	//   ....[57]....
        /*0348*/ 	.word	0xffffffff


	//   ....[58]....
        /*034c*/ 	.word	0xffffffff


	//   ....[59]....
        /*0350*/ 	.word	0xffffffff


	//   ....[60]....
        /*0354*/ 	.word	0xffffffff


	//   ....[61]....
        /*0358*/ 	.word	0xffffffff


	//   ....[62]....
        /*035c*/ 	.word	0xffffffff


	//   ....[63]....
        /*0360*/ 	.word	0xffffffff


	//   ....[64]....
        /*0364*/ 	.word	0xffffffff


	//   ....[65]....
        /*0368*/ 	.word	0xffffffff


	//   ....[66]....
        /*036c*/ 	.word	0xffffffff


	//   ....[67]....
        /*0370*/ 	.word	0xffffffff


	//   ....[68]....
        /*0374*/ 	.word	0xffffffff


	//   ....[69]....
        /*0378*/ 	.word	0xffffffff


	//   ....[70]....
        /*037c*/ 	.word	0xffffffff


	//   ....[71]....
        /*0380*/ 	.word	0xffffffff


	//   ....[72]....
        /*0384*/ 	.word	0xffffffff


	//   ....[73]....
        /*0388*/ 	.word	0xffffffff


	//   ....[74]....
        /*038c*/ 	.word	0xffffffff


	//   ....[75]....
        /*0390*/ 	.word	0xffffffff


	//   ....[76]....
        /*0394*/ 	.word	0xffffffff


	//   ....[77]....
        /*0398*/ 	.word	0xffffffff


	//   ....[78]....
        /*039c*/ 	.word	0xffffffff


	//   ....[79]....
        /*03a0*/ 	.word	0xffffffff


	//   ....[80]....
        /*03a4*/ 	.word	0xffffffff


	//   ....[81]....
        /*03a8*/ 	.word	0xffffffff


	//   ....[82]....
        /*03ac*/ 	.word	0xffffffff


	//   ....[83]....
        /*03b0*/ 	.word	0xffffffff


	//   ....[84]....
        /*03b4*/ 	.word	0xffffffff


	//   ....[85]....
        /*03b8*/ 	.word	0xffffffff


	//   ....[86]....
        /*03bc*/ 	.word	0xffffffff


	//   ....[87]....
        /*03c0*/ 	.word	0xffffffff


	//   ....[88]....
        /*03c4*/ 	.word	0xffffffff


	//   ....[89]....
        /*03c8*/ 	.word	0xffffffff


	//   ....[90]....
        /*03cc*/ 	.word	0xffffffff


	//   ....[91]....
        /*03d0*/ 	.word	0xffffffff


	//   ....[92]....
        /*03d4*/ 	.word	0xffffffff


	//   ....[93]....
        /*03d8*/ 	.word	0xffffffff


	//   ....[94]....
        /*03dc*/ 	.word	0xffffffff


	//   ....[95]....
        /*03e0*/ 	.word	0xffffffff


	//   ....[96]....
        /*03e4*/ 	.word	0xffffffff


	//   ....[97]....
        /*03e8*/ 	.word	0xffffffff


	//   ....[98]....
        /*03ec*/ 	.word	0xffffffff


	//   ....[99]....
        /*03f0*/ 	.word	0xffffffff


	//   ....[100]....
        /*03f4*/ 	.word	0xffffffff


	//   ....[101]....
        /*03f8*/ 	.word	0xffffffff


	//   ....[102]....
        /*03fc*/ 	.word	0xffffffff


	//   ....[103]....
        /*0400*/ 	.word	0xffffffff


	//   ....[104]....
        /*0404*/ 	.word	0xffffffff


	//   ....[105]....
        /*0408*/ 	.word	0xffffffff


	//   ....[106]....
        /*040c*/ 	.word	0xffffffff


	//   ....[107]....
        /*0410*/ 	.word	0xffffffff


	//   ....[108]....
        /*0414*/ 	.word	0xffffffff


	//   ....[109]....
        /*0418*/ 	.word	0xffffffff


	//   ....[110]....
        /*041c*/ 	.word	0xffffffff


	//   ....[111]....
        /*0420*/ 	.word	0xffffffff


	//   ....[112]....
        /*0424*/ 	.word	0xffffffff


	//   ....[113]....
        /*0428*/ 	.word	0xffffffff


	//   ....[114]....
        /*042c*/ 	.word	0xffffffff


	//   ....[115]....
        /*0430*/ 	.word	0xffffffff


	//   ....[116]....
        /*0434*/ 	.word	0xffffffff


	//   ....[117]....
        /*0438*/ 	.word	0xffffffff


	//   ....[118]....
        /*043c*/ 	.word	0xffffffff


	//   ....[119]....
        /*0440*/ 	.word	0xffffffff


	//   ....[120]....
        /*0444*/ 	.word	0xffffffff


	//   ....[121]....
        /*0448*/ 	.word	0xffffffff


	//   ....[122]....
        /*044c*/ 	.word	0xffffffff


	//   ....[123]....
        /*0450*/ 	.word	0x0500000f


	//   ....[124]....
        /*0454*/ 	.word	0x0500000f


	//   ....[125]....
        /*0458*/ 	.word	0x0500000f


	//   ....[126]....
        /*045c*/ 	.word	0x0500000f


	//   ....[127]....
        /*0460*/ 	.word	0x0500000f


	//   ....[128]....
        /*0464*/ 	.word	0x0500000f


	//   ....[129]....
        /*0468*/ 	.word	0x0500000f


	//   ....[130]....
        /*046c*/ 	.word	0x0500000f


	//   ....[131]....
        /*0470*/ 	.word	0x0500000f


	//   ....[132]....
        /*0474*/ 	.word	0x0500000f


	//----- nvinfo : EIATTR_COOP_GROUP_INSTR_OFFSETS
	.align		4
.L_331:
        /*0478*/ 	.byte	0x04, 0x28
        /*047a*/ 	.short	(.L_333 - .L_332)


	//   ....[0]....
.L_332:
        /*047c*/ 	.word	0x00000070


	//   ....[1]....
        /*0480*/ 	.word	0x00000140


	//   ....[2]....
        /*0484*/ 	.word	0x00000190


	//   ....[3]....
        /*0488*/ 	.word	0x000003c0


	//   ....[4]....
        /*048c*/ 	.word	0x00000520


	//   ....[5]....
        /*0490*/ 	.word	0x00000640


	//   ....[6]....
        /*0494*/ 	.word	0x000007a0


	//   ....[7]....
        /*0498*/ 	.word	0x00001640


	//   ....[8]....
        /*049c*/ 	.word	0x00002d30


	//   ....[9]....
        /*04a0*/ 	.word	0x00002d50


	//   ....[10]....
        /*04a4*/ 	.word	0x00003b00


	//   ....[11]....
        /*04a8*/ 	.word	0x00003ba0


	//   ....[12]....
        /*04ac*/ 	.word	0x00004750


	//   ....[13]....
        /*04b0*/ 	.word	0x000047e0


	//   ....[14]....
        /*04b4*/ 	.word	0x000067a0


	//   ....[15]....
        /*04b8*/ 	.word	0x00007160


	//   ....[16]....
        /*04bc*/ 	.word	0x000077f0


	//   ....[17]....
        /*04c0*/ 	.word	0x00007900


	//   ....[18]....
        /*04c4*/ 	.word	0x000085a0


	//   ....[19]....
        /*04c8*/ 	.word	0x000085f0


	//   ....[20]....
        /*04cc*/ 	.word	0x0000b920


	//   ....[21]....
        /*04d0*/ 	.word	0x0000b980


	//   ....[22]....
        /*04d4*/ 	.word	0x0000b9a0


	//   ....[23]....
        /*04d8*/ 	.word	0x0000b9c0


	//   ....[24]....
        /*04dc*/ 	.word	0x0000d4e0


	//   ....[25]....
        /*04e0*/ 	.word	0x0000d4f0


	//   ....[26]....
        /*04e4*/ 	.word	0x0000d570


	//   ....[27]....
        /*04e8*/ 	.word	0x0000d580


	//   ....[28]....
        /*04ec*/ 	.word	0x0000e4e0


	//   ....[29]....
        /*04f0*/ 	.word	0x0000e4f0


	//   ....[30]....
        /*04f4*/ 	.word	0x0000e500


	//   ....[31]....
        /*04f8*/ 	.word	0x0000e510


	//   ....[32]....
        /*04fc*/ 	.word	0x0000e520


	//   ....[33]....
        /*0500*/ 	.word	0x0000e530


	//   ....[34]....
        /*0504*/ 	.word	0x0000e540


	//   ....[35]....
        /*0508*/ 	.word	0x0000e550


	//   ....[36]....
        /*050c*/ 	.word	0x0000e580


	//   ....[37]....
        /*0510*/ 	.word	0x0000e590


	//   ....[38]....
        /*0514*/ 	.word	0x0000e5c0


	//   ....[39]....
        /*0518*/ 	.word	0x0000e5d0


	//   ....[40]....
        /*051c*/ 	.word	0x0000e600


	//   ....[41]....
        /*0520*/ 	.word	0x0000e610


	//   ....[42]....
        /*0524*/ 	.word	0x0000e640


	//   ....[43]....
        /*0528*/ 	.word	0x0000e650


	//   ....[44]....
        /*052c*/ 	.word	0x0000e680


	//   ....[45]....
        /*0530*/ 	.word	0x0000e690


	//   ....[46]....
        /*0534*/ 	.word	0x0000e6c0


	//   ....[47]....
        /*0538*/ 	.word	0x0000e6d0


	//   ....[48]....
        /*053c*/ 	.word	0x0000e6f0


	//   ....[49]....
        /*0540*/ 	.word	0x0000e700


	//   ....[50]....
        /*0544*/ 	.word	0x0000e730


	//   ....[51]....
        /*0548*/ 	.word	0x0000e750


	//   ....[52]....
        /*054c*/ 	.word	0x0000e760


	//   ....[53]....
        /*0550*/ 	.word	0x0000e790


	//   ....[54]....
        /*0554*/ 	.word	0x0000e7e0


	//   ....[55]....
        /*0558*/ 	.word	0x0000e7f0


	//   ....[56]....
        /*055c*/ 	.word	0x0000e820


	//   ....[57]....
        /*0560*/ 	.word	0x0000e850


	//   ....[58]....
        /*0564*/ 	.word	0x0000e870


	//   ....[59]....
        /*0568*/ 	.word	0x0000e880


	//   ....[60]....
        /*056c*/ 	.word	0x0000ee20


	//   ....[61]....
        /*0570*/ 	.word	0x0000ee60


	//   ....[62]....
        /*0574*/ 	.word	0x0000eea0


	//   ....[63]....
        /*0578*/ 	.word	0x0000eee0


	//   ....[64]....
        /*057c*/ 	.word	0x0000f450


	//   ....[65]....
        /*0580*/ 	.word	0x0000f490


	//   ....[66]....
        /*0584*/ 	.word	0x0000f550


	//   ....[67]....
        /*0588*/ 	.word	0x0000f570


	//   ....[68]....
        /*058c*/ 	.word	0x0000f630


	//   ....[69]....
        /*0590*/ 	.word	0x0000f650


	//   ....[70]....
        /*0594*/ 	.word	0x0000f720


	//   ....[71]....
        /*0598*/ 	.word	0x0000f740


	//   ....[72]....
        /*059c*/ 	.word	0x00010000


	//   ....[73]....
        /*05a0*/ 	.word	0x00010020


	//   ....[74]....
        /*05a4*/ 	.word	0x000100e0


	//   ....[75]....
        /*05a8*/ 	.word	0x00010100


	//   ....[76]....
        /*05ac*/ 	.word	0x000101c0


	//   ....[77]....
        /*05b0*/ 	.word	0x000101e0


	//   ....[78]....
        /*05b4*/ 	.word	0x000102b0


	//   ....[79]....
        /*05b8*/ 	.word	0x000102d0


	//   ....[80]....
        /*05bc*/ 	.word	0x00010410


	//   ....[81]....
        /*05c0*/ 	.word	0x000105f0


	//   ....[82]....
        /*05c4*/ 	.word	0x00010620


	//   ....[83]....
        /*05c8*/ 	.word	0x00010650


	//   ....[84]....
        /*05cc*/ 	.word	0x00010690


	//   ....[85]....
        /*05d0*/ 	.word	0x000106c0


	//   ....[86]....
        /*05d4*/ 	.word	0x00010700


	//   ....[87]....
        /*05d8*/ 	.word	0x00010890


	//   ....[88]....
        /*05dc*/ 	.word	0x000108c0


	//   ....[89]....
        /*05e0*/ 	.word	0x000108f0


	//   ....[90]....
        /*05e4*/ 	.word	0x00010920


	//   ....[91]....
        /*05e8*/ 	.word	0x00010950


	//   ....[92]....
        /*05ec*/ 	.word	0x00010990


	//   ....[93]....
        /*05f0*/ 	.word	0x00010a30


	//   ....[94]....
        /*05f4*/ 	.word	0x00010ac0


	//   ....[95]....
        /*05f8*/ 	.word	0x00010b70


	//   ....[96]....
        /*05fc*/ 	.word	0x000121f0


	//   ....[97]....
        /*0600*/ 	.word	0x00012ea0


	//   ....[98]....
        /*0604*/ 	.word	0x00012ec0


	//   ....[99]....
        /*0608*/ 	.word	0x00012f70


	//   ....[100]....
        /*060c*/ 	.word	0x00012f80


	//   ....[101]....
        /*0610*/ 	.word	0x00013010


	//   ....[102]....
        /*0614*/ 	.word	0x00013020


	//   ....[103]....
        /*0618*/ 	.word	0x00013030


	//   ....[104]....
        /*061c*/ 	.word	0x00013040


	//   ....[105]....
        /*0620*/ 	.word	0x00014d70


	//   ....[106]....
        /*0624*/ 	.word	0x00014da0


	//   ....[107]....
        /*0628*/ 	.word	0x00014dd0


	//   ....[108]....
        /*062c*/ 	.word	0x00014e10


	//   ....[109]....
        /*0630*/ 	.word	0x00014e40


	//   ....[110]....
        /*0634*/ 	.word	0x00014e70


	//   ....[111]....
        /*0638*/ 	.word	0x00014e80


	//   ....[112]....
        /*063c*/ 	.word	0x00014e90


	//   ....[113]....
        /*0640*/ 	.word	0x00014fd0


	//   ....[114]....
        /*0644*/ 	.word	0x00015010


	//   ....[115]....
        /*0648*/ 	.word	0x00015040


	//   ....[116]....
        /*064c*/ 	.word	0x00015070


	//   ....[117]....
        /*0650*/ 	.word	0x000150a0


	//   ....[118]....
        /*0654*/ 	.word	0x000150d0


	//   ....[119]....
        /*0658*/ 	.word	0x00015160


	//   ....[120]....
        /*065c*/ 	.word	0x000151f0


	//   ....[121]....
        /*0660*/ 	.word	0x00015260


	//   ....[122]....
        /*0664*/ 	.word	0x000158f0


	//   ....[123]....
        /*0668*/ 	.word	0x00015ed0


	//   ....[124]....
        /*066c*/ 	.word	0x000160b0


	//   ....[125]....
        /*0670*/ 	.word	0x00016110


	//   ....[126]....
        /*0674*/ 	.word	0x00016180


	//   ....[127]....
        /*0678*/ 	.word	0x00016280


	//   ....[128]....
        /*067c*/ 	.word	0x00016320


	//   ....[129]....
        /*0680*/ 	.word	0x00016420


	//   ....[130]....
        /*0684*/ 	.word	0x00016480


	//   ....[131]....
        /*0688*/ 	.word	0x00016560


	//   ....[132]....
        /*068c*/ 	.word	0x000168b0


	//----- nvinfo : EIATTR_REG_RECONFIG
	.align		4
.L_333:
        /*0690*/ 	.byte	0x01, 0x54
	.zero		2


	//----- nvinfo : EIATTR_SYSCALL_OFFSETS
	.align		4
        /*0694*/ 	.byte	0x04, 0x46
        /*0696*/ 	.short	(.L_335 - .L_334)


	//   ....[0]....
.L_334:
        /*0698*/ 	.word	0x00001820


	//   ....[1]....
        /*069c*/ 	.word	0x00011c70


	//   ....[2]....
        /*06a0*/ 	.word	0x00011dd0


	//   ....[3]....
        /*06a4*/ 	.word	0x00011f20


	//   ....[4]....
        /*06a8*/ 	.word	0x00012060


	//   ....[5]....
        /*06ac*/ 	.word	0x00012a80


	//----- nvinfo : EIATTR_MBARRIER_INSTR_OFFSETS
	.align		4
.L_335:
        /*06b0*/ 	.byte	0x04, 0x39
        /*06b2*/ 	.short	(.L_337 - .L_336)


	//   ....[0]....
.L_336:
        /*06b4*/ 	.word	0x00000270
        /*06b8*/ 	.word	0x000000ff
        /*06bc*/ 	.word	0x00029800
        /*06c0*/ 	.short	0x0100
        /*06c2*/ 	.byte	0x08
	.zero		1


	//   ....[1]....
        /*06c4*/ 	.word	0x00000280
        /*06c8*/ 	.word	0x000000ff
        /*06cc*/ 	.word	0x00029820
        /*06d0*/ 	.short	0x0100
        /*06d2*/ 	.byte	0x08
	.zero		1


	//   ....[2]....
        /*06d4*/ 	.word	0x00000370
        /*06d8*/ 	.word	0x000000ff
        /*06dc*/ 	.word	0x00029830
        /*06e0*/ 	.short	0x0100
        /*06e2*/ 	.byte	0x08
	.zero		1


	//   ....[3]....
        /*06e4*/ 	.word	0x00000380
        /*06e8*/ 	.word	0x000000ff
        /*06ec*/ 	.word	0x00029840
        /*06f0*/ 	.short	0x0100
        /*06f2*/ 	.byte	0x08
	.zero		1


	//   ....[4]....
        /*06f4*/ 	.word	0x00000390
        /*06f8*/ 	.word	0x000000ff
        /*06fc*/ 	.word	0x00029838
        /*0700*/ 	.short	0x0100
        /*0702*/ 	.byte	0x08
	.zero		1


	//   ....[5]....
        /*0704*/ 	.word	0x000003a0
        /*0708*/ 	.word	0x000000ff
        /*070c*/ 	.word	0x00029848
        /*0710*/ 	.short	0x0100
        /*0712*/ 	.byte	0x08
	.zero		1


	//   ....[6]....
        /*0714*/ 	.word	0x000004d0
        /*0718*/ 	.word	0x000000ff
        /*071c*/ 	.word	0x00029850
        /*0720*/ 	.short	0x0100
        /*0722*/ 	.byte	0x08
	.zero		1


	//   ....[7]....
        /*0724*/ 	.word	0x000004e0
        /*0728*/ 	.word	0x000000ff
        /*072c*/ 	.word	0x00029860
        /*0730*/ 	.short	0x0100
        /*0732*/ 	.byte	0x08
	.zero		1


	//   ....[8]....
        /*0734*/ 	.word	0x000004f0
        /*0738*/ 	.word	0x000000ff
        /*073c*/ 	.word	0x00029858
        /*0740*/ 	.short	0x0100
        /*0742*/ 	.byte	0x08
	.zero		1


	//   ....[9]....
        /*0744*/ 	.word	0x00000500
        /*0748*/ 	.word	0x000000ff
        /*074c*/ 	.word	0x00029868
        /*0750*/ 	.short	0x0100
        /*0752*/ 	.byte	0x08
	.zero		1


	//   ....[10]....
        /*0754*/ 	.word	0x000005f0
        /*0758*/ 	.word	0x000000ff
        /*075c*/ 	.word	0x00029870
        /*0760*/ 	.short	0x0100
        /*0762*/ 	.byte	0x06
	.zero		1


	//   ....[11]....
        /*0764*/ 	.word	0x00000600
        /*0768*/ 	.word	0x000000ff
        /*076c*/ 	.word	0x00029880
        /*0770*/ 	.short	0x0100
        /*0772*/ 	.byte	0x06
	.zero		1


	//   ....[12]....
        /*0774*/ 	.word	0x00000610
        /*0778*/ 	.word	0x000000ff
        /*077c*/ 	.word	0x00029878
        /*0780*/ 	.short	0x0100
        /*0782*/ 	.byte	0x06
	.zero		1


	//   ....[13]....
        /*0784*/ 	.word	0x00000620
        /*0788*/ 	.word	0x000000ff
        /*078c*/ 	.word	0x00029888
        /*0790*/ 	.short	0x0100
        /*0792*/ 	.byte	0x06
	.zero		1


	//   ....[14]....
        /*0794*/ 	.word	0x00000750
        /*0798*/ 	.word	0x000000ff
        /*079c*/ 	.word	0x00029890
        /*07a0*/ 	.short	0x0100
        /*07a2*/ 	.byte	0x08
	.zero		1


	//   ....[15]....
        /*07a4*/ 	.word	0x00000760
        /*07a8*/ 	.word	0x000000ff
        /*07ac*/ 	.word	0x000298a0
        /*07b0*/ 	.short	0x0100
        /*07b2*/ 	.byte	0x08
	.zero		1


	//   ....[16]....
        /*07b4*/ 	.word	0x00000770
        /*07b8*/ 	.word	0x000000ff
        /*07bc*/ 	.word	0x00029898
        /*07c0*/ 	.short	0x0100
        /*07c2*/ 	.byte	0x08
	.zero		1


	//   ....[17]....
        /*07c4*/ 	.word	0x00000780
        /*07c8*/ 	.word	0x000000ff
        /*07cc*/ 	.word	0x000298a8
        /*07d0*/ 	.short	0x0100
        /*07d2*/ 	.byte	0x08
	.zero		1


	//   ....[18]....
        /*07d4*/ 	.word	0x000008b0
        /*07d8*/ 	.word	0x000000ff
        /*07dc*/ 	.word	0x000298b0
        /*07e0*/ 	.short	0x0100
        /*07e2*/ 	.byte	0x08
	.zero		1


	//   ....[19]....
        /*07e4*/ 	.word	0x000008c0
        /*07e8*/ 	.word	0x000000ff
        /*07ec*/ 	.word	0x000298c0
        /*07f0*/ 	.short	0x0100
        /*07f2*/ 	.byte	0x08
	.zero		1


	//   ....[20]....
        /*07f4*/ 	.word	0x000008d0
        /*07f8*/ 	.word	0x000000ff
        /*07fc*/ 	.word	0x000298b8
        /*0800*/ 	.short	0x0100
        /*0802*/ 	.byte	0x08
	.zero		1


	//   ....[21]....
        /*0804*/ 	.word	0x000008e0
        /*0808*/ 	.word	0x000000ff
        /*080c*/ 	.word	0x000298c8
        /*0810*/ 	.short	0x0100
        /*0812*/ 	.byte	0x08
	.zero		1


	//   ....[22]....
        /*0814*/ 	.word	0x00001b50
        /*0818*/ 	.word	0x000000ff
        /*081c*/ 	.word	0x00029800
        /*0820*/ 	.short	0x010a
        /*0822*/ 	.byte	0x29
	.zero		1


	//   ....[23]....
        /*0824*/ 	.word	0x00001bf0
        /*0828*/ 	.word	0x00000002
        /*082c*/ 	.word	0x00029830
        /*0830*/ 	.short	0x010a
        /*0832*/ 	.byte	0x3f
	.zero		1


	//   ....[24]....
        /*0834*/ 	.word	0x00001c50
        /*0838*/ 	.word	0x00000002
        /*083c*/ 	.word	0x00029830
        /*0840*/ 	.short	0x010a
        /*0842*/ 	.byte	0x3f
	.zero		1


	//   ....[25]....
        /*0844*/ 	.word	0x00003520
        /*0848*/ 	.word	0x00000002
        /*084c*/ 	.word	0x00000000
        /*0850*/ 	.short	0x0101
        /*0852*/ 	.byte	0x3f
	.zero		1


	//   ....[26]....
        /*0854*/ 	.word	0x00005970
        /*0858*/ 	.word	0x000000ff
        /*085c*/ 	.word	0x00029830
        /*0860*/ 	.short	0x010a
        /*0862*/ 	.byte	0x06
	.zero		1


	//   ....[27]....
        /*0864*/ 	.word	0x000059b0
        /*0868*/ 	.word	0x000000ff
        /*086c*/ 	.word	0x00029830
        /*0870*/ 	.short	0x010a
        /*0872*/ 	.byte	0x06
	.zero		1


	//   ....[28]....
        /*0874*/ 	.word	0x000065f0
        /*0878*/ 	.word	0x000000ff
        /*087c*/ 	.word	0x00029850
        /*0880*/ 	.short	0x010a
        /*0882*/ 	.byte	0x06
	.zero		1


	//   ....[29]....
        /*0884*/ 	.word	0x00006630
        /*0888*/ 	.word	0x000000ff
        /*088c*/ 	.word	0x00029850
        /*0890*/ 	.short	0x010a
        /*0892*/ 	.byte	0x06
	.zero		1


	//   ....[30]....
        /*0894*/ 	.word	0x00009110
        /*0898*/ 	.word	0x00000002
        /*089c*/ 	.word	0x00000000
        /*08a0*/ 	.short	0x0101
        /*08a2*/ 	.byte	0x3f
	.zero		1


	//   ....[31]....
        /*08a4*/ 	.word	0x00009480
        /*08a8*/ 	.word	0x000000ff
        /*08ac*/ 	.word	0x00000000
        /*08b0*/ 	.short	0x0101
        /*08b2*/ 	.byte	0x06
	.zero		1


	//   ....[32]....
        /*08b4*/ 	.word	0x00009bb0
        /*08b8*/ 	.word	0x000000ff
        /*08bc*/ 	.word	0x00029830
        /*08c0*/ 	.short	0x010a
        /*08c2*/ 	.byte	0x06
	.zero		1


	//   ....[33]....
        /*08c4*/ 	.word	0x00009bf0
        /*08c8*/ 	.word	0x000000ff
        /*08cc*/ 	.word	0x00029830
        /*08d0*/ 	.short	0x010a
        /*08d2*/ 	.byte	0x06
	.zero		1


	//   ....[34]....
        /*08d4*/ 	.word	0x0000a800
        /*08d8*/ 	.word	0x000000ff
        /*08dc*/ 	.word	0x00029850
        /*08e0*/ 	.short	0x010a
        /*08e2*/ 	.byte	0x06
	.zero		1


	//   ....[35]....
        /*08e4*/ 	.word	0x0000a840
        /*08e8*/ 	.word	0x000000ff
        /*08ec*/ 	.word	0x00029850
        /*08f0*/ 	.short	0x010a
        /*08f2*/ 	.byte	0x06
	.zero		1


	//   ....[36]....
        /*08f4*/ 	.word	0x0000c7d0
        /*08f8*/ 	.word	0x00000002
        /*08fc*/ 	.word	0x00000000
        /*0900*/ 	.short	0x0101
        /*0902*/ 	.byte	0x3f
	.zero		1


	//   ....[37]....
        /*0904*/ 	.word	0x0000cb20
        /*0908*/ 	.word	0x000000ff
        /*090c*/ 	.word	0x00000000
        /*0910*/ 	.short	0x0101
        /*0912*/ 	.byte	0x06
	.zero		1


	//   ....[38]....
        /*0914*/ 	.word	0x0000d1a0
        /*0918*/ 	.word	0x000000ff
        /*091c*/ 	.word	0x00029850
        /*0920*/ 	.short	0x010a
        /*0922*/ 	.byte	0x09
	.zero		1


	//   ....[39]....
        /*0924*/ 	.word	0x0000d1e0
        /*0928*/ 	.word	0x000000ff
        /*092c*/ 	.word	0x00029850
        /*0930*/ 	.short	0x010a
        /*0932*/ 	.byte	0x09
	.zero		1


	//   ....[40]....
        /*0934*/ 	.word	0x0000d840
        /*0938*/ 	.word	0x000000ff
        /*093c*/ 	.word	0x00000000
        /*0940*/ 	.short	0x0101
        /*0942*/ 	.byte	0x04
	.zero		1


	//   ....[41]....
        /*0944*/ 	.word	0x0000f480
        /*0948*/ 	.word	0x00000003
        /*094c*/ 	.word	0x00000000
        /*0950*/ 	.short	0x0101
        /*0952*/ 	.byte	0x3f
	.zero		1


	//   ....[42]....
        /*0954*/ 	.word	0x00012440
        /*0958*/ 	.word	0x00000002
        /*095c*/ 	.word	0x00029880
        /*0960*/ 	.short	0x010a
        /*0962*/ 	.byte	0x3f
	.zero		1


	//   ....[43]....
        /*0964*/ 	.word	0x000125d0
        /*0968*/ 	.word	0x00000002
        /*096c*/ 	.word	0x00029840
        /*0970*/ 	.short	0x010a
        /*0972*/ 	.byte	0x3f
	.zero		1


	//   ....[44]....
        /*0974*/ 	.word	0x00013180
        /*0978*/ 	.word	0x00000011
        /*097c*/ 	.word	0x00029800
        /*0980*/ 	.short	0x0107
        /*0982*/ 	.byte	0x3f
	.zero		1


	//   ....[45]....
        /*0984*/ 	.word	0x00013280
        /*0988*/ 	.word	0x00000011
        /*098c*/ 	.word	0x00029800
        /*0990*/ 	.short	0x0101
        /*0992*/ 	.byte	0x3f
	.zero		1


	//   ....[46]....
        /*0994*/ 	.word	0x000132a0
        /*0998*/ 	.word	0x00000011
        /*099c*/ 	.word	0x00029820
        /*09a0*/ 	.short	0x010a
        /*09a2*/ 	.byte	0x3f
	.zero		1


	//   ....[47]....
        /*09a4*/ 	.word	0x000135b0
        /*09a8*/ 	.word	0x00000005
        /*09ac*/ 	.word	0x00029880
        /*09b0*/ 	.short	0x010a
        /*09b2*/ 	.byte	0x3f
	.zero		1


	//   ....[48]....
        /*09b4*/ 	.word	0x000137e0
        /*09b8*/ 	.word	0x00000005
        /*09bc*/ 	.word	0x00029840
        /*09c0*/ 	.short	0x010a
        /*09c2*/ 	.byte	0x3f
	.zero		1


	//   ....[49]....
        /*09c4*/ 	.word	0x00013ca0
        /*09c8*/ 	.word	0x00000013
        /*09cc*/ 	.word	0x00029870
        /*09d0*/ 	.short	0x010a
        /*09d2*/ 	.byte	0x3f
	.zero		1


	//   ....[50]....
        /*09d4*/ 	.word	0x00013d10
        /*09d8*/ 	.word	0x00000013
        /*09dc*/ 	.word	0x00029860
        /*09e0*/ 	.short	0x010a
        /*09e2*/ 	.byte	0x3f
	.zero		1


	//   ....[51]....
        /*09e4*/ 	.word	0x00014240
        /*09e8*/ 	.word	0x00000013
        /*09ec*/ 	.word	0x00029850
        /*09f0*/ 	.short	0x0101
        /*09f2*/ 	.byte	0x3f
	.zero		1


	//   ....[52]....
        /*09f4*/ 	.word	0x000142b0
        /*09f8*/ 	.word	0x00000013
        /*09fc*/ 	.word	0x00000000
        /*0a00*/ 	.short	0x0101
        /*0a02*/ 	.byte	0x3f
	.zero		1


	//   ....[53]....
        /*0a04*/ 	.word	0x000144e0
        /*0a08*/ 	.word	0x00000010
        /*0a0c*/ 	.word	0x00029870
        /*0a10*/ 	.short	0x010a
        /*0a12*/ 	.byte	0x3f
	.zero		1


	//   ....[54]....
        /*0a14*/ 	.word	0x00014550
        /*0a18*/ 	.word	0x00000010
        /*0a1c*/ 	.word	0x00029860
        /*0a20*/ 	.short	0x010a
        /*0a22*/ 	.byte	0x3f
	.zero		1


	//   ....[55]....
        /*0a24*/ 	.word	0x00014a90
        /*0a28*/ 	.word	0x00000010
        /*0a2c*/ 	.word	0x00029850
        /*0a30*/ 	.short	0x0101
        /*0a32*/ 	.byte	0x3f
	.zero		1


	//   ....[56]....
        /*0a34*/ 	.word	0x00014ae0
        /*0a38*/ 	.word	0x00000010
        /*0a3c*/ 	.word	0x00000000
        /*0a40*/ 	.short	0x0101
        /*0a42*/ 	.byte	0x3f
	.zero		1


	//   ....[57]....
        /*0a44*/ 	.word	0x00015870
        /*0a48*/ 	.word	0x00000003
        /*0a4c*/ 	.word	0x00029820
        /*0a50*/ 	.short	0x010a
        /*0a52*/ 	.byte	0x3f
	.zero		1


	//   ....[58]....
        /*0a54*/ 	.word	0x00015a40
        /*0a58*/ 	.word	0x00000007
        /*0a5c*/ 	.word	0x00000000
        /*0a60*/ 	.short	0x010a
        /*0a62*/ 	.byte	0x3f
	.zero		1


	//   ....[59]....
        /*0a64*/ 	.word	0x00015a90
        /*0a68*/ 	.word	0x00000005
        /*0a6c*/ 	.word	0x00000000
        /*0a70*/ 	.short	0x010a
        /*0a72*/ 	.byte	0x3f
	.zero		1


	//   ....[60]....
        /*0a74*/ 	.word	0x00015ae0
        /*0a78*/ 	.word	0x00000005
        /*0a7c*/ 	.word	0x00029860
        /*0a80*/ 	.short	0x010a
        /*0a82*/ 	.byte	0x3f
	.zero		1


	//   ....[61]....
        /*0a84*/ 	.word	0x00015b30
        /*0a88*/ 	.word	0x00000003
        /*0a8c*/ 	.word	0x00029860
        /*0a90*/ 	.short	0x010a
        /*0a92*/ 	.byte	0x3f
	.zero		1


	//   ....[62]....
        /*0a94*/ 	.word	0x00015b70
        /*0a98*/ 	.word	0x00000005
        /*0a9c*/ 	.word	0x00029880
        /*0aa0*/ 	.short	0x010a
        /*0aa2*/ 	.byte	0x3f
	.zero		1


	//   ....[63]....
        /*0aa4*/ 	.word	0x00015b90
        /*0aa8*/ 	.word	0x00000003
        /*0aac*/ 	.word	0x00029880
        /*0ab0*/ 	.short	0x010a
        /*0ab2*/ 	.byte	0x3f
	.zero		1


	//   ....[64]....
        /*0ab4*/ 	.word	0x00015c00
        /*0ab8*/ 	.word	0x00000003
        /*0abc*/ 	.word	0x00029800
        /*0ac0*/ 	.short	0x010a
        /*0ac2*/ 	.byte	0x3f
	.zero		1


	//   ....[65]....
        /*0ac4*/ 	.word	0x00015c50
        /*0ac8*/ 	.word	0x00000002
        /*0acc*/ 	.word	0x00029830
        /*0ad0*/ 	.short	0x010a
        /*0ad2*/ 	.byte	0x3f
	.zero		1


	//   ....[66]....
        /*0ad4*/ 	.word	0x00015cb0
        /*0ad8*/ 	.word	0x00000007
        /*0adc*/ 	.word	0x00029830
        /*0ae0*/ 	.short	0x010a
        /*0ae2*/ 	.byte	0x3f
	.zero		1


	//   ....[67]....
        /*0ae4*/ 	.word	0x00015d10
        /*0ae8*/ 	.word	0x00000007
        /*0aec*/ 	.word	0x00029850
        /*0af0*/ 	.short	0x010a
        /*0af2*/ 	.byte	0x3f
	.zero		1


	//   ....[68]....
        /*0af4*/ 	.word	0x00015d70
        /*0af8*/ 	.word	0x00000007
        /*0afc*/ 	.word	0x00029830
        /*0b00*/ 	.short	0x010a
        /*0b02*/ 	.byte	0x3f
	.zero		1


	//   ....[69]....
        /*0b04*/ 	.word	0x00015dd0
        /*0b08*/ 	.word	0x00000007
        /*0b0c*/ 	.word	0x00029850
        /*0b10*/ 	.short	0x010a
        /*0b12*/ 	.byte	0x3f
	.zero		1


	//   ....[70]....
        /*0b14*/ 	.word	0x00015e30
        /*0b18*/ 	.word	0x00000005
        /*0b1c*/ 	.word	0x00029850
        /*0b20*/ 	.short	0x010a
        /*0b22*/ 	.byte	0x3f
	.zero		1


	//   ....[71]....
        /*0b24*/ 	.word	0x00015f80
        /*0b28*/ 	.word	0x00000002
        /*0b2c*/ 	.word	0x00029880
        /*0b30*/ 	.short	0x010a
        /*0b32*/ 	.byte	0x3f
	.zero		1


	//   ....[72]....
        /*0b34*/ 	.word	0x00015fd0
        /*0b38*/ 	.word	0x00000002
        /*0b3c*/ 	.word	0x00029840
        /*0b40*/ 	.short	0x010a
        /*0b42*/ 	.byte	0x3f
	.zero		1


	//   ....[73]....
        /*0b44*/ 	.word	0x000165a0
        /*0b48*/ 	.word	0x00000011
        /*0b4c*/ 	.word	0x00029820
        /*0b50*/ 	.short	0x010a
        /*0b52*/ 	.byte	0x3f
	.zero		1


	//   ....[74]....
        /*0b54*/ 	.word	0x000165f0
        /*0b58*/ 	.word	0x00000005
        /*0b5c*/ 	.word	0x00029880
        /*0b60*/ 	.short	0x010a
        /*0b62*/ 	.byte	0x3f
	.zero		1


	//   ....[75]....
        /*0b64*/ 	.word	0x00016640
        /*0b68*/ 	.word	0x00000005
        /*0b6c*/ 	.word	0x00029840
        /*0b70*/ 	.short	0x010a
        /*0b72*/ 	.byte	0x3f
	.zero		1


	//   ....[76]....
        /*0b74*/ 	.word	0x00016690
        /*0b78*/ 	.word	0x00000013
        /*0b7c*/ 	.word	0x00029870
        /*0b80*/ 	.short	0x010a
        /*0b82*/ 	.byte	0x3f
	.zero		1


	//   ....[77]....
        /*0b84*/ 	.word	0x000166e0
        /*0b88*/ 	.word	0x00000013
        /*0b8c*/ 	.word	0x00029860
        /*0b90*/ 	.short	0x010a
        /*0b92*/ 	.byte	0x3f
	.zero		1


	//   ....[78]....
        /*0b94*/ 	.word	0x00016730
        /*0b98*/ 	.word	0x00000010
        /*0b9c*/ 	.word	0x00029870
        /*0ba0*/ 	.short	0x010a
        /*0ba2*/ 	.byte	0x3f
	.zero		1


	//   ....[79]....
        /*0ba4*/ 	.word	0x00016780
        /*0ba8*/ 	.word	0x00000010
        /*0bac*/ 	.word	0x00029860
        /*0bb0*/ 	.short	0x010a
        /*0bb2*/ 	.byte	0x3f
	.zero		1


	//   ....[80]....
        /*0bb4*/ 	.word	0x000167d0
        /*0bb8*/ 	.word	0x00000003
        /*0bbc*/ 	.word	0x00029820
        /*0bc0*/ 	.short	0x010a
        /*0bc2*/ 	.byte	0x3f
	.zero		1


	//   ....[81]....
        /*0bc4*/ 	.word	0x00016970
        /*0bc8*/ 	.word	0x00000007
        /*0bcc*/ 	.word	0x00000000
        /*0bd0*/ 	.short	0x010a
        /*0bd2*/ 	.byte	0x3f
	.zero		1


	//   ....[82]....
        /*0bd4*/ 	.word	0x000169c0
        /*0bd8*/ 	.word	0x00000005
        /*0bdc*/ 	.word	0x00000000
        /*0be0*/ 	.short	0x010a
        /*0be2*/ 	.byte	0x3f
	.zero		1


	//   ....[83]....
        /*0be4*/ 	.word	0x00016a10
        /*0be8*/ 	.word	0x00000005
        /*0bec*/ 	.word	0x00029860
        /*0bf0*/ 	.short	0x010a
        /*0bf2*/ 	.byte	0x3f
	.zero		1


	//   ....[84]....
        /*0bf4*/ 	.word	0x00016a60
        /*0bf8*/ 	.word	0x00000003
        /*0bfc*/ 	.word	0x00029860
        /*0c00*/ 	.short	0x010a
        /*0c02*/ 	.byte	0x3f
	.zero		1


	//   ....[85]....
        /*0c04*/ 	.word	0x00016ab0
        /*0c08*/ 	.word	0x00000005
        /*0c0c*/ 	.word	0x00029880
        /*0c10*/ 	.short	0x010a
        /*0c12*/ 	.byte	0x3f
	.zero		1


	//----- nvinfo : EIATTR_NUM_MBARRIERS
	.align		4
.L_337:
        /*0c14*/ 	.byte	0x03, 0x38
        /*0c16*/ 	.short	0x0016


	//----- nvinfo : EIATTR_EXIT_INSTR_OFFSETS
	.align		4
        /*0c18*/ 	.byte	0x04, 0x1c
        /*0c1a*/ 	.short	(.L_339 - .L_338)


	//   ....[0]....
.L_338:
        /*0c1c*/ 	.word	0x00000a80


	//   ....[1]....
        /*0c20*/ 	.word	0x000103c0


	//   ....[2]....
        /*0c24*/ 	.word	0x00015be0


	//----- nvinfo : EIATTR_MAX_THREADS
	.align		4
.L_339:
        /*0c28*/ 	.byte	0x04, 0x05
        /*0c2a*/ 	.short	(.L_341 - .L_340)
.L_340:
        /*0c2c*/ 	.word	0x00000180
        /*0c30*/ 	.word	0x00000001
        /*0c34*/ 	.word	0x00000001


	//----- nvinfo : EIATTR_CRS_STACK_SIZE
	.align		4
.L_341:
        /*0c38*/ 	.byte	0x04, 0x1e
        /*0c3a*/ 	.short	(.L_343 - .L_342)
.L_342:
        /*0c3c*/ 	.word	0x00000000


	//----- nvinfo : EIATTR_CBANK_PARAM_SIZE
	.align		4
.L_343:
        /*0c40*/ 	.byte	0x03, 0x19
        /*0c42*/ 	.short	0x0af0


	//----- nvinfo : EIATTR_PARAM_CBANK
	.align		4
        /*0c44*/ 	.byte	0x04, 0x0a
        /*0c46*/ 	.short	(.L_345 - .L_344)
	.align		4
.L_344:
        /*0c48*/ 	.word	index@(.nv.constant0._ZN7cutlass13device_kernelIN5flash11enable_sm90INS1_16FlashAttnFwdSm90INS1_25CollectiveMainloopFwdSm90ILi2EN4cute5tupleIJNS5_1CILi1EEES8_S8_EEENS6_IJNS7_ILi128EEENS7_ILi160EEENS7_ILi192EEEEEELi128ENS_12float_e4m3_tEfNS_4arch4Sm90ELb1ELb0ELb1ELb1ELb0ELb0ELb0ELb1ELb1ELb1ELb0ELb0EEENS1_21CollectiveEpilogueFwdINS6_IJSA_SA_SB_EEES9_NS_10bfloat16_tESG_Li256ELb1ELb1ELb0ELb1EEENS1_36VarlenDynamicPersistentTileSchedulerILi128ELi160ELi256ELi128ELb0ELb1ELb1ELb1ELb1ELb1EEEEEEEEEvNT_6ParamsE)
        /*0c4c*/ 	.short	0x0210
        /*0c4e*/ 	.short	0x0af0


	//----- nvinfo : EIATTR_SW_WAR
	.align		4
.L_345:
        /*0c50*/ 	.byte	0x04, 0x36
        /*0c52*/ 	.short	(.L_347 - .L_346)
.L_346:
        /*0c54*/ 	.word	0x00000008
.L_347:


//--------------------- .nv.info._ZN7cutlass13device_kernelIN5flash11enable_sm90INS1_16FlashAttnFwdSm90INS1_25CollectiveMainloopFwdSm90ILi2EN4cute5tupleIJNS5_1CILi1EEES8_S8_EEENS6_IJNS7_ILi128EEENS7_ILi160EEENS7_ILi192EEEEEELi128ENS_12float_e4m3_tEfNS_4arch4Sm90ELb1ELb0ELb1ELb1ELb0ELb1ELb0ELb1ELb1ELb1ELb0ELb0EEENS1_21CollectiveEpilogueFwdINS6_IJSA_SA_SB_EEES9_NS_10bfloat16_tESG_Li256ELb1ELb1ELb0ELb1EEENS1_36VarlenDynamicPersistentTileSchedulerILi128ELi160ELi256ELi128ELb0ELb1ELb1ELb1ELb1ELb1EEEEEEEEEvNT_6ParamsE --------------------------
	.section	.nv.info._ZN7cutlass13device_kernelIN5flash11enable_sm90INS1_16FlashAttnFwdSm90INS1_25CollectiveMainloopFwdSm90ILi2EN4cute5tupleIJNS5_1CILi1EEES8_S8_EEENS6_IJNS7_ILi128EEENS7_ILi160EEENS7_ILi192EEEEEELi128ENS_12float_e4m3_tEfNS_4arch4Sm90ELb1ELb0ELb1ELb1ELb0ELb1ELb0ELb1ELb1ELb1ELb0ELb0EEENS1_21CollectiveEpilogueFwdINS6_IJSA_SA_SB_EEES9_NS_10bfloat16_tESG_Li256ELb1ELb1ELb0ELb1EEENS1_36VarlenDynamicPersistentTileSchedulerILi128ELi160ELi256ELi128ELb0ELb1ELb1ELb1ELb1ELb1EEEEEEEEEvNT_6ParamsE,"",@"SHT_CUDA_INFO"
	.sectionflags	@""
	.align	4


	//----- nvinfo : EIATTR_CUDA_API_VERSION
	.align		4
        /*0000*/ 	.byte	0x04, 0x37
        /*0002*/ 	.short	(.L_349 - .L_348)
.L_348:
        /*0004*/ 	.word	0x00000082


	//----- nvinfo : EIATTR_KPARAM_INFO
	.align		4
.L_349:
        /*0008*/ 	.byte	0x04, 0x17
        /*000a*/ 	.short	(.L_351 - .L_350)
.L_350:
        /*000c*/ 	.word	0x00000000
        /*0010*/ 	.short	0x0000
        /*0012*/ 	.short	0x0070
        /*0014*/ 	.byte	0x00, 0xf0, 0x01, 0x2a


	//----- nvinfo : EIATTR_SPARSE_MMA_MASK
	.align		4
.L_351:
        /*0018*/ 	.byte	0x03, 0x50
        /*001a*/ 	.short	0x0000


	//----- nvinfo : EIATTR_MAXREG_COUNT
	.align		4
        /*001c*/ 	.byte	0x03, 0x1b
        /*001e*/ 	.short	0x00a8


	//----- nvinfo : EIATTR_NUM_BARRIERS
	.align		4
        /*0020*/ 	.byte	0x02, 0x4c
        /*0022*/ 	.byte	0x10
	.zero		1


	//----- nvinfo : EIATTR_EXTERNS
	.align		4
        /*0024*/ 	.byte	0x04, 0x0f
        /*0026*/ 	.short	(.L_353 - .L_352)


	//   ....[0]....
	.align		4
.L_352:
        /*0028*/ 	.word	index@(__assertfail)


	//----- nvinfo : EIATTR_ANNOTATIONS
	.align		4
.L_353:
        /*002c*/ 	.byte	0x04, 0x55
        /*002e*/ 	.short	(.L_355 - .L_354)


	//   ....[0]....
.L_354:
        /* <DEDUP_REMOVED lines=81> */


	//----- nvinfo : EIATTR_MERCURY_ISA_VERSION
	.align		4
.L_355:
        /*0530*/ 	.byte	0x03, 0x5f
        /*0532*/ 	.short	0x0101


	//----- nvinfo : EIATTR_UNUSED_LOAD_BYTE_OFFSET
	.align		4
        /*0534*/ 	.byte	0x04, 0x44
        /*0536*/ 	.short	(.L_357 - .L_356)


	//   ....[0]....
.L_356:
        /*0538*/ 	.word	0x00000ae0
        /*053c*/ 	.word	0x0000fff0


	//   ....[1]....
        /*0540*/ 	.word	0x000242c0
        /*0544*/ 	.word	0x0000fff0


	//----- nvinfo : EIATTR_INT_WARP_WIDE_INSTR_OFFSETS
	.align		4
.L_357:
        /*0548*/ 	.byte	0x04, 0x31
        /*054a*/ 	.short	(.L_359 - .L_358)


	//   ....[0]....
.L_358:
        /*054c*/ 	.word	0x00000190


	//   ....[1]....
        /*0550*/ 	.word	0x000001d0


	//   ....[2]....
        /*0554*/ 	.word	0x00000240


	//   ....[3]....
        /*0558*/ 	.word	0x000293b0


	//   ....[4]....
        /*055c*/ 	.word	0x00029410


	//   ....[5]....
        /*0560*/ 	.word	0x0002bfc0


	//   ....[6]....
        /*0564*/ 	.word	0x0002c020


	//----- nvinfo : EIATTR_COOP_GROUP_MASK_REGIDS
	.align		4
.L_359:
        /*0568*/ 	.byte	0x04, 0x29
        /*056a*/ 	.short	(.L_361 - .L_360)


	//   ....[0]....
.L_360:
        /*056c*/ 	.word	0xffffffff


	//   ....[1]....
        /*0570*/ 	.word	0xffffffff


	//   ....[2]....
        /*0574*/ 	.word	0xffffffff


	//   ....[3]....
        /*0578*/ 	.word	0xffffffff


	//   ....[4]....
        /*057c*/ 	.word	0xffffffff


	//   ....[5]....
        /*0580*/ 	.word	0xffffffff


	//   ....[6]....
        /*0584*/ 	.word	0xffffffff


	//   ....[7]....
        /*0588*/ 	.word	0xffffffff


	//   ....[8]....
        /*058c*/ 	.word	0xffffffff


	//   ....[9]....
        /*0590*/ 	.word	0xffffffff


	//   ....[10]....
        /*0594*/ 	.word	0xffffffff


	//   ....[11]....
        /*0598*/ 	.word	0xffffffff


	//   ....[12]....
        /*059c*/ 	.word	0xffffffff


	//   ....[13]....
        /*05a0*/ 	.word	0xffffffff


	//   ....[14]....
        /*05a4*/ 	.word	0xffffffff


	//   ....[15]....
        /*05a8*/ 	.word	0xffffffff


	//   ....[16]....
        /*05ac*/ 	.word	0xffffffff


	//   ....[17]....
        /*05b0*/ 	.word	0xffffffff


	//   ....[18]....
        /*05b4*/ 	.word	0xffffffff


	//   ....[19]....
        /*05b8*/ 	.word	0xffffffff


	//   ....[20]....
        /*05bc*/ 	.word	0xffffffff


	//   ....[21]....
        /*05c0*/ 	.word	0xffffffff


	//   ....[22]....
        /*05c4*/ 	.word	0xffffffff


	//   ....[23]....
        /*05c8*/ 	.word	0xffffffff


	//   ....[24]....
        /*05cc*/ 	.word	0xffffffff


	//   ....[25]....
        /*05d0*/ 	.word	0xffffffff


	//   ....[26]....
        /*05d4*/ 	.word	0xffffffff


	//   ....[27]....
        /*05d8*/ 	.word	0xffffffff


	//   ....[28]....
        /*05dc*/ 	.word	0xffffffff


	//   ....[29]....
        /*05e0*/ 	.word	0xffffffff


	//   ....[30]....
        /*05e4*/ 	.word	0xffffffff


	//   ....[31]....
        /*05e8*/ 	.word	0xffffffff


	//   ....[32]....
        /*05ec*/ 	.word	0xffffffff


	//   ....[33]....
        /*05f0*/ 	.word	0xffffffff


	//   ....[34]....
        /*05f4*/ 	.word	0xffffffff


	//   ....[35]....
        /*05f8*/ 	.word	0xffffffff


	//   ....[36]....
        /*05fc*/ 	.word	0xffffffff


	//   ....[37]....
        /*0600*/ 	.word	0xffffffff


	//   ....[38]....
        /*0604*/ 	.word	0xffffffff


	//   ....[39]....
        /*0608*/ 	.word	0xffffffff


	//   ....[40]....
        /*060c*/ 	.word	0xffffffff


	//   ....[41]....
        /*0610*/ 	.word	0xffffffff


	//   ....[42]....
        /*0614*/ 	.word	0xffffffff


	//   ....[43]....
        /*0618*/ 	.word	0xffffffff


	//   ....[44]....
        /*061c*/ 	.word	0xffffffff


	//   ....[45]....
        /*0620*/ 	.word	0xffffffff


	//   ....[46]....
        /*0624*/ 	.word	0xffffffff


	//   ....[47]....
        /*0628*/ 	.word	0xffffffff


	//   ....[48]....
        /*062c*/ 	.word	0xffffffff


	//   ....[49]....
        /*0630*/ 	.word	0xffffffff


	//   ....[50]....
        /*0634*/ 	.word	0xffffffff


	//   ....[51]....
        /*0638*/ 	.word	0xffffffff


	//   ....[52]....
        /*063c*/ 	.word	0xffffffff


	//   ....[53]....
        /*0640*/ 	.word	0xffffffff


	//   ....[54]....
        /*0644*/ 	.word	0xffffffff


	//   ....[55]....
        /*0648*/ 	.word	0xffffffff


	//   ....[56]....
        /*064c*/ 	.word	0xffffffff


	//   ....[57]....
        /*0650*/ 	.word	0xffffffff


	//   ....[58]....
        /*0654*/ 	.word	0xffffffff


	//   ....[59]....
        /*0658*/ 	.word	0xffffffff


	//   ....[60]....
        /*065c*/ 	.word	0xffffffff


	//   ....[61]....
        /*0660*/ 	.word	0xffffffff


	//   ....[62]....
        /*0664*/ 	.word	0xffffffff


	//   ....[63]....
        /*0668*/ 	.word	0xffffffff


	//   ....[64]....
        /*066c*/ 	.word	0xffffffff


	//   ....[65]....
        /*0670*/ 	.word	0xffffffff


	//   ....[66]....
        /*0674*/ 	.word	0xffffffff


	//   ....[67]....
        /*0678*/ 	.word	0xffffffff


	//   ....[68]....
        /*067c*/ 	.word	0xffffffff


	//   ....[69]....
        /*0680*/ 	.word	0xffffffff


	//   ....[70]....
        /*0684*/ 	.word	0xffffffff


	//   ....[71]....
        /*0688*/ 	.word	0xffffffff


	//   ....[72]....
        /*068c*/ 	.word	0xffffffff


	//   ....[73]....
        /*0690*/ 	.word	0xffffffff


	//   ....[74]....
        /*0694*/ 	.word	0xffffffff


	//   ....[75]....
        /*0698*/ 	.word	0xffffffff


	//   ....[76]....
        /*069c*/ 	.word	0xffffffff


	//   ....[77]....
        /*06a0*/ 	.word	0xffffffff


	//   ....[78]....
        /*06a4*/ 	.word	0xffffffff


	//   ....[79]....
        /*06a8*/ 	.word	0xffffffff


	//   ....[80]....
        /*06ac*/ 	.word	0xffffffff


	//   ....[81]....
        /*06b0*/ 	.word	0xffffffff


	//   ....[82]....
        /*06b4*/ 	.word	0xffffffff


	//   ....[83]....
        /*06b8*/ 	.word	0xffffffff


	//   ....[84]....
        /*06bc*/ 	.word	0xffffffff


	//   ....[85]....
        /*06c0*/ 	.word	0xffffffff


	//   ....[86]....
        /*06c4*/ 	.word	0xffffffff


	//   ....[87]....
        /*06c8*/ 	.word	0xffffffff


	//   ....[88]....
        /*06cc*/ 	.word	0xffffffff


	//   ....[89]....
        /*06d0*/ 	.word	0xffffffff


	//   ....[90]....
        /*06d4*/ 	.word	0xffffffff


	//   ....[91]....
        /*06d8*/ 	.word	0xffffffff


	//   ....[92]....
        /*06dc*/ 	.word	0xffffffff


	//   ....[93]....
        /*06e0*/ 	.word	0xffffffff


	//   ....[94]....
        /*06e4*/ 	.word	0xffffffff


	//   ....[95]....
        /*06e8*/ 	.word	0xffffffff


	//   ....[96]....
        /*06ec*/ 	.word	0xffffffff


	//   ....[97]....
        /*06f0*/ 	.word	0xffffffff


	//   ....[98]....
        /*06f4*/ 	.word	0xffffffff


	//   ....[99]....
        /*06f8*/ 	.word	0xffffffff


	//   ....[100]....
        /*06fc*/ 	.word	0xffffffff


	//   ....[101]....
        /*0700*/ 	.word	0xffffffff


	//   ....[102]....
        /*0704*/ 	.word	0xffffffff


	//   ....[103]....
        /*0708*/ 	.word	0xffffffff


	//   ....[104]....
        /*070c*/ 	.word	0xffffffff


	//   ....[105]....
        /*0710*/ 	.word	0xffffffff


	//   ....[106]....
        /*0714*/ 	.word	0xffffffff


	//   ....[107]....
        /*0718*/ 	.word	0xffffffff


	//   ....[108]....
        /*071c*/ 	.word	0xffffffff


	//   ....[109]....
        /*0720*/ 	.word	0xffffffff


	//   ....[110]....
        /*0724*/ 	.word	0xffffffff


	//   ....[111]....
        /*0728*/ 	.word	0xffffffff


	//   ....[112]....
        /*072c*/ 	.word	0xffffffff


	//   ....[113]....
        /*0730*/ 	.word	0xffffffff


	//   ....[114]....
        /*0734*/ 	.word	0xffffffff


	//   ....[115]....
        /*0738*/ 	.word	0xffffffff


	//   ....[116]....
        /*073c*/ 	.word	0xffffffff


	//   ....[117]....
        /*0740*/ 	.word	0xffffffff


	//   ....[118]....
        /*0744*/ 	.word	0xffffffff


	//   ....[119]....
        /*0748*/ 	.word	0xffffffff


	//   ....[120]....
        /*074c*/ 	.word	0xffffffff


	//   ....[121]....
        /*0750*/ 	.word	0xffffffff


	//   ....[122]....
        /*0754*/ 	.word	0xffffffff


	//   ....[123]....
        /*0758*/ 	.word	0xffffffff


	//   ....[124]....
        /*075c*/ 	.word	0xffffffff


	//   ....[125]....
        /*0760*/ 	.word	0xffffffff


	//   ....[126]....
        /*0764*/ 	.word	0xffffffff


	//   ....[127]....
        /*0768*/ 	.word	0xffffffff


	//   ....[128]....
        /*076c*/ 	.word	0xffffffff


	//   ....[129]....
        /*0770*/ 	.word	0xffffffff


	//   ....[130]....
        /*0774*/ 	.word	0xffffffff


	//   ....[131]....
        /*0778*/ 	.word	0xffffffff


	//   ....[132]....
        /*077c*/ 	.word	0x0500000f


	//   ....[133]....
        /*0780*/ 	.word	0x0500000f


	//   ....[134]....
        /*0784*/ 	.word	0x0500000f


	//   ....[135]....
        /*0788*/ 	.word	0x0500000f


	//   ....[136]....
        /*078c*/ 	.word	0x0500000f


	//   ....[137]....
        /*0790*/ 	.word	0x0500000f


	//   ....[138]....
        /*0794*/ 	.word	0x0500000f


	//   ....[139]....
        /*0798*/ 	.word	0x0500000f


	//   ....[140]....
        /*079c*/ 	.word	0x0500000f


	//   ....[141]....
        /*07a0*/ 	.word	0x0500000f


	//   ....[142]....
        /*07a4*/ 	.word	0x0500000f


	//   ....[143]....
        /*07a8*/ 	.word	0x0500000f


	//   ....[144]....
        /*07ac*/ 	.word	0x0500000f


	//   ....[145]....
        /*07b0*/ 	.word	0x0500000f


	//   ....[146]....
        /*07b4*/ 	.word	0x0500000f


	//   ....[147]....
        /*07b8*/ 	.word	0x0500000f


	//   ....[148]....
        /*07bc*/ 	.word	0x0500000f


	//   ....[149]....
        /*07c0*/ 	.word	0x0500000f


	//   ....[150]....
        /*07c4*/ 	.word	0x0500000f


	//   ....[151]....
        /*07c8*/ 	.word	0x0500000f


	//   ....[152]....
        /*07cc*/ 	.word	0x0500000f


	//   ....[153]....
        /*07d0*/ 	.word	0x0500000f


	//   ....[154]....
        /*07d4*/ 	.word	0x0500000f


	//   ....[155]....
        /*07d8*/ 	.word	0x0500000f


	//   ....[156]....
        /*07dc*/ 	.word	0x0500000f


	//   ....[157]....
        /*07e0*/ 	.word	0x0500000f


	//   ....[158]....
        /*07e4*/ 	.word	0x0500000f


	//   ....[159]....
        /*07e8*/ 	.word	0x0500000f


	//   ....[160]....
        /*07ec*/ 	.word	0x0500000f


	//   ....[161]....
        /*07f0*/ 	.word	0x0500000f


	//   ....[162]....
        /*07f4*/ 	.word	0x0500000f


	//   ....[163]....
        /*07f8*/ 	.word	0x0500000f


	//   ....[164]....
        /*07fc*/ 	.word	0x0500000f


	//   ....[165]....
        /*0800*/ 	.word	0x0500000f


	//   ....[166]....
        /*0804*/ 	.word	0x0500000f


	//   ....[167]....
        /*0808*/ 	.word	0x0500000f


	//   ....[168]....
        /*080c*/ 	.word	0x0500000f


	//   ....[169]....
        /*0810*/ 	.word	0x0500000f


	//   ....[170]....
        /*0814*/ 	.word	0x0500000f


	//   ....[171]....
        /*0818*/ 	.word	0x0500000f


	//   ....[172]....
        /*081c*/ 	.word	0x0500000f


	//   ....[173]....
        /*0820*/ 	.word	0x0500000f


	//   ....[174]....
        /*0824*/ 	.word	0x0500000f


	//   ....[175]....
        /*0828*/ 	.word	0x0500000f


	//   ....[176]....
        /*082c*/ 	.word	0x0500000f


	//   ....[177]....
        /*0830*/ 	.word	0x0500000f


	//   ....[178]....
        /*0834*/ 	.word	0x0500000f


	//   ....[179]....
        /*0838*/ 	.word	0x0500000f


	//   ....[180]....
        /*083c*/ 	.word	0x0500000f


	//   ....[181]....
        /*0840*/ 	.word	0x0500000f


	//   ....[182]....
        /*0844*/ 	.word	0x0500000f


	//   ....[183]....
        /*0848*/ 	.word	0x0500000f


	//   ....[184]....
        /*084c*/ 	.word	0x0500000f


	//   ....[185]....
        /*0850*/ 	.word	0x0500000f


	//   ....[186]....
        /*0854*/ 	.word	0x0500000f


	//   ....[187]....
        /*0858*/ 	.word	0x0500000f


	//   ....[188]....
        /*085c*/ 	.word	0x0500000f


	//   ....[189]....
        /*0860*/ 	.word	0x0500000f


	//   ....[190]....
        /*0864*/ 	.word	0x0500000f


	//   ....[191]....
        /*0868*/ 	.word	0x0500000f


	//   ....[192]....
        /*086c*/ 	.word	0x0500000f


	//   ....[193]....
        /*0870*/ 	.word	0x0500000f


	//   ....[194]....
        /*0874*/ 	.word	0x0500000f


	//   ....[195]....
        /*0878*/ 	.word	0x0500000f


	//   ....[196]....
        /*087c*/ 	.word	0x0500000f


	//   ....[197]....
        /*0880*/ 	.word	0x0500000f


	//   ....[198]....
        /*0884*/ 	.word	0x0500000f


	//   ....[199]....
        /*0888*/ 	.word	0x0500000f


	//   ....[200]....
        /*088c*/ 	.word	0x0500000f


	//   ....[201]....
        /*0890*/ 	.word	0x0500000f


	//   ....[202]....
        /*0894*/ 	.word	0x0500000f


	//   ....[203]....
        /*0898*/ 	.word	0x0500000f


	//   ....[204]....
        /*089c*/ 	.word	0x0500000f


	//   ....[205]....
        /*08a0*/ 	.word	0x0500000f


	//   ....[206]....
        /*08a4*/ 	.word	0x0500000f


	//   ....[207]....
        /*08a8*/ 	.word	0x0500000f


	//   ....[208]....
        /*08ac*/ 	.word	0x0500000f


	//----- nvinfo : EIATTR_COOP_GROUP_INSTR_OFFSETS
	.align		4
.L_361:
        /*08b0*/ 	.byte	0x04, 0x28
        /*08b2*/ 	.short	(.L_363 - .L_362)


	//   ....[0]....
.L_362:
        /*08b4*/ 	.word	0x00000070


	//   ....[1]....
        /*08b8*/ 	.word	0x000001a0


	//   ....[2]....
        /*08bc*/ 	.word	0x000001f0


	//   ....[3]....
        /*08c0*/ 	.word	0x00000420


	//   ....[4]....
        /*08c4*/ 	.word	0x00000580


	//   ....[5]....
        /*08c8*/ 	.word	0x000006a0


	//   ....[6]....
        /*08cc*/ 	.word	0x00000800


	//   ....[7]....
        /*08d0*/ 	.word	0x0000feb0


	//   ....[8]....
        /*08d4*/ 	.word	0x000107e0


	//   ....[9]....
        /*08d8*/ 	.word	0x000107f0


	//   ....[10]....
        /*08dc*/ 	.word	0x00010800


	//   ....[11]....
        /*08e0*/ 	.word	0x00010810


	//   ....[12]....
        /*08e4*/ 	.word	0x00013dc0


	//   ....[13]....
        /*08e8*/ 	.word	0x00013dd0


	//   ....[14]....
        /*08ec*/ 	.word	0x00013de0


	//   ....[15]....
        /*08f0*/ 	.word	0x00013df0


	//   ....[16]....
        /*08f4*/ 	.word	0x00018830


	//   ....[17]....
        /*08f8*/ 	.word	0x00018860


	//   ....[18]....
        /*08fc*/ 	.word	0x000194b0


	//   ....[19]....
        /*0900*/ 	.word	0x00019580


	//   ....[20]....
        /*0904*/ 	.word	0x0001a110


	//   ....[21]....
        /*0908*/ 	.word	0x0001a1a0


	//   ....[22]....
        /*090c*/ 	.word	0x0001cc70


	//   ....[23]....
        /*0910*/ 	.word	0x0001d680


	//   ....[24]....
        /*0914*/ 	.word	0x0001dae0


	//   ....[25]....
        /*0918*/ 	.word	0x0001dc00


	//   ....[26]....
        /*091c*/ 	.word	0x0001e6d0


	//   ....[27]....
        /*0920*/ 	.word	0x0001e740


	//   ....[28]....
        /*0924*/ 	.word	0x00021e70


	//   ....[29]....
        /*0928*/ 	.word	0x00021ec0


	//   ....[30]....
        /*092c*/ 	.word	0x00021f10


	//   ....[31]....
        /*0930*/ 	.word	0x00021f40


	//   ....[32]....
        /*0934*/ 	.word	0x00023b10


	//   ....[33]....
        /*0938*/ 	.word	0x00023b20


	//   ....[34]....
        /*093c*/ 	.word	0x00023ba0


	//   ....[35]....
        /*0940*/ 	.word	0x00023bb0


	//   ....[36]....
        /*0944*/ 	.word	0x00024910


	//   ....[37]....
        /*0948*/ 	.word	0x00024940


	//   ....[38]....
        /*094c*/ 	.word	0x00024970


	//   ....[39]....
        /*0950*/ 	.word	0x000249a0


	//   ....[40]....
        /*0954*/ 	.word	0x000249d0


	//   ....[41]....
        /*0958*/ 	.word	0x00024a00


	//   ....[42]....
        /*095c*/ 	.word	0x00024a30


	//   ....[43]....
        /*0960*/ 	.word	0x00024a60


	//   ....[44]....
        /*0964*/ 	.word	0x00024a90


	//   ....[45]....
        /*0968*/ 	.word	0x00024ac0


	//   ....[46]....
        /*096c*/ 	.word	0x00024af0


	//   ....[47]....
        /*0970*/ 	.word	0x00024b20


	//   ....[48]....
        /*0974*/ 	.word	0x00024b50


	//   ....[49]....
        /*0978*/ 	.word	0x00024b80


	//   ....[50]....
        /*097c*/ 	.word	0x00024bb0


	//   ....[51]....
        /*0980*/ 	.word	0x00024be0


	//   ....[52]....
        /*0984*/ 	.word	0x00024c10


	//   ....[53]....
        /*0988*/ 	.word	0x00024c40


	//   ....[54]....
        /*098c*/ 	.word	0x00024c70


	//   ....[55]....
        /*0990*/ 	.word	0x00024ca0


	//   ....[56]....
        /*0994*/ 	.word	0x00024cd0


	//   ....[57]....
        /*0998*/ 	.word	0x00024d00


	//   ....[58]....
        /*099c*/ 	.word	0x00024d30


	//   ....[59]....
        /*09a0*/ 	.word	0x00024d50


	//   ....[60]....
        /*09a4*/ 	.word	0x00024d60


	//   ....[61]....
        /*09a8*/ 	.word	0x00024d70


	//   ....[62]....
        /*09ac*/ 	.word	0x00024d90


	//   ....[63]....
        /*09b0*/ 	.word	0x00024da0


	//   ....[64]....
        /*09b4*/ 	.word	0x00024db0


	//   ....[65]....
        /*09b8*/ 	.word	0x00024dc0


	//   ....[66]....
        /*09bc*/ 	.word	0x00024df0


	//   ....[67]....
        /*09c0*/ 	.word	0x00024e20


	//   ....[68]....
        /*09c4*/ 	.word	0x000253d0


	//   ....[69]....
        /*09c8*/ 	.word	0x00025410


	//   ....[70]....
        /*09cc*/ 	.word	0x00025440


	//   ....[71]....
        /*09d0*/ 	.word	0x00025470


	//   ....[72]....
        /*09d4*/ 	.word	0x00025a70


	//   ....[73]....
        /*09d8*/ 	.word	0x00025a80


	//   ....[74]....
        /*09dc*/ 	.word	0x00025b40


	//   ....[75]....
        /*09e0*/ 	.word	0x00025b60


	//   ....[76]....
        /*09e4*/ 	.word	0x00025c20


	//   ....[77]....
        /*09e8*/ 	.word	0x00025c40


	//   ....[78]....
        /*09ec*/ 	.word	0x00025d10


	//   ....[79]....
        /*09f0*/ 	.word	0x00025d30


	//   ....[80]....
        /*09f4*/ 	.word	0x00026500


	//   ....[81]....
        /*09f8*/ 	.word	0x00026510


	//   ....[82]....
        /*09fc*/ 	.word	0x00026650


	//   ....[83]....
        /*0a00*/ 	.word	0x00026660


	//   ....[84]....
        /*0a04*/ 	.word	0x00026790


	//   ....[85]....
        /*0a08*/ 	.word	0x000267a0


	//   ....[86]....
        /*0a0c*/ 	.word	0x000268d0


	//   ....[87]....
        /*0a10*/ 	.word	0x000268e0


	//   ....[88]....
        /*0a14*/ 	.word	0x00026a70


	//   ....[89]....
        /*0a18*/ 	.word	0x00026c50


	//   ....[90]....
        /*0a1c*/ 	.word	0x00026c80


	//   ....[91]....
        /*0a20*/ 	.word	0x00026cb0


	//   ....[92]....
        /*0a24*/ 	.word	0x00026ce0


	//   ....[93]....
        /*0a28*/ 	.word	0x00026d10


	//   ....[94]....
        /*0a2c*/ 	.word	0x00026d40


	//   ....[95]....
        /*0a30*/ 	.word	0x00026eb0


	//   ....[96]....
        /*0a34*/ 	.word	0x00026ee0


	//   ....[97]....
        /*0a38*/ 	.word	0x00026f10


	//   ....[98]....
        /*0a3c*/ 	.word	0x00026f40


	//   ....[99]....
        /*0a40*/ 	.word	0x00026f70


	//   ....[100]....
        /*0a44*/ 	.word	0x00026fa0


	//   ....[101]....
        /*0a48*/ 	.word	0x00027040


	//   ....[102]....
        /*0a4c*/ 	.word	0x000270a0


	//   ....[103]....
        /*0a50*/ 	.word	0x00027130


	//   ....[104]....
        /*0a54*/ 	.word	0x00028100


	//   ....[105]....
        /*0a58*/ 	.word	0x00029b80


	//   ....[106]....
        /*0a5c*/ 	.word	0x0002a9a0


	//   ....[107]....
        /*0a60*/ 	.word	0x0002a9c0


	//   ....[108]....
        /*0a64*/ 	.word	0x0002a9e0


	//   ....[109]....
        /*0a68*/ 	.word	0x0002aaa0


	//   ....[110]....
        /*0a6c*/ 	.word	0x0002aad0


	//   ....[111]....
        /*0a70*/ 	.word	0x0002ab60


	//   ....[112]....
        /*0a74*/ 	.word	0x0002ab70


	//   ....[113]....
        /*0a78*/ 	.word	0x0002ac00


	//   ....[114]....
        /*0a7c*/ 	.word	0x0002c980


	//   ....[115]....
        /*0a80*/ 	.word	0x0002c9b0


	//   ....[116]....
        /*0a84*/ 	.word	0x0002c9f0


	//   ....[117]....
        /*0a88*/ 	.word	0x0002ca20


	//   ....[118]....
        /*0a8c*/ 	.word	0x0002ca50


	//   ....[119]....
        /*0a90*/ 	.word	0x0002ca80


	//   ....[120]....
        /*0a94*/ 	.word	0x0002cab0


	//   ....[121]....
        /*0a98*/ 	.word	0x0002cae0


	//   ....[122]....
        /*0a9c*/ 	.word	0x0002cc60


	//   ....[123]....
        /*0aa0*/ 	.word	0x0002cc90


	//   ....[124]....
        /*0aa4*/ 	.word	0x0002ccc0


	//   ....[125]....
        /*0aa8*/ 	.word	0x0002ccf0


	//   ....[126]....
        /*0aac*/ 	.word	0x0002cd20


	//   ....[127]....
        /*0ab0*/ 	.word	0x0002cd50


	//   ....[128]....
        /*0ab4*/ 	.word	0x0002ce10


	//   ....[129]....
        /*0ab8*/ 	.word	0x0002ce30


	//   ....[130]....
        /*0abc*/ 	.word	0x0002cea0


	//   ....[131]....
        /*0ac0*/ 	.word	0x0002d580


	//   ....[132]....
        /*0ac4*/ 	.word	0x0002da30


	//   ....[133]....
        /*0ac8*/ 	.word	0x0002dad0


	//   ....[134]....
        /*0acc*/ 	.word	0x0002db60


	//   ....[135]....
        /*0ad0*/ 	.word	0x0002dbb0


	//   ....[136]....
        /*0ad4*/ 	.word	0x0002dc00


	//   ....[137]....
        /*0ad8*/ 	.word	0x0002dcd0


	//   ....[138]....
        /*0adc*/ 	.word	0x0002dd60


	//   ....[139]....
        /*0ae0*/ 	.word	0x0002ddb0


	//   ....[140]....
        /*0ae4*/ 	.word	0x0002de00


	//   ....[141]....
        /*0ae8*/ 	.word	0x0002e0e0


	//   ....[142]....
        /*0aec*/ 	.word	0x0002e200


	//   ....[143]....
        /*0af0*/ 	.word	0x0002e320


	//   ....[144]....
        /*0af4*/ 	.word	0x0002e3d0


	//   ....[145]....
        /*0af8*/ 	.word	0x0002e430


	//   ....[146]....
        /*0afc*/ 	.word	0x0002e4b0


	//   ....[147]....
        /*0b00*/ 	.word	0x0002e510


	//   ....[148]....
        /*0b04*/ 	.word	0x0002e570


	//   ....[149]....
        /*0b08*/ 	.word	0x0002e5d0


	//   ....[150]....
        /*0b0c*/ 	.word	0x0002e650


	//   ....[151]....
        /*0b10*/ 	.word	0x0002e6b0


	//   ....[152]....
        /*0b14*/ 	.word	0x0002e730


	//   ....[153]....
        /*0b18*/ 	.word	0x0002e790


	//   ....[154]....
        /*0b1c*/ 	.word	0x0002e810


	//   ....[155]....
        /*0b20*/ 	.word	0x0002e870


	//   ....[156]....
        /*0b24*/ 	.word	0x0002e8f0


	//   ....[157]....
        /*0b28*/ 	.word	0x0002e950


	//   ....[158]....
        /*0b2c*/ 	.word	0x0002e9e0


	//   ....[159]....
        /*0b30*/ 	.word	0x0002ea40


	//   ....[160]....
        /*0b34*/ 	.word	0x0002eac0


	//   ....[161]....
        /*0b38*/ 	.word	0x0002eb20


	//   ....[162]....
        /*0b3c*/ 	.word	0x0002eb80


	//   ....[163]....
        /*0b40*/ 	.word	0x0002ebe0


	//   ....[164]....
        /*0b44*/ 	.word	0x0002ec40


	//   ....[165]....
        /*0b48*/ 	.word	0x0002eca0


	//   ....[166]....
        /*0b4c*/ 	.word	0x0002ed20


	//   ....[167]....
        /*0b50*/ 	.word	0x0002ed80


	//   ....[168]....
        /*0b54*/ 	.word	0x0002ee00


	//   ....[169]....
        /*0b58*/ 	.word	0x0002ee60


	//   ....[170]....
        /*0b5c*/ 	.word	0x0002eee0


	//   ....[171]....
        /*0b60*/ 	.word	0x0002ef40


	//   ....[172]....
        /*0b64*/ 	.word	0x0002efc0


	//   ....[173]....
        /*0b68*/ 	.word	0x0002f0b0


	//   ....[174]....
        /*0b6c*/ 	.word	0x0002f100


	//   ....[175]....
        /*0b70*/ 	.word	0x0002f190


	//   ....[176]....
        /*0b74*/ 	.word	0x0002f220


	//   ....[177]....
        /*0b78*/ 	.word	0x0002f2b0


	//   ....[178]....
        /*0b7c*/ 	.word	0x0002f340


	//   ....[179]....
        /*0b80*/ 	.word	0x0002f3d0


	//   ....[180]....
        /*0b84*/ 	.word	0x0002f460


	//   ....[181]....
        /*0b88*/ 	.word	0x0002f520


	//   ....[182]....
        /*0b8c*/ 	.word	0x0002f810


	//   ....[183]....
        /*0b90*/ 	.word	0x0002fa30


	//   ....[184]....
        /*0b94*/ 	.word	0x0002fa80


	//   ....[185]....
        /*0b98*/ 	.word	0x0002fae0


	//   ....[186]....
        /*0b9c*/ 	.word	0x0002fb90


	//   ....[187]....
        /*0ba0*/ 	.word	0x0002fc50


	//   ....[188]....
        /*0ba4*/ 	.word	0x0002fd30


	//   ....[189]....
        /*0ba8*/ 	.word	0x0002fe00


	//   ....[190]....
        /*0bac*/ 	.word	0x0002ff00


	//   ....[191]....
        /*0bb0*/ 	.word	0x000301e0


	//   ....[192]....
        /*0bb4*/ 	.word	0x00030280


	//   ....[193]....
        /*0bb8*/ 	.word	0x000303a0


	//   ....[194]....
        /*0bbc*/ 	.word	0x00030420


	//   ....[195]....
        /*0bc0*/ 	.word	0x000304a0


	//   ....[196]....
        /*0bc4*/ 	.word	0x00030520


	//   ....[197]....
        /*0bc8*/ 	.word	0x000305a0


	//   ....[198]....
        /*0bcc*/ 	.word	0x00030630


	//   ....[199]....
        /*0bd0*/ 	.word	0x000306d0


	//   ....[200]....
        /*0bd4*/ 	.word	0x00030780


	//   ....[201]....
        /*0bd8*/ 	.word	0x00030800


	//   ....[202]....
        /*0bdc*/ 	.word	0x00030880


	//   ....[203]....
        /*0be0*/ 	.word	0x00030900


	//   ....[204]....
        /*0be4*/ 	.word	0x00030990


	//   ....[205]....
        /*0be8*/ 	.word	0x00030a10


	//   ....[206]....
        /*0bec*/ 	.word	0x00030ab0


	//   ....[207]....
        /*0bf0*/ 	.word	0x00030b40


	//   ....[208]....
        /*0bf4*/ 	.word	0x00030c70


	//----- nvinfo : EIATTR_REG_RECONFIG
	.align		4
.L_363:
        /*0bf8*/ 	.byte	0x01, 0x54
	.zero		2


	//----- nvinfo : EIATTR_SYSCALL_OFFSETS
	.align		4
        /*0bfc*/ 	.byte	0x04, 0x46
        /*0bfe*/ 	.short	(.L_365 - .L_364)


	//   ....[0]....
.L_364:
        /*0c00*/ 	.word	0x00001ca0


	//   ....[1]....
        /*0c04*/ 	.word	0x00001df0


	//   ....[2]....
        /*0c08*/ 	.word	0x00010040


	//   ....[3]....
        /*0c0c*/ 	.word	0x000105c0


	//   ....[4]....
        /*0c10*/ 	.word	0x000295b0


	//   ....[5]....
        /*0c14*/ 	.word	0x00029750


	//   ....[6]....
        /*0c18*/ 	.word	0x000298b0


	//   ....[7]....
        /*0c1c*/ 	.word	0x00029a00


	//   ....[8]....
        /*0c20*/ 	.word	0x0002a570


	//----- nvinfo : EIATTR_MBARRIER_INSTR_OFFSETS
	.align		4
.L_365:
        /*0c24*/ 	.byte	0x04, 0x39
        /*0c26*/ 	.short	(.L_367 - .L_366)


	//   ....[0]....
.L_366:
        /*0c28*/ 	.word	0x000002d0
        /*0c2c*/ 	.word	0x000000ff
        /*0c30*/ 	.word	0x00029800
        /*0c34*/ 	.short	0x0100
        /*0c36*/ 	.byte	0x08
	.zero		1


	//   ....[1]....
        /*0c38*/ 	.word	0x000002e0
        /*0c3c*/ 	.word	0x000000ff
        /*0c40*/ 	.word	0x00029820
        /*0c44*/ 	.short	0x0100
        /*0c46*/ 	.byte	0x08
	.zero		1


	//   ....[2]....
        /*0c48*/ 	.word	0x000003d0
        /*0c4c*/ 	.word	0x000000ff
        /*0c50*/ 	.word	0x00029830
        /*0c54*/ 	.short	0x0100
        /*0c56*/ 	.byte	0x08
	.zero		1


	//   ....[3]....
        /*0c58*/ 	.word	0x000003e0
        /*0c5c*/ 	.word	0x000000ff
        /*0c60*/ 	.word	0x00029840
        /*0c64*/ 	.short	0x0100
        /*0c66*/ 	.byte	0x08
	.zero		1


	//   ....[4]....
        /*0c68*/ 	.word	0x000003f0
        /*0c6c*/ 	.word	0x000000ff
        /*0c70*/ 	.word	0x00029838
        /*0c74*/ 	.short	0x0100
        /*0c76*/ 	.byte	0x08
	.zero		1


	//   ....[5]....
        /*0c78*/ 	.word	0x00000400
        /*0c7c*/ 	.word	0x000000ff
        /*0c80*/ 	.word	0x00029848
        /*0c84*/ 	.short	0x0100
        /*0c86*/ 	.byte	0x08
	.zero		1


	//   ....[6]....
        /*0c88*/ 	.word	0x00000530
        /*0c8c*/ 	.word	0x000000ff
        /*0c90*/ 	.word	0x00029850
        /*0c94*/ 	.short	0x0100
        /*0c96*/ 	.byte	0x08
	.zero		1


	//   ....[7]....
        /*0c98*/ 	.word	0x00000540
        /*0c9c*/ 	.word	0x000000ff
        /*0ca0*/ 	.word	0x00029860
        /*0ca4*/ 	.short	0x0100
        /*0ca6*/ 	.byte	0x08
	.zero		1


	//   ....[8]....
        /*0ca8*/ 	.word	0x00000550
        /*0cac*/ 	.word	0x000000ff
        /*0cb0*/ 	.word	0x00029858
        /*0cb4*/ 	.short	0x0100
        /*0cb6*/ 	.byte	0x08
	.zero		1


	//   ....[9]....
        /*0cb8*/ 	.word	0x00000560
        /*0cbc*/ 	.word	0x000000ff
        /*0cc0*/ 	.word	0x00029868
        /*0cc4*/ 	.short	0x0100
        /*0cc6*/ 	.byte	0x08
	.zero		1


	//   ....[10]....
        /*0cc8*/ 	.word	0x00000650
        /*0ccc*/ 	.word	0x000000ff
        /*0cd0*/ 	.word	0x00029870
        /*0cd4*/ 	.short	0x0100
        /*0cd6*/ 	.byte	0x06
	.zero		1


	//   ....[11]....
        /*0cd8*/ 	.word	0x00000660
        /*0cdc*/ 	.word	0x000000ff
        /*0ce0*/ 	.word	0x00029880
        /*0ce4*/ 	.short	0x0100
        /*0ce6*/ 	.byte	0x06
	.zero		1


	//   ....[12]....
        /*0ce8*/ 	.word	0x00000670
        /*0cec*/ 	.word	0x000000ff
        /*0cf0*/ 	.word	0x00029878
        /*0cf4*/ 	.short	0x0100
        /*0cf6*/ 	.byte	0x06
	.zero		1


	//   ....[13]....
        /*0cf8*/ 	.word	0x00000680
        /*0cfc*/ 	.word	0x000000ff
        /*0d00*/ 	.word	0x00029888
        /*0d04*/ 	.short	0x0100
        /*0d06*/ 	.byte	0x06
	.zero		1


	//   ....[14]....
        /*0d08*/ 	.word	0x000007b0
        /*0d0c*/ 	.word	0x000000ff
        /*0d10*/ 	.word	0x00029890
        /*0d14*/ 	.short	0x0100
        /*0d16*/ 	.byte	0x08
	.zero		1


	//   ....[15]....
        /*0d18*/ 	.word	0x000007c0
        /*0d1c*/ 	.word	0x000000ff
        /*0d20*/ 	.word	0x000298a0
        /*0d24*/ 	.short	0x0100
        /*0d26*/ 	.byte	0x08
	.zero		1


	//   ....[16]....
        /*0d28*/ 	.word	0x000007d0
        /*0d2c*/ 	.word	0x000000ff
        /*0d30*/ 	.word	0x00029898
        /*0d34*/ 	.short	0x0100
        /*0d36*/ 	.byte	0x08
	.zero		1


	//   ....[17]....
        /*0d38*/ 	.word	0x000007e0
        /*0d3c*/ 	.word	0x000000ff
        /*0d40*/ 	.word	0x000298a8
        /*0d44*/ 	.short	0x0100
        /*0d46*/ 	.byte	0x08
	.zero		1


	//   ....[18]....
        /*0d48*/ 	.word	0x00000910
        /*0d4c*/ 	.word	0x000000ff
        /*0d50*/ 	.word	0x000298b0
        /*0d54*/ 	.short	0x0100
        /*0d56*/ 	.byte	0x08
	.zero		1


	//   ....[19]....
        /*0d58*/ 	.word	0x00000920
        /*0d5c*/ 	.word	0x000000ff
        /*0d60*/ 	.word	0x000298c0
        /*0d64*/ 	.short	0x0100
        /*0d66*/ 	.byte	0x08
	.zero		1


	//   ....[20]....
        /*0d68*/ 	.word	0x00000930
        /*0d6c*/ 	.word	0x000000ff
        /*0d70*/ 	.word	0x000298b8
        /*0d74*/ 	.short	0x0100
        /*0d76*/ 	.byte	0x08
	.zero		1


	//   ....[21]....
        /*0d78*/ 	.word	0x00000940
        /*0d7c*/ 	.word	0x000000ff
        /*0d80*/ 	.word	0x000298c8
        /*0d84*/ 	.short	0x0100
        /*0d86*/ 	.byte	0x08
	.zero		1


	//   ....[22]....
        /*0d88*/ 	.word	0x00003590
        /*0d8c*/ 	.word	0x00000061
        /*0d90*/ 	.word	0x00029890
        /*0d94*/ 	.short	0x010a
        /*0d96*/ 	.byte	0x3f
	.zero		1


	//   ....[23]....
        /*0d98*/ 	.word	0x000092e0
        /*0d9c*/ 	.word	0x00000061
        /*0da0*/ 	.word	0x00029890
        /*0da4*/ 	.short	0x010a
        /*0da6*/ 	.byte	0x3f
	.zero		1


	//   ....[24]....
        /*0da8*/ 	.word	0x0000f1f0
        /*0dac*/ 	.word	0x00000061
        /*0db0*/ 	.word	0x00029890
        /*0db4*/ 	.short	0x010a
        /*0db6*/ 	.byte	0x3f
	.zero		1


	//   ....[25]....
        /*0db8*/ 	.word	0x0000f5c0
        /*0dbc*/ 	.word	0x00000028
        /*0dc0*/ 	.word	0x00000000
        /*0dc4*/ 	.short	0x0101
        /*0dc6*/ 	.byte	0x3f
	.zero		1


	//   ....[26]....
        /*0dc8*/ 	.word	0x0000f600
        /*0dcc*/ 	.word	0x00000061
        /*0dd0*/ 	.word	0x000298b0
        /*0dd4*/ 	.short	0x010a
        /*0dd6*/ 	.byte	0x3f
	.zero		1


	//   ....[27]....
        /*0dd8*/ 	.word	0x0000faa0
        /*0ddc*/ 	.word	0x00000061
        /*0de0*/ 	.word	0x00000000
        /*0de4*/ 	.short	0x0101
        /*0de6*/ 	.byte	0x3f
	.zero		1


	//   ....[28]....
        /*0de8*/ 	.word	0x00010340
        /*0dec*/ 	.word	0x00000010
        /*0df0*/ 	.word	0x00029800
        /*0df4*/ 	.short	0x010a
        /*0df6*/ 	.byte	0x3f
	.zero		1


	//   ....[29]....
        /*0df8*/ 	.word	0x00010390
        /*0dfc*/ 	.word	0x00000010
        /*0e00*/ 	.word	0x00029800
        /*0e04*/ 	.short	0x010a
        /*0e06*/ 	.byte	0x3f
	.zero		1


	//   ....[30]....
        /*0e08*/ 	.word	0x00010d30
        /*0e0c*/ 	.word	0x00000010
        /*0e10*/ 	.word	0x00029800
        /*0e14*/ 	.short	0x010a
        /*0e16*/ 	.byte	0x3f
	.zero		1


	//   ....[31]....
        /*0e18*/ 	.word	0x00014220
        /*0e1c*/ 	.word	0x00000010
        /*0e20*/ 	.word	0x00029800
        /*0e24*/ 	.short	0x010a
        /*0e26*/ 	.byte	0x3f
	.zero		1


	//   ....[32]....
        /*0e28*/ 	.word	0x000172c0
        /*0e2c*/ 	.word	0x00000000
        /*0e30*/ 	.word	0x00029830
        /*0e34*/ 	.short	0x010a
        /*0e36*/ 	.byte	0x3f
	.zero		1


	//   ....[33]....
        /*0e38*/ 	.word	0x00017330
        /*0e3c*/ 	.word	0x00000000
        /*0e40*/ 	.word	0x00029830
        /*0e44*/ 	.short	0x010a
        /*0e46*/ 	.byte	0x3f
	.zero		1


	//   ....[34]....
        /*0e48*/ 	.word	0x00018e80
        /*0e4c*/ 	.word	0x00000000
        /*0e50*/ 	.word	0x00000000
        /*0e54*/ 	.short	0x0101
        /*0e56*/ 	.byte	0x3f
	.zero		1


	//   ....[35]....
        /*0e58*/ 	.word	0x0001b410
        /*0e5c*/ 	.word	0x0000000b
        /*0e60*/ 	.word	0x00029830
        /*0e64*/ 	.short	0x010a
        /*0e66*/ 	.byte	0x3f
	.zero		1


	//   ....[36]....
        /*0e68*/ 	.word	0x0001b460
        /*0e6c*/ 	.word	0x0000000b
        /*0e70*/ 	.word	0x00029830
        /*0e74*/ 	.short	0x010a
        /*0e76*/ 	.byte	0x3f
	.zero		1


	//   ....[37]....
        /*0e78*/ 	.word	0x0001c560
        /*0e7c*/ 	.word	0x0000000b
        /*0e80*/ 	.word	0x00029850
        /*0e84*/ 	.short	0x010a
        /*0e86*/ 	.byte	0x3f
	.zero		1


	//   ....[38]....
        /*0e88*/ 	.word	0x0001c5a0
        /*0e8c*/ 	.word	0x0000000b
        /*0e90*/ 	.word	0x00029850
        /*0e94*/ 	.short	0x010a
        /*0e96*/ 	.byte	0x3f
	.zero		1


	//   ....[39]....
        /*0e98*/ 	.word	0x0001f1a0
        /*0e9c*/ 	.word	0x00000003
        /*0ea0*/ 	.word	0x00000000
        /*0ea4*/ 	.short	0x0101
        /*0ea6*/ 	.byte	0x3f
	.zero		1


	//   ....[40]....
        /*0ea8*/ 	.word	0x0001f4a0
        /*0eac*/ 	.word	0x00000007
        /*0eb0*/ 	.word	0x00000000
        /*0eb4*/ 	.short	0x0101
        /*0eb6*/ 	.byte	0x3f
	.zero		1


	//   ....[41]....
        /*0eb8*/ 	.word	0x0001fbf0
        /*0ebc*/ 	.word	0x0000000a
        /*0ec0*/ 	.word	0x00029830
        /*0ec4*/ 	.short	0x010a
        /*0ec6*/ 	.byte	0x3f
	.zero		1


	//   ....[42]....
        /*0ec8*/ 	.word	0x0001fc40
        /*0ecc*/ 	.word	0x0000000a
        /*0ed0*/ 	.word	0x00029830
        /*0ed4*/ 	.short	0x010a
        /*0ed6*/ 	.byte	0x3f
	.zero		1


	//   ....[43]....
        /*0ed8*/ 	.word	0x00020d10
        /*0edc*/ 	.word	0x0000000a
        /*0ee0*/ 	.word	0x00029850
        /*0ee4*/ 	.short	0x010a
        /*0ee6*/ 	.byte	0x3f
	.zero		1


	//   ....[44]....
        /*0ee8*/ 	.word	0x00020d50
        /*0eec*/ 	.word	0x0000000a
        /*0ef0*/ 	.word	0x00029850
        /*0ef4*/ 	.short	0x010a
        /*0ef6*/ 	.byte	0x3f
	.zero		1


	//   ....[45]....
        /*0ef8*/ 	.word	0x00022e60
        /*0efc*/ 	.word	0x00000000
        /*0f00*/ 	.word	0x00000000
        /*0f04*/ 	.short	0x0101
        /*0f06*/ 	.byte	0x3f
	.zero		1


	//   ....[46]....
        /*0f08*/ 	.word	0x00023160
        /*0f0c*/ 	.word	0x00000007
        /*0f10*/ 	.word	0x00000000
        /*0f14*/ 	.short	0x0101
        /*0f16*/ 	.byte	0x3f
	.zero		1


	//   ....[47]....
        /*0f18*/ 	.word	0x000237a0
        /*0f1c*/ 	.word	0x0000000b
        /*0f20*/ 	.word	0x00029850
        /*0f24*/ 	.short	0x010a
        /*0f26*/ 	.byte	0x3f
	.zero		1


	//   ....[48]....
        /*0f28*/ 	.word	0x00023820
        /*0f2c*/ 	.word	0x0000000b
        /*0f30*/ 	.word	0x00029850
        /*0f34*/ 	.short	0x010a
        /*0f36*/ 	.byte	0x3f
	.zero		1


	//   ....[49]....
        /*0f38*/ 	.word	0x00023e30
        /*0f3c*/ 	.word	0x00000000
        /*0f40*/ 	.word	0x00000000
        /*0f44*/ 	.short	0x0101
        /*0f46*/ 	.byte	0x3f
	.zero		1


	//   ....[50]....
        /*0f48*/ 	.word	0x00025a60
        /*0f4c*/ 	.word	0x00000000
        /*0f50*/ 	.word	0x00000000
        /*0f54*/ 	.short	0x0101
        /*0f56*/ 	.byte	0x3f
	.zero		1


	//   ....[51]....
        /*0f58*/ 	.word	0x000281f0
        /*0f5c*/ 	.word	0x00000006
        /*0f60*/ 	.word	0x00029820
        /*0f64*/ 	.short	0x010a
        /*0f66*/ 	.byte	0x3f
	.zero		1


	//   ....[52]....
        /*0f68*/ 	.word	0x000282e0
        /*0f6c*/ 	.word	0x00000007
        /*0f70*/ 	.word	0x000298a0
        /*0f74*/ 	.short	0x010a
        /*0f76*/ 	.byte	0x3f
	.zero		1


	//   ....[53]....
        /*0f78*/ 	.word	0x00028710
        /*0f7c*/ 	.word	0x00000007
        /*0f80*/ 	.word	0x000298c0
        /*0f84*/ 	.short	0x010a
        /*0f86*/ 	.byte	0x3f
	.zero		1


	//   ....[54]....
        /*0f88*/ 	.word	0x00028b00
        /*0f8c*/ 	.word	0x00000008
        /*0f90*/ 	.word	0x000298a0
        /*0f94*/ 	.short	0x010a
        /*0f96*/ 	.byte	0x3f
	.zero		1


	//   ....[55]....
        /*0f98*/ 	.word	0x00028f20
        /*0f9c*/ 	.word	0x00000008
        /*0fa0*/ 	.word	0x000298c0
        /*0fa4*/ 	.short	0x010a
        /*0fa6*/ 	.byte	0x3f
	.zero		1


	//   ....[56]....
        /*0fa8*/ 	.word	0x00029e40
        /*0fac*/ 	.word	0x00000002
        /*0fb0*/ 	.word	0x00029880
        /*0fb4*/ 	.short	0x010a
        /*0fb6*/ 	.byte	0x3f
	.zero		1


	//   ....[57]....
        /*0fb8*/ 	.word	0x0002a010
        /*0fbc*/ 	.word	0x00000002
        /*0fc0*/ 	.word	0x00029840
        /*0fc4*/ 	.short	0x010a
        /*0fc6*/ 	.byte	0x3f
	.zero		1


	//   ....[58]....
        /*0fc8*/ 	.word	0x0002ad00
        /*0fcc*/ 	.word	0x00000009
        /*0fd0*/ 	.word	0x00029800
        /*0fd4*/ 	.short	0x0107
        /*0fd6*/ 	.byte	0x3f
	.zero		1


	//   ....[59]....
        /*0fd8*/ 	.word	0x0002ae00
        /*0fdc*/ 	.word	0x00000002
        /*0fe0*/ 	.word	0x00029800
        /*0fe4*/ 	.short	0x0101
        /*0fe6*/ 	.byte	0x3f
	.zero		1


	//   ....[60]....
        /*0fe8*/ 	.word	0x0002ae20
        /*0fec*/ 	.word	0x00000002
        /*0ff0*/ 	.word	0x00029820
        /*0ff4*/ 	.short	0x010a
        /*0ff6*/ 	.byte	0x3f
	.zero		1


	//   ....[61]....
        /*0ff8*/ 	.word	0x0002b170
        /*0ffc*/ 	.word	0x00000005
        /*1000*/ 	.word	0x00029880
        /*1004*/ 	.short	0x010a
        /*1006*/ 	.byte	0x3f
	.zero		1


	//   ....[62]....
        /*1008*/ 	.word	0x0002b3d0
        /*100c*/ 	.word	0x00000005
        /*1010*/ 	.word	0x00029840
        /*1014*/ 	.short	0x010a
        /*1016*/ 	.byte	0x3f
	.zero		1


	//   ....[63]....
        /*1018*/ 	.word	0x0002b8f0
        /*101c*/ 	.word	0x00000011
        /*1020*/ 	.word	0x00029870
        /*1024*/ 	.short	0x010a
        /*1026*/ 	.byte	0x3f
	.zero		1


	//   ....[64]....
        /*1028*/ 	.word	0x0002b960
        /*102c*/ 	.word	0x00000011
        /*1030*/ 	.word	0x00029860
        /*1034*/ 	.short	0x010a
        /*1036*/ 	.byte	0x3f
	.zero		1


	//   ....[65]....
        /*1038*/ 	.word	0x0002bea0
        /*103c*/ 	.word	0x00000011
        /*1040*/ 	.word	0x00029850
        /*1044*/ 	.short	0x0101
        /*1046*/ 	.byte	0x3f
	.zero		1


	//   ....[66]....
        /*1048*/ 	.word	0x0002bf20
        /*104c*/ 	.word	0x00000011
        /*1050*/ 	.word	0x00000000
        /*1054*/ 	.short	0x0101
        /*1056*/ 	.byte	0x3f
	.zero		1


	//   ....[67]....
        /*1058*/ 	.word	0x0002c150
        /*105c*/ 	.word	0x00000011
        /*1060*/ 	.word	0x00029870
        /*1064*/ 	.short	0x010a
        /*1066*/ 	.byte	0x3f
	.zero		1


	//   ....[68]....
        /*1068*/ 	.word	0x0002c1c0
        /*106c*/ 	.word	0x00000011
        /*1070*/ 	.word	0x00029860
        /*1074*/ 	.short	0x010a
        /*1076*/ 	.byte	0x3f
	.zero		1


	//   ....[69]....
        /*1078*/ 	.word	0x0002c720
        /*107c*/ 	.word	0x00000011
        /*1080*/ 	.word	0x00029850
        /*1084*/ 	.short	0x0101
        /*1086*/ 	.byte	0x3f
	.zero		1


	//   ....[70]....
        /*1088*/ 	.word	0x0002c770
        /*108c*/ 	.word	0x00000011
        /*1090*/ 	.word	0x00000000
        /*1094*/ 	.short	0x0101
        /*1096*/ 	.byte	0x3f
	.zero		1


	//   ....[71]....
        /*1098*/ 	.word	0x0002d500
        /*109c*/ 	.word	0x00000000
        /*10a0*/ 	.word	0x00029820
        /*10a4*/ 	.short	0x010a
        /*10a6*/ 	.byte	0x3f
	.zero		1


	//   ....[72]....
        /*10a8*/ 	.word	0x0002d6b0
        /*10ac*/ 	.word	0x00000006
        /*10b0*/ 	.word	0x00000000
        /*10b4*/ 	.short	0x010a
        /*10b6*/ 	.byte	0x3f
	.zero		1


	//   ....[73]....
        /*10b8*/ 	.word	0x0002d720
        /*10bc*/ 	.word	0x00000007
        /*10c0*/ 	.word	0x00000000
        /*10c4*/ 	.short	0x010a
        /*10c6*/ 	.byte	0x3f
	.zero		1


	//   ....[74]....
        /*10c8*/ 	.word	0x0002d780
        /*10cc*/ 	.word	0x00000004
        /*10d0*/ 	.word	0x00029860
        /*10d4*/ 	.short	0x010a
        /*10d6*/ 	.byte	0x3f
	.zero		1


	//   ....[75]....
        /*10d8*/ 	.word	0x0002d7d0
        /*10dc*/ 	.word	0x00000003
        /*10e0*/ 	.word	0x00029860
        /*10e4*/ 	.short	0x010a
        /*10e6*/ 	.byte	0x3f
	.zero		1


	//   ....[76]....
        /*10e8*/ 	.word	0x0002d810
        /*10ec*/ 	.word	0x00000004
        /*10f0*/ 	.word	0x00029880
        /*10f4*/ 	.short	0x010a
        /*10f6*/ 	.byte	0x3f
	.zero		1


	//   ....[77]....
        /*10f8*/ 	.word	0x0002d830
        /*10fc*/ 	.word	0x00000003
        /*1100*/ 	.word	0x00029880
        /*1104*/ 	.short	0x010a
        /*1106*/ 	.byte	0x3f
	.zero		1


	//   ....[78]....
        /*1108*/ 	.word	0x0002d890
        /*110c*/ 	.word	0x00000061
        /*1110*/ 	.word	0x00029890
        /*1114*/ 	.short	0x010a
        /*1116*/ 	.byte	0x3f
	.zero		1


	//   ....[79]....
        /*1118*/ 	.word	0x0002d8e0
        /*111c*/ 	.word	0x00000061
        /*1120*/ 	.word	0x00029890
        /*1124*/ 	.short	0x010a
        /*1126*/ 	.byte	0x3f
	.zero		1


	//   ....[80]....
        /*1128*/ 	.word	0x0002d930
        /*112c*/ 	.word	0x00000061
        /*1130*/ 	.word	0x00029890
        /*1134*/ 	.short	0x010a
        /*1136*/ 	.byte	0x3f
	.zero		1


	//   ....[81]....
        /*1138*/ 	.word	0x0002d980
        /*113c*/ 	.word	0x00000061
        /*1140*/ 	.word	0x000298b0
        /*1144*/ 	.short	0x010a
        /*1146*/ 	.byte	0x3f
	.zero		1


	//   ....[82]....
        /*1148*/ 	.word	0x0002dc30
        /*114c*/ 	.word	0x00000010
        /*1150*/ 	.word	0x00029800
        /*1154*/ 	.short	0x010a
        /*1156*/ 	.byte	0x3f
	.zero		1


	//   ....[83]....
        /*1158*/ 	.word	0x0002de40
        /*115c*/ 	.word	0x00000010
        /*1160*/ 	.word	0x00029800
        /*1164*/ 	.short	0x010a
        /*1166*/ 	.byte	0x3f
	.zero		1


	//   ....[84]....
        /*1168*/ 	.word	0x0002de90
        /*116c*/ 	.word	0x00000000
        /*1170*/ 	.word	0x00029830
        /*1174*/ 	.short	0x010a
        /*1176*/ 	.byte	0x3f
	.zero		1


	//   ....[85]....
        /*1178*/ 	.word	0x0002dee0
        /*117c*/ 	.word	0x0000000b
        /*1180*/ 	.word	0x00029830
        /*1184*/ 	.short	0x010a
        /*1186*/ 	.byte	0x3f
	.zero		1


	//   ....[86]....
        /*1188*/ 	.word	0x0002df30
        /*118c*/ 	.word	0x0000000b
        /*1190*/ 	.word	0x00029850
        /*1194*/ 	.short	0x010a
        /*1196*/ 	.byte	0x3f
	.zero		1


	//   ....[87]....
        /*1198*/ 	.word	0x0002df80
        /*119c*/ 	.word	0x0000000a
        /*11a0*/ 	.word	0x00029830
        /*11a4*/ 	.short	0x010a
        /*11a6*/ 	.byte	0x3f
	.zero		1


	//   ....[88]....
        /*11a8*/ 	.word	0x0002dfd0
        /*11ac*/ 	.word	0x0000000a
        /*11b0*/ 	.word	0x00029850
        /*11b4*/ 	.short	0x010a
        /*11b6*/ 	.byte	0x3f
	.zero		1


	//   ....[89]....
        /*11b8*/ 	.word	0x0002e020
        /*11bc*/ 	.word	0x0000000b
        /*11c0*/ 	.word	0x00029850
        /*11c4*/ 	.short	0x010a
        /*11c6*/ 	.byte	0x3f
	.zero		1


	//   ....[90]....
        /*11c8*/ 	.word	0x0002f5f0
        /*11cc*/ 	.word	0x00000005
        /*11d0*/ 	.word	0x00029820
        /*11d4*/ 	.short	0x010a
        /*11d6*/ 	.byte	0x3f
	.zero		1


	//   ....[91]....
        /*11d8*/ 	.word	0x0002f640
        /*11dc*/ 	.word	0x00000007
        /*11e0*/ 	.word	0x000298a0
        /*11e4*/ 	.short	0x010a
        /*11e6*/ 	.byte	0x3f
	.zero		1


	//   ....[92]....
        /*11e8*/ 	.word	0x0002f690
        /*11ec*/ 	.word	0x00000007
        /*11f0*/ 	.word	0x000298c0
        /*11f4*/ 	.short	0x010a
        /*11f6*/ 	.byte	0x3f
	.zero		1


	//   ....[93]....
        /*11f8*/ 	.word	0x0002f6e0
        /*11fc*/ 	.word	0x00000008
        /*1200*/ 	.word	0x000298a0
        /*1204*/ 	.short	0x010a
        /*1206*/ 	.byte	0x3f
	.zero		1


	//   ....[94]....
        /*1208*/ 	.word	0x0002f730
        /*120c*/ 	.word	0x00000008
        /*1210*/ 	.word	0x000298c0
        /*1214*/ 	.short	0x010a
        /*1216*/ 	.byte	0x3f
	.zero		1


	//   ....[95]....
        /*1218*/ 	.word	0x0002f8d0
        /*121c*/ 	.word	0x00000002
        /*1220*/ 	.word	0x00029880
        /*1224*/ 	.short	0x010a
        /*1226*/ 	.byte	0x3f
	.zero		1


	//   ....[96]....
        /*1228*/ 	.word	0x0002f920
        /*122c*/ 	.word	0x00000002
        /*1230*/ 	.word	0x00029840
        /*1234*/ 	.short	0x010a
        /*1236*/ 	.byte	0x3f
	.zero		1


	//   ....[97]....
        /*1238*/ 	.word	0x0002ff50
        /*123c*/ 	.word	0x00000002
        /*1240*/ 	.word	0x00029820
        /*1244*/ 	.short	0x010a
        /*1246*/ 	.byte	0x3f
	.zero		1


	//   ....[98]....
        /*1248*/ 	.word	0x0002ffa0
        /*124c*/ 	.word	0x00000005
        /*1250*/ 	.word	0x00029880
        /*1254*/ 	.short	0x010a
        /*1256*/ 	.byte	0x3f
	.zero		1


	//   ....[99]....
        /*1258*/ 	.word	0x0002fff0
        /*125c*/ 	.word	0x00000005
        /*1260*/ 	.word	0x00029840
        /*1264*/ 	.short	0x010a
        /*1266*/ 	.byte	0x3f
	.zero		1


	//   ....[100]....
        /*1268*/ 	.word	0x00030040
        /*126c*/ 	.word	0x00000011
        /*1270*/ 	.word	0x00029870
        /*1274*/ 	.short	0x010a
        /*1276*/ 	.byte	0x3f
	.zero		1


	//   ....[101]....
        /*1278*/ 	.word	0x00030090
        /*127c*/ 	.word	0x00000011
        /*1280*/ 	.word	0x00029860
        /*1284*/ 	.short	0x010a
        /*1286*/ 	.byte	0x3f
	.zero		1


	//   ....[102]....
        /*1288*/ 	.word	0x000300e0
        /*128c*/ 	.word	0x00000011
        /*1290*/ 	.word	0x00029870
        /*1294*/ 	.short	0x010a
        /*1296*/ 	.byte	0x3f
	.zero		1


	//   ....[103]....
        /*1298*/ 	.word	0x00030130
        /*129c*/ 	.word	0x00000011
        /*12a0*/ 	.word	0x00029860
        /*12a4*/ 	.short	0x010a
        /*12a6*/ 	.byte	0x3f
	.zero		1


	//   ....[104]....
        /*12a8*/ 	.word	0x00030b90
        /*12ac*/ 	.word	0x00000000
        /*12b0*/ 	.word	0x00029820
        /*12b4*/ 	.short	0x010a
        /*12b6*/ 	.byte	0x3f
	.zero		1


	//   ....[105]....
        /*12b8*/ 	.word	0x00030d30
        /*12bc*/ 	.word	0x00000006
        /*12c0*/ 	.word	0x00000000
        /*12c4*/ 	.short	0x010a
        /*12c6*/ 	.byte	0x3f
	.zero		1


	//   ....[106]....
        /*12c8*/ 	.word	0x00030d80
        /*12cc*/ 	.word	0x00000007
        /*12d0*/ 	.word	0x00000000
        /*12d4*/ 	.short	0x010a
        /*12d6*/ 	.byte	0x3f
	.zero		1


	//   ....[107]....
        /*12d8*/ 	.word	0x00030dd0
        /*12dc*/ 	.word	0x00000004
        /*12e0*/ 	.word	0x00029860
        /*12e4*/ 	.short	0x010a
        /*12e6*/ 	.byte	0x3f
	.zero		1


	//   ....[108]....
        /*12e8*/ 	.word	0x00030e20
        /*12ec*/ 	.word	0x00000003
        /*12f0*/ 	.word	0x00029860
        /*12f4*/ 	.short	0x010a
        /*12f6*/ 	.byte	0x3f
	.zero		1


	//   ....[109]....
        /*12f8*/ 	.word	0x00030e70
        /*12fc*/ 	.word	0x00000004
        /*1300*/ 	.word	0x00029880
        /*1304*/ 	.short	0x010a
        /*1306*/ 	.byte	0x3f
	.zero		1


	//----- nvinfo : EIATTR_NUM_MBARRIERS
	.align		4
.L_367:
        /*1308*/ 	.byte	0x03, 0x38
        /*130a*/ 	.short	0x0016


	//----- nvinfo : EIATTR_EXIT_INSTR_OFFSETS
	.align		4
        /*130c*/ 	.byte	0x04, 0x1c
        /*130e*/ 	.short	(.L_369 - .L_368)


	//   ....[0]....
.L_368:
        /*1310*/ 	.word	0x0002d880


	//----- nvinfo : EIATTR_MAX_THREADS
	.align		4
.L_369:
        /*1314*/ 	.byte	0x04, 0x05
        /*1316*/ 	.short	(.L_371 - .L_370)
.L_370:
        /*1318*/ 	.word	0x00000180
        /*131c*/ 	.word	0x00000001
        /*1320*/ 	.word	0x00000001


	//----- nvinfo : EIATTR_CRS_STACK_SIZE
	.align		4
.L_371:
        /*1324*/ 	.byte	0x04, 0x1e
        /*1326*/ 	.short	(.L_373 - .L_372)
.L_372:
        /*1328*/ 	.word	0x00000000


	//----- nvinfo : EIATTR_CBANK_PARAM_SIZE
	.align		4
.L_373:
        /*132c*/ 	.byte	0x03, 0x19
        /*132e*/ 	.short	0x0af0


	//----- nvinfo : EIATTR_PARAM_CBANK
	.align		4
        /*1330*/ 	.byte	0x04, 0x0a
        /*1332*/ 	.short	(.L_375 - .L_374)
	.align		4
.L_374:
        /*1334*/ 	.word	index@(.nv.constant0._ZN7cutlass13device_kernelIN5flash11enable_sm90INS1_16FlashAttnFwdSm90INS1_25CollectiveMainloopFwdSm90ILi2EN4cute5tupleIJNS5_1CILi1EEES8_S8_EEENS6_IJNS7_ILi128EEENS7_ILi160EEENS7_ILi192EEEEEELi128ENS_12float_e4m3_tEfNS_4arch4Sm90ELb1ELb0ELb1ELb1ELb0ELb1ELb0ELb1ELb1ELb1ELb0ELb0EEENS1_21CollectiveEpilogueFwdINS6_IJSA_SA_SB_EEES9_NS_10bfloat16_tESG_Li256ELb1ELb1ELb0ELb1EEENS1_36VarlenDynamicPersistentTileSchedulerILi128ELi160ELi256ELi128ELb0ELb1ELb1ELb1ELb1ELb1EEEEEEEEEvNT_6ParamsE)
        /*1338*/ 	.short	0x0210
        /*133a*/ 	.short	0x0af0


	//----- nvinfo : EIATTR_SW_WAR
	.align		4
.L_375:
        /*133c*/ 	.byte	0x04, 0x36
        /*133e*/ 	.short	(.L_377 - .L_376)
.L_376:
        /*1340*/ 	.word	0x00000008
.L_377:


//--------------------- .nv.callgraph             --------------------------
	.section	.nv.callgraph,"",@"SHT_CUDA_CALLGRAPH"
	.align	4
	.sectionentsize	8
	.align		4
        /*0000*/ 	.word	0x00000000
	.align		4
        /*0004*/ 	.word	0xffffffff
	.align		4
        /*0008*/ 	.word	index@(_ZN7cutlass13device_kernelIN5flash11enable_sm90INS1_16FlashAttnFwdSm90INS1_25CollectiveMainloopFwdSm90ILi2EN4cute5tupleIJNS5_1CILi1EEES8_S8_EEENS6_IJNS7_ILi128EEENS7_ILi160EEENS7_ILi192EEEEEELi128ENS_12float_e4m3_tEfNS_4arch4Sm90ELb0ELb0ELb1ELb0ELb0ELb0ELb0ELb1ELb1ELb1ELb0ELb0EEENS1_21CollectiveEpilogueFwdINS6_IJSA_SA_SB_EEES9_NS_10bfloat16_tESG_Li256ELb0ELb1ELb0ELb1EEENS1_29StaticPersistentTileSchedulerILb0EEEEEEEEEvNT_6ParamsE)
	.align		4
        /*000c*/ 	.word	index@(__assertfail)
	.align		4
        /*0010*/ 	.word	index@(_ZN7cutlass13device_kernelIN5flash11enable_sm90INS1_16FlashAttnFwdSm90INS1_25CollectiveMainloopFwdSm90ILi2EN4cute5tupleIJNS5_1CILi2EEENS7_ILi1EEES9_EEENS6_IJNS7_ILi128EEENS7_ILi160EEENS7_ILi192EEEEEELi128ENS_12float_e4m3_tEfNS_4arch4Sm90ELb0ELb0ELb1ELb0ELb0ELb0ELb0ELb1ELb1ELb1ELb0ELb0EEENS1_21CollectiveEpilogueFwdINS6_IJSB_SB_SC_EEESA_NS_10bfloat16_tESH_Li256ELb0ELb1ELb0ELb1EEENS1_29StaticPersistentTileSchedulerILb0EEEEEEEEEvNT_6ParamsE)
	.align		4
        /*0014*/ 	.word	index@(__assertfail)
	.align		4
        /*0018*/ 	.word	index@(_ZN7cutlass13device_kernelIN5flash11enable_sm90INS1_16FlashAttnFwdSm90INS1_25CollectiveMainloopFwdSm90ILi2EN4cute5tupleIJNS5_1CILi1EEES8_S8_EEENS6_IJNS7_ILi128EEENS7_ILi160EEENS7_ILi192EEEEEELi128ENS_12float_e4m3_tEfNS_4arch4Sm90ELb0ELb0ELb1ELb1ELb0ELb0ELb0ELb1ELb1ELb1ELb0ELb0EEENS1_21CollectiveEpilogueFwdINS6_IJSA_SA_SB_EEES9_NS_10bfloat16_tESG_Li256ELb1ELb1ELb0ELb1EEENS1_36VarlenDynamicPersistentTileSchedulerILi128ELi160ELi256ELi128ELb0ELb1ELb1ELb0ELb1ELb1EEEEEEEEEvNT_6ParamsE)
	.align		4
        /*001c*/ 	.word	index@(__assertfail)
	.align		4
        /*0020*/ 	.word	index@(_ZN7cutlass13device_kernelIN5flash11enable_sm90INS1_16FlashAttnFwdSm90INS1_25CollectiveMainloopFwdSm90ILi2EN4cute5tupleIJNS5_1CILi1EEES8_S8_EEENS6_IJNS7_ILi128EEENS7_ILi160EEENS7_ILi192EEEEEELi128ENS_12float_e4m3_tEfNS_4arch4Sm90ELb0ELb0ELb1ELb1ELb0ELb1ELb0ELb1ELb1ELb1ELb0ELb0EEENS1_21CollectiveEpilogueFwdINS6_IJSA_SA_SB_EEES9_NS_10bfloat16_tESG_Li256ELb1ELb1ELb0ELb1EEENS1_36VarlenDynamicPersistentTileSchedulerILi128ELi160ELi256ELi128ELb0ELb1ELb1ELb0ELb1ELb1EEEEEEEEEvNT_6ParamsE)
	.align		4
        /*0024*/ 	.word	index@(__assertfail)
	.align		4
        /*0028*/ 	.word	index@(_ZN7cutlass13device_kernelIN5flash11enable_sm90INS1_16FlashAttnFwdSm90INS1_25CollectiveMainloopFwdSm90ILi2EN4cute5tupleIJNS5_1CILi1EEES8_S8_EEENS6_IJNS7_ILi128EEESA_NS7_ILi192EEEEEELi128ENS_12float_e4m3_tEfNS_4arch4Sm90ELb0ELb1ELb1ELb0ELb0ELb0ELb0ELb1ELb1ELb1ELb0ELb0EEENS1_21CollectiveEpilogueFwdINS6_IJSA_SA_SA_EEES9_NS_10bfloat16_tESF_Li256ELb0ELb1ELb0ELb1EEENS1_30DynamicPersistentTileSchedulerILi256ELi128ELb0ELb1ELb1EEEEEEEEEvNT_6ParamsE)
	.align		4
        /*002c*/ 	.word	index@(__assertfail)
	.align		4
        /*0030*/ 	.word	index@(_ZN7cutlass13device_kernelIN5flash11enable_sm90INS1_16FlashAttnFwdSm90INS1_25CollectiveMainloopFwdSm90ILi2EN4cute5tupleIJNS5_1CILi1EEES8_S8_EEENS6_IJNS7_ILi128EEESA_NS7_ILi192EEEEEELi128ENS_12float_e4m3_tEfNS_4arch4Sm90ELb0ELb1ELb1ELb1ELb0ELb0ELb0ELb1ELb1ELb1ELb0ELb0EEENS1_21CollectiveEpilogueFwdINS6_IJSA_SA_SA_EEES9_NS_10bfloat16_tESF_Li256ELb1ELb1ELb0ELb1EEENS1_36VarlenDynamicPersistentTileSchedulerILi128ELi128ELi256ELi128ELb0ELb1ELb1ELb1ELb0ELb1EEEEEEEEEvNT_6ParamsE)
	.align		4
        /*0034*/ 	.word	index@(__assertfail)
	.align		4
        /*0038*/ 	.word	index@(_ZN7cutlass13device_kernelIN5flash11enable_sm90INS1_16FlashAttnFwdSm90INS1_25CollectiveMainloopFwdSm90ILi2EN4cute5tupleIJNS5_1CILi1EEES8_S8_EEENS6_IJNS7_ILi128EEESA_NS7_ILi192EEEEEELi128ENS_12float_e4m3_tEfNS_4arch4Sm90ELb0ELb1ELb1ELb1ELb0ELb1ELb0ELb1ELb1ELb1ELb0ELb0EEENS1_21CollectiveEpilogueFwdINS6_IJSA_SA_SA_EEES9_NS_10bfloat16_tESF_Li256ELb1ELb1ELb0ELb1EEENS1_36VarlenDynamicPersistentTileSchedulerILi128ELi128ELi256ELi128ELb0ELb1ELb1ELb1ELb0ELb1EEEEEEEEEvNT_6ParamsE)
	.align		4
        /*003c*/ 	.word	index@(__assertfail)
	.align		4
        /*0040*/ 	.word	index@(_ZN7cutlass13device_kernelIN5flash11enable_sm90INS1_16FlashAttnFwdSm90INS1_25CollectiveMainloopFwdSm90ILi2EN4cute5tupleIJNS5_1CILi1EEES8_S8_EEENS6_IJNS7_ILi128EEENS7_ILi160EEENS7_ILi192EEEEEELi128ENS_12float_e4m3_tEfNS_4arch4Sm90ELb1ELb0ELb1ELb0ELb0ELb0ELb0ELb1ELb1ELb1ELb0ELb0EEENS1_21CollectiveEpilogueFwdINS6_IJSA_SA_SB_EEES9_NS_10bfloat16_tESG_Li256ELb0ELb1ELb0ELb1EEENS1_30DynamicPersistentTileSchedulerILi256ELi128ELb0ELb1ELb1EEEEEEEEEvNT_6ParamsE)
	.align		4
        /*0044*/ 	.word	index@(__assertfail)
	.align		4
        /*0048*/ 	.word	index@(_ZN7cutlass13device_kernelIN5flash11enable_sm90INS1_16FlashAttnFwdSm90INS1_25CollectiveMainloopFwdSm90ILi2EN4cute5tupleIJNS5_1CILi1EEES8_S8_EEENS6_IJNS7_ILi128EEENS7_ILi160EEENS7_ILi192EEEEEELi128ENS_12float_e4m3_tEfNS_4arch4Sm90ELb1ELb0ELb1ELb1ELb0ELb0ELb0ELb1ELb1ELb1ELb0ELb0EEENS1_21CollectiveEpilogueFwdINS6_IJSA_SA_SB_EEES9_NS_10bfloat16_tESG_Li256ELb1ELb1ELb0ELb1EEENS1_36VarlenDynamicPersistentTileSchedulerILi128ELi160ELi256ELi128ELb0ELb1ELb1ELb1ELb1ELb1EEEEEEEEEvNT_6ParamsE)
	.align		4
        /*004c*/ 	.word	index@(__assertfail)
	.align		4
        /*0050*/ 	.word	index@(_ZN7cutlass13device_kernelIN5flash11enable_sm90INS1_16FlashAttnFwdSm90INS1_25CollectiveMainloopFwdSm90ILi2EN4cute5tupleIJNS5_1CILi1EEES8_S8_EEENS6_IJNS7_ILi128EEENS7_ILi160EEENS7_ILi192EEEEEELi128ENS_12float_e4m3_tEfNS_4arch4Sm90ELb1ELb0ELb1ELb1ELb0ELb1ELb0ELb1ELb1ELb1ELb0ELb0EEENS1_21CollectiveEpilogueFwdINS6_IJSA_SA_SB_EEES9_NS_10bfloat16_tESG_Li256ELb1ELb1ELb0ELb1EEENS1_36VarlenDynamicPersistentTileSchedulerILi128ELi160ELi256ELi128ELb0ELb1ELb1ELb1ELb1ELb1EEEEEEEEEvNT_6ParamsE)
	.align		4
        /*0054*/ 	.word	index@(__assertfail)
	.align		4
        /*0058*/ 	.word	0x00000000
	.align		4
        /*005c*/ 	.word	0xfffffffe
	.align		4
        /*0060*/ 	.word	0x00000000
	.align		4
        /*0064*/ 	.word	0xfffffffd
	.align		4
        /*0068*/ 	.word	0x00000000
	.align		4
        /*006c*/ 	.word	0xfffffffc


//--------------------- .nv.constant4             --------------------------
	.section	.nv.constant4,"a",@progbits
	.align	8
	.align		8
.nv.constant4:
        /*0000*/ 	.dword	__assertfail
	.align		8
        /*0008*/ 	.dword	__unnamed_1
	.align		8
        /*0010*/ 	.dword	__unnamed_2
	.align		8
        /*0018*/ 	.dword	__unnamed_3
	.align		8
        /*0020*/ 	.dword	__unnamed_4
	.align		8
        /*0028*/ 	.dword	__unnamed_5
	.align		8
        /*0030*/ 	.dword	__unnamed_6
	.align		8
        /*0038*/ 	.dword	__unnamed_7
	.align		8
        /*0040*/ 	.dword	_ZZN5flash28permute_output_fp8_VcolmajorIN4cute6TensorINS1_11ArrayEngineIN7cutlass10bfloat16_tELm64EEENS1_6LayoutINS1_5tupleIJNS8_IJNS1_1CILi2EEESA_NS9_ILi16EEEEEENS9_ILi1EEESD_EEENS8_IJNS8_IJSD_SA_NS9_ILi4EEEEEENS9_ILi0EEESH_EEEEEEEEEvRT_E9upper_map
	.align		8
        /*0048*/ 	.dword	__unnamed_8
	.align		8
        /*0050*/ 	.dword	__unnamed_9
	.align		8
        /*0058*/ 	.dword	__unnamed_10
	.align		8
        /*0060*/ 	.dword	__unnamed_11
	.align		8
        /*0068*/ 	.dword	__unnamed_12
	.align		8
        /*0070*/ 	.dword	_ZN86_INTERNAL_d4b861e3_50_flash_fwd_hdim192_128_e4m3_softcap_packgqa_sm90_cu_c784774a_32584cuda3std3__45__cpo5beginE
	.align		8
        /*0078*/ 	.dword	_ZN86_INTERNAL_d4b861e3_50_flash_fwd_hdim192_128_e4m3_softcap_packgqa_sm90_cu_c784774a_32584cuda3std3__45__cpo3endE
	.align		8
        /*0080*/ 	.dword	_ZN86_INTERNAL_d4b861e3_50_flash_fwd_hdim192_128_e4m3_softcap_packgqa_sm90_cu_c784774a_32584cuda3std3__45__cpo6cbeginE
	.align		8
        /*0088*/ 	.dword	_ZN86_INTERNAL_d4b861e3_50_flash_fwd_hdim192_128_e4m3_softcap_packgqa_sm90_cu_c784774a_32584cuda3std3__45__cpo4cendE
	.align		8
        /*0090*/ 	.dword	_ZN86_INTERNAL_d4b861e3_50_flash_fwd_hdim192_128_e4m3_softcap_packgqa_sm90_cu_c784774a_32584cuda3std3__488_GLOBAL__N__d4b861e3_50_flash_fwd_hdim192_128_e4m3_softcap_packgqa_sm90_cu_c784774a_32586ignoreE
	.align		8
        /*0098*/ 	.dword	_ZN86_INTERNAL_d4b861e3_50_flash_fwd_hdim192_128_e4m3_softcap_packgqa_sm90_cu_c784774a_32584cuda3std3__419piecewise_constructE
	.align		8
        /*00a0*/ 	.dword	_ZN86_INTERNAL_d4b861e3_50_flash_fwd_hdim192_128_e4m3_softcap_packgqa_sm90_cu_c784774a_32584cuda3std3__48in_placeE
	.align		8
        /*00a8*/ 	.dword	_ZN86_INTERNAL_d4b861e3_50_flash_fwd_hdim192_128_e4m3_softcap_packgqa_sm90_cu_c784774a_32584cuda3std6ranges3__45__cpo4swapE
	.align		8
        /*00b0*/ 	.dword	_ZN86_INTERNAL_d4b861e3_50_flash_fwd_hdim192_128_e4m3_softcap_packgqa_sm90_cu_c784774a_32584cuda3std6ranges3__45__cpo9iter_moveE
	.align		8
        /*00b8*/ 	.dword	_ZN86_INTERNAL_d4b861e3_50_flash_fwd_hdim192_128_e4m3_softcap_packgqa_sm90_cu_c784774a_32584cute7productE
	.align		8
        /*00c0*/ 	.dword	_ZN86_INTERNAL_d4b861e3_50_flash_fwd_hdim192_128_e4m3_softcap_packgqa_sm90_cu_c784774a_32584cute1_E
	.align		8
        /*00c8*/ 	.dword	$str$25
	.align		8
        /*00d0*/ 	.dword	$str$26


//--------------------- .text._ZN7cutlass13device_kernelIN5flash11enable_sm90INS1_16FlashAttnFwdSm90INS1_25CollectiveMainloopFwdSm90ILi2EN4cute5tupleIJNS5_1CILi1EEES8_S8_EEENS6_IJNS7_ILi128EEENS7_ILi160EEENS7_ILi192EEEEEELi128ENS_12float_e4m3_tEfNS_4arch4Sm90ELb0ELb0ELb1ELb0ELb0ELb0ELb0ELb1ELb1ELb1ELb0ELb0EEENS1_21CollectiveEpilogueFwdINS6_IJSA_SA_SB_EEES9_NS_10bfloat16_tESG_Li256ELb0ELb1ELb0ELb1EEENS1_29StaticPersistentTileSchedulerILb0EEEEEEEEEvNT_6ParamsE --------------------------
	.section	.text._ZN7cutlass13device_kernelIN5flash11enable_sm90INS1_16FlashAttnFwdSm90INS1_25CollectiveMainloopFwdSm90ILi2EN4cute5tupleIJNS5_1CILi1EEES8_S8_EEENS6_IJNS7_ILi128EEENS7_ILi160EEENS7_ILi192EEEEEELi128ENS_12float_e4m3_tEfNS_4arch4Sm90ELb0ELb0ELb1ELb0ELb0ELb0ELb0ELb1ELb1ELb1ELb0ELb0EEENS1_21CollectiveEpilogueFwdINS6_IJSA_SA_SB_EEES9_NS_10bfloat16_tESG_Li256ELb0ELb1ELb0ELb1EEENS1_29StaticPersistentTileSchedulerILb0EEEEEEEEEvNT_6ParamsE,"ax",@progbits
	.align	128
.text._ZN7cutlass13device_kernelIN5flash11enable_sm90INS1_16FlashAttnFwdSm90INS1_25CollectiveMainloopFwdSm90ILi2EN4cute5tupleIJNS5_1CILi1EEES8_S8_EEENS6_IJNS7_ILi128EEENS7_ILi160EEENS7_ILi192EEEEEELi128ENS_12float_e4m3_tEfNS_4arch4Sm90ELb0ELb0ELb1ELb0ELb0ELb0ELb0ELb1ELb1ELb1ELb0ELb0EEENS1_21CollectiveEpilogueFwdINS6_IJSA_SA_SB_EEES9_NS_10bfloat16_tESG_Li256ELb0ELb1ELb0ELb1EEENS1_29StaticPersistentTileSchedulerILb0EEEEEEEEEvNT_6ParamsE:
        .type           _ZN7cutlass13device_kernelIN5flash11enable_sm90INS1_16FlashAttnFwdSm90INS1_25CollectiveMainloopFwdSm90ILi2EN4cute5tupleIJNS5_1CILi1EEES8_S8_EEENS6_IJNS7_ILi128EEENS7_ILi160EEENS7_ILi192EEEEEELi128ENS_12float_e4m3_tEfNS_4arch4Sm90ELb0ELb0ELb1ELb0ELb0ELb0ELb0ELb1ELb1ELb1ELb0ELb0EEENS1_21CollectiveEpilogueFwdINS6_IJSA_SA_SB_EEES9_NS_10bfloat16_tESG_Li256ELb0ELb1ELb0ELb1EEENS1_29StaticPersistentTileSchedulerILb0EEEEEEEEEvNT_6ParamsE,@function
        .size           _ZN7cutlass13device_kernelIN5flash11enable_sm90INS1_16FlashAttnFwdSm90INS1_25CollectiveMainloopFwdSm90ILi2EN4cute5tupleIJNS5_1CILi1EEES8_S8_EEENS6_IJNS7_ILi128EEENS7_ILi160EEENS7_ILi192EEEEEELi128ENS_12float_e4m3_tEfNS_4arch4Sm90ELb0ELb0ELb1ELb0ELb0ELb0ELb0ELb1ELb1ELb1ELb0ELb0EEENS1_21CollectiveEpilogueFwdINS6_IJSA_SA_SB_EEES9_NS_10bfloat16_tESG_Li256ELb0ELb1ELb0ELb1EEENS1_29StaticPersistentTileSchedulerILb0EEEEEEEEEvNT_6ParamsE,(.L_x_2805 - _ZN7cutlass13device_kernelIN5flash11enable_sm90INS1_16FlashAttnFwdSm90INS1_25CollectiveMainloopFwdSm90ILi2EN4cute5tupleIJNS5_1CILi1EEES8_S8_EEENS6_IJNS7_ILi128EEENS7_ILi160EEENS7_ILi192EEEEEELi128ENS_12float_e4m3_tEfNS_4arch4Sm90ELb0ELb0ELb1ELb0ELb0ELb0ELb0ELb1ELb1ELb1ELb0ELb0EEENS1_21CollectiveEpilogueFwdINS6_IJSA_SA_SB_EEES9_NS_10bfloat16_tESG_Li256ELb0ELb1ELb0ELb1EEENS1_29StaticPersistentTileSchedulerILb0EEEEEEEEEvNT_6ParamsE)
        .other          _ZN7cutlass13device_kernelIN5flash11enable_sm90INS1_16FlashAttnFwdSm90INS1_25CollectiveMainloopFwdSm90ILi2EN4cute5tupleIJNS5_1CILi1EEES8_S8_EEENS6_IJNS7_ILi128EEENS7_ILi160EEENS7_ILi192EEEEEELi128ENS_12float_e4m3_tEfNS_4arch4Sm90ELb0ELb0ELb1ELb0ELb0ELb0ELb0ELb1ELb1ELb1ELb0ELb0EEENS1_21CollectiveEpilogueFwdINS6_IJSA_SA_SB_EEES9_NS_10bfloat16_tESG_Li256ELb0ELb1ELb0ELb1EEENS1_29StaticPersistentTileSchedulerILb0EEEEEEEEEvNT_6ParamsE,@"STO_CUDA_ENTRY STV_DEFAULT"
_ZN7cutlass13device_kernelIN5flash11enable_sm90INS1_16FlashAttnFwdSm90INS1_25CollectiveMainloopFwdSm90ILi2EN4cute5tupleIJNS5_1CILi1EEES8_S8_EEENS6_IJNS7_ILi128EEENS7_ILi160EEENS7_ILi192EEEEEELi128ENS_12float_e4m3_tEfNS_4arch4Sm90ELb0ELb0ELb1ELb0ELb0ELb0ELb0ELb1ELb1ELb1ELb0ELb0EEENS1_21CollectiveEpilogueFwdINS6_IJSA_SA_SB_EEES9_NS_10bfloat16_tESG_Li256ELb0ELb1ELb0ELb1EEENS1_29StaticPersistentTileSchedulerILb0EEEEEEEEEvNT_6ParamsE:
[----:B------:R-:W0:Y:S02]  /*0000*/  LDC R1, c[0x0][0x28] ;  /* 0x00000a00ff017b82 */ /* 0x000e240000000800 */
[----:B0-----:R-:W-:Y:S01]  /*0010*/  VIADD R1, R1, 0xffffffe0 ;  /* 0xffffffe001017836 */ /* 0x001fe20000000000 */
[----:B------:R-:W0:Y:S01]  /*0020*/  S2R R3, SR_TID.X ;  /* 0x0000000000037919 */ /* 0x000e220000002100 */
[----:B------:R-:W-:Y:S01]  /*0030*/  ELECT P0, URZ, PT ;  /* 0x00000000003f782f */ /* 0x000fe20003800000 */
[----:B------:R-:W-:Y:S01]  /*0040*/  BSSY B0, `(.L_x_0) ;  /* 0x000000e000007945 */ /* 0x000fe20003800000 */
[--C-:B0-----:R-:W-:Y:S02]  /*0050*/  SHF.R.U32.HI R0, RZ, 0x5, R3.reuse ;  /* 0x00000005ff007819 */ /* 0x101fe40000011603 */
[----:B------:R-:W-:-:S03]  /*0060*/  SHF.R.U32.HI R22, RZ, 0x7, R3 ;  /* 0x00000007ff167819 */ /* 0x000fc60000011603 */
[----:B------:R-:W0:Y:S02]  /*0070*/  SHFL.IDX PT, R2, R0, RZ, 0x1f ;  /* 0x00001fff00027589 */ /* 0x000e2400000e0000 */
[----:B0-----:R-:W-:-:S13]  /*0080*/  ISETP.EQ.AND P0, PT, R2, RZ, P0 ;  /* 0x000000ff0200720c */ /* 0x001fda0000702270 */
[----:B------:R-:W-:Y:S05]  /*0090*/  @!P0 BRA `(.L_x_1) ;  /* 0x0000000000208947 */ /* 0x000fea0003800000 */
[----:B------:R-:W-:Y:S02]  /*00a0*/  ULDC.64 UR4, c[0x0][0x198] ;  /* 0x0000660000047ab9 */ /* 0x000fe40000000a00 */
[----:B------:R-:W-:Y:S02]  /*00b0*/  UIADD3 UR6, UP0, UR4, 0x370, URZ ;  /* 0x0000037004067890 */ /* 0x000fe4000ff1e03f */
[----:B------:R-:W-:Y:S02]  /*00c0*/  UIADD3 UR4, UP1, UR4, 0x470, URZ ;  /* 0x0000047004047890 */ /* 0x000fe4000ff3e03f */
[----:B------:R-:W-:Y:S02]  /*00d0*/  UIADD3.X UR7, URZ, UR5, URZ, UP0, !UPT ;  /* 0x000000053f077290 */ /* 0x000fe400087fe43f */
[----:B------:R-:W-:-:S07]  /*00e0*/  UIADD3.X UR5, URZ, UR5, URZ, UP1, !UPT ;  /* 0x000000053f057290 */ /* 0x000fce0008ffe43f */
[----:B------:R0:W-:Y:S02]  /*00f0*/  UTMACCTL.PF [UR6] ;  /* 0x00000000060079b9 */ /* 0x0001e40008040000 */
[----:B------:R0:W-:Y:S02]  /*0100*/  UTMACCTL.PF [UR4] ;  /* 0x00000000040079b9 */ /* 0x0001e40008040000 */
[----:B0-----:R-:W-:Y:S01]  /*0110*/  NOP ;  /* 0x0000000000007918 */ /* 0x001fe20000000000 */
.L_x_1:
[----:B------:R-:W-:Y:S05]  /*0120*/  BSYNC B0 ;  /* 0x0000000000007941 */ /* 0x000fea0003800000 */
.L_x_0:
[----:B------:R-:W-:Y:S01]  /*0130*/  VOTEU.ANY UP0, P0 ;  /* 0x00000000003f7886 */ /* 0x000fe20000000100 */
[----:B------:R-:W0:Y:S01]  /*0140*/  SHFL.IDX PT, R3, R22, RZ, 0x1f ;  /* 0x00001fff16037589 */ /* 0x000e2200000e0000 */
[----:B------:R-:W-:Y:S01]  /*0150*/  UMOV UR4, 0x80 ;  /* 0x0000008000047882 */ /* 0x000fe20000000000 */
[----:B------:R-:W-:Y:S01]  /*0160*/  UMOV UR7, 0x100 ;  /* 0x0000010000077882 */ /* 0x000fe20000000000 */
[----:B------:R-:W-:Y:S01]  /*0170*/  VOTEU.ANY UP1, P0 ;  /* 0x00000000003f7886 */ /* 0x000fe20000020100 */
[----:B------:R-:W1:Y:S01]  /*0180*/  @UP0 S2UR UR8, SR_CgaCtaId ;  /* 0x00000000000809c3 */ /* 0x000e620000008800 */
[----:B------:R-:W2:Y:S01]  /*0190*/  SHFL.IDX PT, R2, R0, RZ, 0x1f ;  /* 0x00001fff00027589 */ /* 0x000ea200000e0000 */
[----:B------:R-:W-:Y:S01]  /*01a0*/  @UP0 UMOV UR6, 0x400 ;  /* 0x0000040000060882 */ /* 0x000fe20000000000 */
[----:B------:R-:W-:-:S04]  /*01b0*/  @UP0 UIADD3 UR4, -UR4, 0x100000, URZ ;  /* 0x0010000004040890 */ /* 0x000fc8000fffe13f */
[----:B------:R-:W-:Y:S02]  /*01c0*/  @UP0 USHF.L.U32 UR5, UR4, 0xb, URZ ;  /* 0x0000000b04050899 */ /* 0x000fe4000800063f */
[----:B------:R-:W-:Y:S01]  /*01d0*/  @UP0 USHF.L.U32 UR4, UR4, 0x1, URZ ;  /* 0x0000000104040899 */ /* 0x000fe2000800063f */
[----:B------:R-:W-:Y:S01]  /*01e0*/  VOTEU.ANY UP2, P0 ;  /* 0x00000000003f7886 */ /* 0x000fe20000040100 */
[----:B0-----:R-:W-:Y:S01]  /*01f0*/  R2UR UR9, R3 ;  /* 0x00000000030972ca */ /* 0x001fe200000e0000 */
[----:B-1----:R-:W-:Y:S01]  /*0200*/  @UP0 ULEA UR8, UR8, UR6, 0x18 ;  /* 0x0000000608080291 */ /* 0x002fe2000f8ec03f */
[----:B--2---:R-:W-:Y:S01]  /*0210*/  ISETP.NE.AND P1, PT, R2, RZ, PT ;  /* 0x000000ff0200720c */ /* 0x004fe20003f25270 */
[----:B------:R-:W-:-:S04]  /*0220*/  @UP0 UIADD3 UR6, -UR7, 0x100000, URZ ;  /* 0x0010000007060890 */ /* 0x000fc8000fffe13f */
[----:B------:R-:W-:Y:S02]  /*0230*/  @UP0 USHF.L.U32 UR7, UR6, 0xb, URZ ;  /* 0x0000000b06070899 */ /* 0x000fe4000800063f */
[----:B------:R-:W-:-:S04]  /*0240*/  @UP0 USHF.L.U32 UR6, UR6, 0x1, URZ ;  /* 0x0000000106060899 */ /* 0x000fc8000800063f */
[----:B------:R-:W-:Y:S01]  /*0250*/  UISETP.NE.AND UP0, UPT, UR9, URZ, UPT ;  /* 0x0000003f0900728c */ /* 0x000fe2000bf05270 */
[----:B------:R-:W0:Y:S02]  /*0260*/  FENCE.VIEW.ASYNC.S ;  /* 0x00000000000073c6 */ /* 0x000e240000000000 */
[----:B0-----:R0:W1:Y:S05]  /*0270*/  @UP1 SYNCS.EXCH.64 URZ, [UR8+0x29800], UR4 ;  /* 0x02980004083f15b2 */ /* 0x00106a0008000100 */
[----:B------:R0:W2:Y:S01]  /*0280*/  @UP2 SYNCS.EXCH.64 URZ, [UR8+0x29820], UR6 ;  /* 0x02982006083f25b2 */ /* 0x0000a20008000100 */
[----:B------:R-:W-:Y:S05]  /*0290*/  @P1 BRA `(.L_x_2) ;  /* 0x0000000000481947 */ /* 0x000fea0003800000 */
[----:B0-----:R-:W0:Y:S01]  /*02a0*/  S2UR UR5, SR_CgaCtaId ;  /* 0x00000000000579c3 */ /* 0x001e220000008800 */
[----:B------:R-:W-:Y:S01]  /*02b0*/  UMOV UR4, 0x400 ;  /* 0x0000040000047882 */ /* 0x000fe20000000000 */
[----:B------:R-:W-:Y:S01]  /*02c0*/  UMOV UR6, 0x1 ;  /* 0x0000000100067882 */ /* 0x000fe20000000000 */
[----:B------:R-:W-:Y:S01]  /*02d0*/  UMOV UR7, 0x2 ;  /* 0x0000000200077882 */ /* 0x000fe20000000000 */
[----:B------:R-:W-:Y:S01]  /*02e0*/  ELECT P0, URZ, PT ;  /* 0x00000000003f782f */ /* 0x000fe20003800000 */
[----:B0-----:R-:W-:Y:S02]  /*02f0*/  ULEA UR8, UR5, UR4, 0x18 ;  /* 0x0000000405087291 */ /* 0x001fe4000f8ec03f */
[----:B------:R-:W-:-:S04]  /*0300*/  UIADD3 UR4, -UR6, 0x100000, URZ ;  /* 0x0010000006047890 */ /* 0x000fc8000fffe13f */
[----:B------:R-:W-:Y:S02]  /*0310*/  USHF.L.U32 UR5, UR4, 0xb, URZ ;  /* 0x0000000b04057899 */ /* 0x000fe4000800063f */
[----:B------:R-:W-:Y:S02]  /*0320*/  USHF.L.U32 UR4, UR4, 0x1, URZ ;  /* 0x0000000104047899 */ /* 0x000fe4000800063f */
[----:B------:R-:W-:-:S04]  /*0330*/  UIADD3 UR6, -UR7, 0x100000, URZ ;  /* 0x0010000007067890 */ /* 0x000fc8000fffe13f */
[----:B------:R-:W-:Y:S02]  /*0340*/  USHF.L.U32 UR7, UR6, 0xb, URZ ;  /* 0x0000000b06077899 */ /* 0x000fe4000800063f */
[----:B------:R-:W-:Y:S01]  /*0350*/  USHF.L.U32 UR6, UR6, 0x1, URZ ;  /* 0x0000000106067899 */ /* 0x000fe2000800063f */
[----:B------:R-:W0:Y:S03]  /*0360*/  FENCE.VIEW.ASYNC.S ;  /* 0x00000000000073c6 */ /* 0x000e260000000000 */
[----:B0-----:R3:W4:Y:S08]  /*0370*/  SYNCS.EXCH.64 URZ, [UR8+0x29830], UR4 ;  /* 0x02983004083f75b2 */ /* 0x0017300008000100 */
[----:B------:R3:W0:Y:S01]  /*0380*/  SYNCS.EXCH.64 URZ, [UR8+0x29840], UR6 ;  /* 0x02984006083f75b2 */ /* 0x0006220008000100 */
[----:B------:R3:W0:Y:S01]  /*0390*/  SYNCS.EXCH.64 URZ, [UR8+0x29838], UR4 ;  /* 0x02983804083f75b2 */ /* 0x0006220008000100 */
[----:B------:R3:W0:Y:S02]  /*03a0*/  SYNCS.EXCH.64 URZ, [UR8+0x29848], UR6 ;  /* 0x02984806083f75b2 */ /* 0x0006240008000100 */
[----:B---3--:R-:W-:Y:S01]  /*03b0*/  NOP ;  /* 0x0000000000007918 */ /* 0x008fe20000000000 */
.L_x_2:
[----:B------:R-:W3:Y:S01]  /*03c0*/  SHFL.IDX PT, R2, R0, RZ, 0x1f ;  /* 0x00001fff00027589 */ /* 0x000ee200000e0000 */
[----:B------:R-:W-:Y:S01]  /*03d0*/  NOP ;  /* 0x0000000000007918 */ /* 0x000fe20000000000 */
[----:B---3--:R-:W-:-:S13]  /*03e0*/  ISETP.NE.AND P0, PT, R2, RZ, PT ;  /* 0x000000ff0200720c */ /* 0x008fda0003f05270 */
        /* <DEDUP_REMOVED lines=14> */
[----:B0-----:R3:W0:Y:S08]  /*04d0*/  SYNCS.EXCH.64 URZ, [UR8+0x29850], UR4 ;  /* 0x02985004083f75b2 */ /* 0x0016300008000100 */
[----:B------:R3:W0:Y:S01]  /*04e0*/  SYNCS.EXCH.64 URZ, [UR8+0x29860], UR6 ;  /* 0x02986006083f75b2 */ /* 0x0006220008000100 */
[----:B------:R3:W0:Y:S01]  /*04f0*/  SYNCS.EXCH.64 URZ, [UR8+0x29858], UR4 ;  /* 0x02985804083f75b2 */ /* 0x0006220008000100 */
[----:B------:R3:W0:Y:S02]  /*0500*/  SYNCS.EXCH.64 URZ, [UR8+0x29868], UR6 ;  /* 0x02986806083f75b2 */ /* 0x0006240008000100 */
[----:B---3--:R-:W-:Y:S01]  /*0510*/  NOP ;  /* 0x0000000000007918 */ /* 0x008fe20000000000 */
.L_x_3:
[----:B------:R-:W3:Y:S01]  /*0520*/  SHFL.IDX PT, R2, R0, RZ, 0x1f ;  /* 0x00001fff00027589 */ /* 0x000ee200000e0000 */
[----:B------:R-:W-:Y:S01]  /*0530*/  NOP ;  /* 0x0000000000007918 */ /* 0x000fe20000000000 */
[----:B---3--:R-:W-:-:S13]  /*0540*/  ISETP.NE.AND P0, PT, R2, RZ, PT ;  /* 0x000000ff0200720c */ /* 0x008fda0003f05270 */
[----:B------:R-:W-:Y:S05]  /*0550*/  @P0 BRA `(.L_x_4) ;  /* 0x0000000000380947 */ /* 0x000fea0003800000 */
[----:B0-----:R-:W0:Y:S01]  /*0560*/  S2UR UR5, SR_CgaCtaId ;  /* 0x00000000000579c3 */ /* 0x001e220000008800 */
[----:B------:R-:W-:Y:S01]  /*0570*/  UMOV UR4, 0x400 ;  /* 0x0000040000047882 */ /* 0x000fe20000000000 */
[----:B------:R-:W-:Y:S01]  /*0580*/  UMOV UR7, 0x1 ;  /* 0x0000000100077882 */ /* 0x000fe20000000000 */
[----:B------:R-:W-:Y:S01]  /*0590*/  ELECT P0, URZ, PT ;  /* 0x00000000003f782f */ /* 0x000fe20003800000 */
[----:B0-----:R-:W-:Y:S02]  /*05a0*/  ULEA UR6, UR5, UR4, 0x18 ;  /* 0x0000000405067291 */ /* 0x001fe4000f8ec03f */
[----:B------:R-:W-:-:S04]  /*05b0*/  UIADD3 UR4, -UR7, 0x100000, URZ ;  /* 0x0010000007047890 */ /* 0x000fc8000fffe13f */
[----:B------:R-:W-:Y:S02]  /*05c0*/  USHF.L.U32 UR5, UR4, 0xb, URZ ;  /* 0x0000000b04057899 */ /* 0x000fe4000800063f */
[----:B------:R-:W-:Y:S01]  /*05d0*/  USHF.L.U32 UR4, UR4, 0x1, URZ ;  /* 0x0000000104047899 */ /* 0x000fe2000800063f */
[----:B------:R-:W0:Y:S11]  /*05e0*/  FENCE.VIEW.ASYNC.S ;  /* 0x00000000000073c6 */ /* 0x000e360000000000 */
[----:B0-----:R3:W0:Y:S01]  /*05f0*/  SYNCS.EXCH.64 URZ, [UR6+0x29870], UR4 ;  /* 0x02987004063f75b2 */ /* 0x0016220008000100 */
[----:B------:R3:W0:Y:S01]  /*0600*/  SYNCS.EXCH.64 URZ, [UR6+0x29880], UR4 ;  /* 0x02988004063f75b2 */ /* 0x0006220008000100 */
[----:B------:R3:W0:Y:S01]  /*0610*/  SYNCS.EXCH.64 URZ, [UR6+0x29878], UR4 ;  /* 0x02987804063f75b2 */ /* 0x0006220008000100 */
[----:B------:R3:W0:Y:S02]  /*0620*/  SYNCS.EXCH.64 URZ, [UR6+0x29888], UR4 ;  /* 0x02988804063f75b2 */ /* 0x0006240008000100 */
[----:B---3--:R-:W-:Y:S01]  /*0630*/  NOP ;  /* 0x0000000000007918 */ /* 0x008fe20000000000 */
.L_x_4:
        /* <DEDUP_REMOVED lines=22> */
.L_x_5:
        /* <DEDUP_REMOVED lines=22> */
.L_x_6:
[----:B------:R-:W-:Y:S01]  /*0900*/  PLOP3.LUT P0, PT, PT, PT, UP0, 0x80, 0x0 ;  /* 0x000000000000781c */ /* 0x000fe20003f0f008 */
[----:B------:R-:W-:Y:S01]  /*0910*/  UMOV UR38, 0x1 ;  /* 0x0000000100267882 */ /* 0x000fe20000000000 */
[----:B------:R-:W-:Y:S01]  /*0920*/  NOP ;  /* 0x0000000000007918 */ /* 0x000fe20000000000 */
[----:B------:R-:W-:Y:S01]  /*0930*/  USEL UR38, UR38, 0x2, !UP0 ;  /* 0x0000000226267887 */ /* 0x000fe2000c000000 */
[----:B------:R-:W-:Y:S01]  /*0940*/  ULDC.64 UR48, c[0x0][0x208] ;  /* 0x0000820000307ab9 */ /* 0x000fe20000000a00 */
[----:B012-4-:R-:W-:Y:S08]  /*0950*/  BAR.SYNC.DEFER_BLOCKING 0x0 ;  /* 0x0000000000007b1d */ /* 0x017ff00000010000 */
[----:B------:R-:W-:Y:S05]  /*0960*/  @!P0 BRA `(.L_x_7) ;  /* 0x000000a000cc8947 */ /* 0x000fea0003800000 */
.L_x_8:
[----:B------:R-:W-:-:S08]  /*0970*/  NOP ;  /* 0x0000000000007918 */ /* 0x000fd00000000000 */
[----:B------:R-:W0:Y:S02]  /*0980*/  USETMAXREG.TRY_ALLOC.CTAPOOL UP0, 0xf0 ;  /* 0x000000f0000079c8 */ /* 0x000e240008000600 */
[----:B0-----:R-:W-:-:S13]  /*0990*/  PLOP3.LUT P0, PT, PT, PT, UP0, 0x80, 0x0 ;  /* 0x000000000000781c */ /* 0x001fda0003f0f008 */
[----:B------:R-:W-:Y:S05]  /*09a0*/  @!P0 BRA `(.L_x_8) ;  /* 0xfffffffc00f08947 */ /* 0x000fea000383ffff */
[----:B------:R-:W0:Y:S01]  /*09b0*/  S2R R2, SR_TID.X ;  /* 0x0000000000027919 */ /* 0x000e220000002100 */
[----:B------:R-:W1:Y:S08]  /*09c0*/  S2UR UR41, SR_CTAID.X ;  /* 0x00000000002979c3 */ /* 0x000e700000002500 */
[----:B------:R-:W-:Y:S06]  /*09d0*/  BAR.ARV 0x8, 0x180 ;  /* 0x0206000000007b1d */ /* 0x000fec0000002000 */
[----:B0-----:R-:W-:-:S04]  /*09e0*/  LOP3.LUT R0, R2, 0xffffff80, RZ, 0xc0, !PT ;  /* 0xffffff8002007812 */ /* 0x001fc800078ec0ff */
[----:B------:R-:W-:Y:S02]  /*09f0*/  ISETP.NE.AND P0, PT, R0, 0x80, PT ;  /* 0x000000800000780c */ /* 0x000fe40003f05270 */
[----:B------:R-:W1:Y:S11]  /*0a00*/  LDC R0, c[0x0][0xc34] ;  /* 0x00030d00ff007b82 */ /* 0x000e760000000800 */
[----:B------:R-:W-:Y:S06]  /*0a10*/  @!P0 BAR.ARV 0x9, 0x100 ;  /* 0x0244000000008b1d */ /* 0x000fec0000002000 */
[----:B-1----:R-:W-:-:S13]  /*0a20*/  ISETP.LE.AND P0, PT, R0, UR41, PT ;  /* 0x0000002900007c0c */ /* 0x002fda000bf03270 */
[----:B------:R-:W-:Y:S05]  /*0a30*/  @P0 EXIT ;  /* 0x000000000000094d */ /* 0x000fea0003800000 */
[----:B------:R-:W-:Y:S01]  /*0a40*/  VIADD R17, R2, 0xffffff80 ;  /* 0xffffff8002117836 */ /* 0x000fe20000000000 */
[----:B------:R-:W-:Y:S01]  /*0a50*/  ULOP3.LUT UR45, UR38, 0x1, URZ, 0xfc, !UPT ;  /* 0x00000001262d7892 */ /* 0x000fe2000f8efc3f */
[----:B------:R-:W-:Y:S01]  /*0a60*/  IMAD.MOV.U32 R171, RZ, RZ, -0x2 ;  /* 0xfffffffeffab7424 */ /* 0x000fe200078e00ff */
[----:B------:R-:W-:Y:S01]  /*0a70*/  UMOV UR44, URZ ;  /* 0x0000003f002c7c82 */ /* 0x000fe20008000000 */
[----:B------:R-:W-:Y:S01]  /*0a80*/  UMOV UR43, URZ ;  /* 0x0000003f002b7c82 */ /* 0x000fe20008000000 */
[----:B------:R-:W-:Y:S01]  /*0a90*/  SHF.R.S32.HI R0, RZ, 0x1f, R17 ;  /* 0x0000001fff007819 */ /* 0x000fe20000011411 */
[----:B------:R-:W-:-:S03]  /*0aa0*/  UMOV UR51, URZ ;  /* 0x0000003f00337c82 */ /* 0x000fc60008000000 */
[CC--:B------:R-:W-:Y:S02]  /*0ab0*/  LEA.HI R2, R0.reuse, R17.reuse, RZ, 0x7 ;  /* 0x0000001100027211 */ /* 0x0c0fe400078f38ff */
[-C--:B------:R-:W-:Y:S02]  /*0ac0*/  LEA.HI R3, R0, R17.reuse, RZ, 0x5 ;  /* 0x0000001100037211 */ /* 0x080fe400078f28ff */
[----:B------:R-:W-:Y:S02]  /*0ad0*/  LOP3.LUT R4, R2, 0xffffff80, RZ, 0xc0, !PT ;  /* 0xffffff8002047812 */ /* 0x000fe400078ec0ff */
[CC--:B------:R-:W-:Y:S01]  /*0ae0*/  LEA.HI R5, R0.reuse, R17.reuse, RZ, 0x4 ;  /* 0x0000001100057211 */ /* 0x0c0fe200078f20ff */
[----:B------:R-:W-:Y:S01]  /*0af0*/  IMAD.SHL.U32 R3, R3, 0x20, RZ ;  /* 0x0000002003037824 */ /* 0x000fe200078e00ff */
[----:B------:R-:W-:Y:S01]  /*0b00*/  LEA.HI R9, R0, R17, RZ, 0x2 ;  /* 0x0000001100097211 */ /* 0x000fe200078f10ff */
[----:B------:R-:W-:Y:S01]  /*0b10*/  IMAD.IADD R19, R17, 0x1, -R4 ;  /* 0x0000000111137824 */ /* 0x000fe200078e0a04 */
[----:B------:R-:W-:-:S02]  /*0b20*/  LOP3.LUT R6, R5, 0x3fffff0, RZ, 0xc0, !PT ;  /* 0x03fffff005067812 */ /* 0x000fc400078ec0ff */
[----:B------:R-:W-:Y:S02]  /*0b30*/  SHF.R.S32.HI R8, RZ, 0x4, R5 ;  /* 0x00000004ff087819 */ /* 0x000fe40000011405 */
[----:B------:R-:W-:Y:S01]  /*0b40*/  SHF.R.S32.HI R4, RZ, 0x1f, R19 ;  /* 0x0000001fff047819 */ /* 0x000fe20000011413 */
[----:B------:R-:W-:Y:S01]  /*0b50*/  IMAD.IADD R6, R17, 0x1, -R6 ;  /* 0x0000000111067824 */ /* 0x000fe200078e0a06 */
[----:B------:R-:W-:Y:S02]  /*0b60*/  LOP3.LUT R7, R3, 0xfffffc00, RZ, 0xc0, !PT ;  /* 0xfffffc0003077812 */ /* 0x000fe400078ec0ff */
[----:B------:R-:W-:Y:S02]  /*0b70*/  LEA.HI R3, R4, R19, RZ, 0x2 ;  /* 0x0000001304037211 */ /* 0x000fe400078f10ff */
[----:B------:R-:W-:Y:S01]  /*0b80*/  LEA.HI R5, R5, R8, RZ, 0x1 ;  /* 0x0000000805057211 */ /* 0x000fe200078f08ff */
[----:B------:R-:W-:Y:S01]  /*0b90*/  IMAD R6, R6, 0x40, R7 ;  /* 0x0000004006067824 */ /* 0x000fe200078e0207 */
[----:B------:R-:W-:-:S02]  /*0ba0*/  SHF.R.S32.HI R7, RZ, 0x2, R3 ;  /* 0x00000002ff077819 */ /* 0x000fc40000011403 */
[----:B------:R-:W-:Y:S02]  /*0bb0*/  SHF.R.S32.HI R10, RZ, 0x1f, R3 ;  /* 0x0000001fff0a7819 */ /* 0x000fe40000011403 */
[----:B------:R-:W-:Y:S02]  /*0bc0*/  LEA.HI R18, R0, R17, RZ, 0x3 ;  /* 0x0000001100127211 */ /* 0x000fe400078f18ff */
[----:B------:R-:W-:Y:S02]  /*0bd0*/  LOP3.LUT R5, R5, 0x1ffffffe, RZ, 0xc0, !PT ;  /* 0x1ffffffe05057812 */ /* 0x000fe400078ec0ff */
[----:B------:R-:W-:Y:S02]  /*0be0*/  LOP3.LUT R0, R9, 0xfffffffc, RZ, 0xc0, !PT ;  /* 0xfffffffc09007812 */ /* 0x000fe400078ec0ff */
[----:B------:R-:W-:Y:S01]  /*0bf0*/  SHF.R.S32.HI R23, RZ, 0x7, R2 ;  /* 0x00000007ff177819 */ /* 0x000fe20000011402 */
[----:B------:R-:W-:Y:S01]  /*0c00*/  IMAD.IADD R5, R8, 0x1, -R5 ;  /* 0x0000000108057824 */ /* 0x000fe200078e0a05 */
[----:B------:R-:W-:Y:S01]  /*0c10*/  LEA.HI R10, R10, R7, RZ, 0x3 ;  /* 0x000000070a0a7211 */ /* 0x000fe200078f18ff */
[----:B------:R-:W-:Y:S01]  /*0c20*/  IMAD.IADD R8, R17, 0x1, -R0 ;  /* 0x0000000111087824 */ /* 0x000fe200078e0a00 */
[----:B------:R-:W-:Y:S01]  /*0c30*/  LEA.HI R2, R2, R23, RZ, 0x1 ;  /* 0x0000001702027211 */ /* 0x000fe200078f08ff */
[----:B------:R-:W-:Y:S01]  /*0c40*/  IMAD R170, R5, 0x8, R6 ;  /* 0x0000000805aa7824 */ /* 0x000fe200078e0206 */
[----:B------:R-:W-:-:S02]  /*0c50*/  LOP3.LUT R12, R18, 0xfffffff8, RZ, 0xc0, !PT ;  /* 0xfffffff8120c7812 */ /* 0x000fc400078ec0ff */
[----:B------:R-:W-:Y:S02]  /*0c60*/  LOP3.LUT R10, R10, 0xfffffff8, RZ, 0xc0, !PT ;  /* 0xfffffff80a0a7812 */ /* 0x000fe400078ec0ff */
[----:B------:R-:W-:Y:S01]  /*0c70*/  LEA.HI R4, R4, R19, RZ, 0x5 ;  /* 0x0000001304047211 */ /* 0x000fe200078f28ff */
[----:B------:R-:W-:Y:S01]  /*0c80*/  IMAD.IADD R17, R17, 0x1, -R12 ;  /* 0x0000000111117824 */ /* 0x000fe200078e0a0c */
[----:B------:R-:W-:Y:S01]  /*0c90*/  LOP3.LUT R2, R2, 0x3fffffe, RZ, 0xc0, !PT ;  /* 0x03fffffe02027812 */ /* 0x000fe200078ec0ff */
[----:B------:R-:W-:Y:S01]  /*0ca0*/  IMAD.IADD R7, R7, 0x1, -R10 ;  /* 0x0000000107077824 */ /* 0x000fe200078e0a0a */
[----:B------:R-:W-:Y:S02]  /*0cb0*/  LEA.HI R5, R8, R8, RZ, 0x1 ;  /* 0x0000000808057211 */ /* 0x000fe400078f08ff */
[----:B------:R-:W-:Y:S01]  /*0cc0*/  SHF.R.S32.HI R4, RZ, 0x5, R4 ;  /* 0x00000005ff047819 */ /* 0x000fe20000011404 */
[----:B------:R-:W-:Y:S01]  /*0cd0*/  IMAD.IADD R168, R23, 0x1, -R2 ;  /* 0x0000000117a87824 */ /* 0x000fe200078e0a02 */
[----:B------:R-:W-:Y:S01]  /*0ce0*/  LOP3.LUT R0, R3, 0x7ffffffc, RZ, 0xc0, !PT ;  /* 0x7ffffffc03007812 */ /* 0x000fe200078ec0ff */
[----:B------:R-:W-:Y:S01]  /*0cf0*/  IMAD.SHL.U32 R2, R17, 0x8, RZ ;  /* 0x0000000811027824 */ /* 0x000fe200078e00ff */
[----:B------:R-:W-:Y:S01]  /*0d00*/  LOP3.LUT R5, R5, 0x1ffffffe, RZ, 0xc0, !PT ;  /* 0x1ffffffe05057812 */ /* 0x000fe200078ec0ff */
[----:B------:R-:W-:Y:S01]  /*0d10*/  IMAD R7, R4, 0x10, R7 ;  /* 0x0000001004077824 */ /* 0x000fe200078e0207 */
[----:B------:R-:W-:Y:S01]  /*0d20*/  SHF.R.S32.HI R18, RZ, 0x3, R18 ;  /* 0x00000003ff127819 */ /* 0x000fe20000011412 */
[----:B------:R-:W-:-:S02]  /*0d30*/  VIADD R16, R2, 0x40 ;  /* 0x0000004002107836 */ /* 0x000fc40000000000 */
[----:B------:R-:W-:Y:S02]  /*0d40*/  IMAD.IADD R0, R19, 0x1, -R0 ;  /* 0x0000000113007824 */ /* 0x000fe400078e0a00 */
[----:B------:R-:W-:Y:S01]  /*0d50*/  IMAD.IADD R5, R8, 0x1, -R5 ;  /* 0x0000000108057824 */ /* 0x000fe200078e0a05 */
[----:B------:R-:W-:Y:S01]  /*0d60*/  SHF.R.S32.HI R192, RZ, 0x1f, R16 ;  /* 0x0000001fffc07819 */ /* 0x000fe20000011410 */
[----:B------:R-:W-:Y:S02]  /*0d70*/  IMAD R168, R168, 0x40, R7 ;  /* 0x00000040a8a87824 */ /* 0x000fe400078e0207 */
[----:B------:R-:W-:Y:S02]  /*0d80*/  IMAD R171, R0, R171, 0xa0 ;  /* 0x000000a000ab7424 */ /* 0x000fe400078e02ab */
[----:B------:R-:W-:-:S07]  /*0d90*/  IMAD R169, R5, 0x8, R168 ;  /* 0x0000000805a97824 */ /* 0x000fce00078e02a8 */
.L_x_39:
[----:B0-----:R-:W0:Y:S01]  /*0da0*/  SHFL.IDX PT, R0, R23, RZ, 0x1f ;  /* 0x00001fff17007589 */ /* 0x001e2200000e0000 */
[----:B-1----:R-:W1:Y:S01]  /*0db0*/  S2UR UR36, SR_CgaCtaId ;  /* 0x00000000002479c3 */ /* 0x002e620000008800 */
[----:B------:R-:W-:Y:S01]  /*0dc0*/  ULDC UR4, c[0x0][0xc38] ;  /* 0x00030e0000047ab9 */ /* 0x000fe20000000800 */
[----:B------:R-:W-:Y:S01]  /*0dd0*/  ULDC.64 UR6, c[0x0][0x418] ;  /* 0x0001060000067ab9 */ /* 0x000fe20000000a00 */
[----:B------:R-:W-:Y:S02]  /*0de0*/  UISETP.NE.AND UP1, UPT, UR4, 0x1, UPT ;  /* 0x000000010400788c */ /* 0x000fe4000bf25270 */
[----:B------:R-:W-:Y:S01]  /*0df0*/  UISETP.NE.U32.AND UP0, UPT, UR6, URZ, UPT ;  /* 0x0000003f0600728c */ /* 0x000fe2000bf05070 */
[----:B------:R-:W-:Y:S01]  /*0e00*/  UMOV UR39, 0x400 ;  /* 0x0000040000277882 */ /* 0x000fe20000000000 */
[----:B------:R-:W-:Y:S02]  /*0e10*/  ULDC UR4, c[0x0][0xc44] ;  /* 0x0003110000047ab9 */ /* 0x000fe40000000800 */
[----:B------:R-:W-:-:S02]  /*0e20*/  UISETP.NE.AND.EX UP0, UPT, UR7, URZ, UPT, UP0 ;  /* 0x0000003f0700728c */ /* 0x000fc4000bf05300 */
[----:B------:R-:W-:Y:S01]  /*0e30*/  UISETP.NE.AND UP2, UPT, UR4, 0x1, UPT ;  /* 0x000000010400788c */ /* 0x000fe2000bf45270 */
[----:B------:R-:W-:Y:S02]  /*0e40*/  ULDC UR50, c[0x0][0x424] ;  /* 0x0001090000327ab9 */ /* 0x000fe40000000800 */
[----:B------:R-:W-:Y:S01]  /*0e50*/  @UP1 ULDC UR4, c[0x0][0xc3c] ;  /* 0x00030f0000041ab9 */ /* 0x000fe20000000800 */
[----:B------:R-:W-:Y:S01]  /*0e60*/  USEL UR50, UR50, 0x1, UP0 ;  /* 0x0000000132327887 */ /* 0x000fe20008000000 */
[----:B------:R-:W-:Y:S01]  /*0e70*/  ULDC UR7, c[0x0][0x2f0] ;  /* 0x0000bc0000077ab9 */ /* 0x000fe20000000800 */
[----:B------:R-:W-:Y:S01]  /*0e80*/  UIMAD.WIDE.U32 UR4, UR41, UR4, URZ ;  /* 0x00000004290472a5 */ /* 0x000fe2000f8e003f */
[----:B------:R-:W-:Y:S01]  /*0e90*/  @UP1 ULDC UR11, c[0x0][0xc40] ;  /* 0x00031000000b1ab9 */ /* 0x000fe20000000800 */
[----:B------:R-:W-:Y:S01]  /*0ea0*/  UIMAD UR50, UR50, UR7, URZ ;  /* 0x00000007323272a4 */ /* 0x000fe2000f8e023f */
[----:B0-----:R-:W-:Y:S01]  /*0eb0*/  R2UR UR37, R0 ;  /* 0x00000000002572ca */ /* 0x001fe200000e0000 */
[----:B-1----:R-:W-:Y:S01]  /*0ec0*/  ULEA UR39, UR36, UR39, 0x18 ;  /* 0x0000002724277291 */ /* 0x002fe2000f8ec03f */
[----:B------:R-:W-:Y:S01]  /*0ed0*/  UMOV UR42, UR41 ;  /* 0x00000029002a7c82 */ /* 0x000fe20008000000 */
[----:B------:R-:W-:-:S02]  /*0ee0*/  @UP1 USHF.R.U32.HI UR42, URZ, UR11, UR5 ;  /* 0x0000000b3f2a1299 */ /* 0x000fc40008011605 */
[----:B------:R-:W-:Y:S01]  /*0ef0*/  UIADD3 UR10, UR39, 0x14400, URZ ;  /* 0x00014400270a7890 */ /* 0x000fe2000fffe03f */
[----:B------:R-:W-:Y:S01]  /*0f00*/  @UP2 ULDC.64 UR8, c[0x0][0xc48] ;  /* 0x0003120000082ab9 */ /* 0x000fe20000000a00 */
[----:B------:R-:W-:Y:S02]  /*0f10*/  UIADD3 UR7, UR50, 0x9f, URZ ;  /* 0x0000009f32077890 */ /* 0x000fe4000fffe03f */
[----:B------:R-:W-:-:S04]  /*0f20*/  ULOP3.LUT UP0, URZ, UR10, 0x9f, URZ, 0xc0, !UPT ;  /* 0x0000009f0a3f7892 */ /* 0x000fc8000f80c03f */
[----:B------:R-:W-:Y:S02]  /*0f30*/  ULEA.HI UR6, UR37, UR37, URZ, 0x1 ;  /* 0x0000002525067291 */ /* 0x000fe4000f8f083f */
[----:B------:R-:W-:Y:S02]  /*0f40*/  UIMAD.WIDE.U32 UR4, UR42, UR8, URZ ;  /* 0x000000082a0472a5 */ /* 0x000fe4000f8e003f */
[----:B------:R-:W-:Y:S01]  /*0f50*/  ULOP3.LUT UR6, UR6, 0x3e, URZ, 0xc0, !UPT ;  /* 0x0000003e06067892 */ /* 0x000fe2000f8ec03f */
[----:B------:R-:W-:Y:S01]  /*0f60*/  PLOP3.LUT P0, PT, PT, PT, UP0, 0x80, 0x0 ;  /* 0x000000000000781c */ /* 0x000fe20003f0f008 */
[----:B------:R-:W-:Y:S01]  /*0f70*/  UMOV UR40, UR42 ;  /* 0x0000002a00287c82 */ /* 0x000fe20008000000 */
[----:B------:R-:W-:Y:S02]  /*0f80*/  @UP2 USHF.R.U32.HI UR40, URZ, UR9, UR5 ;  /* 0x000000093f282299 */ /* 0x000fe40008011605 */
[----:B------:R-:W-:-:S04]  /*0f90*/  UIADD3 UR6, UR37, -UR6, URZ ;  /* 0x8000000625067290 */ /* 0x000fc8000fffe03f */
[----:B------:R-:W-:Y:S02]  /*0fa0*/  ULEA UR8, UR6, UR10, 0xc ;  /* 0x0000000a06087291 */ /* 0x000fe4000f8e603f */
[----:B------:R-:W-:Y:S02]  /*0fb0*/  UIMAD.WIDE UR6, UR7, 0x66666667, URZ ;  /* 0x66666667070678a5 */ /* 0x000fe4000f8e023f */
[----:B------:R-:W-:Y:S02]  /*0fc0*/  USHF.R.U32.HI UR8, URZ, 0x4, UR8 ;  /* 0x000000043f087899 */ /* 0x000fe40008011608 */
[----:B------:R-:W-:Y:S02]  /*0fd0*/  USHF.R.U32.HI UR47, URZ, 0x1f, UR7 ;  /* 0x0000001f3f2f7899 */ /* 0x000fe40008011607 */
[----:B------:R-:W-:Y:S02]  /*0fe0*/  ULOP3.LUT UR52, UR8, 0x3fff, URZ, 0xc0, !UPT ;  /* 0x00003fff08347892 */ /* 0x000fe4000f8ec03f */
[----:B------:R-:W-:Y:S01]  /*0ff0*/  ULEA.HI.SX32 UR47, UR7, UR47, 0x1a ;  /* 0x0000002f072f7291 */ /* 0x000fe2000f8fd23f */
[----:B---3-5:R-:W-:Y:S11]  /*1000*/  @!P0 BRA `(.L_x_9) ;  /* 0x0000000000408947 */ /* 0x028ff60003800000 */
[----:B------:R-:W-:Y:S01]  /*1010*/  MOV R0, 0x0 ;  /* 0x0000000000007802 */ /* 0x000fe20000000f00 */
[----:B------:R-:W-:Y:S01]  /*1020*/  ULDC.64 UR4, c[0x4][0xc8] ;  /* 0x0100320000047ab9 */ /* 0x000fe20000000a00 */
[----:B------:R-:W-:Y:S01]  /*1030*/  ULDC.64 UR6, c[0x4][0x38] ;  /* 0x01000e0000067ab9 */ /* 0x000fe20000000a00 */
[----:B------:R-:W-:Y:S01]  /*1040*/  IMAD.U32 R4, RZ, RZ, UR4 ;  /* 0x00000004ff047e24 */ /* 0x000fe2000f8e00ff */
[----:B------:R0:W1:Y:S01]  /*1050*/  LDC.64 R14, c[0x4][R0] ;  /* 0x01000000000e7b82 */ /* 0x0000620000000a00 */
[----:B------:R-:W-:Y:S01]  /*1060*/  IMAD.U32 R5, RZ, RZ, UR5 ;  /* 0x00000005ff057e24 */ /* 0x000fe2000f8e00ff */
[----:B------:R-:W-:Y:S01]  /*1070*/  ULDC.64 UR4, c[0x4][0xd0] ;  /* 0x0100340000047ab9 */ /* 0x000fe20000000a00 */
[----:B------:R-:W-:Y:S02]  /*1080*/  IMAD.U32 R10, RZ, RZ, UR6 ;  /* 0x00000006ff0a7e24 */ /* 0x000fe4000f8e00ff */
[----:B------:R-:W-:Y:S02]  /*1090*/  IMAD.U32 R6, RZ, RZ, UR4 ;  /* 0x00000004ff067e24 */ /* 0x000fe4000f8e00ff */
[----:B------:R-:W-:-:S02]  /*10a0*/  IMAD.U32 R7, RZ, RZ, UR5 ;  /* 0x00000005ff077e24 */ /* 0x000fc4000f8e00ff */
[----:B------:R-:W-:Y:S02]  /*10b0*/  IMAD.U32 R11, RZ, RZ, UR7 ;  /* 0x00000007ff0b7e24 */ /* 0x000fe4000f8e00ff */
[----:B------:R-:W-:Y:S02]  /*10c0*/  IMAD.MOV.U32 R8, RZ, RZ, 0x70 ;  /* 0x00000070ff087424 */ /* 0x000fe400078e00ff */
[----:B------:R-:W-:Y:S02]  /*10d0*/  IMAD.MOV.U32 R12, RZ, RZ, 0x1 ;  /* 0x00000001ff0c7424 */ /* 0x000fe400078e00ff */
[----:B0-----:R-:W-:-:S07]  /*10e0*/  IMAD.MOV.U32 R13, RZ, RZ, RZ ;  /* 0x000000ffff0d7224 */ /* 0x001fce00078e00ff */
[----:B------:R-:W-:-:S07]  /*10f0*/  LEPC R20, `(.L_x_9) ;  /* 0x000000001014794e */ /* 0x000fce0000000000 */
[----:B-1----:R-:W-:Y:S05]  /*1100*/  CALL.ABS.NOINC R14 ;  /* 0x000000000e007343 */ /* 0x002fea0003c00000 */
.L_x_9:
[----:B------:R-:W-:Y:S01]  /*1110*/  ULDC.64 UR4, c[0x0][0x990] ;  /* 0x0002640000047ab9 */ /* 0x000fe20000000a00 */
[----:B------:R-:W-:Y:S01]  /*1120*/  ULDC.64 UR6, c[0x0][0x998] ;  /* 0x0002660000067ab9 */ /* 0x000fe20000000a00 */
[----:B------:R-:W-:Y:S01]  /*1130*/  UISETP.NE.U32.AND UP0, UPT, UR4, URZ, UPT ;  /* 0x0000003f0400728c */ /* 0x000fe2000bf05070 */
[----:B------:R-:W-:Y:S01]  /*1140*/  IMAD.MOV.U32 R3, RZ, RZ, 0x3f800000 ;  /* 0x3f800000ff037424 */ /* 0x000fe200078e00ff */
[----:B------:R-:W-:Y:S01]  /*1150*/  UISETP.NE.U32.AND UP1, UPT, UR6, URZ, UPT ;  /* 0x0000003f0600728c */ /* 0x000fe2000bf25070 */
[----:B------:R-:W-:Y:S01]  /*1160*/  IMAD.MOV.U32 R0, RZ, RZ, 0x3f800000 ;  /* 0x3f800000ff007424 */ /* 0x000fe200078e00ff */
[----:B------:R-:W-:Y:S02]  /*1170*/  UISETP.NE.AND.EX UP0, UPT, UR5, URZ, UPT, UP0 ;  /* 0x0000003f0500728c */ /* 0x000fe4000bf05300 */
[----:B------:R-:W-:-:S04]  /*1180*/  UISETP.NE.AND.EX UP1, UPT, UR7, URZ, UPT, UP1 ;  /* 0x0000003f0700728c */ /* 0x000fc8000bf25310 */
[----:B------:R-:W-:Y:S02]  /*1190*/  PLOP3.LUT P0, PT, PT, PT, UP0, 0x80, 0x0 ;  /* 0x000000000000781c */ /* 0x000fe40003f0f008 */
[----:B------:R-:W-:-:S03]  /*11a0*/  PLOP3.LUT P1, PT, PT, PT, UP1, 0x80, 0x0 ;  /* 0x000000000000781c */ /* 0x000fc60003f2f018 */
[----:B------:R-:W-:Y:S02]  /*11b0*/  @UP0 USHF.R.S32.HI UR8, URZ, 0x1f, UR40 ;  /* 0x0000001f3f080899 */ /* 0x000fe40008011428 */
[----:B------:R-:W-:Y:S02]  /*11c0*/  @UP1 USHF.R.S32.HI UR9, URZ, 0x1f, UR40 ;  /* 0x0000001f3f091899 */ /* 0x000fe40008011428 */
[----:B------:R-:W-:Y:S02]  /*11d0*/  @UP0 UIADD3 UR16, -UR40, URZ, URZ ;  /* 0x0000003f28100290 */ /* 0x000fe4000fffe13f */
[----:B------:R-:W-:Y:S01]  /*11e0*/  @UP1 UIADD3 UR20, -UR40, URZ, URZ ;  /* 0x0000003f28141290 */ /* 0x000fe2000fffe13f */
[----:B------:R-:W-:Y:S01]  /*11f0*/  @UP0 ULDC.64 UR12, c[0x0][0x9a8] ;  /* 0x00026a00000c0ab9 */ /* 0x000fe20000000a00 */
[----:B------:R-:W-:Y:S01]  /*1200*/  @UP1 ULDC.64 UR14, c[0x0][0x9b8] ;  /* 0x00026e00000e1ab9 */ /* 0x000fe20000000a00 */
[----:B------:R-:W-:Y:S01]  /*1210*/  @UP0 ULDC UR17, c[0x0][0xc44] ;  /* 0x0003110000110ab9 */ /* 0x000fe20000000800 */
[----:B------:R-:W-:Y:S01]  /*1220*/  @UP1 ULDC UR21, c[0x0][0xc44] ;  /* 0x0003110000151ab9 */ /* 0x000fe20000000800 */
[----:B------:R-:W-:-:S02]  /*1230*/  @UP0 UIMAD UR8, UR8, UR12, URZ ;  /* 0x0000000c080802a4 */ /* 0x000fc4000f8e023f */
[----:B------:R-:W-:Y:S02]  /*1240*/  @UP1 UIMAD UR9, UR9, UR14, URZ ;  /* 0x0000000e090912a4 */ /* 0x000fe4000f8e023f */
[----:B------:R-:W-:Y:S02]  /*1250*/  @UP0 UIMAD UR16, UR17, UR16, UR42 ;  /* 0x00000010111002a4 */ /* 0x000fe4000f8e022a */
[----:B------:R-:W-:Y:S02]  /*1260*/  @UP1 UIMAD UR20, UR21, UR20, UR42 ;  /* 0x00000014151412a4 */ /* 0x000fe4000f8e022a */
[----:B------:R-:W-:Y:S02]  /*1270*/  @UP0 UIMAD.WIDE.U32 UR10, UR40, UR12, URZ ;  /* 0x0000000c280a02a5 */ /* 0x000fe4000f8e003f */
[----:B------:R-:W-:Y:S02]  /*1280*/  @UP0 UIMAD UR18, UR40, UR13, UR8 ;  /* 0x0000000d281202a4 */ /* 0x000fe4000f8e0208 */
[----:B------:R-:W-:-:S02]  /*1290*/  @UP0 USHF.R.S32.HI UR17, URZ, 0x1f, UR16 ;  /* 0x0000001f3f110899 */ /* 0x000fc40008011410 */
[----:B------:R-:W-:Y:S02]  /*12a0*/  @UP1 USHF.R.S32.HI UR21, URZ, 0x1f, UR20 ;  /* 0x0000001f3f151899 */ /* 0x000fe40008011414 */
[----:B------:R-:W-:Y:S02]  /*12b0*/  @UP1 UIMAD.WIDE.U32 UR12, UR40, UR14, URZ ;  /* 0x0000000e280c12a5 */ /* 0x000fe4000f8e003f */
[----:B------:R-:W-:Y:S02]  /*12c0*/  @UP1 UIMAD UR19, UR40, UR15, UR9 ;  /* 0x0000000f281312a4 */ /* 0x000fe4000f8e0209 */
[----:B------:R-:W-:Y:S01]  /*12d0*/  @UP0 UIADD3 UR11, UR11, UR18, URZ ;  /* 0x000000120b0b0290 */ /* 0x000fe2000fffe03f */
[----:B------:R-:W-:Y:S01]  /*12e0*/  @UP0 ULDC.64 UR14, c[0x0][0x9b0] ;  /* 0x00026c00000e0ab9 */ /* 0x000fe20000000a00 */
[----:B------:R-:W-:Y:S01]  /*12f0*/  @UP1 ULDC.64 UR8, c[0x0][0x9c0] ;  /* 0x0002700000081ab9 */ /* 0x000fe20000000a00 */
[----:B------:R-:W-:Y:S02]  /*1300*/  @UP0 UIMAD UR17, UR17, UR14, URZ ;  /* 0x0000000e111102a4 */ /* 0x000fe4000f8e023f */
[----:B------:R-:W-:-:S02]  /*1310*/  @UP1 UIMAD UR18, UR21, UR8, URZ ;  /* 0x00000008151212a4 */ /* 0x000fc4000f8e023f */
[----:B------:R-:W-:Y:S02]  /*1320*/  @UP1 UIADD3 UR13, UR13, UR19, URZ ;  /* 0x000000130d0d1290 */ /* 0x000fe4000fffe03f */
[----:B------:R-:W-:Y:S02]  /*1330*/  @UP0 UIMAD UR17, UR16, UR15, UR17 ;  /* 0x0000000f101102a4 */ /* 0x000fe4000f8e0211 */
[----:B------:R-:W-:Y:S02]  /*1340*/  @UP1 UIMAD UR18, UR20, UR9, UR18 ;  /* 0x00000009141212a4 */ /* 0x000fe4000f8e0212 */
[----:B------:R-:W-:Y:S02]  /*1350*/  @UP0 UIMAD.WIDE.U32 UR14, UR16, UR14, UR10 ;  /* 0x0000000e100e02a5 */ /* 0x000fe4000f8e000a */
[----:B------:R-:W-:Y:S02]  /*1360*/  @UP1 UIMAD.WIDE.U32 UR8, UR20, UR8, UR12 ;  /* 0x00000008140812a5 */ /* 0x000fe4000f8e000c */
[----:B------:R-:W-:-:S02]  /*1370*/  @UP0 UIADD3 UR10, UR15, UR17, URZ ;  /* 0x000000110f0a0290 */ /* 0x000fc4000fffe03f */
[----:B------:R-:W-:Y:S02]  /*1380*/  @UP0 ULEA UR4, UP2, UR14, UR4, 0x2 ;  /* 0x000000040e040291 */ /* 0x000fe4000f84103f */
[----:B------:R-:W-:Y:S02]  /*1390*/  @UP1 UIADD3 UR9, UR9, UR18, URZ ;  /* 0x0000001209091290 */ /* 0x000fe4000fffe03f */
[----:B------:R-:W-:Y:S02]  /*13a0*/  @UP1 ULEA UR6, UP3, UR8, UR6, 0x2 ;  /* 0x0000000608061291 */ /* 0x000fe4000f86103f */
[----:B------:R-:W-:Y:S01]  /*13b0*/  @UP0 ULEA.HI.X UR5, UR14, UR5, UR10, 0x2, UP2 ;  /* 0x000000050e050291 */ /* 0x000fe200090f140a */
[----:B------:R-:W-:Y:S01]  /*13c0*/  IMAD.U32 R4, RZ, RZ, UR4 ;  /* 0x00000004ff047e24 */ /* 0x000fe2000f8e00ff */
[----:B------:R-:W-:Y:S02]  /*13d0*/  @UP1 ULEA.HI.X UR7, UR8, UR7, UR9, 0x2, UP3 ;  /* 0x0000000708071291 */ /* 0x000fe400098f1409 */
[----:B------:R-:W-:-:S02]  /*13e0*/  IMAD.U32 R6, RZ, RZ, UR6 ;  /* 0x00000006ff067e24 */ /* 0x000fc4000f8e00ff */
[----:B------:R-:W-:Y:S02]  /*13f0*/  IMAD.U32 R5, RZ, RZ, UR5 ;  /* 0x00000005ff057e24 */ /* 0x000fe4000f8e00ff */
[----:B------:R-:W-:-:S03]  /*1400*/  IMAD.U32 R7, RZ, RZ, UR7 ;  /* 0x00000007ff077e24 */ /* 0x000fc6000f8e00ff */
[----:B------:R-:W2:Y:S04]  /*1410*/  @P0 LDG.E R3, desc[UR48][R4.64] ;  /* 0x0000003004030981 */ /* 0x000ea8000c1e1900 */
[----:B------:R-:W2:Y:S01]  /*1420*/  @P1 LDG.E R0, desc[UR48][R6.64] ;  /* 0x0000003006001981 */ /* 0x000ea2000c1e1900 */
[----:B------:R-:W-:Y:S01]  /*1430*/  ULOP3.LUT UR4, UR44, 0x1, URZ, 0xc0, !UPT ;  /* 0x000000012c047892 */ /* 0x000fe2000f8ec03f */
[----:B------:R-:W-:-:S05]  /*1440*/  IMAD.U32 R9, RZ, RZ, UR45 ;  /* 0x0000002dff097e24 */ /* 0x000fca000f8e00ff */
[----:B------:R-:W-:Y:S01]  /*1450*/  IMAD.U32 R8, RZ, RZ, UR4 ;  /* 0x00000004ff087e24 */ /* 0x000fe2000f8e00ff */
[----:B------:R-:W-:Y:S01]  /*1460*/  ULDC UR4, c[0x0][0x9d8] ;  /* 0x0002760000047ab9 */ /* 0x000fe20000000800 */
[----:B------:R-:W-:-:S03]  /*1470*/  ISETP.NE.AND P0, PT, R9, 0x3, PT ;  /* 0x000000030900780c */ /* 0x000fc60003f05270 */
[----:B------:R-:W-:-:S04]  /*1480*/  SHF.L.U32 R8, R8, 0x1f, RZ ;  /* 0x0000001f08087819 */ /* 0x000fc800000006ff */
[----:B------:R-:W0:Y:S01]  /*1490*/  SYNCS.PHASECHK.TRANS64.TRYWAIT P1, [UR39+0x29800], R8 ;  /* 0x02980008ff0075a7 */ /* 0x000e220008020167 */
[----:B--2---:R-:W-:-:S04]  /*14a0*/  FMUL.FTZ R0, R3, R0 ;  /* 0x0000000003007220 */ /* 0x004fc80000410000 */
[----:B------:R-:W-:Y:S01]  /*14b0*/  FMUL.FTZ R0, R0, UR4 ;  /* 0x0000000400007c20 */ /* 0x000fe20008410000 */
[----:B0-----:R-:W-:Y:S06]  /*14c0*/  @!P1 BRA `(.L_x_10) ;  /* 0x000000cc00b09947 */ /* 0x001fec0003800000 */
.L_x_101:
[----:B------:R-:W-:Y:S05]  /*14d0*/  @!P0 BRA `(.L_x_11) ;  /* 0x0000000000048947 */ /* 0x000fea0003800000 */
[----:B------:R-:W-:Y:S01]  /*14e0*/  BPT.TRAP 0x1 ;  /* 0x000000040000795c */ /* 0x000fe20000300000 */
.L_x_11:
[----:B0-----:R-:W-:Y:S02]  /*14f0*/  IMAD.U32 R3, RZ, RZ, UR51 ;  /* 0x00000033ff037e24 */ /* 0x001fe4000f8e00ff */
[----:B------:R-:W-:-:S03]  /*1500*/  IMAD.U32 R4, RZ, RZ, UR43 ;  /* 0x0000002bff047e24 */ /* 0x000fc6000f8e00ff */
[----:B------:R-:W-:Y:S02]  /*1510*/  LEA R3, R3, UR39, 0x3 ;  /* 0x0000002703037c11 */ /* 0x000fe4000f8e18ff */
[----:B------:R-:W-:-:S04]  /*1520*/  SHF.L.U32 R4, R4, 0x1f, RZ ;  /* 0x0000001f04047819 */ /* 0x000fc800000006ff */
[----:B------:R0:W1:Y:S01]  /*1530*/  SYNCS.PHASECHK.TRANS64.TRYWAIT P1, [R3+URZ+0x29830], R4 ;  /* 0x02983004030075a7 */ /* 0x000062000802017f */
[----:B------:R-:W-:Y:S05]  /*1540*/  @!P0 BRA `(.L_x_12) ;  /* 0x0000000000048947 */ /* 0x000fea0003800000 */
[----:B------:R-:W-:Y:S01]  /*1550*/  BPT.TRAP 0x1 ;  /* 0x000000040000795c */ /* 0x000fe20000300000 */
.L_x_12:
[----:B------:R-:W2:Y:S01]  /*1560*/  S2R R5, SR_TID.X ;  /* 0x0000000000057919 */ /* 0x000ea20000002100 */
[----:B------:R-:W-:Y:S01]  /*1570*/  IMAD.MOV.U32 R87, RZ, RZ, RZ ;  /* 0x000000ffff577224 */ /* 0x000fe200078e00ff */
[----:B--2---:R-:W-:Y:S01]  /*1580*/  LOP3.LUT P2, RZ, R5, 0x7f, RZ, 0xc0, !PT ;  /* 0x0000007f05ff7812 */ /* 0x004fe2000784c0ff */
[----:B-1----:R-:W-:-:S12]  /*1590*/  @P1 BRA `(.L_x_13) ;  /* 0x0000000000081947 */ /* 0x002fd80003800000 */
[----:B------:R-:W1:Y:S02]  /*15a0*/  SYNCS.PHASECHK.TRANS64.TRYWAIT P1, [R3+URZ+0x29830], R4 ;  /* 0x02983004030075a7 */ /* 0x000e64000802017f */
[----:B-1----:R-:W-:Y:S05]  /*15b0*/  @!P1 BRA `(.L_x_14) ;  /* 0x000000cc008c9947 */ /* 0x002fea0003800000 */
.L_x_13:
[----:B------:R-:W-:Y:S05]  /*15c0*/  WARPSYNC.ALL ;  /* 0x0000000000007948 */ /* 0x000fea0003800000 */
[----:B------:R-:W-:Y:S01]  /*15d0*/  UIADD3 UR4, UR39, 0x1a400, URZ ;  /* 0x0001a40027047890 */ /* 0x000fe2000fffe03f */
[----:B------:R-:W-:Y:S01]  /*15e0*/  WARPGROUP.ARRIVE ;  /* 0x00000000000079c5 */ /* 0x000fe20000000000 */
[----:B------:R-:W-:Y:S01]  /*15f0*/  ULOP3.LUT UR28, UR52, 0x10000, URZ, 0xfc, !UPT ;  /* 0x00010000341c7892 */ /* 0x000fe2000f8efc3f */
[----:B------:R-:W-:Y:S01]  /*1600*/  VIADD R6, R171, UR50 ;  /* 0x00000032ab067c36 */ /* 0x000fe20008000000 */
[----:B------:R-:W-:-:S03]  /*1610*/  USHF.R.U32.HI UR4, URZ, 0x4, UR4 ;  /* 0x000000043f047899 */ /* 0x000fc60008011604 */
[----:B------:R-:W2:Y:S01]  /*1620*/  S2R R82, SR_TID.X ;  /* 0x0000000000527919 */ /* 0x000ea20000002100 */
[----:B------:R-:W-:Y:S01]  /*1630*/  UMOV UR25, 0x80000020 ;  /* 0x8000002000197882 */ /* 0x000fe20000000000 */
[----:B------:R-:W-:Y:S01]  /*1640*/  UMOV UR27, 0x80000020 ;  /* 0x80000020001b7882 */ /* 0x000fe20000000000 */
[----:B------:R-:W-:Y:S01]  /*1650*/  ULOP3.LUT UR4, UR4, 0x3fff, URZ, 0xc0, !UPT ;  /* 0x00003fff04047892 */ /* 0x000fe2000f8ec03f */
[----:B------:R-:W-:Y:S01]  /*1660*/  IMAD.MOV.U32 R86, RZ, RZ, R87 ;  /* 0x000000ffff567224 */ /* 0x000fe200078e0057 */
[----:B------:R-:W-:Y:S01]  /*1670*/  UMOV UR24, UR28 ;  /* 0x0000001c00187c82 */ /* 0x000fe20008000000 */
[----:B------:R-:W-:Y:S01]  /*1680*/  UMOV UR5, UR25 ;  /* 0x0000001900057c82 */ /* 0x000fe20008000000 */
[----:B------:R-:W-:Y:S01]  /*1690*/  ULOP3.LUT UR46, UR4, 0x10000, URZ, 0xfc, !UPT ;  /* 0x00010000042e7892 */ /* 0x000fe2000f8efc3f */
[----:B------:R-:W-:Y:S02]  /*16a0*/  UMOV UR7, 0x80000020 ;  /* 0x8000002000077882 */ /* 0x000fe40000000000 */
[----:B------:R-:W-:Y:S01]  /*16b0*/  UMOV UR4, UR24 ;  /* 0x0000001800047c82 */ /* 0x000fe20008000000 */
[----:B------:R-:W-:Y:S01]  /*16c0*/  UIMAD UR32, UR51, 0x780, UR46 ;  /* 0x00000780332078a4 */ /* 0x000fe2000f8e022e */
[----:B------:R-:W-:Y:S01]  /*16d0*/  UMOV UR8, UR24 ;  /* 0x0000001800087c82 */ /* 0x000fe20008000000 */
[----:B------:R-:W-:-:S02]  /*16e0*/  UMOV UR9, UR25 ;  /* 0x0000001900097c82 */ /* 0x000fc40008000000 */
[----:B------:R-:W-:Y:S02]  /*16f0*/  UIADD3 UR6, UR32, 0x100, URZ ;  /* 0x0000010020067890 */ /* 0x000fe4000fffe03f */
[----:B------:R-:W-:Y:S02]  /*1700*/  UIADD3 UR10, UR32, 0x180, URZ ;  /* 0x00000180200a7890 */ /* 0x000fe4000fffe03f */
[----:B------:R-:W-:Y:S01]  /*1710*/  UMOV UR26, UR32 ;  /* 0x00000020001a7c82 */ /* 0x000fe20008000000 */
[----:B------:R-:W-:Y:S01]  /*1720*/  UMOV UR11, 0x80000020 ;  /* 0x80000020000b7882 */ /* 0x000fe20000000000 */
[----:B------:R-:W-:Y:S01]  /*1730*/  QGMMA.64x32x32.F32.E4M3.E4M3 R104, gdesc[UR24], RZ, !UPT, gsb0 ;  /* 0x00600000186879f3 */ /* 0x000fe2000c0008ff */
[----:B------:R-:W-:Y:S01]  /*1740*/  UIADD3 UR26, UR32, 0x80, URZ ;  /* 0x00000080201a7890 */ /* 0x000fe2000fffe03f */
[----:B------:R-:W-:Y:S01]  /*1750*/  UMOV UR27, 0x80000020 ;  /* 0x80000020001b7882 */ /* 0x000fe20000000000 */
[----:B------:R-:W-:Y:S02]  /*1760*/  UIADD3 UR12, UR28, 0x2, URZ ;  /* 0x000000021c0c7890 */ /* 0x000fe4000fffe03f */
[----:B------:R-:W-:Y:S01]  /*1770*/  UIADD3 UR14, UR32, 0x182, URZ ;  /* 0x00000182200e7890 */ /* 0x000fe2000fffe03f */
[----:B------:R-:W-:Y:S01]  /*1780*/  UMOV UR15, 0x80000020 ;  /* 0x80000020000f7882 */ /* 0x000fe20000000000 */
[----:B------:R-:W-:-:S02]  /*1790*/  UIADD3 UR16, UR28, 0x200, URZ ;  /* 0x000002001c107890 */ /* 0x000fc4000fffe03f */
[----:B------:R-:W-:Y:S01]  /*17a0*/  UIADD3 UR18, UR32, 0x400, URZ ;  /* 0x0000040020127890 */ /* 0x000fe2000fffe03f */
[----:B------:R-:W-:Y:S01]  /*17b0*/  UMOV UR19, 0x80000020 ;  /* 0x8000002000137882 */ /* 0x000fe20000000000 */
[----:B------:R-:W-:Y:S01]  /*17c0*/  UIADD3 UR22, UR32, 0x402, URZ ;  /* 0x0000040220167890 */ /* 0x000fe2000fffe03f */
[----:B------:R-:W-:Y:S01]  /*17d0*/  UMOV UR23, 0x80000020 ;  /* 0x8000002000177882 */ /* 0x000fe20000000000 */
[----:B------:R-:W-:Y:S01]  /*17e0*/  UIADD3 UR30, UR32, 0x680, URZ ;  /* 0x00000680201e7890 */ /* 0x000fe2000fffe03f */
[----:B------:R-:W-:Y:S01]  /*17f0*/  UMOV UR31, 0x80000020 ;  /* 0x80000020001f7882 */ /* 0x000fe20000000000 */
[----:B------:R-:W-:Y:S01]  /*1800*/  UISETP.GE.AND UP0, UPT, UR50, 0xa1, UPT ;  /* 0x000000a13200788c */ /* 0x000fe2000bf06270 */
[----:B------:R-:W-:Y:S02]  /*1810*/  WARPGROUP.DEPBAR.LE gsb0, 0x0 ;  /* 0x00008000000079c5 */ /* 0x000fe40000010000 */
[----:B------:R-:W-:-:S06]  /*1820*/  WARPGROUP.ARRIVE ;  /* 0x00000000000079c5 */ /* 0x000fcc0000000000 */
[----:B------:R-:W-:Y:S01]  /*1830*/  QGMMA.64x32x32.F32.E4M3.E4M3 R88, gdesc[UR24], RZ, !UPT, gsb0 ;  /* 0x00600000185879f3 */ /* 0x000fe2000c0008ff */
[----:B------:R-:W-:Y:S01]  /*1840*/  UIADD3 UR26, UR32, 0x200, URZ ;  /* 0x00000200201a7890 */ /* 0x000fe2000fffe03f */
[----:B------:R-:W-:Y:S01]  /*1850*/  UMOV UR27, 0x80000020 ;  /* 0x80000020001b7882 */ /* 0x000fe20000000000 */
[----:B------:R-:W-:Y:S02]  /*1860*/  WARPGROUP.DEPBAR.LE gsb0, 0x0 ;  /* 0x00008000000079c5 */ /* 0x000fe40000010000 */
[----:B------:R-:W-:-:S06]  /*1870*/  WARPGROUP.ARRIVE ;  /* 0x00000000000079c5 */ /* 0x000fcc0000000000 */
[----:B------:R-:W-:Y:S01]  /*1880*/  QGMMA.64x32x32.F32.E4M3.E4M3 R56, gdesc[UR4], RZ, !UPT, gsb0 ;  /* 0x00600000043879f3 */ /* 0x000fe2000c0008ff */
[----:B------:R-:W-:Y:S01]  /*1890*/  UIADD3 UR6, UR32, 0x2, URZ ;  /* 0x0000000220067890 */ /* 0x000fe2000fffe03f */
[----:B------:R-:W-:Y:S01]  /*18a0*/  UMOV UR4, UR12 ;  /* 0x0000000c00047c82 */ /* 0x000fe20008000000 */
[----:B------:R-:W-:Y:S01]  /*18b0*/  UMOV UR5, 0x80000020 ;  /* 0x8000002000057882 */ /* 0x000fe20000000000 */
[----:B------:R-:W-:Y:S01]  /*18c0*/  UMOV UR7, 0x80000020 ;  /* 0x8000002000077882 */ /* 0x000fe20000000000 */
[----:B------:R-:W-:Y:S01]  /*18d0*/  UMOV UR12, UR4 ;  /* 0x00000004000c7c82 */ /* 0x000fe20008000000 */
[----:B------:R-:W-:Y:S01]  /*18e0*/  UMOV UR13, UR5 ;  /* 0x00000005000d7c82 */ /* 0x000fe20008000000 */
[----:B------:R-:W-:Y:S02]  /*18f0*/  WARPGROUP.DEPBAR.LE gsb0, 0x0 ;  /* 0x00008000000079c5 */ /* 0x000fe40000010000 */
[----:B------:R-:W-:-:S06]  /*1900*/  WARPGROUP.ARRIVE ;  /* 0x00000000000079c5 */ /* 0x000fcc0000000000 */
[----:B------:R-:W-:Y:S01]  /*1910*/  QGMMA.64x32x32.F32.E4M3.E4M3 R40, gdesc[UR8], RZ, !UPT, gsb0 ;  /* 0x00600000082879f3 */ /* 0x000fe2000c0008ff */
[----:B------:R-:W-:Y:S01]  /*1920*/  UIADD3 UR10, UR32, 0x102, URZ ;  /* 0x00000102200a7890 */ /* 0x000fe2000fffe03f */
[----:B------:R-:W-:Y:S01]  /*1930*/  UMOV UR8, UR4 ;  /* 0x0000000400087c82 */ /* 0x000fe20008000000 */
[----:B------:R-:W-:Y:S01]  /*1940*/  UMOV UR9, UR5 ;  /* 0x0000000500097c82 */ /* 0x000fe20008000000 */
[----:B------:R-:W-:Y:S01]  /*1950*/  UMOV UR11, 0x80000020 ;  /* 0x80000020000b7882 */ /* 0x000fe20000000000 */
[----:B------:R-:W-:Y:S02]  /*1960*/  WARPGROUP.DEPBAR.LE gsb0, 0x0 ;  /* 0x00008000000079c5 */ /* 0x000fe40000010000 */
[----:B------:R-:W-:-:S06]  /*1970*/  WARPGROUP.ARRIVE ;  /* 0x00000000000079c5 */ /* 0x000fcc0000000000 */
[----:B------:R-:W-:Y:S03]  /*1980*/  QGMMA.64x32x32.F32.E4M3.E4M3 R24, gdesc[UR24], RZ, !UPT, gsb0 ;  /* 0x00600000181879f3 */ /* 0x000fe6000c0008ff */
[----:B------:R-:W-:Y:S02]  /*1990*/  WARPGROUP.DEPBAR.LE gsb0, 0x0 ;  /* 0x00008000000079c5 */ /* 0x000fe40000010000 */
[----:B------:R-:W-:-:S06]  /*19a0*/  WARPGROUP.ARRIVE ;  /* 0x00000000000079c5 */ /* 0x000fcc0000000000 */
[----:B------:R-:W-:Y:S01]  /*19b0*/  QGMMA.64x32x32.F32.E4M3.E4M3 R104, gdesc[UR4], R104, gsb0 ;  /* 0x00600000046879f3 */ /* 0x000fe20008000868 */
[----:B------:R-:W-:Y:S01]  /*19c0*/  UIADD3 UR6, UR32, 0x82, URZ ;  /* 0x0000008220067890 */ /* 0x000fe2000fffe03f */
[----:B------:R-:W-:Y:S01]  /*19d0*/  UMOV UR7, 0x80000020 ;  /* 0x8000002000077882 */ /* 0x000fe20000000000 */
        /* <DEDUP_REMOVED lines=16> */
[----:B------:R-:W-:Y:S01]  /*1ae0*/  QGMMA.64x32x32.F32.E4M3.E4M3 R40, gdesc[UR12], R40, gsb0 ;  /* 0x006000000c2879f3 */ /* 0x000fe20008000828 */
[----:B------:R-:W-:Y:S01]  /*1af0*/  UIADD3 UR14, UR32, 0x380, URZ ;  /* 0x00000380200e7890 */ /* 0x000fe2000fffe03f */
[----:B------:R-:W-:Y:S01]  /*1b00*/  UMOV UR12, UR8 ;  /* 0x00000008000c7c82 */ /* 0x000fe20008000000 */
[----:B------:R-:W-:Y:S01]  /*1b10*/  UMOV UR13, UR9 ;  /* 0x00000009000d7c82 */ /* 0x000fe20008000000 */
[----:B------:R-:W-:Y:S01]  /*1b20*/  UMOV UR15, 0x80000020 ;  /* 0x80000020000f7882 */ /* 0x000fe20000000000 */
[----:B------:R-:W-:Y:S02]  /*1b30*/  WARPGROUP.DEPBAR.LE gsb0, 0x0 ;  /* 0x00008000000079c5 */ /* 0x000fe40000010000 */
[----:B------:R-:W-:-:S06]  /*1b40*/  WARPGROUP.ARRIVE ;  /* 0x00000000000079c5 */ /* 0x000fcc0000000000 */
[----:B------:R-:W-:Y:S01]  /*1b50*/  QGMMA.64x32x32.F32.E4M3.E4M3 R24, gdesc[UR4], R24, gsb0 ;  /* 0x00600000041879f3 */ /* 0x000fe20008000818 */
[----:B------:R-:W-:Y:S02]  /*1b60*/  UIADD3 UR6, UR28, 0x202, URZ ;  /* 0x000002021c067890 */ /* 0x000fe4000fffe03f */
        /* <DEDUP_REMOVED lines=19> */
[----:B------:R-:W-:Y:S01]  /*1ca0*/  UIADD3 UR6, UR28, 0x400, URZ ;  /* 0x000004001c067890 */ /* 0x000fe2000fffe03f */
        /* <DEDUP_REMOVED lines=9> */
[----:B------:R-:W-:Y:S03]  /*1d40*/  QGMMA.64x32x32.F32.E4M3.E4M3 R24, gdesc[UR8], R24, gsb0 ;  /* 0x00600000081879f3 */ /* 0x000fe60008000818 */
        /* <DEDUP_REMOVED lines=17> */
[----:B------:R-:W-:Y:S01]  /*1e60*/  UIADD3 UR6, UR28, 0x402, URZ ;  /* 0x000004021c067890 */ /* 0x000fe2000fffe03f */
[----:B------:R-:W-:Y:S02]  /*1e70*/  UMOV UR29, UR17 ;  /* 0x00000011001d7c82 */ /* 0x000fe40008000000 */
        /* <DEDUP_REMOVED lines=28> */
[----:B------:R-:W-:Y:S01]  /*2040*/  ULDC UR6, c[0x0][0x988] ;  /* 0x0002620000067ab9 */ /* 0x000fe20000000800 */
[----:B------:R-:W-:Y:S02]  /*2050*/  WARPGROUP.DEPBAR.LE gsb0, 0x0 ;  /* 0x00008000000079c5 */ /* 0x000fe40000010000 */
[----:B------:R-:W-:-:S06]  /*2060*/  WARPGROUP.ARRIVE ;  /* 0x00000000000079c5 */ /* 0x000fcc0000000000 */
[----:B------:R-:W-:Y:S03]  /*2070*/  QGMMA.64x32x32.F32.E4M3.E4M3 R40, gdesc[UR28], R40, gsb0 ;  /* 0x006000001c2879f3 */ /* 0x000fe60008000828 */
        /* <DEDUP_REMOVED lines=9> */
[----:B------:R-:W-:Y:S01]  /*2110*/  WARPGROUP.ARRIVE ;  /* 0x00000000000079c5 */ /* 0x000fe20000000000 */
[C---:B------:R-:W-:Y:S01]  /*2120*/  FMUL.FTZ R104, R0.reuse, R104 ;  /* 0x0000006800687220 */ /* 0x040fe20000410000 */
[C---:B------:R-:W-:Y:S01]  /*2130*/  FMUL.FTZ R112, R0.reuse, R112 ;  /* 0x0000007000707220 */ /* 0x040fe20000410000 */
[C---:B------:R-:W-:Y:S01]  /*2140*/  FMUL.FTZ R114, R0.reuse, R114 ;  /* 0x0000007200727220 */ /* 0x040fe20000410000 */
[C---:B------:R-:W-:Y:S01]  /*2150*/  FMUL.FTZ R113, R0.reuse, R113 ;  /* 0x0000007100717220 */ /* 0x040fe20000410000 */
[C---:B------:R-:W-:Y:S01]  /*2160*/  FMUL.FTZ R105, R0.reuse, R105 ;  /* 0x0000006900697220 */ /* 0x040fe20000410000 */
[----:B------:R-:W-:Y:S01]  /*2170*/  QGMMA.64x32x32.F32.E4M3.E4M3 R88, gdesc[UR20], R88, gsb0 ;  /* 0x00600000145879f3 */ /* 0x000fe20008000858 */
[----:B------:R-:W-:Y:S01]  /*2180*/  UIADD3 UR22, UR32, 0x602, URZ ;  /* 0x0000060220167890 */ /* 0x000fe2000fffe03f */
[C---:B------:R-:W-:Y:S01]  /*2190*/  FMUL.FTZ R108, R0.reuse, R108 ;  /* 0x0000006c006c7220 */ /* 0x040fe20000410000 */
[----:B------:R-:W-:Y:S01]  /*21a0*/  UMOV UR23, 0x80000020 ;  /* 0x8000002000177882 */ /* 0x000fe20000000000 */
[----:B------:R-:W-:Y:S01]  /*21b0*/  MUFU.TANH R73, R112 ;  /* 0x0000007000497308 */ /* 0x000fe20000002400 */
[C---:B------:R-:W-:Y:S01]  /*21c0*/  FMUL.FTZ R109, R0.reuse, R109 ;  /* 0x0000006d006d7220 */ /* 0x040fe20000410000 */
[C---:B------:R-:W-:Y:S01]  /*21d0*/  FMUL.FTZ R106, R0.reuse, R106 ;  /* 0x0000006a006a7220 */ /* 0x040fe20000410000 */
[C---:B------:R-:W-:Y:S01]  /*21e0*/  FMUL.FTZ R107, R0.reuse, R107 ;  /* 0x0000006b006b7220 */ /* 0x040fe20000410000 */
[C---:B------:R-:W-:Y:S01]  /*21f0*/  FMUL.FTZ R110, R0.reuse, R110 ;  /* 0x0000006e006e7220 */ /* 0x040fe20000410000 */
[C---:B------:R-:W-:Y:S01]  /*2200*/  FMUL.FTZ R116, R0.reuse, R116 ;  /* 0x0000007400747220 */ /* 0x040fe20000410000 */
[C---:B------:R-:W-:Y:S01]  /*2210*/  FMUL.FTZ R117, R0.reuse, R117 ;  /* 0x0000007500757220 */ /* 0x040fe20000410000 */
[C---:B------:R-:W-:Y:S01]  /*2220*/  FMUL.FTZ R111, R0.reuse, R111 ;  /* 0x0000006f006f7220 */ /* 0x040fe20000410000 */
[----:B------:R-:W3:Y:S01]  /*2230*/  MUFU.TANH R11, R114 ;  /* 0x00000072000b7308 */ /* 0x000ee20000002400 */
[C---:B------:R-:W-:Y:S01]  /*2240*/  FMUL.FTZ R115, R0.reuse, R115 ;  /* 0x0000007300737220 */ /* 0x040fe20000410000 */
[C---:B------:R-:W-:Y:S01]  /*2250*/  FMUL.FTZ R118, R0.reuse, R118 ;  /* 0x0000007600767220 */ /* 0x040fe20000410000 */
[----:B------:R-:W-:-:S05]  /*2260*/  FMUL.FTZ R119, R0, R119 ;  /* 0x0000007700777220 */ /* 0x000fca0000410000 */
[----:B------:R-:W4:Y:S08]  /*2270*/  MUFU.TANH R104, R104 ;  /* 0x0000006800687308 */ /* 0x000f300000002400 */
[----:B------:R-:W5:Y:S08]  /*2280*/  MUFU.TANH R8, R105 ;  /* 0x0000006900087308 */ /* 0x000f700000002400 */
[----:B------:R-:W-:Y:S08]  /*2290*/  MUFU.TANH R77, R113 ;  /* 0x00000071004d7308 */ /* 0x000ff00000002400 */
[----:B------:R-:W2:Y:S08]  /*22a0*/  MUFU.TANH R108, R108 ;  /* 0x0000006c006c7308 */ /* 0x000eb00000002400 */
[----:B------:R-:W2:Y:S01]  /*22b0*/  MUFU.TANH R109, R109 ;  /* 0x0000006d006d7308 */ /* 0x000ea20000002400 */
[----:B------:R-:W-:-:S02]  /*22c0*/  WARPGROUP.DEPBAR.LE gsb0, 0x0 ;  /* 0x00008000000079c5 */ /* 0x000fc40000010000 */
[----:B------:R-:W-:Y:S01]  /*22d0*/  WARPGROUP.ARRIVE ;  /* 0x00000000000079c5 */ /* 0x000fe20000000000 */
[----:B------:R-:W-:-:S04]  /*22e0*/  FMUL.FTZ R91, R0, R91 ;  /* 0x0000005b005b7220 */ /* 0x000fc80000410000 */
[----:B------:R-:W2:Y:S01]  /*22f0*/  MUFU.TANH R5, R106 ;  /* 0x0000006a00057308 */ /* 0x000ea20000002400 */
        /* <DEDUP_REMOVED lines=15> */
[----:B01----:R-:W0:Y:S01]  /*23f0*/  MUFU.TANH R4, R107 ;  /* 0x0000006b00047308 */ /* 0x003e220000002400 */
[C---:B------:R-:W-:Y:S01]  /*2400*/  FMUL.FTZ R98, R0.reuse, R98 ;  /* 0x0000006200627220 */ /* 0x040fe20000410000 */
[C---:B------:R-:W-:Y:S01]  /*2410*/  FMUL.FTZ R99, R0.reuse, R99 ;  /* 0x0000006300637220 */ /* 0x040fe20000410000 */
[C---:B------:R-:W-:Y:S01]  /*2420*/  FMUL.FTZ R102, R0.reuse, R102 ;  /* 0x0000006600667220 */ /* 0x040fe20000410000 */
[----:B------:R-:W-:-:S04]  /*2430*/  FMUL.FTZ R103, R0, R103 ;  /* 0x0000006700677220 */ /* 0x000fc80000410000 */
[----:B------:R-:W1:Y:S08]  /*2440*/  MUFU.TANH R7, R110 ;  /* 0x0000006e00077308 */ /* 0x000e700000002400 */
[----:B------:R-:W1:Y:S08]  /*2450*/  MUFU.TANH R85, R116 ;  /* 0x0000007400557308 */ /* 0x000e700000002400 */
[----:B------:R-:W1:Y:S08]  /*2460*/  MUFU.TANH R9, R111 ;  /* 0x0000006f00097308 */ /* 0x000e700000002400 */
[----:B------:R-:W1:Y:S08]  /*2470*/  MUFU.TANH R117, R117 ;  /* 0x0000007500757308 */ /* 0x000e700000002400 */
[----:B------:R-:W1:Y:S01]  /*2480*/  MUFU.TANH R83, R88 ;  /* 0x0000005800537308 */ /* 0x000e620000002400 */
[----:B------:R-:W-:-:S02]  /*2490*/  WARPGROUP.DEPBAR.LE gsb0, 0x0 ;  /* 0x00008000000079c5 */ /* 0x000fc40000010000 */
[----:B------:R-:W-:Y:S01]  /*24a0*/  WARPGROUP.ARRIVE ;  /* 0x00000000000079c5 */ /* 0x000fe20000000000 */
[C---:B------:R-:W-:Y:S01]  /*24b0*/  FMUL.FTZ R57, R0.reuse, R57 ;  /* 0x0000003900397220 */ /* 0x040fe20000410000 */
[C---:B------:R-:W-:Y:S01]  /*24c0*/  FMUL.FTZ R63, R0.reuse, R63 ;  /* 0x0000003f003f7220 */ /* 0x040fe20000410000 */
[C---:B------:R-:W-:Y:S01]  /*24d0*/  FMUL.FTZ R67, R0.reuse, R67 ;  /* 0x0000004300437220 */ /* 0x040fe20000410000 */
[C---:B------:R-:W-:Y:S01]  /*24e0*/  FMUL.FTZ R69, R0.reuse, R69 ;  /* 0x0000004500457220 */ /* 0x040fe20000410000 */
[----:B------:R3:W-:Y:S01]  /*24f0*/  MUFU.TANH R113, R57 ;  /* 0x0000003900717308 */ /* 0x0007e20000002400 */
[----:B------:R-:W-:Y:S01]  /*2500*/  QGMMA.64x32x32.F32.E4M3.E4M3 R40, gdesc[UR20], R40, gsb0 ;  /* 0x00600000142879f3 */ /* 0x000fe20008000828 */
[----:B------:R-:W-:Y:S01]  /*2510*/  UIADD3 UR22, UR32, 0x702, URZ ;  /* 0x0000070220167890 */ /* 0x000fe2000fffe03f */
[C---:B------:R-:W-:Y:S01]  /*2520*/  FMUL.FTZ R56, R0.reuse, R56 ;  /* 0x0000003800387220 */ /* 0x040fe20000410000 */
[----:B------:R-:W-:Y:S01]  /*2530*/  UMOV UR23, 0x80000020 ;  /* 0x8000002000177882 */ /* 0x000fe20000000000 */
[C---:B------:R-:W-:Y:S01]  /*2540*/  FMUL.FTZ R60, R0.reuse, R60 ;  /* 0x0000003c003c7220 */ /* 0x040fe20000410000 */
[C---:B------:R-:W-:Y:S01]  /*2550*/  FMUL.FTZ R61, R0.reuse, R61 ;  /* 0x0000003d003d7220 */ /* 0x040fe20000410000 */
[----:B------:R-:W-:Y:S01]  /*2560*/  FMUL.FTZ R58, R0, R58 ;  /* 0x0000003a003a7220 */ /* 0x000fe20000410000 */
[----:B------:R4:W-:Y:S01]  /*2570*/  MUFU.TANH R74, R63 ;  /* 0x0000003f004a7308 */ /* 0x0009e20000002400 */
[----:B---3--:R-:W-:-:S02]  /*2580*/  IMAD.U32 R57, RZ, RZ, UR47 ;  /* 0x0000002fff397e24 */ /* 0x008fc4000f8e00ff */
[C---:B------:R-:W-:Y:S01]  /*2590*/  FMUL.FTZ R64, R0.reuse, R64 ;  /* 0x0000004000407220 */ /* 0x040fe20000410000 */
[C---:B------:R-:W-:Y:S01]  /*25a0*/  FMUL.FTZ R59, R0.reuse, R59 ;  /* 0x0000003b003b7220 */ /* 0x040fe20000410000 */
[C---:B------:R-:W-:Y:S01]  /*25b0*/  FMUL.FTZ R65, R0.reuse, R65 ;  /* 0x0000004100417220 */ /* 0x040fe20000410000 */
[----:B------:R-:W-:Y:S02]  /*25c0*/  IMAD R6, R57, -0xa0, R6 ;  /* 0xffffff6039067824 */ /* 0x000fe400078e0206 */
[C---:B------:R-:W-:Y:S01]  /*25d0*/  FMUL.FTZ R62, R0.reuse, R62 ;  /* 0x0000003e003e7220 */ /* 0x040fe20000410000 */
[C---:B------:R-:W-:Y:S01]  /*25e0*/  FMUL.FTZ R68, R0.reuse, R68 ;  /* 0x0000004400447220 */ /* 0x040fe20000410000 */
[----:B------:R2:W-:Y:S01]  /*25f0*/  MUFU.TANH R75, R67 ;  /* 0x00000043004b7308 */ /* 0x0005e20000002400 */
[----:B------:R-:W-:Y:S01]  /*2600*/  FMUL.FTZ R66, R0, R66 ;  /* 0x0000004200427220 */ /* 0x000fe20000410000 */
[----:B------:R-:W-:Y:S01]  /*2610*/  ISETP.GT.AND P5, PT, R6, 0x10, PT ;  /* 0x000000100600780c */ /* 0x000fe20003fa4270 */
[----:B------:R-:W-:Y:S01]  /*2620*/  FMUL.FTZ R71, R0, R71 ;  /* 0x0000004700477220 */ /* 0x000fe20000410000 */
[----:B------:R-:W-:Y:S01]  /*2630*/  ISETP.GT.AND P1, PT, R6, RZ, PT ;  /* 0x000000ff0600720c */ /* 0x000fe20003f24270 */
[----:B------:R-:W-:Y:S01]  /*2640*/  FMUL.FTZ R70, R0, R70 ;  /* 0x0000004600467220 */ /* 0x000fe20000410000 */
[----:B------:R-:W-:Y:S01]  /*2650*/  ISETP.GT.AND P2, PT, R6, 0x1, PT ;  /* 0x000000010600780c */ /* 0x000fe20003f44270 */
[----:B------:R-:W-:Y:S01]  /*2660*/  IMAD.U32 R88, RZ, RZ, UR6 ;  /* 0x00000006ff587e24 */ /* 0x000fe2000f8e00ff */
[----:B------:R-:W-:Y:S01]  /*2670*/  FSEL R11, R11, -INF , P5 ;  /* 0xff8000000b0b7808 */ /* 0x000fe20002800000 */
[----:B------:R3:W-:Y:S01]  /*2680*/  MUFU.TANH R127, R69 ;  /* 0x00000045007f7308 */ /* 0x0007e20000002400 */
[----:B------:R-:W-:-:S02]  /*2690*/  FSEL R73, R73, -INF , P5 ;  /* 0xff80000049497808 */ /* 0x000fc40002800000 */
[C---:B------:R-:W-:Y:S02]  /*26a0*/  ISETP.GT.AND P5, PT, R6.reuse, 0x21, PT ;  /* 0x000000210600780c */ /* 0x040fe40003fa4270 */
[----:B------:R-:W-:Y:S02]  /*26b0*/  ISETP.GT.AND P3, PT, R6, 0x8, PT ;  /* 0x000000080600780c */ /* 0x000fe40003f64270 */
[----:B----4-:R-:W-:Y:S01]  /*26c0*/  FSEL R63, R104, -INF , P1 ;  /* 0xff800000683f7808 */ /* 0x010fe20000800000 */
[----:B------:R-:W4:Y:S01]  /*26d0*/  MUFU.TANH R13, R115 ;  /* 0x00000073000d7308 */ /* 0x000f220000002400 */
[----:B-----5:R-:W-:Y:S02]  /*26e0*/  FSEL R8, R8, -INF , P2 ;  /* 0xff80000008087808 */ /* 0x020fe40001000000 */
[----:B------:R-:W-:Y:S02]  /*26f0*/  ISETP.GT.AND P4, PT, R6, 0x9, PT ;  /* 0x000000090600780c */ /* 0x000fe40003f84270 */
[----:B--2---:R-:W-:-:S02]  /*2700*/  FSEL R67, R108, -INF , P3 ;  /* 0xff8000006c437808 */ /* 0x004fc40001800000 */
[----:B---3--:R-:W-:Y:S01]  /*2710*/  FSEL R69, R109, -INF , P4 ;  /* 0xff8000006d457808 */ /* 0x008fe20002000000 */
[----:B------:R-:W2:Y:S01]  /*2720*/  MUFU.TANH R81, R89 ;  /* 0x0000005900517308 */ /* 0x000ea20000002400 */
[----:B------:R-:W-:Y:S02]  /*2730*/  FSEL R5, R5, -INF , P1 ;  /* 0xff80000005057808 */ /* 0x000fe40000800000 */
[----:B------:R-:W-:Y:S02]  /*2740*/  ISETP.GT.AND P1, PT, R6, 0x11, PT ;  /* 0x000000110600780c */ /* 0x000fe40003f24270 */
[----:B0-----:R-:W-:Y:S02]  /*2750*/  FSEL R4, R4, -INF , P2 ;  /* 0xff80000004047808 */ /* 0x001fe40001000000 */
[----:B------:R-:W-:Y:S01]  /*2760*/  ISETP.GT.AND P2, PT, R6, 0x18, PT ;  /* 0x000000180600780c */ /* 0x000fe20003f44270 */
[----:B------:R-:W0:Y:S01]  /*2770*/  MUFU.TANH R15, R118 ;  /* 0x00000076000f7308 */ /* 0x000e220000002400 */
[----:B------:R-:W-:-:S02]  /*2780*/  FSEL R77, R77, -INF , P1 ;  /* 0xff8000004d4d7808 */ /* 0x000fc40000800000 */
[----:B-1----:R-:W-:Y:S02]  /*2790*/  FSEL R7, R7, -INF , P3 ;  /* 0xff80000007077808 */ /* 0x002fe40001800000 */
[C---:B------:R-:W-:Y:S02]  /*27a0*/  ISETP.GT.AND P3, PT, R6.reuse, 0x19, PT ;  /* 0x000000190600780c */ /* 0x040fe40003f64270 */
[----:B------:R-:W-:Y:S01]  /*27b0*/  FSEL R85, R85, -INF , P2 ;  /* 0xff80000055557808 */ /* 0x000fe20001000000 */
[----:B------:R-:W-:Y:S01]  /*27c0*/  MUFU.TANH R92, R92 ;  /* 0x0000005c005c7308 */ /* 0x000fe20000002400 */
[----:B------:R-:W-:Y:S02]  /*27d0*/  FSEL R9, R9, -INF , P4 ;  /* 0xff80000009097808 */ /* 0x000fe40002000000 */
[----:B------:R-:W-:Y:S01]  /*27e0*/  ISETP.GT.AND P4, PT, R6, 0x20, PT ;  /* 0x000000200600780c */ /* 0x000fe20003f84270 */
[----:B------:R-:W-:Y:S02]  /*27f0*/  WARPGROUP.DEPBAR.LE gsb0, 0x0 ;  /* 0x00008000000079c5 */ /* 0x000fe40000010000 */
[C---:B------:R-:W-:Y:S01]  /*2800*/  FMUL.FTZ R43, R0.reuse, R43 ;  /* 0x0000002b002b7220 */ /* 0x040fe20000410000 */
[----:B------:R-:W-:Y:S01]  /*2810*/  WARPGROUP.ARRIVE ;  /* 0x00000000000079c5 */ /* 0x000fe20000000000 */
[----:B------:R-:W1:Y:S01]  /*2820*/  MUFU.TANH R21, R119 ;  /* 0x0000007700157308 */ /* 0x000e620000002400 */
[----:B------:R-:W-:Y:S01]  /*2830*/  FSEL R91, R117, -INF , P3 ;  /* 0xff800000755b7808 */ /* 0x000fe20001800000 */
[C---:B------:R-:W-:Y:S01]  /*2840*/  FMUL.FTZ R41, R0.reuse, R41 ;  /* 0x0000002900297220 */ /* 0x040fe20000410000 */
[----:B------:R-:W-:Y:S01]  /*2850*/  FSEL R83, R83, -INF , P4 ;  /* 0xff80000053537808 */ /* 0x000fe20002000000 */
[C---:B------:R-:W-:Y:S01]  /*2860*/  FMUL.FTZ R45, R0.reuse, R45 ;  /* 0x0000002d002d7220 */ /* 0x040fe20000410000 */
[----:B------:R-:W-:Y:S01]  /*2870*/  QGMMA.64x32x32.F32.E4M3.E4M3 R24, gdesc[UR20], R24, gsb0 ;  /* 0x00600000141879f3 */ /* 0x000fe20008000818 */
[----:B----4-:R-:W-:Y:S01]  /*2880*/  FSEL R13, R13, -INF , P1 ;  /* 0xff8000000d0d7808 */ /* 0x010fe20000800000 */
[----:B------:R-:W-:Y:S01]  /*2890*/  FMUL.FTZ R47, R0, R47 ;  /* 0x0000002f002f7220 */ /* 0x000fe20000410000 */
[----:B------:R3:W-:Y:S01]  /*28a0*/  MUFU.TANH R78, R43 ;  /* 0x0000002b004e7308 */ /* 0x0007e20000002400 */
[----:B------:R-:W-:Y:S01]  /*28b0*/  ISETP.GT.AND P1, PT, R6, 0x28, PT ;  /* 0x000000280600780c */ /* 0x000fe20003f24270 */
[C---:B------:R-:W-:Y:S01]  /*28c0*/  FMUL.FTZ R49, R0.reuse, R49 ;  /* 0x0000003100317220 */ /* 0x040fe20000410000 */
[----:B--2---:R-:W-:Y:S01]  /*28d0*/  FSEL R81, R81, -INF , P5 ;  /* 0xff80000051517808 */ /* 0x004fe20002800000 */
[C---:B------:R-:W-:Y:S01]  /*28e0*/  FMUL.FTZ R51, R0.reuse, R51 ;  /* 0x0000003300337220 */ /* 0x040fe20000410000 */
[----:B0-----:R-:W-:Y:S01]  /*28f0*/  FSEL R15, R15, -INF , P2 ;  /* 0xff8000000f0f7808 */ /* 0x001fe20001000000 */
[----:B------:R-:W-:Y:S01]  /*2900*/  FMUL.FTZ R57, R0, R53 ;  /* 0x0000003500397220 */ /* 0x000fe20000410000 */
[----:B------:R-:W-:Y:S01]  /*2910*/  ISETP.GT.AND P2, PT, R6, 0x29, PT ;  /* 0x000000290600780c */ /* 0x000fe20003f44270 */
[----:B------:R0:W2:Y:S01]  /*2920*/  MUFU.TANH R79, R93 ;  /* 0x0000005d004f7308 */ /* 0x0000a20000002400 */
[----:B---3--:R-:W-:Y:S01]  /*2930*/  FSEL R43, R10, -INF , P5 ;  /* 0xff8000000a2b7808 */ /* 0x008fe20002800000 */
[C---:B------:R-:W-:Y:S01]  /*2940*/  FMUL.FTZ R40, R0.reuse, R40 ;  /* 0x0000002800287220 */ /* 0x040fe20000410000 */
[----:B------:R-:W-:Y:S01]  /*2950*/  FMNMX.FTZ R10, R63, R8, !PT ;  /* 0x000000083f0a7209 */ /* 0x000fe20007810000 */
[C---:B------:R-:W-:Y:S01]  /*2960*/  FMUL.FTZ R50, R0.reuse, R50 ;  /* 0x0000003200327220 */ /* 0x040fe20000410000 */
[----:B-1----:R-:W-:Y:S01]  /*2970*/  FSEL R21, R21, -INF , P3 ;  /* 0xff80000015157808 */ /* 0x002fe20001800000 */
[----:B------:R-:W-:Y:S01]  /*2980*/  FMUL.FTZ R44, R0, R44 ;  /* 0x0000002c002c7220 */ /* 0x000fe20000410000 */
[----:B------:R-:W-:Y:S01]  /*2990*/  FMNMX.FTZ R80, R67, R10, !PT ;  /* 0x0000000a43507209 */ /* 0x000fe20007810000 */
[----:B------:R-:W-:Y:S01]  /*29a0*/  MUFU.TANH R90, R90 ;  /* 0x0000005a005a7308 */ /* 0x000fe20000002400 */
[----:B0-----:R-:W-:Y:S01]  /*29b0*/  FSEL R93, R92, -INF , P1 ;  /* 0xff8000005c5d7808 */ /* 0x001fe20000800000 */
[C---:B------:R-:W-:Y:S01]  /*29c0*/  FMUL.FTZ R42, R0.reuse, R42 ;  /* 0x0000002a002a7220 */ /* 0x040fe20000410000 */
[----:B------:R-:W-:Y:S01]  /*29d0*/  FMNMX.FTZ R80, R69, R80, !PT ;  /* 0x0000005045507209 */ /* 0x000fe20007810000 */
[----:B------:R-:W-:Y:S01]  /*29e0*/  FMUL.FTZ R46, R0, R46 ;  /* 0x0000002e002e7220 */ /* 0x000fe20000410000 */
[----:B------:R-:W-:Y:S01]  /*29f0*/  ISETP.GT.AND P3, PT, R6, 0x30, PT ;  /* 0x000000300600780c */ /* 0x000fe20003f64270 */
[C---:B------:R-:W-:Y:S01]  /*2a00*/  FMUL.FTZ R52, R0.reuse, R52 ;  /* 0x0000003400347220 */ /* 0x040fe20000410000 */
[----:B------:R-:W-:Y:S01]  /*2a10*/  FMNMX.FTZ R80, R73, R80, !PT ;  /* 0x0000005049507209 */ /* 0x000fe20007810000 */
[----:B------:R-:W-:Y:S01]  /*2a20*/  MUFU.TANH R96, R96 ;  /* 0x0000006000607308 */ /* 0x000fe20000002400 */
[----:B--2---:R-:W-:Y:S01]  /*2a30*/  FSEL R79, R79, -INF , P2 ;  /* 0xff8000004f4f7808 */ /* 0x004fe20001000000 */
[----:B------:R-:W-:Y:S01]  /*2a40*/  FMUL.FTZ R54, R0, R54 ;  /* 0x0000003600367220 */ /* 0x000fe20000410000 */
[----:B------:R-:W-:-:S02]  /*2a50*/  FMNMX.FTZ R80, R77, R80, !PT ;  /* 0x000000504d507209 */ /* 0x000fc40007810000 */
[----:B------:R-:W-:Y:S02]  /*2a60*/  ISETP.GT.AND P5, PT, R6, 0x38, PT ;  /* 0x000000380600780c */ /* 0x000fe40003fa4270 */
[----:B------:R-:W-:Y:S01]  /*2a70*/  FMNMX.FTZ R80, R85, R80, !PT ;  /* 0x0000005055507209 */ /* 0x000fe20007810000 */
[----:B------:R-:W-:Y:S03]  /*2a80*/  MUFU.TANH R97, R97 ;  /* 0x0000006100617308 */ /* 0x000fe60000002400 */
[----:B------:R-:W-:-:S04]  /*2a90*/  FMNMX.FTZ R80, R91, R80, !PT ;  /* 0x000000505b507209 */ /* 0x000fc80007810000 */
[----:B------:R-:W-:Y:S01]  /*2aa0*/  FMNMX.FTZ R80, R83, R80, !PT ;  /* 0x0000005053507209 */ /* 0x000fe20007810000 */
[----:B------:R-:W-:Y:S03]  /*2ab0*/  MUFU.TANH R94, R94 ;  /* 0x0000005e005e7308 */ /* 0x000fe60000002400 */
[----:B------:R-:W-:-:S04]  /*2ac0*/  FMNMX.FTZ R80, R81, R80, !PT ;  /* 0x0000005051507209 */ /* 0x000fc80007810000 */
[----:B------:R-:W-:Y:S01]  /*2ad0*/  FMNMX.FTZ R80, R93, R80, !PT ;  /* 0x000000505d507209 */ /* 0x000fe20007810000 */
[----:B------:R-:W0:Y:S03]  /*2ae0*/  MUFU.TANH R100, R100 ;  /* 0x0000006400647308 */ /* 0x000e260000002400 */
[----:B------:R-:W-:-:S05]  /*2af0*/  FMNMX.FTZ R80, R79, R80, !PT ;  /* 0x000000504f507209 */ /* 0x000fca0007810000 */
[----:B------:R1:W-:Y:S01]  /*2b00*/  MUFU.TANH R125, R41 ;  /* 0x00000029007d7308 */ /* 0x0003e20000002400 */
[----:B------:R-:W-:Y:S02]  /*2b10*/  WARPGROUP.DEPBAR.LE gsb0, 0x0 ;  /* 0x00008000000079c5 */ /* 0x000fe40000010000 */
[C---:B------:R-:W-:Y:S01]  /*2b20*/  FMUL.FTZ R24, R0.reuse, R24 ;  /* 0x0000001800187220 */ /* 0x040fe20000410000 */
[C---:B------:R-:W-:Y:S01]  /*2b30*/  FMUL.FTZ R28, R0.reuse, R28 ;  /* 0x0000001c001c7220 */ /* 0x040fe20000410000 */
[C---:B------:R-:W-:Y:S01]  /*2b40*/  FMUL.FTZ R26, R0.reuse, R26 ;  /* 0x0000001a001a7220 */ /* 0x040fe20000410000 */
[C---:B------:R-:W-:Y:S01]  /*2b50*/  FMUL.FTZ R32, R0.reuse, R32 ;  /* 0x0000002000207220 */ /* 0x040fe20000410000 */
[C---:B------:R-:W-:Y:S01]  /*2b60*/  FMUL.FTZ R30, R0.reuse, R30 ;  /* 0x0000001e001e7220 */ /* 0x040fe20000410000 */
[----:B------:R-:W-:Y:S01]  /*2b70*/  MUFU.TANH R95, R95 ;  /* 0x0000005f005f7308 */ /* 0x000fe20000002400 */
[C---:B-1----:R-:W-:Y:S01]  /*2b80*/  FMUL.FTZ R41, R0.reuse, R48 ;  /* 0x0000003000297220 */ /* 0x042fe20000410000 */
[C---:B------:R-:W-:Y:S01]  /*2b90*/  FMUL.FTZ R36, R0.reuse, R36 ;  /* 0x0000002400247220 */ /* 0x040fe20000410000 */
[C---:B------:R-:W-:Y:S01]  /*2ba0*/  FMUL.FTZ R34, R0.reuse, R34 ;  /* 0x0000002200227220 */ /* 0x040fe20000410000 */
[C---:B------:R-:W-:Y:S01]  /*2bb0*/  FMUL.FTZ R31, R0.reuse, R31 ;  /* 0x0000001f001f7220 */ /* 0x040fe20000410000 */
[C---:B------:R-:W-:Y:S01]  /*2bc0*/  FMUL.FTZ R35, R0.reuse, R35 ;  /* 0x0000002300237220 */ /* 0x040fe20000410000 */
[C---:B------:R-:W-:Y:S01]  /*2bd0*/  FMUL.FTZ R38, R0.reuse, R38 ;  /* 0x0000002600267220 */ /* 0x040fe20000410000 */
[----:B------:R-:W-:Y:S01]  /*2be0*/  FMUL.FTZ R39, R0, R39 ;  /* 0x0000002700277220 */ /* 0x000fe20000410000 */
[----:B------:R0:W-:Y:S08]  /*2bf0*/  MUFU.TANH R14, R101 ;  /* 0x00000065000e7308 */ /* 0x0001f00000002400 */
[----:B------:R-:W-:Y:S01]  /*2c00*/  MUFU.TANH R98, R98 ;  /* 0x0000006200627308 */ /* 0x000fe20000002400 */
[----:B0-----:R-:W-:-:S07]  /*2c10*/  FSEL R101, R100, -INF , P5 ;  /* 0xff80000064657808 */ /* 0x001fce0002800000 */
[----:B------:R0:W-:Y:S08]  /*2c20*/  MUFU.TANH R137, R41 ;  /* 0x0000002900897308 */ /* 0x0001f00000002400 */
[----:B------:R1:W-:Y:S01]  /*2c30*/  MUFU.TANH R12, R99 ;  /* 0x00000063000c7308 */ /* 0x0003e20000002400 */
[----:B0-----:R-:W-:Y:S02]  /*2c40*/  FSEL R41, R90, -INF , P4 ;  /* 0xff8000005a297808 */ /* 0x001fe40002000000 */
[----:B------:R-:W-:-:S04]  /*2c50*/  ISETP.GT.AND P4, PT, R6, 0x31, PT ;  /* 0x000000310600780c */ /* 0x000fc80003f84270 */
[----:B------:R-:W-:Y:S01]  /*2c60*/  FSEL R97, R97, -INF , P4 ;  /* 0xff80000061617808 */ /* 0x000fe20002000000 */
[----:B------:R-:W-:Y:S01]  /*2c70*/  MUFU.TANH R56, R56 ;  /* 0x0000003800387308 */ /* 0x000fe20000002400 */
[----:B-1----:R-:W-:-:S04]  /*2c80*/  FSEL R99, R96, -INF , P3 ;  /* 0xff80000060637808 */ /* 0x002fc80001800000 */
[----:B------:R-:W-:-:S03]  /*2c90*/  FMNMX.FTZ R80, R99, R80, !PT ;  /* 0x0000005063507209 */ /* 0x000fc60007810000 */
[----:B------:R-:W0:Y:S01]  /*2ca0*/  MUFU.TANH R102, R102 ;  /* 0x0000006600667308 */ /* 0x000e220000002400 */
[----:B------:R-:W-:-:S04]  /*2cb0*/  FMNMX.FTZ R80, R97, R80, !PT ;  /* 0x0000005061507209 */ /* 0x000fc80007810000 */
[----:B------:R-:W-:-:S03]  /*2cc0*/  FMNMX.FTZ R80, R101, R80, !PT ;  /* 0x0000005065507209 */ /* 0x000fc60007810000 */
[----:B------:R1:W-:Y:S08]  /*2cd0*/  MUFU.TANH R135, R45 ;  /* 0x0000002d00877308 */ /* 0x0003f00000002400 */
[----:B------:R-:W-:Y:S01]  /*2ce0*/  MUFU.TANH R60, R60 ;  /* 0x0000003c003c7308 */ /* 0x000fe20000002400 */
[----:B-1----:R-:W-:Y:S02]  /*2cf0*/  FSEL R45, R94, -INF , P1 ;  /* 0xff8000005e2d7808 */ /* 0x002fe40000800000 */
[----:B------:R-:W-:-:S02]  /*2d00*/  ISETP.GT.AND P1, PT, R6, 0x39, PT ;  /* 0x000000390600780c */ /* 0x000fc40003f24270 */
[----:B0-----:R-:W-:Y:S02]  /*2d10*/  FSEL R53, R102, -INF , P5 ;  /* 0xff80000066357808 */ /* 0x001fe40002800000 */
[----:B------:R-:W-:Y:S01]  /*2d20*/  ISETP.GT.AND P5, PT, R6, 0x49, PT ;  /* 0x000000490600780c */ /* 0x000fe20003fa4270 */
[----:B------:R0:W-:Y:S08]  /*2d30*/  MUFU.TANH R20, R103 ;  /* 0x0000006700147308 */ /* 0x0001f00000002400 */
[----:B------:R1:W-:Y:S01]  /*2d40*/  MUFU.TANH R48, R47 ;  /* 0x0000002f00307308 */ /* 0x0003e20000002400 */
[----:B0-----:R-:W-:Y:S01]  /*2d50*/  FSEL R103, R14, -INF , P1 ;  /* 0xff8000000e677808 */ /* 0x001fe20000800000 */
[----:B------:R-:W-:Y:S01]  /*2d60*/  FMUL.FTZ R14, R0, R25 ;  /* 0x00000019000e7220 */ /* 0x000fe20000410000 */
[----:B------:R-:W-:-:S02]  /*2d70*/  FSEL R25, R74, -INF , P5 ;  /* 0xff8000004a197808 */ /* 0x000fc40002800000 */
[----:B------:R-:W-:-:S03]  /*2d80*/  FMNMX.FTZ R80, R103, R80, !PT ;  /* 0x0000005067507209 */ /* 0x000fc60007810000 */
[----:B------:R-:W0:Y:S01]  /*2d90*/  MUFU.TANH R72, R61 ;  /* 0x0000003d00487308 */ /* 0x000e220000002400 */
[----:B-1----:R-:W-:Y:S02]  /*2da0*/  FSEL R47, R95, -INF , P2 ;  /* 0xff8000005f2f7808 */ /* 0x002fe40001000000 */
[----:B------:R-:W-:-:S04]  /*2db0*/  ISETP.GT.AND P2, PT, R6, 0x40, PT ;  /* 0x000000400600780c */ /* 0x000fc80003f44270 */
[----:B------:R-:W-:Y:S01]  /*2dc0*/  FSEL R107, R56, -INF , P2 ;  /* 0xff800000386b7808 */ /* 0x000fe20001000000 */
[----:B------:R-:W-:Y:S01]  /*2dd0*/  MUFU.TANH R58, R58 ;  /* 0x0000003a003a7308 */ /* 0x000fe20000002400 */
[----:B------:R-:W-:Y:S02]  /*2de0*/  FMUL.FTZ R56, R0, R29 ;  /* 0x0000001d00387220 */ /* 0x000fe40000410000 */
[----:B------:R-:W-:-:S05]  /*2df0*/  FMNMX.FTZ R80, R107, R80, !PT ;  /* 0x000000506b507209 */ /* 0x000fca0007810000 */
[----:B------:R1:W-:Y:S01]  /*2e00*/  MUFU.TANH R139, R49 ;  /* 0x00000031008b7308 */ /* 0x0003e20000002400 */
[----:B0-----:R-:W-:Y:S02]  /*2e10*/  FSEL R117, R72, -INF , P5 ;  /* 0xff80000048757808 */ /* 0x001fe40002800000 */
[----:B------:R-:W-:-:S05]  /*2e20*/  ISETP.GT.AND P5, PT, R6, 0x60, PT ;  /* 0x000000600600780c */ /* 0x000fca0003fa4270 */
[----:B------:R-:W-:Y:S01]  /*2e30*/  MUFU.TANH R64, R64 ;  /* 0x0000004000407308 */ /* 0x000fe20000002400 */
[----:B-1----:R-:W-:Y:S02]  /*2e40*/  FSEL R49, R98, -INF , P3 ;  /* 0xff80000062317808 */ /* 0x002fe40001800000 */
[----:B------:R-:W-:-:S04]  /*2e50*/  ISETP.GT.AND P3, PT, R6, 0x41, PT ;  /* 0x000000410600780c */ /* 0x000fc80003f64270 */
[----:B------:R-:W-:Y:S01]  /*2e60*/  FSEL R113, R113, -INF , P3 ;  /* 0xff80000071717808 */ /* 0x000fe20001800000 */
[----:B------:R-:W0:Y:S03]  /*2e70*/  MUFU.TANH R59, R59 ;  /* 0x0000003b003b7308 */ /* 0x000e260000002400 */
[----:B------:R-:W-:-:S05]  /*2e80*/  FMNMX.FTZ R80, R113, R80, !PT ;  /* 0x0000005071507209 */ /* 0x000fca0007810000 */
[----:B------:R1:W-:Y:S08]  /*2e90*/  MUFU.TANH R10, R51 ;  /* 0x00000033000a7308 */ /* 0x0003f00000002400 */
[----:B------:R2:W-:Y:S01]  /*2ea0*/  MUFU.TANH R123, R65 ;  /* 0x00000041007b7308 */ /* 0x0005e20000002400 */
[----:B-1----:R-:W-:Y:S02]  /*2eb0*/  FSEL R51, R12, -INF , P4 ;  /* 0xff8000000c337808 */ /* 0x002fe40002000000 */
[----:B------:R-:W-:-:S02]  /*2ec0*/  ISETP.GT.AND P4, PT, R6, 0x48, PT ;  /* 0x000000480600780c */ /* 0x000fc40003f84270 */
[----:B0-----:R-:W-:Y:S02]  /*2ed0*/  FSEL R59, R59, -INF , P3 ;  /* 0xff8000003b3b7808 */ /* 0x001fe40001800000 */
[----:B------:R-:W-:Y:S01]  /*2ee0*/  FSEL R111, R60, -INF , P4 ;  /* 0xff8000003c6f7808 */ /* 0x000fe20002000000 */
[----:B------:R-:W0:Y:S01]  /*2ef0*/  MUFU.TANH R62, R62 ;  /* 0x0000003e003e7308 */ /* 0x000e220000002400 */
[----:B--2---:R-:W-:Y:S01]  /*2f00*/  FMUL.FTZ R65, R0, R55 ;  /* 0x0000003700417220 */ /* 0x004fe20000410000 */
[----:B------:R-:W-:Y:S01]  /*2f10*/  FSEL R55, R20, -INF , P1 ;  /* 0xff80000014377808 */ /* 0x000fe20000800000 */
[----:B------:R-:W-:Y:S01]  /*2f20*/  FMUL.FTZ R20, R0, R27 ;  /* 0x0000001b00147220 */ /* 0x000fe20000410000 */
[----:B------:R-:W-:Y:S02]  /*2f30*/  ISETP.GT.AND P1, PT, R6, 0x50, PT ;  /* 0x000000500600780c */ /* 0x000fe40003f24270 */
[----:B------:R-:W-:Y:S02]  /*2f40*/  FMNMX.FTZ R80, R111, R80, !PT ;  /* 0x000000506f507209 */ /* 0x000fe40007810000 */
[----:B------:R-:W1:Y:S01]  /*2f50*/  MUFU.TANH R68, R68 ;  /* 0x0000004400447308 */ /* 0x000e620000002400 */
[----:B------:R-:W-:-:S02]  /*2f60*/  FSEL R119, R64, -INF , P1 ;  /* 0xff80000040777808 */ /* 0x000fc40000800000 */
[----:B------:R-:W-:Y:S02]  /*2f70*/  FMNMX.FTZ R80, R117, R80, !PT ;  /* 0x0000005075507209 */ /* 0x000fe40007810000 */
[----:B------:R-:W-:Y:S02]  /*2f80*/  ISETP.GT.AND P3, PT, R6, 0x58, PT ;  /* 0x000000580600780c */ /* 0x000fe40003f64270 */
[----:B------:R-:W-:Y:S01]  /*2f90*/  FMNMX.FTZ R80, R119, R80, !PT ;  /* 0x0000005077507209 */ /* 0x000fe20007810000 */
[----:B------:R-:W2:Y:S01]  /*2fa0*/  MUFU.TANH R76, R71 ;  /* 0x00000047004c7308 */ /* 0x000ea20000002400 */
[----:B0-----:R-:W-:Y:S02]  /*2fb0*/  FSEL R61, R62, -INF , P4 ;  /* 0xff8000003e3d7808 */ /* 0x001fe40002000000 */
[----:B------:R-:W-:-:S04]  /*2fc0*/  ISETP.GT.AND P4, PT, R6, 0x59, PT ;  /* 0x000000590600780c */ /* 0x000fc80003f84270 */
[----:B------:R-:W-:Y:S01]  /*2fd0*/  FSEL R127, R127, -INF , P4 ;  /* 0xff8000007f7f7808 */ /* 0x000fe20002000000 */
[----:B------:R-:W-:Y:S01]  /*2fe0*/  MUFU.TANH R66, R66 ;  /* 0x0000004200427308 */ /* 0x000fe20000002400 */
[----:B-1----:R-:W-:-:S07]  /*2ff0*/  FSEL R121, R68, -INF , P3 ;  /* 0xff80000044797808 */ /* 0x002fce0001800000 */
[----:B------:R0:W-:Y:S08]  /*3000*/  MUFU.TANH R143, R57 ;  /* 0x00000039008f7308 */ /* 0x0001f00000002400 */
[----:B------:R-:W1:Y:S01]  /*3010*/  MUFU.TANH R40, R40 ;  /* 0x0000002800287308 */ /* 0x000e620000002400 */
[----:B0-----:R-:W-:Y:S02]  /*3020*/  FSEL R57, R58, -INF , P2 ;  /* 0xff8000003a397808 */ /* 0x001fe40001000000 */
[----:B------:R-:W-:-:S04]  /*3030*/  ISETP.GT.AND P2, PT, R6, 0x51, PT ;  /* 0x000000510600780c */ /* 0x000fc80003f44270 */
[----:B------:R-:W-:Y:S01]  /*3040*/  FSEL R123, R123, -INF , P2 ;  /* 0xff8000007b7b7808 */ /* 0x000fe20001000000 */
[----:B------:R-:W0:Y:S01]  /*3050*/  MUFU.TANH R50, R50 ;  /* 0x0000003200327308 */ /* 0x000e220000002400 */
[----:B------:R-:W-:Y:S02]  /*3060*/  FSEL R27, R75, -INF , P2 ;  /* 0xff8000004b1b7808 */ /* 0x000fe40001000000 */
[----:B------:R-:W-:Y:S02]  /*3070*/  FMNMX.FTZ R80, R123, R80, !PT ;  /* 0x000000507b507209 */ /* 0x000fe40007810000 */
[----:B--2---:R-:W-:Y:S02]  /*3080*/  FSEL R75, R76, -INF , P4 ;  /* 0xff8000004c4b7808 */ /* 0x004fe40002000000 */
[----:B------:R-:W-:Y:S01]  /*3090*/  FMNMX.FTZ R80, R121, R80, !PT ;  /* 0x0000005079507209 */ /* 0x000fe20007810000 */
[----:B------:R-:W2:Y:S01]  /*30a0*/  MUFU.TANH R70, R70 ;  /* 0x0000004600467308 */ /* 0x000ea20000002400 */
[----:B------:R-:W-:-:S02]  /*30b0*/  ISETP.GT.AND P4, PT, R6, 0x70, PT ;  /* 0x000000700600780c */ /* 0x000fc40003f84270 */
[----:B-1----:R-:W-:Y:S01]  /*30c0*/  FSEL R131, R40, -INF , P5 ;  /* 0xff80000028837808 */ /* 0x002fe20002800000 */
[----:B------:R-:W-:Y:S01]  /*30d0*/  FMUL.FTZ R40, R0, R33 ;  /* 0x0000002100287220 */ /* 0x000fe20000410000 */
[----:B------:R-:W-:Y:S02]  /*30e0*/  FMNMX.FTZ R80, R127, R80, !PT ;  /* 0x000000507f507209 */ /* 0x000fe40007810000 */
[----:B------:R-:W-:Y:S01]  /*30f0*/  FSEL R137, R137, -INF , P4 ;  /* 0xff80000089897808 */ /* 0x000fe20002000000 */
[----:B------:R-:W1:Y:S01]  /*3100*/  MUFU.TANH R44, R44 ;  /* 0x0000002c002c7308 */ /* 0x000e620000002400 */
[----:B0-----:R-:W-:Y:S02]  /*3110*/  FSEL R115, R50, -INF , P4 ;  /* 0xff80000032737808 */ /* 0x001fe40002000000 */
[----:B------:R-:W-:Y:S02]  /*3120*/  ISETP.GT.AND P2, PT, R6, 0x68, PT ;  /* 0x000000680600780c */ /* 0x000fe40003f44270 */
[----:B------:R-:W-:-:S02]  /*3130*/  FMNMX.FTZ R80, R131, R80, !PT ;  /* 0x0000005083507209 */ /* 0x000fc40007810000 */
[----:B------:R-:W-:Y:S01]  /*3140*/  ISETP.GT.AND P4, PT, R6, 0x81, PT ;  /* 0x000000810600780c */ /* 0x000fe20003f84270 */
[----:B------:R-:W0:Y:S01]  /*3150*/  MUFU.TANH R14, R14 ;  /* 0x0000000e000e7308 */ /* 0x000e220000002400 */
[----:B--2---:R-:W-:Y:S02]  /*3160*/  FSEL R71, R70, -INF , P3 ;  /* 0xff80000046477808 */ /* 0x004fe40001800000 */
[----:B------:R-:W-:-:S04]  /*3170*/  ISETP.GT.AND P3, PT, R6, 0x69, PT ;  /* 0x000000690600780c */ /* 0x000fc80003f64270 */
[----:B------:R-:W-:Y:S01]  /*3180*/  FSEL R135, R135, -INF , P3 ;  /* 0xff80000087877808 */ /* 0x000fe20001800000 */
[----:B------:R-:W2:Y:S01]  /*3190*/  MUFU.TANH R42, R42 ;  /* 0x0000002a002a7308 */ /* 0x000ea20000002400 */
[----:B-1----:R-:W-:Y:S02]  /*31a0*/  FSEL R129, R44, -INF , P2 ;  /* 0xff8000002c817808 */ /* 0x002fe40001000000 */
[----:B------:R-:W-:Y:S02]  /*31b0*/  FSEL R109, R48, -INF , P3 ;  /* 0xff800000306d7808 */ /* 0x000fe40001800000 */
[----:B------:R-:W-:-:S03]  /*31c0*/  ISETP.GT.AND P3, PT, R6, 0x80, PT ;  /* 0x000000800600780c */ /* 0x000fc60003f64270 */
[----:B------:R1:W-:Y:S01]  /*31d0*/  MUFU.TANH R12, R65 ;  /* 0x00000041000c7308 */ /* 0x0003e20000002400 */
[----:B0-----:R-:W-:Y:S02]  /*31e0*/  FSEL R149, R14, -INF , P4 ;  /* 0xff8000000e957808 */ /* 0x001fe40002000000 */
[----:B------:R-:W-:-:S04]  /*31f0*/  FMNMX.FTZ R14, R5, R4, !PT ;  /* 0x00000004050e7209 */ /* 0x000fc80007810000 */
[----:B------:R-:W-:Y:S01]  /*3200*/  FMNMX.FTZ R14, R7, R14, !PT ;  /* 0x0000000e070e7209 */ /* 0x000fe20007810000 */
[----:B------:R-:W0:Y:S01]  /*3210*/  MUFU.TANH R20, R20 ;  /* 0x0000001400147308 */ /* 0x000e220000002400 */
[----:B-1----:R-:W-:Y:S02]  /*3220*/  FSEL R65, R66, -INF , P1 ;  /* 0xff80000042417808 */ /* 0x002fe40000800000 */
[----:B------:R-:W-:Y:S02]  /*3230*/  ISETP.GT.AND P1, PT, R6, 0x61, PT ;  /* 0x000000610600780c */ /* 0x000fe40003f24270 */
[----:B--2---:R-:W-:Y:S02]  /*3240*/  FSEL R29, R42, -INF , P5 ;  /* 0xff8000002a1d7808 */ /* 0x004fe40002800000 */
[----:B------:R-:W-:Y:S01]  /*3250*/  FSEL R125, R125, -INF , P1 ;  /* 0xff8000007d7d7808 */ /* 0x000fe20000800000 */
[----:B------:R-:W1:Y:S01]  /*3260*/  MUFU.TANH R46, R46 ;  /* 0x0000002e002e7308 */ /* 0x000e620000002400 */
[----:B------:R-:W-:-:S02]  /*3270*/  ISETP.GT.AND P5, PT, R6, 0x71, PT ;  /* 0x000000710600780c */ /* 0x000fc40003fa4270 */
[----:B------:R-:W-:Y:S02]  /*3280*/  FMNMX.FTZ R80, R125, R80, !PT ;  /* 0x000000507d507209 */ /* 0x000fe40007810000 */
[----:B------:R-:W-:Y:S02]  /*3290*/  FSEL R95, R78, -INF , P1 ;  /* 0xff8000004e5f7808 */ /* 0x000fe40000800000 */
[----:B------:R-:W-:Y:S01]  /*32a0*/  FMNMX.FTZ R80, R129, R80, !PT ;  /* 0x0000005081507209 */ /* 0x000fe20007810000 */
[----:B------:R-:W2:Y:S01]  /*32b0*/  MUFU.TANH R52, R52 ;  /* 0x0000003400347308 */ /* 0x000ea20000002400 */
[----:B0-----:R-:W-:Y:S02]  /*32c0*/  FSEL R151, R20, -INF , P4 ;  /* 0xff80000014977808 */ /* 0x001fe40002000000 */
[----:B------:R-:W-:Y:S02]  /*32d0*/  FMNMX.FTZ R80, R135, R80, !PT ;  /* 0x0000005087507209 */ /* 0x000fe40007810000 */
[----:B------:R-:W-:-:S02]  /*32e0*/  FMNMX.FTZ R20, R9, R14, !PT ;  /* 0x0000000e09147209 */ /* 0x000fc40007810000 */
[----:B------:R-:W-:Y:S01]  /*32f0*/  ISETP.GT.AND P1, PT, R6, 0x78, PT ;  /* 0x000000780600780c */ /* 0x000fe20003f24270 */
[----:B------:R-:W0:Y:S01]  /*3300*/  MUFU.TANH R24, R24 ;  /* 0x0000001800187308 */ /* 0x000e220000002400 */
[----:B------:R-:W-:Y:S02]  /*3310*/  FSEL R139, R139, -INF , P5 ;  /* 0xff8000008b8b7808 */ /* 0x000fe40002800000 */
[----:B------:R-:W-:Y:S02]  /*3320*/  FMNMX.FTZ R80, R137, R80, !PT ;  /* 0x0000005089507209 */ /* 0x000fe40007810000 */
[----:B------:R-:W-:Y:S02]  /*3330*/  FMNMX.FTZ R20, R11, R20, !PT ;  /* 0x000000140b147209 */ /* 0x000fe40007810000 */
[----:B-1----:R-:W-:Y:S01]  /*3340*/  FSEL R105, R46, -INF , P2 ;  /* 0xff8000002e697808 */ /* 0x002fe20001000000 */
[----:B------:R-:W1:Y:S01]  /*3350*/  MUFU.TANH R54, R54 ;  /* 0x0000003600367308 */ /* 0x000e620000002400 */
[----:B------:R-:W-:-:S02]  /*3360*/  ISETP.GT.AND P2, PT, R6, 0x79, PT ;  /* 0x000000790600780c */ /* 0x000fc40003f44270 */
[----:B--2---:R-:W-:Y:S02]  /*3370*/  FSEL R141, R52, -INF , P1 ;  /* 0xff800000348d7808 */ /* 0x004fe40000800000 */
[----:B------:R-:W-:Y:S02]  /*3380*/  FMNMX.FTZ R80, R139, R80, !PT ;  /* 0x000000508b507209 */ /* 0x000fe40007810000 */
[----:B------:R-:W-:Y:S01]  /*3390*/  FMNMX.FTZ R20, R13, R20, !PT ;  /* 0x000000140d147209 */ /* 0x000fe20007810000 */
[----:B------:R-:W2:Y:S01]  /*33a0*/  MUFU.TANH R28, R28 ;  /* 0x0000001c001c7308 */ /* 0x000ea20000002400 */
[----:B------:R-:W-:Y:S02]  /*33b0*/  FSEL R143, R143, -INF , P2 ;  /* 0xff8000008f8f7808 */ /* 0x000fe40001000000 */
[----:B------:R-:W-:Y:S02]  /*33c0*/  FMNMX.FTZ R80, R141, R80, !PT ;  /* 0x000000508d507209 */ /* 0x000fe40007810000 */
[----:B------:R-:W-:-:S02]  /*33d0*/  FMNMX.FTZ R20, R15, R20, !PT ;  /* 0x000000140f147209 */ /* 0x000fc40007810000 */
[----:B0-----:R-:W-:Y:S01]  /*33e0*/  FSEL R145, R24, -INF , P3 ;  /* 0xff80000018917808 */ /* 0x001fe20001800000 */
[----:B------:R-:W0:Y:S01]  /*33f0*/  MUFU.TANH R56, R56 ;  /* 0x0000003800387308 */ /* 0x000e220000002400 */
[----:B------:R-:W-:Y:S02]  /*3400*/  FMNMX.FTZ R80, R143, R80, !PT ;  /* 0x000000508f507209 */ /* 0x000fe40007810000 */
[----:B------:R-:W-:Y:S02]  /*3410*/  FMNMX.FTZ R24, R21, R20, !PT ;  /* 0x0000001415187209 */ /* 0x000fe40007810000 */
[----:B------:R-:W-:Y:S01]  /*3420*/  FSEL R33, R10, -INF , P5 ;  /* 0xff8000000a217808 */ /* 0x000fe20002800000 */
[----:B------:R-:W-:Y:S01]  /*3430*/  FMUL.FTZ R10, R0, R37 ;  /* 0x00000025000a7220 */ /* 0x000fe20000410000 */
[----:B------:R-:W-:Y:S01]  /*3440*/  ISETP.GT.AND P5, PT, R6, 0x88, PT ;  /* 0x000000880600780c */ /* 0x000fe20003fa4270 */
[----:B------:R-:W3:Y:S01]  /*3450*/  MUFU.TANH R26, R26 ;  /* 0x0000001a001a7308 */ /* 0x000ee20000002400 */
[----:B------:R-:W-:-:S02]  /*3460*/  FMNMX.FTZ R80, R145, R80, !PT ;  /* 0x0000005091507209 */ /* 0x000fc40007810000 */
[----:B------:R-:W-:Y:S02]  /*3470*/  FMNMX.FTZ R24, R41, R24, !PT ;  /* 0x0000001829187209 */ /* 0x000fe40007810000 */
[----:B-1----:R-:W-:Y:S02]  /*3480*/  FSEL R133, R54, -INF , P1 ;  /* 0xff80000036857808 */ /* 0x002fe40000800000 */
[----:B------:R-:W-:Y:S01]  /*3490*/  ISETP.GT.AND P1, PT, R6, 0x89, PT ;  /* 0x000000890600780c */ /* 0x000fe20003f24270 */
[----:B------:R-:W1:Y:S01]  /*34a0*/  MUFU.TANH R32, R32 ;  /* 0x0000002000207308 */ /* 0x000e620000002400 */
[----:B--2---:R-:W-:Y:S02]  /*34b0*/  FSEL R153, R28, -INF , P5 ;  /* 0xff8000001c997808 */ /* 0x004fe40002800000 */
[----:B------:R-:W-:Y:S02]  /*34c0*/  FMNMX.FTZ R80, R149, R80, !PT ;  /* 0x0000005095507209 */ /* 0x000fe40007810000 */
[----:B------:R-:W-:-:S02]  /*34d0*/  FMNMX.FTZ R24, R43, R24, !PT ;  /* 0x000000182b187209 */ /* 0x000fc40007810000 */
[----:B------:R-:W-:Y:S01]  /*34e0*/  FSEL R37, R12, -INF , P2 ;  /* 0xff8000000c257808 */ /* 0x000fe20001000000 */
[----:B------:R-:W2:Y:S01]  /*34f0*/  MUFU.TANH R40, R40 ;  /* 0x0000002800287308 */ /* 0x000ea20000002400 */
[----:B------:R-:W-:Y:S02]  /*3500*/  ISETP.GT.AND P2, PT, R6, 0x90, PT ;  /* 0x000000900600780c */ /* 0x000fe40003f44270 */
[----:B0-----:R-:W-:Y:S02]  /*3510*/  FSEL R157, R56, -INF , P1 ;  /* 0xff800000389d7808 */ /* 0x001fe40000800000 */
[----:B------:R-:W-:Y:S02]  /*3520*/  FMNMX.FTZ R80, R153, R80, !PT ;  /* 0x0000005099507209 */ /* 0x000fe40007810000 */
[----:B------:R-:W-:Y:S01]  /*3530*/  FMNMX.FTZ R24, R45, R24, !PT ;  /* 0x000000182d187209 */ /* 0x000fe20007810000 */
[----:B------:R-:W0:Y:S01]  /*3540*/  MUFU.TANH R30, R30 ;  /* 0x0000001e001e7308 */ /* 0x000e220000002400 */
[----:B---3--:R-:W-:-:S02]  /*3550*/  FSEL R147, R26, -INF , P3 ;  /* 0xff8000001a937808 */ /* 0x008fc40001800000 */
[----:B------:R-:W-:Y:S02]  /*3560*/  ISETP.GT.AND P3, PT, R6, 0x91, PT ;  /* 0x000000910600780c */ /* 0x000fe40003f64270 */
[----:B-1----:R-:W-:Y:S02]  /*3570*/  FSEL R159, R32, -INF , P2 ;  /* 0xff800000209f7808 */ /* 0x002fe40001000000 */
[----:B------:R-:W-:Y:S01]  /*3580*/  FMNMX.FTZ R80, R157, R80, !PT ;  /* 0x000000509d507209 */ /* 0x000fe20007810000 */
[----:B------:R-:W1:Y:S01]  /*3590*/  MUFU.TANH R36, R36 ;  /* 0x0000002400247308 */ /* 0x000e620000002400 */
[----:B------:R-:W-:Y:S02]  /*35a0*/  FMNMX.FTZ R26, R47, R24, !PT ;  /* 0x000000182f1a7209 */ /* 0x000fe40007810000 */
[----:B------:R-:W-:Y:S02]  /*35b0*/  ISETP.GT.AND P4, PT, R6, 0x98, PT ;  /* 0x000000980600780c */ /* 0x000fe40003f84270 */
[----:B--2---:R-:W-:-:S02]  /*35c0*/  FSEL R161, R40, -INF , P3 ;  /* 0xff80000028a17808 */ /* 0x004fc40001800000 */
[----:B------:R-:W-:Y:S01]  /*35d0*/  FMNMX.FTZ R80, R159, R80, !PT ;  /* 0x000000509f507209 */ /* 0x000fe20007810000 */
[----:B------:R-:W2:Y:S01]  /*35e0*/  MUFU.TANH R10, R10 ;  /* 0x0000000a000a7308 */ /* 0x000ea20000002400 */
[----:B------:R-:W-:Y:S02]  /*35f0*/  FMNMX.FTZ R26, R49, R26, !PT ;  /* 0x0000001a311a7209 */ /* 0x000fe40007810000 */
[----:B0-----:R-:W-:Y:S02]  /*3600*/  FSEL R155, R30, -INF , P5 ;  /* 0xff8000001e9b7808 */ /* 0x001fe40002800000 */
[----:B------:R-:W-:Y:S02]  /*3610*/  ISETP.GT.AND P5, PT, R6, 0x99, PT ;  /* 0x000000990600780c */ /* 0x000fe40003fa4270 */
[----:B------:R-:W-:Y:S01]  /*3620*/  FMNMX.FTZ R80, R161, R80, !PT ;  /* 0x00000050a1507209 */ /* 0x000fe20007810000 */
[----:B------:R0:W-:Y:S01]  /*3630*/  MUFU.TANH R40, R34 ;  /* 0x0000002200287308 */ /* 0x0001e20000002400 */
[----:B-1----:R-:W-:-:S02]  /*3640*/  FSEL R163, R36, -INF , P4 ;  /* 0xff80000024a37808 */ /* 0x002fc40002000000 */
[----:B------:R-:W-:Y:S02]  /*3650*/  FMNMX.FTZ R26, R51, R26, !PT ;  /* 0x0000001a331a7209 */ /* 0x000fe40007810000 */
[----:B------:R-:W-:Y:S02]  /*3660*/  FMNMX.FTZ R80, R163, R80, !PT ;  /* 0x00000050a3507209 */ /* 0x000fe40007810000 */
[----:B------:R-:W-:Y:S01]  /*3670*/  FMNMX.FTZ R26, R53, R26, !PT ;  /* 0x0000001a351a7209 */ /* 0x000fe20007810000 */
[----:B------:R1:W3:Y:S01]  /*3680*/  MUFU.TANH R36, R31 ;  /* 0x0000001f00247308 */ /* 0x0002e20000002400 */
[----:B--2---:R-:W-:Y:S02]  /*3690*/  FSEL R165, R10, -INF , P5 ;  /* 0xff8000000aa57808 */ /* 0x004fe40002800000 */
[----:B------:R-:W-:Y:S02]  /*36a0*/  FMNMX.FTZ R28, R55, R26, !PT ;  /* 0x0000001a371c7209 */ /* 0x000fe40007810000 */
[----:B------:R-:W-:-:S02]  /*36b0*/  FMNMX.FTZ R80, R165, R80, !PT ;  /* 0x00000050a5507209 */ /* 0x000fc40007810000 */
[----:B------:R-:W-:Y:S01]  /*36c0*/  FMNMX.FTZ R28, R57, R28, !PT ;  /* 0x0000001c391c7209 */ /* 0x000fe20007810000 */
[----:B------:R-:W2:Y:S02]  /*36d0*/  MUFU.TANH R42, R35 ;  /* 0x00000023002a7308 */ /* 0x000ea40000002400 */
[----:B------:R-:W4:Y:S01]  /*36e0*/  SHFL.BFLY PT, R89, R80, 0x2, 0x1f ;  /* 0x0c401f0050597f89 */ /* 0x000f2200000e0000 */
[----:B------:R-:W-:-:S04]  /*36f0*/  FMNMX.FTZ R28, R59, R28, !PT ;  /* 0x0000001c3b1c7209 */ /* 0x000fc80007810000 */
[----:B------:R-:W-:Y:S01]  /*3700*/  FMNMX.FTZ R28, R61, R28, !PT ;  /* 0x0000001c3d1c7209 */ /* 0x000fe20007810000 */
[----:B------:R-:W5:Y:S03]  /*3710*/  MUFU.TANH R38, R38 ;  /* 0x0000002600267308 */ /* 0x000f660000002400 */
[----:B------:R-:W-:-:S04]  /*3720*/  FMNMX.FTZ R30, R25, R28, !PT ;  /* 0x0000001c191e7209 */ /* 0x000fc80007810000 */
[----:B------:R-:W-:Y:S01]  /*3730*/  FMNMX.FTZ R30, R65, R30, !PT ;  /* 0x0000001e411e7209 */ /* 0x000fe20007810000 */
[----:B------:R-:W5:Y:S03]  /*3740*/  MUFU.TANH R44, R39 ;  /* 0x00000027002c7308 */ /* 0x000f660000002400 */
[----:B------:R-:W-:-:S04]  /*3750*/  FMNMX.FTZ R30, R27, R30, !PT ;  /* 0x0000001e1b1e7209 */ /* 0x000fc80007810000 */
[----:B------:R-:W-:Y:S02]  /*3760*/  FMNMX.FTZ R30, R71, R30, !PT ;  /* 0x0000001e471e7209 */ /* 0x000fe40007810000 */
[----:B----4-:R-:W-:Y:S02]  /*3770*/  FMNMX.FTZ R6, R80, R89, !PT ;  /* 0x0000005950067209 */ /* 0x010fe40007810000 */
[----:B------:R-:W-:-:S03]  /*3780*/  FMNMX.FTZ R32, R75, R30, !PT ;  /* 0x0000001e4b207209 */ /* 0x000fc60007810000 */
[----:B------:R-:W4:Y:S01]  /*3790*/  SHFL.BFLY PT, R89, R6, 0x1, 0x1f ;  /* 0x0c201f0006597f89 */ /* 0x000f2200000e0000 */
[----:B------:R-:W-:-:S04]  /*37a0*/  FMNMX.FTZ R32, R29, R32, !PT ;  /* 0x000000201d207209 */ /* 0x000fc80007810000 */
[----:B------:R-:W-:-:S04]  /*37b0*/  FMNMX.FTZ R32, R95, R32, !PT ;  /* 0x000000205f207209 */ /* 0x000fc80007810000 */
[----:B------:R-:W-:-:S04]  /*37c0*/  FMNMX.FTZ R32, R105, R32, !PT ;  /* 0x0000002069207209 */ /* 0x000fc80007810000 */
[----:B0-----:R-:W-:-:S04]  /*37d0*/  FMNMX.FTZ R34, R109, R32, !PT ;  /* 0x000000206d227209 */ /* 0x001fc80007810000 */
[----:B------:R-:W-:-:S04]  /*37e0*/  FMNMX.FTZ R34, R115, R34, !PT ;  /* 0x0000002273227209 */ /* 0x000fc80007810000 */
[----:B------:R-:W-:Y:S02]  /*37f0*/  FMNMX.FTZ R34, R33, R34, !PT ;  /* 0x0000002221227209 */ /* 0x000fe40007810000 */
[----:B----4-:R-:W-:Y:S02]  /*3800*/  FMNMX.FTZ R89, R6, R89, !PT ;  /* 0x0000005906597209 */ /* 0x010fe40007810000 */
[----:B------:R-:W-:Y:S02]  /*3810*/  FMNMX.FTZ R34, R133, R34, !PT ;  /* 0x0000002285227209 */ /* 0x000fe40007810000 */
[C---:B------:R-:W-:Y:S01]  /*3820*/  FSETP.NEU.FTZ.AND P6, PT, R89.reuse, -INF , PT ;  /* 0xff8000005900780b */ /* 0x040fe20003fdd000 */
[----:B------:R-:W-:-:S01]  /*3830*/  FFMA.FTZ R10, R89, R88, -8 ;  /* 0xc1000000590a7423 */ /* 0x000fc20000010058 */
[----:B------:R-:W-:-:S04]  /*3840*/  FMNMX.FTZ R46, R37, R34, !PT ;  /* 0x00000022252e7209 */ /* 0x000fc80007810000 */
[----:B------:R-:W-:Y:S02]  /*3850*/  FSEL R52, R10, RZ, P6 ;  /* 0x000000ff0a347208 */ /* 0x000fe40003000000 */
[----:B------:R-:W-:Y:S02]  /*3860*/  FMNMX.FTZ R46, R147, R46, !PT ;  /* 0x0000002e932e7209 */ /* 0x000fe40007810000 */
[----:B------:R-:W-:Y:S01]  /*3870*/  LOP3.LUT P6, RZ, R82, 0x7f, RZ, 0xc0, !PT ;  /* 0x0000007f52ff7812 */ /* 0x000fe200078cc0ff */
[----:B-1----:R-:W-:-:S01]  /*3880*/  FFMA.FTZ R31, R8, R88, -R52 ;  /* 0x00000058081f7223 */ /* 0x002fc20000010834 */
[----:B------:R-:W-:Y:S01]  /*3890*/  FMNMX.FTZ R46, R151, R46, !PT ;  /* 0x0000002e972e7209 */ /* 0x000fe20007810000 */
[----:B------:R-:W-:-:S01]  /*38a0*/  FFMA.FTZ R8, R67, R88, -R52 ;  /* 0x0000005843087223 */ /* 0x000fc20000010834 */
[-CC-:B------:R-:W-:Y:S01]  /*38b0*/  FFMA.FTZ R67, R81, R88.reuse, -R52.reuse ;  /* 0x0000005851437223 */ /* 0x180fe20000010834 */
[----:B------:R-:W-:-:S01]  /*38c0*/  FFMA.FTZ R81, R117, R88, -R52 ;  /* 0x0000005875517223 */ /* 0x000fc20000010834 */
[-CC-:B------:R-:W-:Y:S01]  /*38d0*/  FFMA.FTZ R119, R119, R88.reuse, -R52.reuse ;  /* 0x0000005877777223 */ /* 0x180fe20000010834 */
[----:B---3--:R-:W-:Y:S01]  /*38e0*/  FSEL R117, R36, -INF , P1 ;  /* 0xff80000024757808 */ /* 0x008fe20000800000 */
[--C-:B------:R-:W-:Y:S01]  /*38f0*/  FFMA.FTZ R83, R83, R88, -R52.reuse ;  /* 0x0000005853537223 */ /* 0x100fe20000010834 */
[----:B------:R-:W-:Y:S01]  /*3900*/  FMNMX.FTZ R46, R155, R46, !PT ;  /* 0x0000002e9b2e7209 */ /* 0x000fe20007810000 */
[----:B------:R0:W-:Y:S01]  /*3910*/  MUFU.EX2 R32, R119 ;  /* 0x0000007700207308 */ /* 0x0001e20000000800 */
[----:B------:R-:W-:-:S01]  /*3920*/  FFMA.FTZ R48, R121, R88, -R52 ;  /* 0x0000005879307223 */ /* 0x000fc20000010834 */
[----:B--2---:R-:W-:Y:S01]  /*3930*/  FSEL R121, R42, -INF , P3 ;  /* 0xff8000002a797808 */ /* 0x004fe20001800000 */
[----:B------:R-:W-:-:S01]  /*3940*/  FFMA.FTZ R93, R93, R88, -R52 ;  /* 0x000000585d5d7223 */ /* 0x000fc20000010834 */
[----:B------:R-:W-:Y:S01]  /*3950*/  FMNMX.FTZ R46, R117, R46, !PT ;  /* 0x0000002e752e7209 */ /* 0x000fe20007810000 */
[----:B------:R-:W-:-:S01]  /*3960*/  FFMA.FTZ R6, R63, R88, -R52 ;  /* 0x000000583f067223 */ /* 0x000fc20000010834 */
[-CC-:B------:R-:W-:Y:S01]  /*3970*/  FFMA.FTZ R63, R91, R88.reuse, -R52.reuse ;  /* 0x000000585b3f7223 */ /* 0x180fe20000010834 */
[----:B------:R-:W-:-:S01]  /*3980*/  FFMA.FTZ R35, R69, R88, -R52 ;  /* 0x0000005845237223 */ /* 0x000fc20000010834 */
[----:B------:R1:W-:Y:S01]  /*3990*/  MUFU.EX2 R14, R83 ;  /* 0x00000053000e7308 */ /* 0x0003e20000000800 */
[----:B0-----:R-:W-:Y:S01]  /*39a0*/  FSEL R119, R40, -INF , P2 ;  /* 0xff80000028777808 */ /* 0x001fe20001000000 */
[-CC-:B------:R-:W-:Y:S01]  /*39b0*/  FFMA.FTZ R99, R99, R88.reuse, -R52.reuse ;  /* 0x0000005863637223 */ /* 0x180fe20000010834 */
[----:B------:R-:W-:-:S01]  /*39c0*/  FFMA.FTZ R101, R101, R88, -R52 ;  /* 0x0000005865657223 */ /* 0x000fc20000010834 */
[--C-:B------:R-:W-:Y:S01]  /*39d0*/  FFMA.FTZ R107, R107, R88, -R52.reuse ;  /* 0x000000586b6b7223 */ /* 0x100fe20000010834 */
[----:B------:R-:W-:Y:S01]  /*39e0*/  FMNMX.FTZ R46, R119, R46, !PT ;  /* 0x0000002e772e7209 */ /* 0x000fe20007810000 */
[-CC-:B------:R-:W-:Y:S01]  /*39f0*/  FFMA.FTZ R111, R111, R88.reuse, -R52.reuse ;  /* 0x000000586f6f7223 */ /* 0x180fe20000010834 */
[----:B------:R-:W-:-:S01]  /*3a00*/  FFMA.FTZ R10, R73, R88, -R52 ;  /* 0x00000058490a7223 */ /* 0x000fc20000010834 */
[----:B------:R0:W-:Y:S01]  /*3a10*/  MUFU.EX2 R20, R93 ;  /* 0x0000005d00147308 */ /* 0x0001e20000000800 */
[----:B-1----:R-:W-:-:S01]  /*3a20*/  FFMA.FTZ R83, R123, R88, -R52 ;  /* 0x000000587b537223 */ /* 0x002fc20000010834 */
[----:B-----5:R-:W-:Y:S01]  /*3a30*/  FSEL R123, R38, -INF , P4 ;  /* 0xff800000267b7808 */ /* 0x020fe20002000000 */
[----:B------:R-:W-:-:S01]  /*3a40*/  FFMA.FTZ R39, R77, R88, -R52 ;  /* 0x000000584d277223 */ /* 0x000fc20000010834 */
[----:B------:R-:W-:Y:S01]  /*3a50*/  FMNMX.FTZ R46, R121, R46, !PT ;  /* 0x0000002e792e7209 */ /* 0x000fe20007810000 */
[----:B------:R-:W-:-:S01]  /*3a60*/  FFMA.FTZ R69, R79, R88, -R52 ;  /* 0x000000584f457223 */ /* 0x000fc20000010834 */
[-CC-:B------:R-:W-:Y:S01]  /*3a70*/  FFMA.FTZ R12, R85, R88.reuse, -R52.reuse ;  /* 0x00000058550c7223 */ /* 0x180fe20000010834 */
[----:B------:R-:W-:-:S01]  /*3a80*/  FFMA.FTZ R73, R97, R88, -R52 ;  /* 0x0000005861497223 */ /* 0x000fc20000010834 */
[----:B------:R-:W-:Y:S01]  /*3a90*/  FMNMX.FTZ R46, R123, R46, !PT ;  /* 0x0000002e7b2e7209 */ /* 0x000fe20007810000 */
[----:B0-----:R-:W-:-:S01]  /*3aa0*/  FFMA.FTZ R93, R125, R88, -R52 ;  /* 0x000000587d5d7223 */ /* 0x001fc20000010834 */
[----:B------:R-:W-:Y:S01]  /*3ab0*/  FSEL R125, R44, -INF , P5 ;  /* 0xff8000002c7d7808 */ /* 0x000fe20002800000 */
[----:B------:R-:W-:Y:S01]  /*3ac0*/  MUFU.EX2 R6, R6 ;  /* 0x0000000600067308 */ /* 0x000fe20000000800 */
[----:B------:R-:W-:-:S01]  /*3ad0*/  FFMA.FTZ R77, R103, R88, -R52 ;  /* 0x00000058674d7223 */ /* 0x000fc20000010834 */
[--C-:B------:R-:W-:Y:S01]  /*3ae0*/  FFMA.FTZ R79, R113, R88, -R52.reuse ;  /* 0x00000058714f7223 */ /* 0x100fe20000010834 */
[----:B------:R-:W-:Y:S01]  /*3af0*/  FMNMX.FTZ R46, R125, R46, !PT ;  /* 0x0000002e7d2e7209 */ /* 0x000fe20007810000 */
[-CC-:B------:R-:W-:Y:S01]  /*3b00*/  FFMA.FTZ R85, R127, R88.reuse, -R52.reuse ;  /* 0x000000587f557223 */ /* 0x180fe20000010834 */
[----:B------:R-:W-:-:S01]  /*3b10*/  FFMA.FTZ R36, R131, R88, -R52 ;  /* 0x0000005883247223 */ /* 0x000fc20000010834 */
[-CC-:B------:R-:W-:Y:S01]  /*3b20*/  FFMA.FTZ R38, R129, R88.reuse, -R52.reuse ;  /* 0x0000005881267223 */ /* 0x180fe20000010834 */
[----:B------:R-:W-:-:S01]  /*3b30*/  FFMA.FTZ R40, R137, R88, -R52 ;  /* 0x0000005889287223 */ /* 0x000fc20000010834 */
[----:B------:R-:W0:Y:S01]  /*3b40*/  SHFL.BFLY PT, R91, R46, 0x2, 0x1f ;  /* 0x0c401f002e5b7f89 */ /* 0x000e2200000e0000 */
[----:B------:R-:W-:Y:S01]  /*3b50*/  MUFU.EX2 R31, R31 ;  /* 0x0000001f001f7308 */ /* 0x000fe20000000800 */
[----:B------:R-:W-:-:S01]  /*3b60*/  FFMA.FTZ R97, R139, R88, -R52 ;  /* 0x000000588b617223 */ /* 0x000fc20000010834 */
[-CC-:B------:R-:W-:Y:S01]  /*3b70*/  FFMA.FTZ R42, R141, R88.reuse, -R52.reuse ;  /* 0x000000588d2a7223 */ /* 0x180fe20000010834 */
[----:B------:R-:W-:-:S01]  /*3b80*/  FFMA.FTZ R44, R145, R88, -R52 ;  /* 0x00000058912c7223 */ /* 0x000fc20000010834 */
[-CC-:B------:R-:W-:Y:S01]  /*3b90*/  FFMA.FTZ R103, R149, R88.reuse, -R52.reuse ;  /* 0x0000005895677223 */ /* 0x180fe20000010834 */
[----:B------:R-:W-:-:S01]  /*3ba0*/  FFMA.FTZ R113, R165, R88, -R52 ;  /* 0x00000058a5717223 */ /* 0x000fc20000010834 */
[----:B------:R-:W-:-:S02]  /*3bb0*/  @!P6 VIADD R3, R3, 0x29840 ;  /* 0x000298400303e836 */ /* 0x000fc40000000000 */
[----:B------:R-:W-:Y:S03]  /*3bc0*/  MUFU.EX2 R8, R8 ;  /* 0x0000000800087308 */ /* 0x000fe60000000800 */
[----:B------:R-:W-:-:S04]  /*3bd0*/  @!P6 PRMT R3, RZ, 0x654, R3 ;  /* 0x00000654ff03e816 */ /* 0x000fc80000000003 */
[----:B------:R1:W-:Y:S01]  /*3be0*/  @!P6 SYNCS.ARRIVE.TRANS64.RED.A1T0 RZ, [R3+URZ], RZ ;  /* 0x000000ff03ffe9a7 */ /* 0x0003e2000810043f */
[----:B------:R2:W-:Y:S01]  /*3bf0*/  MUFU.EX2 R24, R99 ;  /* 0x0000006300187308 */ /* 0x0005e20000000800 */
[----:B0-----:R-:W-:-:S07]  /*3c00*/  FMNMX.FTZ R50, R46, R91, !PT ;  /* 0x0000005b2e327209 */ /* 0x001fce0007810000 */
[----:B------:R0:W-:Y:S01]  /*3c10*/  MUFU.EX2 R26, R101 ;  /* 0x00000065001a7308 */ /* 0x0001e20000000800 */
[----:B--2---:R-:W-:-:S01]  /*3c20*/  FFMA.FTZ R99, R135, R88, -R52 ;  /* 0x0000005887637223 */ /* 0x004fc20000010834 */
[-CC-:B------:R-:W-:Y:S01]  /*3c30*/  FFMA.FTZ R46, R153, R88.reuse, -R52.reuse ;  /* 0x00000058992e7223 */ /* 0x180fe20000010834 */
[----:B------:R-:W2:Y:S05]  /*3c40*/  SHFL.BFLY PT, R91, R50, 0x1, 0x1f ;  /* 0x0c201f00325b7f89 */ /* 0x000eaa00000e0000 */
[----:B------:R3:W-:Y:S01]  /*3c50*/  MUFU.EX2 R28, R107 ;  /* 0x0000006b001c7308 */ /* 0x0007e20000000800 */
[----:B0-----:R-:W-:-:S07]  /*3c60*/  FFMA.FTZ R101, R143, R88, -R52 ;  /* 0x000000588f657223 */ /* 0x001fce0000010834 */
[----:B------:R0:W-:Y:S01]  /*3c70*/  MUFU.EX2 R30, R111 ;  /* 0x0000006f001e7308 */ /* 0x0001e20000000800 */
[----:B---3--:R-:W-:-:S07]  /*3c80*/  FFMA.FTZ R107, R157, R88, -R52 ;  /* 0x000000589d6b7223 */ /* 0x008fce0000010834 */
[----:B------:R3:W-:Y:S01]  /*3c90*/  MUFU.EX2 R34, R48 ;  /* 0x0000003000227308 */ /* 0x0007e20000000800 */
[----:B0-----:R-:W-:-:S01]  /*3ca0*/  FFMA.FTZ R111, R161, R88, -R52 ;  /* 0x00000058a16f7223 */ /* 0x001fc20000010834 */
[----:B--2---:R-:W-:Y:S01]  /*3cb0*/  FMNMX.FTZ R91, R50, R91, !PT ;  /* 0x0000005b325b7209 */ /* 0x004fe20007810000 */
[----:B------:R-:W-:-:S03]  /*3cc0*/  FFMA.FTZ R50, R163, R88, -R52 ;  /* 0x00000058a3327223 */ /* 0x000fc60000010834 */
[C---:B------:R-:W-:Y:S01]  /*3cd0*/  FSETP.NEU.FTZ.AND P1, PT, R91.reuse, -INF , PT ;  /* 0xff8000005b00780b */ /* 0x040fe20003f3d000 */
[----:B------:R-:W-:-:S01]  /*3ce0*/  FFMA.FTZ R54, R91, R88, -8 ;  /* 0xc10000005b367423 */ /* 0x000fc20000010058 */
[----:B------:R-:W-:Y:S01]  /*3cf0*/  MUFU.EX2 R35, R35 ;  /* 0x0000002300237308 */ /* 0x000fe20000000800 */
[----:B---3--:R-:W-:-:S03]  /*3d00*/  FFMA.FTZ R48, R159, R88, -R52 ;  /* 0x000000589f307223 */ /* 0x008fc60000010834 */
[----:B------:R-:W-:Y:S02]  /*3d10*/  FSEL R54, R54, RZ, P1 ;  /* 0x000000ff36367208 */ /* 0x000fe40000800000 */
[----:B------:R-:W-:Y:S02]  /*3d20*/  PLOP3.LUT P1, PT, PT, PT, UP0, 0x80, 0x0 ;  /* 0x000000000000781c */ /* 0x000fe40003f2f008 */
[----:B------:R-:W-:Y:S01]  /*3d30*/  MUFU.EX2 R10, R10 ;  /* 0x0000000a000a7308 */ /* 0x000fe20000000800 */
[----:B------:R-:W-:-:S01]  /*3d40*/  FFMA.FTZ R5, R5, R88, -R54 ;  /* 0x0000005805057223 */ /* 0x000fc20000010836 */
[-CC-:B------:R-:W-:Y:S01]  /*3d50*/  FFMA.FTZ R4, R4, R88.reuse, -R54.reuse ;  /* 0x0000005804047223 */ /* 0x180fe20000010836 */
[----:B------:R-:W-:-:S01]  /*3d60*/  FFMA.FTZ R7, R7, R88, -R54 ;  /* 0x0000005807077223 */ /* 0x000fc20000010836 */
[-CC-:B------:R-:W-:Y:S01]  /*3d70*/  FFMA.FTZ R9, R9, R88.reuse, -R54.reuse ;  /* 0x0000005809097223 */ /* 0x180fe20000010836 */
[----:B------:R-:W-:-:S01]  /*3d80*/  FFMA.FTZ R11, R11, R88, -R54 ;  /* 0x000000580b0b7223 */ /* 0x000fc20000010836 */
[-CC-:B------:R-:W-:Y:S01]  /*3d90*/  FFMA.FTZ R13, R13, R88.reuse, -R54.reuse ;  /* 0x000000580d0d7223 */ /* 0x180fe20000010836 */
[----:B------:R-:W-:-:S01]  /*3da0*/  FFMA.FTZ R15, R15, R88, -R54 ;  /* 0x000000580f0f7223 */ /* 0x000fc20000010836 */
        /* <DEDUP_REMOVED lines=8> */
[----:B------:R-:W0:Y:S01]  /*3e30*/  MUFU.EX2 R4, R4 ;  /* 0x0000000400047308 */ /* 0x000e220000000800 */
[----:B------:R-:W-:-:S01]  /*3e40*/  FFMA.FTZ R53, R53, R88, -R54 ;  /* 0x0000005835357223 */ /* 0x000fc20000010836 */
[-CC-:B------:R-:W-:Y:S01]  /*3e50*/  FFMA.FTZ R55, R55, R88.reuse, -R54.reuse ;  /* 0x0000005837377223 */ /* 0x180fe20000010836 */
[----:B------:R-:W-:-:S01]  /*3e60*/  FFMA.FTZ R57, R57, R88, -R54 ;  /* 0x0000005839397223 */ /* 0x000fc20000010836 */
[-CC-:B------:R-:W-:Y:S01]  /*3e70*/  FFMA.FTZ R59, R59, R88.reuse, -R54.reuse ;  /* 0x000000583b3b7223 */ /* 0x180fe20000010836 */
[----:B------:R-:W-:-:S01]  /*3e80*/  FFMA.FTZ R61, R61, R88, -R54 ;  /* 0x000000583d3d7223 */ /* 0x000fc20000010836 */
[-CC-:B------:R-:W-:Y:S01]  /*3e90*/  FFMA.FTZ R25, R25, R88.reuse, -R54.reuse ;  /* 0x0000005819197223 */ /* 0x180fe20000010836 */
[----:B------:R-:W-:-:S01]  /*3ea0*/  FFMA.FTZ R65, R65, R88, -R54 ;  /* 0x0000005841417223 */ /* 0x000fc20000010836 */
[----:B------:R-:W2:Y:S01]  /*3eb0*/  MUFU.EX2 R7, R7 ;  /* 0x0000000700077308 */ /* 0x000ea20000000800 */
[----:B------:R-:W-:-:S01]  /*3ec0*/  FFMA.FTZ R27, R27, R88, -R54 ;  /* 0x000000581b1b7223 */ /* 0x000fc20000010836 */
[-CC-:B------:R-:W-:Y:S01]  /*3ed0*/  FFMA.FTZ R71, R71, R88.reuse, -R54.reuse ;  /* 0x0000005847477223 */ /* 0x180fe20000010836 */
[----:B------:R-:W-:-:S01]  /*3ee0*/  FFMA.FTZ R75, R75, R88, -R54 ;  /* 0x000000584b4b7223 */ /* 0x000fc20000010836 */
[-CC-:B------:R-:W-:Y:S01]  /*3ef0*/  FFMA.FTZ R29, R29, R88.reuse, -R54.reuse ;  /* 0x000000581d1d7223 */ /* 0x180fe20000010836 */
[----:B------:R-:W-:-:S01]  /*3f00*/  FFMA.FTZ R95, R95, R88, -R54 ;  /* 0x000000585f5f7223 */ /* 0x000fc20000010836 */
[-CC-:B------:R-:W-:Y:S01]  /*3f10*/  FFMA.FTZ R105, R105, R88.reuse, -R54.reuse ;  /* 0x0000005869697223 */ /* 0x180fe20000010836 */
[----:B------:R-:W-:-:S01]  /*3f20*/  FFMA.FTZ R109, R109, R88, -R54 ;  /* 0x000000586d6d7223 */ /* 0x000fc20000010836 */
[----:B------:R3:W4:Y:S01]  /*3f30*/  MUFU.EX2 R52, R9 ;  /* 0x0000000900347308 */ /* 0x0007220000000800 */
[----:B0-----:R-:W-:-:S01]  /*3f40*/  FADD.FTZ R76, R5, R4 ;  /* 0x00000004054c7221 */ /* 0x001fc20000010000 */
[-CC-:B------:R-:W-:Y:S01]  /*3f50*/  FFMA.FTZ R115, R115, R88.reuse, -R54.reuse ;  /* 0x0000005873737223 */ /* 0x180fe20000010836 */
[----:B------:R-:W-:-:S01]  /*3f60*/  FFMA.FTZ R33, R33, R88, -R54 ;  /* 0x0000005821217223 */ /* 0x000fc20000010836 */
[-CC-:B------:R-:W-:Y:S01]  /*3f70*/  FFMA.FTZ R133, R133, R88.reuse, -R54.reuse ;  /* 0x0000005885857223 */ /* 0x180fe20000010836 */
[----:B------:R-:W-:-:S01]  /*3f80*/  FFMA.FTZ R37, R37, R88, -R54 ;  /* 0x0000005825257223 */ /* 0x000fc20000010836 */
[-CC-:B------:R-:W-:Y:S01]  /*3f90*/  FFMA.FTZ R147, R147, R88.reuse, -R54.reuse ;  /* 0x0000005893937223 */ /* 0x180fe20000010836 */
[----:B------:R-:W-:-:S01]  /*3fa0*/  FFMA.FTZ R151, R151, R88, -R54 ;  /* 0x0000005897977223 */ /* 0x000fc20000010836 */
[----:B------:R-:W1:Y:S01]  /*3fb0*/  MUFU.EX2 R11, R11 ;  /* 0x0000000b000b7308 */ /* 0x000e620000000800 */
[----:B---3--:R-:W-:-:S01]  /*3fc0*/  FADD.FTZ R9, R6, R31 ;  /* 0x0000001f06097221 */ /* 0x008fc20000010000 */
[-CC-:B------:R-:W-:Y:S01]  /*3fd0*/  FFMA.FTZ R155, R155, R88.reuse, -R54.reuse ;  /* 0x000000589b9b7223 */ /* 0x180fe20000010836 */
[----:B------:R-:W-:-:S01]  /*3fe0*/  FFMA.FTZ R117, R117, R88, -R54 ;  /* 0x0000005875757223 */ /* 0x000fc20000010836 */
[----:B------:R-:W-:Y:S01]  /*3ff0*/  FFMA.FTZ R119, R119, R88, -R54 ;  /* 0x0000005877777223 */ /* 0x000fe20000010836 */
[----:B------:R-:W-:-:S01]  /*4000*/  FADD.FTZ R78, R8, R9 ;  /* 0x00000009084e7221 */ /* 0x000fc20000010000 */
[----:B--2---:R-:W-:Y:S01]  /*4010*/  FADD.FTZ R9, R7, R76 ;  /* 0x0000004c07097221 */ /* 0x004fe20000010000 */
[----:B------:R-:W-:-:S01]  /*4020*/  FFMA.FTZ R121, R121, R88, -R54 ;  /* 0x0000005879797223 */ /* 0x000fc20000010836 */
[----:B------:R-:W0:Y:S01]  /*4030*/  MUFU.EX2 R39, R39 ;  /* 0x0000002700277308 */ /* 0x000e220000000800 */
[----:B------:R-:W-:-:S01]  /*4040*/  FFMA.FTZ R123, R123, R88, -R54 ;  /* 0x000000587b7b7223 */ /* 0x000fc20000010836 */
[C---:B----4-:R-:W-:Y:S01]  /*4050*/  FADD.FTZ R76, R52.reuse, R9 ;  /* 0x00000009344c7221 */ /* 0x050fe20000010000 */
[----:B------:R-:W-:Y:S01]  /*4060*/  F2FP.SATFINITE.E4M3.F32.PACK_AB_MERGE_C R52, R52, R7, RZ ;  /* 0x000000073434723e */ /* 0x000fe200048070ff */
[----:B------:R-:W-:-:S03]  /*4070*/  FFMA.FTZ R54, R125, R88, -R54 ;  /* 0x000000587d367223 */ /* 0x000fc60000010836 */
[----:B------:R-:W-:Y:S01]  /*4080*/  F2FP.SATFINITE.E4M3.F32.PACK_AB_MERGE_C R173, R4, R5, R52 ;  /* 0x0000000504ad723e */ /* 0x000fe20004807034 */
[----:B------:R2:W3:Y:S01]  /*4090*/  MUFU.EX2 R56, R13 ;  /* 0x0000000d00387308 */ /* 0x0004e20000000800 */
[----:B-1----:R-:W-:-:S01]  /*40a0*/  FADD.FTZ R3, R11, R76 ;  /* 0x0000004c0b037221 */ /* 0x002fc20000010000 */
[----:B------:R-:W-:-:S06]  /*40b0*/  IMAD.MOV.U32 R52, RZ, RZ, R87 ;  /* 0x000000ffff347224 */ /* 0x000fcc00078e0057 */
[----:B------:R-:W1:Y:S01]  /*40c0*/  MUFU.EX2 R12, R12 ;  /* 0x0000000c000c7308 */ /* 0x000e620000000800 */
[----:B--2---:R-:W-:-:S01]  /*40d0*/  FADD.FTZ R13, R35, R78 ;  /* 0x0000004e230d7221 */ /* 0x004fc20000010000 */
[----:B------:R-:W-:-:S03]  /*40e0*/  F2FP.SATFINITE.E4M3.F32.PACK_AB_MERGE_C R35, R35, R8, RZ ;  /* 0x000000082323723e */ /* 0x000fc600048070ff */
[----:B------:R-:W-:Y:S01]  /*40f0*/  FADD.FTZ R78, R10, R13 ;  /* 0x0000000d0a4e7221 */ /* 0x000fe20000010000 */
[----:B------:R-:W-:Y:S01]  /*4100*/  F2FP.SATFINITE.E4M3.F32.PACK_AB_MERGE_C R172, R31, R6, R35 ;  /* 0x000000061fac723e */ /* 0x000fe20004807023 */
[----:B------:R-:W-:Y:S01]  /*4110*/  IMAD.MOV.U32 R35, RZ, RZ, R87 ;  /* 0x000000ffff237224 */ /* 0x000fe200078e0057 */
[----:B------:R-:W2:Y:S01]  /*4120*/  MUFU.EX2 R15, R15 ;  /* 0x0000000f000f7308 */ /* 0x000ea20000000800 */
[----:B0-----:R-:W-:-:S01]  /*4130*/  FADD.FTZ R9, R39, R78 ;  /* 0x0000004e27097221 */ /* 0x001fc20000010000 */
[----:B---3--:R-:W-:Y:S01]  /*4140*/  FADD.FTZ R78, R56, R3 ;  /* 0x00000003384e7221 */ /* 0x008fe20000010000 */
[----:B------:R-:W-:-:S05]  /*4150*/  IMAD.MOV.U32 R31, RZ, RZ, R87 ;  /* 0x000000ffff1f7224 */ /* 0x000fca00078e0057 */
[----:B------:R-:W0:Y:S01]  /*4160*/  MUFU.EX2 R63, R63 ;  /* 0x0000003f003f7308 */ /* 0x000e220000000800 */
[----:B-1----:R-:W-:-:S07]  /*4170*/  FADD.FTZ R80, R12, R9 ;  /* 0x000000090c507221 */ /* 0x002fce0000010000 */
[----:B------:R-:W1:Y:S01]  /*4180*/  MUFU.EX2 R58, R21 ;  /* 0x00000015003a7308 */ /* 0x000e620000000800 */
[----:B--2---:R-:W-:-:S07]  /*4190*/  FADD.FTZ R3, R15, R78 ;  /* 0x0000004e0f037221 */ /* 0x004fce0000010000 */
[----:B------:R-:W2:Y:S01]  /*41a0*/  MUFU.EX2 R41, R41 ;  /* 0x0000002900297308 */ /* 0x000ea20000000800 */
[----:B0-----:R-:W-:-:S01]  /*41b0*/  FADD.FTZ R9, R63, R80 ;  /* 0x000000503f097221 */ /* 0x001fc20000010000 */
[----:B------:R-:W-:-:S03]  /*41c0*/  F2FP.SATFINITE.E4M3.F32.PACK_AB_MERGE_C R63, R63, R12, RZ ;  /* 0x0000000c3f3f723e */ /* 0x000fc600048070ff */
[----:B------:R-:W-:Y:S01]  /*41d0*/  FADD.FTZ R80, R14, R9 ;  /* 0x000000090e507221 */ /* 0x000fe20000010000 */
[----:B------:R-:W-:Y:S01]  /*41e0*/  F2FP.SATFINITE.E4M3.F32.PACK_AB_MERGE_C R174, R39, R10, R63 ;  /* 0x0000000a27ae723e */ /* 0x000fe2000480703f */
[----:B------:R-:W-:Y:S01]  /*41f0*/  IMAD.MOV.U32 R63, RZ, RZ, R87 ;  /* 0x000000ffff3f7224 */ /* 0x000fe200078e0057 */
[----:B------:R-:W0:Y:S01]  /*4200*/  MUFU.EX2 R67, R67 ;  /* 0x0000004300437308 */ /* 0x000e220000000800 */
[----:B-1----:R-:W-:-:S01]  /*4210*/  FADD.FTZ R78, R58, R3 ;  /* 0x000000033a4e7221 */ /* 0x002fc20000010000 */
[----:B------:R-:W-:Y:S01]  /*4220*/  F2FP.SATFINITE.E4M3.F32.PACK_AB_MERGE_C R15, R58, R15, RZ ;  /* 0x0000000f3a0f723e */ /* 0x000fe200048070ff */
[--C-:B------:R-:W-:Y:S02]  /*4230*/  IMAD.MOV.U32 R58, RZ, RZ, R87.reuse ;  /* 0x000000ffff3a7224 */ /* 0x100fe400078e0057 */
[----:B------:R-:W-:Y:S01]  /*4240*/  IMAD.MOV.U32 R39, RZ, RZ, R87 ;  /* 0x000000ffff277224 */ /* 0x000fe200078e0057 */
[----:B------:R-:W-:Y:S01]  /*4250*/  F2FP.SATFINITE.E4M3.F32.PACK_AB_MERGE_C R175, R56, R11, R15 ;  /* 0x0000000b38af723e */ /* 0x000fe2000480700f */
[----:B------:R-:W-:Y:S01]  /*4260*/  IMAD.MOV.U32 R56, RZ, RZ, R87 ;  /* 0x000000ffff387224 */ /* 0x000fe200078e0057 */
[----:B------:R1:W3:Y:S01]  /*4270*/  MUFU.EX2 R60, R43 ;  /* 0x0000002b003c7308 */ /* 0x0002e20000000800 */
[----:B--2---:R-:W-:-:S07]  /*4280*/  FADD.FTZ R3, R41, R78 ;  /* 0x0000004e29037221 */ /* 0x004fce0000010000 */
[----:B------:R-:W2:Y:S01]  /*4290*/  MUFU.EX2 R45, R45 ;  /* 0x0000002d002d7308 */ /* 0x000ea20000000800 */
[----:B0-----:R-:W-:-:S01]  /*42a0*/  FADD.FTZ R9, R67, R80 ;  /* 0x0000005043097221 */ /* 0x001fc20000010000 */
[----:B-1----:R-:W-:-:S03]  /*42b0*/  IMAD.MOV.U32 R43, RZ, RZ, R87 ;  /* 0x000000ffff2b7224 */ /* 0x002fc600078e0057 */
[----:B------:R-:W-:-:S03]  /*42c0*/  FADD.FTZ R82, R20, R9 ;  /* 0x0000000914527221 */ /* 0x000fc60000010000 */
[----:B------:R-:W0:Y:S01]  /*42d0*/  MUFU.EX2 R69, R69 ;  /* 0x0000004500457308 */ /* 0x000e220000000800 */
[----:B---3--:R-:W-:-:S07]  /*42e0*/  FADD.FTZ R80, R60, R3 ;  /* 0x000000033c507221 */ /* 0x008fce0000010000 */
[----:B------:R1:W3:Y:S01]  /*42f0*/  MUFU.EX2 R62, R47 ;  /* 0x0000002f003e7308 */ /* 0x0002e20000000800 */
[----:B--2---:R-:W-:-:S07]  /*4300*/  FADD.FTZ R3, R45, R80 ;  /* 0x000000502d037221 */ /* 0x004fce0000010000 */
[----:B------:R-:W2:Y:S01]  /*4310*/  MUFU.EX2 R49, R49 ;  /* 0x0000003100317308 */ /* 0x000ea20000000800 */
[----:B0-----:R-:W-:-:S01]  /*4320*/  FADD.FTZ R9, R69, R82 ;  /* 0x0000005245097221 */ /* 0x001fc20000010000 */
[----:B------:R-:W-:Y:S01]  /*4330*/  F2FP.SATFINITE.E4M3.F32.PACK_AB_MERGE_C R69, R69, R20, RZ ;  /* 0x000000144545723e */ /* 0x000fe200048070ff */
[----:B-1----:R-:W-:Y:S02]  /*4340*/  IMAD.MOV.U32 R47, RZ, RZ, R87 ;  /* 0x000000ffff2f7224 */ /* 0x002fe400078e0057 */
[----:B------:R-:W-:Y:S01]  /*4350*/  FADD.FTZ R82, R24, R9 ;  /* 0x0000000918527221 */ /* 0x000fe20000010000 */
[----:B------:R-:W-:Y:S01]  /*4360*/  F2FP.SATFINITE.E4M3.F32.PACK_AB_MERGE_C R176, R67, R14, R69 ;  /* 0x0000000e43b0723e */ /* 0x000fe20004807045 */
[----:B------:R-:W-:Y:S01]  /*4370*/  IMAD.MOV.U32 R69, RZ, RZ, R87 ;  /* 0x000000ffff457224 */ /* 0x000fe200078e0057 */
[----:B------:R-:W0:Y:S01]  /*4380*/  MUFU.EX2 R73, R73 ;  /* 0x0000004900497308 */ /* 0x000e220000000800 */
[----:B---3--:R-:W-:-:S01]  /*4390*/  FADD.FTZ R80, R62, R3 ;  /* 0x000000033e507221 */ /* 0x008fc20000010000 */
[----:B------:R-:W-:Y:S01]  /*43a0*/  F2FP.SATFINITE.E4M3.F32.PACK_AB_MERGE_C R45, R62, R45, RZ ;  /* 0x0000002d3e2d723e */ /* 0x000fe200048070ff */
[----:B------:R-:W-:-:S02]  /*43b0*/  IMAD.MOV.U32 R67, RZ, RZ, R87 ;  /* 0x000000ffff437224 */ /* 0x000fc400078e0057 */
[----:B------:R-:W-:Y:S01]  /*43c0*/  IMAD.MOV.U32 R62, RZ, RZ, R87 ;  /* 0x000000ffff3e7224 */ /* 0x000fe200078e0057 */
[----:B------:R-:W-:Y:S01]  /*43d0*/  F2FP.SATFINITE.E4M3.F32.PACK_AB_MERGE_C R177, R60, R41, R45 ;  /* 0x000000293cb1723e */ /* 0x000fe2000480702d */
[----:B------:R-:W-:Y:S01]  /*43e0*/  IMAD.MOV.U32 R60, RZ, RZ, R87 ;  /* 0x000000ffff3c7224 */ /* 0x000fe200078e0057 */
[----:B------:R1:W3:Y:S01]  /*43f0*/  MUFU.EX2 R64, R51 ;  /* 0x0000003300407308 */ /* 0x0002e20000000800 */
[----:B--2---:R-:W-:-:S01]  /*4400*/  FADD.FTZ R3, R49, R80 ;  /* 0x0000005031037221 */ /* 0x004fc20000010000 */
[--C-:B------:R-:W-:Y:S02]  /*4410*/  IMAD.MOV.U32 R45, RZ, RZ, R87.reuse ;  /* 0x000000ffff2d7224 */ /* 0x100fe400078e0057 */
[----:B------:R-:W-:-:S04]  /*4420*/  IMAD.MOV.U32 R41, RZ, RZ, R87 ;  /* 0x000000ffff297224 */ /* 0x000fc800078e0057 */
[----:B------:R-:W2:Y:S01]  /*4430*/  MUFU.EX2 R53, R53 ;  /* 0x0000003500357308 */ /* 0x000ea20000000800 */
[----:B0-----:R-:W-:-:S01]  /*4440*/  FADD.FTZ R9, R73, R82 ;  /* 0x0000005249097221 */ /* 0x001fc20000010000 */
[----:B-1----:R-:W-:-:S03]  /*4450*/  IMAD.MOV.U32 R51, RZ, RZ, R87 ;  /* 0x000000ffff337224 */ /* 0x002fc600078e0057 */
[----:B------:R-:W-:-:S03]  /*4460*/  FADD.FTZ R84, R26, R9 ;  /* 0x000000091a547221 */ /* 0x000fc60000010000 */
[----:B------:R-:W0:Y:S01]  /*4470*/  MUFU.EX2 R77, R77 ;  /* 0x0000004d004d7308 */ /* 0x000e220000000800 */
[----:B---3--:R-:W-:-:S07]  /*4480*/  FADD.FTZ R82, R64, R3 ;  /* 0x0000000340527221 */ /* 0x008fce0000010000 */
[----:B------:R-:W1:Y:S01]  /*4490*/  MUFU.EX2 R66, R55 ;  /* 0x0000003700427308 */ /* 0x000e620000000800 */
[----:B--2---:R-:W-:-:S01]  /*44a0*/  FADD.FTZ R3, R53, R82 ;  /* 0x0000005235037221 */ /* 0x004fc20000010000 */
[----:B------:R-:W-:-:S06]  /*44b0*/  IMAD.MOV.U32 R82, RZ, RZ, R87 ;  /* 0x000000ffff527224 */ /* 0x000fcc00078e0057 */
[----:B------:R-:W2:Y:S01]  /*44c0*/  MUFU.EX2 R57, R57 ;  /* 0x0000003900397308 */ /* 0x000ea20000000800 */
[----:B0-----:R-:W-:-:S01]  /*44d0*/  FADD.FTZ R9, R77, R84 ;  /* 0x000000544d097221 */ /* 0x001fc20000010000 */
[----:B------:R-:W-:Y:S01]  /*44e0*/  F2FP.SATFINITE.E4M3.F32.PACK_AB_MERGE_C R26, R77, R26, RZ ;  /* 0x0000001a4d1a723e */ /* 0x000fe200048070ff */
[----:B------:R-:W-:Y:S02]  /*44f0*/  IMAD.MOV.U32 R84, RZ, RZ, R87 ;  /* 0x000000ffff547224 */ /* 0x000fe400078e0057 */
[----:B------:R-:W-:Y:S01]  /*4500*/  FADD.FTZ R12, R28, R9 ;  /* 0x000000091c0c7221 */ /* 0x000fe20000010000 */
[----:B------:R-:W-:Y:S01]  /*4510*/  F2FP.SATFINITE.E4M3.F32.PACK_AB_MERGE_C R178, R73, R24, R26 ;  /* 0x0000001849b2723e */ /* 0x000fe2000480701a */
[----:B------:R-:W-:Y:S01]  /*4520*/  IMAD.MOV.U32 R77, RZ, RZ, R87 ;  /* 0x000000ffff4d7224 */ /* 0x000fe200078e0057 */
[----:B------:R-:W0:Y:S01]  /*4530*/  MUFU.EX2 R79, R79 ;  /* 0x0000004f004f7308 */ /* 0x000e220000000800 */
[----:B-1----:R-:W-:-:S01]  /*4540*/  FADD.FTZ R8, R66, R3 ;  /* 0x0000000342087221 */ /* 0x002fc20000010000 */
        /* <DEDUP_REMOVED lines=8> */
[--C-:B------:R-:W-:Y:S02]  /*45d0*/  IMAD.MOV.U32 R53, RZ, RZ, R87.reuse ;  /* 0x000000ffff357224 */ /* 0x100fe400078e0057 */
[----:B------:R-:W-:Y:S02]  /*45e0*/  IMAD.MOV.U32 R49, RZ, RZ, R87 ;  /* 0x000000ffff317224 */ /* 0x000fe400078e0057 */
[----:B------:R-:W2:Y:S01]  /*45f0*/  MUFU.EX2 R61, R61 ;  /* 0x0000003d003d7308 */ /* 0x000ea20000000800 */
[----:B0-----:R-:W-:-:S01]  /*4600*/  FADD.FTZ R7, R79, R12 ;  /* 0x0000000c4f077221 */ /* 0x001fc20000010000 */
[----:B-1----:R-:W-:-:S02]  /*4610*/  IMAD.MOV.U32 R59, RZ, RZ, R87 ;  /* 0x000000ffff3b7224 */ /* 0x002fc400078e0057 */
[----:B------:R-:W-:Y:S02]  /*4620*/  IMAD.MOV.U32 R26, RZ, RZ, R87 ;  /* 0x000000ffff1a7224 */ /* 0x000fe400078e0057 */
[----:B------:R-:W-:Y:S01]  /*4630*/  FADD.FTZ R20, R30, R7 ;  /* 0x000000071e147221 */ /* 0x000fe20000010000 */
[----:B------:R-:W-:Y:S01]  /*4640*/  IMAD.MOV.U32 R24, RZ, RZ, R87 ;  /* 0x000000ffff187224 */ /* 0x000fe200078e0057 */
[----:B------:R-:W0:Y:S01]  /*4650*/  MUFU.EX2 R81, R81 ;  /* 0x0000005100517308 */ /* 0x000e220000000800 */
[----:B---3--:R-:W-:-:S07]  /*4660*/  FADD.FTZ R12, R68, R3 ;  /* 0x00000003440c7221 */ /* 0x008fce0000010000 */
[----:B------:R-:W1:Y:S01]  /*4670*/  MUFU.EX2 R70, R25 ;  /* 0x0000001900467308 */ /* 0x000e620000000800 */
[----:B--2---:R-:W-:-:S07]  /*4680*/  FADD.FTZ R3, R61, R12 ;  /* 0x0000000c3d037221 */ /* 0x004fce0000010000 */
        /* <DEDUP_REMOVED lines=10> */
[--C-:B------:R-:W-:Y:S01]  /*4730*/  IMAD.MOV.U32 R70, RZ, RZ, R87.reuse ;  /* 0x000000ffff467224 */ /* 0x100fe200078e0057 */
[----:B------:R-:W-:Y:S01]  /*4740*/  MOV R28, R87 ;  /* 0x00000057001c7202 */ /* 0x000fe20000000f00 */
[----:B------:R-:W-:Y:S01]  /*4750*/  IMAD.MOV.U32 R30, RZ, RZ, R87 ;  /* 0x000000ffff1e7224 */ /* 0x000fe200078e0057 */
[----:B------:R-:W-:Y:S01]  /*4760*/  F2FP.SATFINITE.E4M3.F32.PACK_AB_MERGE_C R181, R68, R57, R61 ;  /* 0x0000003944b5723e */ /* 0x000fe2000480703d */
[----:B------:R-:W-:Y:S01]  /*4770*/  IMAD.MOV.U32 R68, RZ, RZ, R87 ;  /* 0x000000ffff447224 */ /* 0x000fe200078e0057 */
[----:B------:R1:W3:Y:S01]  /*4780*/  MUFU.EX2 R72, R27 ;  /* 0x0000001b00487308 */ /* 0x0002e20000000800 */
[----:B--2---:R-:W-:-:S01]  /*4790*/  FADD.FTZ R3, R65, R12 ;  /* 0x0000000c41037221 */ /* 0x004fc20000010000 */
[----:B------:R-:W-:-:S02]  /*47a0*/  IMAD.MOV.U32 R61, RZ, RZ, R87 ;  /* 0x000000ffff3d7224 */ /* 0x000fc400078e0057 */
[--C-:B------:R-:W-:Y:S02]  /*47b0*/  IMAD.MOV.U32 R57, RZ, RZ, R87.reuse ;  /* 0x000000ffff397224 */ /* 0x100fe400078e0057 */
[----:B------:R-:W-:Y:S02]  /*47c0*/  IMAD.MOV.U32 R25, RZ, RZ, R87 ;  /* 0x000000ffff197224 */ /* 0x000fe400078e0057 */
        /* <DEDUP_REMOVED lines=9> */
[C---:B0-----:R-:W-:Y:S01]  /*4860*/  F2FP.SATFINITE.E4M3.F32.PACK_AB_MERGE_C R34, R85.reuse, R34, RZ ;  /* 0x000000225522723e */ /* 0x041fe200048070ff */
[----:B------:R-:W-:Y:S01]  /*4870*/  FADD.FTZ R85, R85, R20 ;  /* 0x0000001455557221 */ /* 0x000fe20000010000 */
[----:B-1----:R-:W-:Y:S02]  /*4880*/  MOV R75, R87 ;  /* 0x00000057004b7202 */ /* 0x002fe40000000f00 */
[----:B------:R-:W-:Y:S01]  /*4890*/  F2FP.SATFINITE.E4M3.F32.PACK_AB_MERGE_C R182, R83, R32, R34 ;  /* 0x0000002053b6723e */ /* 0x000fe20004807022 */
[----:B------:R-:W-:Y:S02]  /*48a0*/  IMAD.MOV.U32 R83, RZ, RZ, R87 ;  /* 0x000000ffff537224 */ /* 0x000fe400078e0057 */
[----:B------:R-:W0:Y:S01]  /*48b0*/  MUFU.EX2 R29, R29 ;  /* 0x0000001d001d7308 */ /* 0x000e220000000800 */
[C---:B---3--:R-:W-:Y:S01]  /*48c0*/  F2FP.SATFINITE.E4M3.F32.PACK_AB_MERGE_C R71, R74.reuse, R71, RZ ;  /* 0x000000474a47723e */ /* 0x048fe200048070ff */
[----:B------:R-:W-:Y:S01]  /*48d0*/  FADD.FTZ R74, R74, R3 ;  /* 0x000000034a4a7221 */ /* 0x000fe20000010000 */
[----:B------:R-:W-:-:S02]  /*48e0*/  IMAD.MOV.U32 R34, RZ, RZ, R87 ;  /* 0x000000ffff227224 */ /* 0x000fc400078e0057 */
[----:B------:R-:W-:Y:S01]  /*48f0*/  F2FP.SATFINITE.E4M3.F32.PACK_AB_MERGE_C R183, R72, R65, R71 ;  /* 0x0000004148b7723e */ /* 0x000fe20004807047 */
[----:B------:R-:W-:Y:S02]  /*4900*/  IMAD.MOV.U32 R72, RZ, RZ, R87 ;  /* 0x000000ffff487224 */ /* 0x000fe400078e0057 */
[----:B------:R-:W1:Y:S01]  /*4910*/  MUFU.EX2 R93, R93 ;  /* 0x0000005d005d7308 */ /* 0x000e620000000800 */
[----:B--2---:R-:W-:-:S01]  /*4920*/  FADD.FTZ R10, R36, R85 ;  /* 0x00000055240a7221 */ /* 0x004fc20000010000 */
[--C-:B------:R-:W-:Y:S02]  /*4930*/  IMAD.MOV.U32 R85, RZ, RZ, R87.reuse ;  /* 0x000000ffff557224 */ /* 0x100fe400078e0057 */
[--C-:B------:R-:W-:Y:S02]  /*4940*/  IMAD.MOV.U32 R71, RZ, RZ, R87.reuse ;  /* 0x000000ffff477224 */ /* 0x100fe400078e0057 */
[----:B------:R-:W-:Y:S02]  /*4950*/  IMAD.MOV.U32 R65, RZ, RZ, R87 ;  /* 0x000000ffff417224 */ /* 0x000fe400078e0057 */
[----:B------:R-:W2:Y:S01]  /*4960*/  MUFU.EX2 R76, R95 ;  /* 0x0000005f004c7308 */ /* 0x000ea20000000800 */
[----:B0-----:R-:W-:-:S01]  /*4970*/  FADD.FTZ R3, R29, R74 ;  /* 0x0000004a1d037221 */ /* 0x001fc20000010000 */
[----:B------:R-:W-:-:S02]  /*4980*/  IMAD.MOV.U32 R74, RZ, RZ, R87 ;  /* 0x000000ffff4a7224 */ /* 0x000fc400078e0057 */
[----:B------:R-:W-:-:S04]  /*4990*/  IMAD.MOV.U32 R32, RZ, RZ, R87 ;  /* 0x000000ffff207224 */ /* 0x000fc800078e0057 */
[----:B------:R-:W0:Y:S01]  /*49a0*/  MUFU.EX2 R38, R38 ;  /* 0x0000002600267308 */ /* 0x000e220000000800 */
[----:B-1----:R-:W-:-:S07]  /*49b0*/  FADD.FTZ R5, R93, R10 ;  /* 0x0000000a5d057221 */ /* 0x002fce0000010000 */
[----:B------:R-:W1:Y:S01]  /*49c0*/  MUFU.EX2 R105, R105 ;  /* 0x0000006900697308 */ /* 0x000e620000000800 */
[----:B--2---:R-:W-:-:S07]  /*49d0*/  FADD.FTZ R10, R76, R3 ;  /* 0x000000034c0a7221 */ /* 0x004fce0000010000 */
[----:B------:R-:W2:Y:S01]  /*49e0*/  MUFU.EX2 R99, R99 ;  /* 0x0000006300637308 */ /* 0x000ea20000000800 */
[----:B0-----:R-:W-:-:S07]  /*49f0*/  FADD.FTZ R12, R38, R5 ;  /* 0x00000005260c7221 */ /* 0x001fce0000010000 */
[----:B------:R-:W0:Y:S01]  /*4a00*/  MUFU.EX2 R78, R109 ;  /* 0x0000006d004e7308 */ /* 0x000e220000000800 */
[----:B-1----:R-:W-:-:S07]  /*4a10*/  FADD.FTZ R3, R105, R10 ;  /* 0x0000000a69037221 */ /* 0x002fce0000010000 */
[----:B------:R-:W1:Y:S01]  /*4a20*/  MUFU.EX2 R40, R40 ;  /* 0x0000002800287308 */ /* 0x000e620000000800 */
[C---:B--2---:R-:W-:Y:S01]  /*4a30*/  F2FP.SATFINITE.E4M3.F32.PACK_AB_MERGE_C R38, R99.reuse, R38, RZ ;  /* 0x000000266326723e */ /* 0x044fe200048070ff */
[----:B------:R-:W-:-:S03]  /*4a40*/  FADD.FTZ R99, R99, R12 ;  /* 0x0000000c63637221 */ /* 0x000fc60000010000 */
[----:B------:R-:W-:Y:S01]  /*4a50*/  F2FP.SATFINITE.E4M3.F32.PACK_AB_MERGE_C R184, R93, R36, R38 ;  /* 0x000000245db8723e */ /* 0x000fe20004807026 */
[----:B------:R-:W-:Y:S02]  /*4a60*/  IMAD.MOV.U32 R38, RZ, RZ, R87 ;  /* 0x000000ffff267224 */ /* 0x000fe400078e0057 */
[----:B------:R-:W2:Y:S01]  /*4a70*/  MUFU.EX2 R115, R115 ;  /* 0x0000007300737308 */ /* 0x000ea20000000800 */
[C---:B0-----:R-:W-:Y:S01]  /*4a80*/  F2FP.SATFINITE.E4M3.F32.PACK_AB_MERGE_C R105, R78.reuse, R105, RZ ;  /* 0x000000694e69723e */ /* 0x041fe200048070ff */
[----:B------:R-:W-:Y:S01]  /*4a90*/  FADD.FTZ R78, R78, R3 ;  /* 0x000000034e4e7221 */ /* 0x000fe20000010000 */
[----:B------:R-:W-:Y:S02]  /*4aa0*/  IMAD.MOV.U32 R36, RZ, RZ, R87 ;  /* 0x000000ffff247224 */ /* 0x000fe400078e0057 */
[----:B------:R-:W-:Y:S01]  /*4ab0*/  F2FP.SATFINITE.E4M3.F32.PACK_AB_MERGE_C R185, R76, R29, R105 ;  /* 0x0000001d4cb9723e */ /* 0x000fe20004807069 */
[----:B------:R-:W-:Y:S02]  /*4ac0*/  IMAD.MOV.U32 R76, RZ, RZ, R87 ;  /* 0x000000ffff4c7224 */ /* 0x000fe400078e0057 */
[----:B------:R-:W0:Y:S01]  /*4ad0*/  MUFU.EX2 R97, R97 ;  /* 0x0000006100617308 */ /* 0x000e220000000800 */
[----:B-1----:R-:W-:-:S01]  /*4ae0*/  FADD.FTZ R10, R40, R99 ;  /* 0x00000063280a7221 */ /* 0x002fc20000010000 */
[----:B------:R-:W-:-:S06]  /*4af0*/  IMAD.MOV.U32 R29, RZ, RZ, R87 ;  /* 0x000000ffff1d7224 */ /* 0x000fcc00078e0057 */
[----:B------:R1:W3:Y:S01]  /*4b00*/  MUFU.EX2 R80, R33 ;  /* 0x0000002100507308 */ /* 0x0002e20000000800 */
[----:B--2---:R-:W-:-:S01]  /*4b10*/  FADD.FTZ R3, R115, R78 ;  /* 0x0000004e73037221 */ /* 0x004fc20000010000 */
[----:B------:R-:W-:-:S06]  /*4b20*/  IMAD.MOV.U32 R78, RZ, RZ, R87 ;  /* 0x000000ffff4e7224 */ /* 0x000fcc00078e0057 */
[----:B------:R-:W2:Y:S01]  /*4b30*/  MUFU.EX2 R42, R42 ;  /* 0x0000002a002a7308 */ /* 0x000ea20000000800 */
[----:B0-----:R-:W-:-:S01]  /*4b40*/  FADD.FTZ R5, R97, R10 ;  /* 0x0000000a61057221 */ /* 0x001fc20000010000 */
[----:B-1----:R-:W-:-:S06]  /*4b50*/  IMAD.MOV.U32 R33, RZ, RZ, R87 ;  /* 0x000000ffff217224 */ /* 0x002fcc00078e0057 */
[----:B------:R-:W0:Y:S01]  /*4b60*/  MUFU.EX2 R133, R133 ;  /* 0x0000008500857308 */ /* 0x000e220000000800 */
[----:B---3--:R-:W-:-:S07]  /*4b70*/  FADD.FTZ R12, R80, R3 ;  /* 0x00000003500c7221 */ /* 0x008fce0000010000 */
[----:B------:R-:W1:Y:S01]  /*4b80*/  MUFU.EX2 R101, R101 ;  /* 0x0000006500657308 */ /* 0x000e620000000800 */
[----:B--2---:R-:W-:-:S07]  /*4b90*/  FADD.FTZ R14, R42, R5 ;  /* 0x000000052a0e7221 */ /* 0x004fce0000010000 */
[----:B------:R2:W3:Y:S01]  /*4ba0*/  MUFU.EX2 R8, R37 ;  /* 0x0000002500087308 */ /* 0x0004e20000000800 */
[----:B0-----:R-:W-:-:S07]  /*4bb0*/  FADD.FTZ R3, R133, R12 ;  /* 0x0000000c85037221 */ /* 0x001fce0000010000 */
[----:B------:R-:W0:Y:S01]  /*4bc0*/  MUFU.EX2 R44, R44 ;  /* 0x0000002c002c7308 */ /* 0x000e220000000800 */
[C---:B-1----:R-:W-:Y:S01]  /*4bd0*/  F2FP.SATFINITE.E4M3.F32.PACK_AB_MERGE_C R42, R101.reuse, R42, RZ ;  /* 0x0000002a652a723e */ /* 0x042fe200048070ff */
[----:B------:R-:W-:Y:S01]  /*4be0*/  FADD.FTZ R101, R101, R14 ;  /* 0x0000000e65657221 */ /* 0x000fe20000010000 */
[--C-:B--2---:R-:W-:Y:S02]  /*4bf0*/  IMAD.MOV.U32 R37, RZ, RZ, R87.reuse ;  /* 0x000000ffff257224 */ /* 0x104fe400078e0057 */
[----:B------:R-:W-:Y:S01]  /*4c00*/  F2FP.SATFINITE.E4M3.F32.PACK_AB_MERGE_C R186, R97, R40, R42 ;  /* 0x0000002861ba723e */ /* 0x000fe2000480702a */
[----:B------:R-:W-:Y:S02]  /*4c10*/  IMAD.MOV.U32 R42, RZ, RZ, R87 ;  /* 0x000000ffff2a7224 */ /* 0x000fe400078e0057 */
[----:B------:R-:W1:Y:S01]  /*4c20*/  MUFU.EX2 R147, R147 ;  /* 0x0000009300937308 */ /* 0x000e620000000800 */
[C---:B---3--:R-:W-:Y:S01]  /*4c30*/  F2FP.SATFINITE.E4M3.F32.PACK_AB_MERGE_C R133, R8.reuse, R133, RZ ;  /* 0x000000850885723e */ /* 0x048fe200048070ff */
[----:B------:R-:W-:Y:S01]  /*4c40*/  FADD.FTZ R8, R8, R3 ;  /* 0x0000000308087221 */ /* 0x000fe20000010000 */
[----:B------:R-:W-:-:S02]  /*4c50*/  IMAD.MOV.U32 R40, RZ, RZ, R87 ;  /* 0x000000ffff287224 */ /* 0x000fc400078e0057 */
[----:B------:R-:W-:Y:S01]  /*4c60*/  F2FP.SATFINITE.E4M3.F32.PACK_AB_MERGE_C R187, R80, R115, R133 ;  /* 0x0000007350bb723e */ /* 0x000fe20004807085 */
[----:B------:R-:W-:Y:S02]  /*4c70*/  IMAD.MOV.U32 R80, RZ, RZ, R87 ;  /* 0x000000ffff507224 */ /* 0x000fe400078e0057 */
[----:B------:R-:W2:Y:S01]  /*4c80*/  MUFU.EX2 R103, R103 ;  /* 0x0000006700677308 */ /* 0x000ea20000000800 */
[----:B0-----:R-:W-:-:S07]  /*4c90*/  FADD.FTZ R12, R44, R101 ;  /* 0x000000652c0c7221 */ /* 0x001fce0000010000 */
        /* <DEDUP_REMOVED lines=9> */
[----:B--2---:R-:W-:-:S07]  /*4d30*/  FADD.FTZ R3, R155, R8 ;  /* 0x000000089b037221 */ /* 0x004fce0000010000 */
[----:B------:R-:W2:Y:S01]  /*4d40*/  MUFU.EX2 R48, R48 ;  /* 0x0000003000307308 */ /* 0x000ea20000000800 */
[C---:B0-----:R-:W-:Y:S01]  /*4d50*/  F2FP.SATFINITE.E4M3.F32.PACK_AB_MERGE_C R46, R107.reuse, R46, RZ ;  /* 0x0000002e6b2e723e */ /* 0x041fe200048070ff */
[----:B------:R-:W-:-:S03]  /*4d60*/  FADD.FTZ R107, R107, R12 ;  /* 0x0000000c6b6b7221 */ /* 0x000fc60000010000 */
[----:B------:R-:W-:Y:S01]  /*4d70*/  F2FP.SATFINITE.E4M3.F32.PACK_AB_MERGE_C R188, R103, R44, R46 ;  /* 0x0000002c67bc723e */ /* 0x000fe2000480702e */
[----:B------:R-:W-:Y:S02]  /*4d80*/  IMAD.MOV.U32 R46, RZ, RZ, R87 ;  /* 0x000000ffff2e7224 */ /* 0x000fe400078e0057 */
[----:B------:R-:W0:Y:S01]  /*4d90*/  MUFU.EX2 R119, R119 ;  /* 0x0000007700777308 */ /* 0x000e220000000800 */
[C---:B-1----:R-:W-:Y:S01]  /*4da0*/  F2FP.SATFINITE.E4M3.F32.PACK_AB_MERGE_C R155, R4.reuse, R155, RZ ;  /* 0x0000009b049b723e */ /* 0x042fe200048070ff */
[----:B------:R-:W-:Y:S01]  /*4db0*/  FADD.FTZ R4, R4, R3 ;  /* 0x0000000304047221 */ /* 0x000fe20000010000 */
[----:B------:R-:W-:Y:S02]  /*4dc0*/  IMAD.MOV.U32 R44, RZ, RZ, R87 ;  /* 0x000000ffff2c7224 */ /* 0x000fe400078e0057 */
[----:B------:R-:W-:-:S03]  /*4dd0*/  F2FP.SATFINITE.E4M3.F32.PACK_AB_MERGE_C R189, R6, R147, R155 ;  /* 0x0000009306bd723e */ /* 0x000fc6000480709b */
[----:B------:R-:W1:Y:S01]  /*4de0*/  MUFU.EX2 R111, R111 ;  /* 0x0000006f006f7308 */ /* 0x000e620000000800 */
[----:B--2---:R-:W-:-:S07]  /*4df0*/  FADD.FTZ R8, R48, R107 ;  /* 0x0000006b30087221 */ /* 0x004fce0000010000 */
[----:B------:R-:W2:Y:S01]  /*4e00*/  MUFU.EX2 R10, R121 ;  /* 0x00000079000a7308 */ /* 0x000ea20000000800 */
[----:B0-----:R-:W-:-:S07]  /*4e10*/  FADD.FTZ R3, R119, R4 ;  /* 0x0000000477037221 */ /* 0x001fce0000010000 */
[----:B------:R-:W-:Y:S01]  /*4e20*/  MUFU.EX2 R50, R50 ;  /* 0x0000003200327308 */ /* 0x000fe20000000800 */
[----:B-1----:R-:W-:-:S07]  /*4e30*/  FADD.FTZ R5, R111, R8 ;  /* 0x000000086f057221 */ /* 0x002fce0000010000 */
[----:B------:R-:W0:Y:S01]  /*4e40*/  MUFU.EX2 R113, R113 ;  /* 0x0000007100717308 */ /* 0x000e220000000800 */
[----:B--2---:R-:W-:-:S07]  /*4e50*/  FADD.FTZ R4, R10, R3 ;  /* 0x000000030a047221 */ /* 0x004fce0000010000 */
[----:B------:R-:W-:Y:S08]  /*4e60*/  MUFU.EX2 R123, R123 ;  /* 0x0000007b007b7308 */ /* 0x000ff00000000800 */
[----:B------:R-:W1:Y:S01]  /*4e70*/  MUFU.EX2 R54, R54 ;  /* 0x0000003600367308 */ /* 0x000e620000000800 */
[----:B0-----:R-:W-:Y:S01]  /*4e80*/  F2FP.SATFINITE.E4M3.F32.PACK_AB_MERGE_C R3, R113, R50, RZ ;  /* 0x000000327103723e */ /* 0x001fe200048070ff */
[----:B------:R-:W-:-:S03]  /*4e90*/  FADD.FTZ R50, R50, R5 ;  /* 0x0000000532327221 */ /* 0x000fc60000010000 */
[----:B------:R-:W-:Y:S01]  /*4ea0*/  F2FP.SATFINITE.E4M3.F32.PACK_AB_MERGE_C R190, R111, R48, R3 ;  /* 0x000000306fbe723e */ /* 0x000fe20004807003 */
[----:B------:R-:W-:-:S01]  /*4eb0*/  FADD.FTZ R5, R113, R50 ;  /* 0x0000003271057221 */ /* 0x000fc20000010000 */
[--C-:B------:R-:W-:Y:S02]  /*4ec0*/  IMAD.MOV.U32 R50, RZ, RZ, R87.reuse ;  /* 0x000000ffff327224 */ /* 0x100fe400078e0057 */
[----:B------:R-:W-:Y:S01]  /*4ed0*/  IMAD.MOV.U32 R48, RZ, RZ, R87 ;  /* 0x000000ffff307224 */ /* 0x000fe200078e0057 */
[----:B-1----:R-:W-:Y:S01]  /*4ee0*/  F2FP.SATFINITE.E4M3.F32.PACK_AB_MERGE_C R6, R54, R123, RZ ;  /* 0x0000007b3606723e */ /* 0x002fe200048070ff */
[----:B------:R-:W-:-:S03]  /*4ef0*/  FADD.FTZ R123, R123, R4 ;  /* 0x000000047b7b7221 */ /* 0x000fc60000010000 */
[----:B------:R-:W-:Y:S01]  /*4f00*/  F2FP.SATFINITE.E4M3.F32.PACK_AB_MERGE_C R191, R10, R119, R6 ;  /* 0x000000770abf723e */ /* 0x000fe20004807006 */
[----:B------:R-:W-:-:S01]  /*4f10*/  FADD.FTZ R4, R54, R123 ;  /* 0x0000007b36047221 */ /* 0x000fc20000010000 */
[----:B------:R-:W-:Y:S01]  /*4f20*/  IMAD.MOV.U32 R54, RZ, RZ, R87 ;  /* 0x000000ffff367224 */ /* 0x000fe200078e0057 */
[----:B------:R-:W-:Y:S06]  /*4f30*/  @!P1 BRA `(.L_x_15) ;  /* 0x0000003800309947 */ /* 0x000fec0003800000 */
[----:B------:R-:W-:Y:S01]  /*4f40*/  IMAD.MOV.U32 R6, RZ, RZ, R91 ;  /* 0x000000ffff067224 */ /* 0x000fe200078e005b */
[----:B------:R-:W-:Y:S01]  /*4f50*/  CS2R R86, SRZ ;  /* 0x0000000000567805 */ /* 0x000fe2000001ff00 */
[----:B------:R-:W-:Y:S01]  /*4f60*/  IMAD.MOV.U32 R3, RZ, RZ, R89 ;  /* 0x000000ffff037224 */ /* 0x000fe200078e0059 */
[----:B------:R-:W-:Y:S02]  /*4f70*/  CS2R R84, SRZ ;  /* 0x0000000000547805 */ /* 0x000fe4000001ff00 */
[----:B------:R-:W-:Y:S02]  /*4f80*/  CS2R R82, SRZ ;  /* 0x0000000000527805 */ /* 0x000fe4000001ff00 */
[----:B------:R-:W-:Y:S02]  /*4f90*/  CS2R R80, SRZ ;  /* 0x0000000000507805 */ /* 0x000fe4000001ff00 */
[----:B------:R-:W-:Y:S02]  /*4fa0*/  CS2R R78, SRZ ;  /* 0x00000000004e7805 */ /* 0x000fe4000001ff00 */
[----:B------:R-:W-:-:S02]  /*4fb0*/  CS2R R76, SRZ ;  /* 0x00000000004c7805 */ /* 0x000fc4000001ff00 */
[----:B------:R-:W-:Y:S02]  /*4fc0*/  CS2R R74, SRZ ;  /* 0x00000000004a7805 */ /* 0x000fe4000001ff00 */
        /* <DEDUP_REMOVED lines=24> */
[----:B------:R-:W-:Y:S01]  /*5150*/  CS2R R24, SRZ ;  /* 0x0000000000187805 */ /* 0x000fe2000001ff00 */
[----:B------:R-:W-:Y:S01]  /*5160*/  UIADD3 UR47, UR47, -0x2, URZ ;  /* 0xfffffffe2f2f7890 */ /* 0x000fe2000fffe03f */
[----:B------:R-:W-:Y:S01]  /*5170*/  UMOV UR52, UR43 ;  /* 0x0000002b00347c82 */ /* 0x000fe20008000000 */
[----:B------:R-:W-:-:S10]  /*5180*/  UMOV UR50, UR51 ;  /* 0x0000003300327c82 */ /* 0x000fd40008000000 */
.L_x_25:
[----:B------:R-:W-:Y:S01]  /*5190*/  ISETP.NE.AND P2, PT, RZ, UR37, PT ;  /* 0x00000025ff007c0c */ /* 0x000fe2000bf45270 */
[----:B------:R-:W-:-:S04]  /*51a0*/  UISETP.NE.AND UP0, UPT, UR50, 0x1, UPT ;  /* 0x000000013200788c */ /* 0x000fc8000bf05270 */
[----:B------:R-:W-:-:S04]  /*51b0*/  USEL UR43, URZ, 0x1, UP0 ;  /* 0x000000013f2b7887 */ /* 0x000fc80008000000 */
[----:B------:R-:W-:-:S04]  /*51c0*/  ULOP3.LUT UR43, UR52, UR43, URZ, 0x3c, !UPT ;  /* 0x0000002b342b7292 */ /* 0x000fc8000f8e3c3f */
[----:B------:R-:W-:Y:S08]  /*51d0*/  @P2 BRA `(.L_x_16) ;  /* 0x0000000000382947 */ /* 0x000ff00003800000 */
[----:B------:R-:W-:Y:S05]  /*51e0*/  @!P0 BRA `(.L_x_17) ;  /* 0x0000000000048947 */ /* 0x000fea0003800000 */
[----:B------:R-:W-:Y:S01]  /*51f0*/  BPT.TRAP 0x1 ;  /* 0x000000040000795c */ /* 0x000fe20000300000 */
.L_x_17:
[----:B------:R-:W-:Y:S01]  /*5200*/  UIADD3 UR6, UR50, 0x1, URZ ;  /* 0x0000000132067890 */ /* 0x000fe2000fffe03f */
[----:B------:R-:W-:-:S03]  /*5210*/  IMAD.U32 R7, RZ, RZ, UR43 ;  /* 0x0000002bff077e24 */ /* 0x000fc6000f8e00ff */
[----:B------:R-:W-:Y:S02]  /*5220*/  UISETP.NE.AND UP0, UPT, UR6, 0x2, UPT ;  /* 0x000000020600788c */ /* 0x000fe4000bf05270 */
[----:B------:R-:W-:Y:S02]  /*5230*/  SHF.L.U32 R7, R7, 0x1f, RZ ;  /* 0x0000001f07077819 */ /* 0x000fe400000006ff */
[----:B------:R-:W-:-:S04]  /*5240*/  USEL UR6, UR6, URZ, UP0 ;  /* 0x0000003f06067287 */ /* 0x000fc80008000000 */
[----:B------:R-:W-:-:S09]  /*5250*/  ULEA UR6, UR6, UR39, 0x3 ;  /* 0x0000002706067291 */ /* 0x000fd2000f8e183f */
[----:B------:R0:W1:Y:S01]  /*5260*/  SYNCS.PHASECHK.TRANS64.TRYWAIT P1, [UR6+0x29830], R7 ;  /* 0x02983007ff0075a7 */ /* 0x0000620008020146 */
[----:B------:R-:W-:Y:S05]  /*5270*/  @!P0 BRA `(.L_x_18) ;  /* 0x0000000000048947 */ /* 0x000fea0003800000 */
[----:B------:R-:W-:Y:S01]  /*5280*/  BPT.TRAP 0x1 ;  /* 0x000000040000795c */ /* 0x000fe20000300000 */
.L_x_18:
[----:B-1----:R-:W-:Y:S05]  /*5290*/  @P1 BRA `(.L_x_16) ;  /* 0x0000000000081947 */ /* 0x002fea0003800000 */
[----:B------:R-:W1:Y:S02]  /*52a0*/  SYNCS.PHASECHK.TRANS64.TRYWAIT P1, [UR6+0x29830], R7 ;  /* 0x02983007ff0075a7 */ /* 0x000e640008020146 */
[----:B-1----:R-:W-:Y:S05]  /*52b0*/  @!P1 BRA `(.L_x_19) ;  /* 0x0000009000609947 */ /* 0x002fea0003800000 */
.L_x_16:
[----:B01----:R-:W-:Y:S01]  /*52c0*/  VIADD R7, R22, 0x8 ;  /* 0x0000000816077836 */ /* 0x003fe20000000000 */
[----:B------:R-:W-:Y:S01]  /*52d0*/  UIADD3 UR51, UR50, 0x1, URZ ;  /* 0x0000000132337890 */ /* 0x000fe2000fffe03f */
[----:B------:R-:W-:Y:S01]  /*52e0*/  UMOV UR27, 0x80000020 ;  /* 0x80000020001b7882 */ /* 0x000fe20000000000 */
[----:B------:R-:W-:Y:S02]  /*52f0*/  UMOV UR28, UR24 ;  /* 0x00000018001c7c82 */ /* 0x000fe40008000000 */
[----:B------:R0:W-:Y:S01]  /*5300*/  BAR.SYNC.DEFER_BLOCKING R7, 0x100 ;  /* 0x000400070000751d */ /* 0x0001e20000010000 */
[----:B------:R-:W-:-:S04]  /*5310*/  UISETP.NE.AND UP0, UPT, UR51, 0x2, UPT ;  /* 0x000000023300788c */ /* 0x000fc8000bf05270 */
[----:B------:R-:W-:Y:S01]  /*5320*/  USEL UR51, UR51, URZ, UP0 ;  /* 0x0000003f33337287 */ /* 0x000fe20008000000 */
[----:B------:R-:W-:Y:S01]  /*5330*/  UMOV UR29, UR25 ;  /* 0x00000019001d7c82 */ /* 0x000fe20008000000 */
[----:B------:R-:W-:Y:S02]  /*5340*/  UMOV UR31, 0x80000020 ;  /* 0x80000020001f7882 */ /* 0x000fe40000000000 */
[----:B------:R-:W-:Y:S01]  /*5350*/  UIMAD UR53, UR51, 0x780, UR46 ;  /* 0x00000780333578a4 */ /* 0x000fe2000f8e022e */
[----:B------:R-:W-:Y:S01]  /*5360*/  UMOV UR32, UR24 ;  /* 0x0000001800207c82 */ /* 0x000fe20008000000 */
[----:B------:R-:W-:Y:S02]  /*5370*/  UMOV UR33, UR25 ;  /* 0x0000001900217c82 */ /* 0x000fe40008000000 */
[----:B------:R-:W-:Y:S02]  /*5380*/  UIADD3 UR30, UR53, 0x80, URZ ;  /* 0x00000080351e7890 */ /* 0x000fe4000fffe03f */
[----:B------:R-:W-:-:S02]  /*5390*/  UIADD3 UR34, UR53, 0x100, URZ ;  /* 0x0000010035227890 */ /* 0x000fc4000fffe03f */
[----:B------:R-:W-:Y:S01]  /*53a0*/  UMOV UR26, UR53 ;  /* 0x00000035001a7c82 */ /* 0x000fe20008000000 */
[----:B------:R-:W-:Y:S01]  /*53b0*/  UMOV UR35, 0x80000020 ;  /* 0x8000002000237882 */ /* 0x000fe20000000000 */
[----:B------:R-:W-:Y:S01]  /*53c0*/  UIADD3 UR6, UR53, 0x200, URZ ;  /* 0x0000020035067890 */ /* 0x000fe2000fffe03f */
[----:B------:R-:W-:Y:S01]  /*53d0*/  UMOV UR7, 0x80000020 ;  /* 0x8000002000077882 */ /* 0x000fe20000000000 */
[----:B------:R-:W-:Y:S01]  /*53e0*/  UIADD3 UR10, UR53, 0x202, URZ ;  /* 0x00000202350a7890 */ /* 0x000fe2000fffe03f */
[----:B------:R-:W-:Y:S01]  /*53f0*/  WARPGROUP.ARRIVE ;  /* 0x00000000000079c5 */ /* 0x000fe20000000000 */
[----:B------:R-:W-:Y:S01]  /*5400*/  UMOV UR11, 0x80000020 ;  /* 0x80000020000b7882 */ /* 0x000fe20000000000 */
[----:B------:R-:W-:Y:S01]  /*5410*/  UIADD3 UR14, UR53, 0x282, URZ ;  /* 0x00000282350e7890 */ /* 0x000fe2000fffe03f */
[----:B------:R-:W-:Y:S01]  /*5420*/  UMOV UR15, 0x80000020 ;  /* 0x80000020000f7882 */ /* 0x000fe20000000000 */
[----:B------:R-:W-:Y:S02]  /*5430*/  UIADD3 UR18, UR53, 0x500, URZ ;  /* 0x0000050035127890 */ /* 0x000fe4000fffe03f */
[----:B------:R-:W-:Y:S01]  /*5440*/  QGMMA.64x32x32.F32.E4M3.E4M3 R152, gdesc[UR24], RZ, !UPT, gsb0 ;  /* 0x00600000189879f3 */ /* 0x000fe2000c0008ff */
[----:B------:R-:W-:Y:S01]  /*5450*/  UIADD3 UR26, UR53, 0x180, URZ ;  /* 0x00000180351a7890 */ /* 0x000fe2000fffe03f */
[----:B------:R-:W-:Y:S01]  /*5460*/  UMOV UR27, 0x80000020 ;  /* 0x80000020001b7882 */ /* 0x000fe20000000000 */
[----:B------:R-:W-:Y:S01]  /*5470*/  UMOV UR19, 0x80000020 ;  /* 0x8000002000137882 */ /* 0x000fe20000000000 */
[----:B------:R-:W-:Y:S01]  /*5480*/  UIADD3 UR22, UR53, 0x502, URZ ;  /* 0x0000050235167890 */ /* 0x000fe2000fffe03f */
[----:B------:R-:W-:Y:S01]  /*5490*/  UMOV UR23, 0x80000020 ;  /* 0x8000002000177882 */ /* 0x000fe20000000000 */
[----:B------:R-:W-:-:S02]  /*54a0*/  WARPGROUP.DEPBAR.LE gsb0, 0x0 ;  /* 0x00008000000079c5 */ /* 0x000fc40000010000 */
        /* <DEDUP_REMOVED lines=16> */
[----:B------:R-:W-:Y:S01]  /*55b0*/  UMOV UR26, UR6 ;  /* 0x00000006001a7c82 */ /* 0x000fe20008000000 */
[----:B------:R-:W-:Y:S01]  /*55c0*/  UMOV UR27, 0x80000020 ;  /* 0x80000020001b7882 */ /* 0x000fe20000000000 */
[----:B------:R-:W-:Y:S01]  /*55d0*/  UIADD3 UR6, UR53, 0x2, URZ ;  /* 0x0000000235067890 */ /* 0x000fe2000fffe03f */
        /* <DEDUP_REMOVED lines=25> */
[----:B------:R-:W-:Y:S01]  /*5770*/  UMOV UR6, UR10 ;  /* 0x0000000a00067c82 */ /* 0x000fe20008000000 */
[----:B------:R-:W-:Y:S01]  /*5780*/  UMOV UR7, 0x80000020 ;  /* 0x8000002000077882 */ /* 0x000fe20000000000 */
[----:B------:R-:W-:Y:S01]  /*5790*/  UIADD3 UR10, UR53, 0x280, URZ ;  /* 0x00000280350a7890 */ /* 0x000fe2000fffe03f */
        /* <DEDUP_REMOVED lines=92> */
[----:B------:R-:W-:Y:S01]  /*5d60*/  UIADD3 UR53, UR53, 0x702, URZ ;  /* 0x0000070235357890 */ /* 0x000fe2000fffe03f */
        /* <DEDUP_REMOVED lines=15> */
[----:B0-----:R-:W-:Y:S05]  /*5e60*/  @P2 BRA `(.L_x_20) ;  /* 0x00000000002c2947 */ /* 0x001fea0003800000 */
[----:B------:R-:W-:Y:S05]  /*5e70*/  @!P0 BRA `(.L_x_21) ;  /* 0x0000000000048947 */ /* 0x000fea0003800000 */
[----:B------:R-:W-:Y:S01]  /*5e80*/  BPT.TRAP 0x1 ;  /* 0x000000040000795c */ /* 0x000fe20000300000 */
.L_x_21:
[----:B------:R-:W-:Y:S01]  /*5e90*/  ULEA UR6, UR50, UR39, 0x3 ;  /* 0x0000002732067291 */ /* 0x000fe2000f8e183f */
[----:B------:R-:W-:-:S05]  /*5ea0*/  IMAD.U32 R7, RZ, RZ, UR52 ;  /* 0x00000034ff077e24 */ /* 0x000fca000f8e00ff */
[----:B------:R-:W-:-:S04]  /*5eb0*/  SHF.L.U32 R7, R7, 0x1f, RZ ;  /* 0x0000001f07077819 */ /* 0x000fc800000006ff */
[----:B------:R0:W1:Y:S01]  /*5ec0*/  SYNCS.PHASECHK.TRANS64.TRYWAIT P1, [UR6+0x29850], R7 ;  /* 0x02985007ff0075a7 */ /* 0x0000620008020146 */
[----:B------:R-:W-:Y:S05]  /*5ed0*/  @!P0 BRA `(.L_x_22) ;  /* 0x0000000000048947 */ /* 0x000fea0003800000 */
[----:B------:R-:W-:Y:S01]  /*5ee0*/  BPT.TRAP 0x1 ;  /* 0x000000040000795c */ /* 0x000fe20000300000 */
.L_x_22:
[----:B-1----:R-:W-:Y:S05]  /*5ef0*/  @P1 BRA `(.L_x_20) ;  /* 0x0000000000081947 */ /* 0x002fea0003800000 */
[----:B------:R-:W1:Y:S02]  /*5f00*/  SYNCS.PHASECHK.TRANS64.TRYWAIT P1, [UR6+0x29850], R7 ;  /* 0x02985007ff0075a7 */ /* 0x000e640008020146 */
[----:B-1----:R-:W-:Y:S05]  /*5f10*/  @!P1 BRA `(.L_x_23) ;  /* 0x0000008400609947 */ /* 0x002fea0003800000 */
.L_x_20:
[----:B------:R-:W-:Y:S01]  /*5f20*/  UIADD3 UR6, UR39, 0x400, URZ ;  /* 0x0000040027067890 */ /* 0x000fe2000fffe03f */
[----:B------:R-:W-:Y:S01]  /*5f30*/  WARPGROUP.ARRIVE ;  /* 0x00000000000079c5 */ /* 0x000fe20000000000 */
[----:B------:R-:W-:Y:S01]  /*5f40*/  UMOV UR7, 0xc0000010 ;  /* 0xc000001000077882 */ /* 0x000fe20000000000 */
[C---:B-1----:R-:W-:Y:S01]  /*5f50*/  FMUL.FTZ R8, R0.reuse, R152 ;  /* 0x0000009800087220 */ /* 0x042fe20000410000 */
[----:B------:R-:W-:Y:S01]  /*5f60*/  USHF.R.U32.HI UR6, URZ, 0x4, UR6 ;  /* 0x000000043f067899 */ /* 0x000fe20008011606 */
[C---:B------:R-:W-:Y:S01]  /*5f70*/  FMUL.FTZ R9, R0.reuse, R154 ;  /* 0x0000009a00097220 */ /* 0x040fe20000410000 */
[C---:B0-----:R-:W-:Y:S01]  /*5f80*/  FMUL.FTZ R7, R0.reuse, R153 ;  /* 0x0000009900077220 */ /* 0x041fe20000410000 */
[C---:B------:R-:W-:Y:S01]  /*5f90*/  FMUL.FTZ R10, R0.reuse, R155 ;  /* 0x0000009b000a7220 */ /* 0x040fe20000410000 */
[----:B------:R-:W-:Y:S01]  /*5fa0*/  ULOP3.LUT UR6, UR6, 0x3fff, URZ, 0xc0, !UPT ;  /* 0x00003fff06067892 */ /* 0x000fe2000f8ec03f */
[----:B------:R-:W0:Y:S01]  /*5fb0*/  MUFU.TANH R8, R8 ;  /* 0x0000000800087308 */ /* 0x000e220000002400 */
[C---:B------:R-:W-:Y:S01]  /*5fc0*/  FMUL.FTZ R11, R0.reuse, R156 ;  /* 0x0000009c000b7220 */ /* 0x040fe20000410000 */
[C---:B------:R-:W-:Y:S01]  /*5fd0*/  FMUL.FTZ R13, R0.reuse, R158 ;  /* 0x0000009e000d7220 */ /* 0x040fe20000410000 */
[----:B------:R-:W-:Y:S01]  /*5fe0*/  ULOP3.LUT UR6, UR6, 0x10000, URZ, 0xfc, !UPT ;  /* 0x0001000006067892 */ /* 0x000fe2000f8efc3f */
[C---:B------:R-:W-:Y:S01]  /*5ff0*/  FMUL.FTZ R12, R0.reuse, R157 ;  /* 0x0000009d000c7220 */ /* 0x040fe20000410000 */
[C---:B------:R-:W-:Y:S01]  /*6000*/  FMUL.FTZ R14, R0.reuse, R159 ;  /* 0x0000009f000e7220 */ /* 0x040fe20000410000 */
[C---:B------:R-:W-:Y:S01]  /*6010*/  FMUL.FTZ R15, R0.reuse, R160 ;  /* 0x000000a0000f7220 */ /* 0x040fe20000410000 */
[----:B------:R-:W-:Y:S01]  /*6020*/  UIMAD UR10, UR50, 0x500, UR6 ;  /* 0x00000500320a78a4 */ /* 0x000fe2000f8e0206 */
[----:B------:R-:W1:Y:S01]  /*6030*/  MUFU.TANH R9, R9 ;  /* 0x0000000900097308 */ /* 0x000e620000002400 */
[C---:B------:R-:W-:Y:S01]  /*6040*/  FMUL.FTZ R21, R0.reuse, R162 ;  /* 0x000000a200157220 */ /* 0x040fe20000410000 */
[C---:B------:R-:W-:Y:S01]  /*6050*/  FMUL.FTZ R20, R0.reuse, R161 ;  /* 0x000000a100147220 */ /* 0x040fe20000410000 */
[C---:B------:R-:W-:Y:S01]  /*6060*/  FMUL.FTZ R156, R0.reuse, R167 ;  /* 0x000000a7009c7220 */ /* 0x040fe20000410000 */
[C---:B------:R-:W-:Y:S01]  /*6070*/  FMUL.FTZ R167, R0.reuse, R104 ;  /* 0x0000006800a77220 */ /* 0x040fe20000410000 */
[C---:B------:R-:W-:Y:S01]  /*6080*/  FMUL.FTZ R152, R0.reuse, R163 ;  /* 0x000000a300987220 */ /* 0x040fe20000410000 */
[----:B------:R-:W-:Y:S01]  /*6090*/  UMOV UR6, UR10 ;  /* 0x0000000a00067c82 */ /* 0x000fe20008000000 */
[----:B------:R-:W-:Y:S01]  /*60a0*/  FMUL.FTZ R153, R0, R164 ;  /* 0x000000a400997220 */ /* 0x000fe20000410000 */
[----:B------:R-:W-:Y:S01]  /*60b0*/  QGMMA.64x128x32.F32.E4M3.E4M3 R24, R172, gdesc[UR4], R24, gsb0 ;  /* 0x01e00004ac187df3 */ /* 0x000fe20008000818 */
[----:B------:R-:W-:Y:S01]  /*60c0*/  UIADD3 UR6, UR10, 0x100, URZ ;  /* 0x000001000a067890 */ /* 0x000fe2000fffe03f */
[----:B------:R-:W2:Y:S01]  /*60d0*/  MUFU.TANH R7, R7 ;  /* 0x0000000700077308 */ /* 0x000ea20000002400 */
[----:B------:R-:W-:Y:S01]  /*60e0*/  UMOV UR7, 0xc0000010 ;  /* 0xc000001000077882 */ /* 0x000fe20000000000 */
[----:B0-----:R-:W-:Y:S01]  /*60f0*/  FMNMX.FTZ R104, R8, R3, !PT ;  /* 0x0000000308687209 */ /* 0x001fe20007810000 */
[C---:B------:R-:W-:Y:S01]  /*6100*/  FMUL.FTZ R155, R0.reuse, R166 ;  /* 0x000000a6009b7220 */ /* 0x040fe20000410000 */
[C---:B------:R-:W-:Y:S01]  /*6110*/  FMUL.FTZ R154, R0.reuse, R165 ;  /* 0x000000a5009a7220 */ /* 0x040fe20000410000 */
[C---:B------:R-:W-:Y:S01]  /*6120*/  FMUL.FTZ R193, R0.reuse, R106 ;  /* 0x0000006a00c17220 */ /* 0x040fe20000410000 */
[C---:B------:R-:W-:Y:S01]  /*6130*/  FMUL.FTZ R136, R0.reuse, R136 ;  /* 0x0000008800887220 */ /* 0x040fe20000410000 */
[----:B-1----:R-:W-:Y:S01]  /*6140*/  FMNMX.FTZ R203, R9, R6, !PT ;  /* 0x0000000609cb7209 */ /* 0x002fe20007810000 */
[----:B------:R-:W0:Y:S01]  /*6150*/  MUFU.TANH R10, R10 ;  /* 0x0000000a000a7308 */ /* 0x000e220000002400 */
[C---:B------:R-:W-:Y:S01]  /*6160*/  FMUL.FTZ R138, R0.reuse, R138 ;  /* 0x0000008a008a7220 */ /* 0x040fe20000410000 */
[C---:B------:R-:W-:Y:S01]  /*6170*/  FMUL.FTZ R137, R0.reuse, R137 ;  /* 0x0000008900897220 */ /* 0x040fe20000410000 */
[C---:B------:R-:W-:Y:S01]  /*6180*/  FMUL.FTZ R140, R0.reuse, R140 ;  /* 0x0000008c008c7220 */ /* 0x040fe20000410000 */
[C---:B------:R-:W-:Y:S01]  /*6190*/  FMUL.FTZ R211, R0.reuse, R88 ;  /* 0x0000005800d37220 */ /* 0x040fe20000410000 */
[C---:B------:R-:W-:Y:S01]  /*61a0*/  FMUL.FTZ R139, R0.reuse, R139 ;  /* 0x0000008b008b7220 */ /* 0x040fe20000410000 */
[C---:B------:R-:W-:Y:S01]  /*61b0*/  FMUL.FTZ R141, R0.reuse, R141 ;  /* 0x0000008d008d7220 */ /* 0x040fe20000410000 */
[C---:B------:R-:W-:Y:S01]  /*61c0*/  FMUL.FTZ R142, R0.reuse, R142 ;  /* 0x0000008e008e7220 */ /* 0x040fe20000410000 */
[----:B------:R-:W1:Y:S01]  /*61d0*/  MUFU.TANH R11, R11 ;  /* 0x0000000b000b7308 */ /* 0x000e620000002400 */
[----:B--2---:R-:W-:Y:S01]  /*61e0*/  FMNMX.FTZ R104, R7, R104, !PT ;  /* 0x0000006807687209 */ /* 0x004fe20007810000 */
[C---:B------:R-:W-:Y:S01]  /*61f0*/  FMUL.FTZ R144, R0.reuse, R144 ;  /* 0x0000009000907220 */ /* 0x040fe20000410000 */
[C---:B------:R-:W-:Y:S01]  /*6200*/  FMUL.FTZ R213, R0.reuse, R89 ;  /* 0x0000005900d57220 */ /* 0x040fe20000410000 */
[C---:B------:R-:W-:Y:S01]  /*6210*/  FMUL.FTZ R143, R0.reuse, R143 ;  /* 0x0000008f008f7220 */ /* 0x040fe20000410000 */
[C---:B------:R-:W-:Y:S01]  /*6220*/  FMUL.FTZ R145, R0.reuse, R145 ;  /* 0x0000009100917220 */ /* 0x040fe20000410000 */
[C---:B------:R-:W-:Y:S01]  /*6230*/  FMUL.FTZ R146, R0.reuse, R146 ;  /* 0x0000009200927220 */ /* 0x040fe20000410000 */
[----:B------:R-:W-:Y:S01]  /*6240*/  FMUL.FTZ R148, R0, R148 ;  /* 0x0000009400947220 */ /* 0x000fe20000410000 */
[----:B------:R-:W2:Y:S01]  /*6250*/  MUFU.TANH R13, R13 ;  /* 0x0000000d000d7308 */ /* 0x000ea20000002400 */
[----:B0-----:R-:W-:Y:S01]  /*6260*/  FMNMX.FTZ R106, R10, R203, !PT ;  /* 0x000000cb0a6a7209 */ /* 0x001fe20007810000 */
[C---:B------:R-:W-:Y:S01]  /*6270*/  FMUL.FTZ R147, R0.reuse, R147 ;  /* 0x0000009300937220 */ /* 0x040fe20000410000 */
[C---:B------:R-:W-:Y:S01]  /*6280*/  FMUL.FTZ R149, R0.reuse, R149 ;  /* 0x0000009500957220 */ /* 0x040fe20000410000 */
[C---:B------:R-:W-:Y:S01]  /*6290*/  FMUL.FTZ R150, R0.reuse, R150 ;  /* 0x0000009600967220 */ /* 0x040fe20000410000 */
[C---:B------:R-:W-:Y:S01]  /*62a0*/  FMUL.FTZ R120, R0.reuse, R120 ;  /* 0x0000007800787220 */ /* 0x040fe20000410000 */
[C---:B------:R-:W-:Y:S01]  /*62b0*/  FMUL.FTZ R151, R0.reuse, R151 ;  /* 0x0000009700977220 */ /* 0x040fe20000410000 */
[C---:B------:R-:W-:Y:S01]  /*62c0*/  FMUL.FTZ R121, R0.reuse, R121 ;  /* 0x0000007900797220 */ /* 0x040fe20000410000 */
[----:B------:R-:W0:Y:S01]  /*62d0*/  MUFU.TANH R12, R12 ;  /* 0x0000000c000c7308 */ /* 0x000e220000002400 */
[----:B-1----:R-:W-:Y:S01]  /*62e0*/  FMNMX.FTZ R203, R11, R104, !PT ;  /* 0x000000680bcb7209 */ /* 0x002fe20007810000 */
        /* <DEDUP_REMOVED lines=21> */
[----:B------:R-:W-:Y:S01]  /*6440*/  FMUL.FTZ R109, R0, R109 ;  /* 0x0000006d006d7220 */ /* 0x000fe20000410000 */
        /* <DEDUP_REMOVED lines=15> */
[C---:B------:R-:W-:Y:S01]  /*6540*/  FMUL.FTZ R93, R0.reuse, R94 ;  /* 0x0000005e005d7220 */ /* 0x040fe20000410000 */
        /* <DEDUP_REMOVED lines=12> */
[----:B------:R-:W-:Y:S01]  /*6610*/  FMUL.FTZ R103, R0, R103 ;  /* 0x0000006700677220 */ /* 0x000fe20000410000 */
[----:B------:R-:W1:Y:S03]  /*6620*/  S2R R194, SR_TID.X ;  /* 0x0000000000c27919 */ /* 0x000e660000002100 */
[----:B------:R-:W3:Y:S01]  /*6630*/  MUFU.TANH R155, R155 ;  /* 0x0000009b009b7308 */ /* 0x000ee20000002400 */
[----:B--2---:R-:W-:Y:S01]  /*6640*/  FMNMX.FTZ R104, R152, R205, !PT ;  /* 0x000000cd98687209 */ /* 0x004fe20007810000 */
[----:B------:R-:W-:-:S06]  /*6650*/  FMUL.FTZ R205, R0, R91 ;  /* 0x0000005b00cd7220 */ /* 0x000fcc0000410000 */
[----:B------:R-:W2:Y:S01]  /*6660*/  MUFU.TANH R154, R154 ;  /* 0x0000009a009a7308 */ /* 0x000ea20000002400 */
[----:B0-----:R-:W-:-:S07]  /*6670*/  FMNMX.FTZ R203, R153, R88, !PT ;  /* 0x0000005899cb7209 */ /* 0x001fce0007810000 */
[----:B------:R-:W0:Y:S01]  /*6680*/  MUFU.TANH R156, R156 ;  /* 0x0000009c009c7308 */ /* 0x000e220000002400 */
[----:B---3--:R-:W-:-:S07]  /*6690*/  FMNMX.FTZ R89, R155, R104, !PT ;  /* 0x000000689b597209 */ /* 0x008fce0007810000 */
[----:B------:R-:W3:Y:S01]  /*66a0*/  MUFU.TANH R136, R136 ;  /* 0x0000008800887308 */ /* 0x000ee20000002400 */
[----:B--2---:R-:W-:Y:S02]  /*66b0*/  FMNMX.FTZ R203, R154, R203, !PT ;  /* 0x000000cb9acb7209 */ /* 0x004fe40007810000 */
[----:B-1----:R-:W-:-:S05]  /*66c0*/  LOP3.LUT P1, RZ, R194, 0x7f, RZ, 0xc0, !PT ;  /* 0x0000007fc2ff7812 */ /* 0x002fca000782c0ff */
[----:B------:R-:W1:Y:S01]  /*66d0*/  MUFU.TANH R138, R138 ;  /* 0x0000008a008a7308 */ /* 0x000e620000002400 */
[----:B0-----:R-:W-:-:S07]  /*66e0*/  FMNMX.FTZ R89, R156, R89, !PT ;  /* 0x000000599c597209 */ /* 0x001fce0007810000 */
[----:B------:R-:W0:Y:S01]  /*66f0*/  MUFU.TANH R137, R137 ;  /* 0x0000008900897308 */ /* 0x000e220000002400 */
[----:B---3--:R-:W-:Y:S01]  /*6700*/  FMNMX.FTZ R88, R136, R203, !PT ;  /* 0x000000cb88587209 */ /* 0x008fe20007810000 */
[----:B------:R-:W-:-:S06]  /*6710*/  FMUL.FTZ R203, R0, R90 ;  /* 0x0000005a00cb7220 */ /* 0x000fcc0000410000 */
[----:B------:R-:W2:Y:S01]  /*6720*/  MUFU.TANH R140, R140 ;  /* 0x0000008c008c7308 */ /* 0x000ea20000002400 */
[----:B-1----:R-:W-:Y:S01]  /*6730*/  FMNMX.FTZ R90, R138, R89, !PT ;  /* 0x000000598a5a7209 */ /* 0x002fe20007810000 */
[----:B------:R-:W-:Y:S02]  /*6740*/  WARPGROUP.DEPBAR.LE gsb0, 0x0 ;  /* 0x00008000000079c5 */ /* 0x000fe40000010000 */
[----:B------:R-:W-:-:S04]  /*6750*/  WARPGROUP.ARRIVE ;  /* 0x00000000000079c5 */ /* 0x000fc80000000000 */
[----:B------:R-:W1:Y:S01]  /*6760*/  MUFU.TANH R139, R139 ;  /* 0x0000008b008b7308 */ /* 0x000e620000002400 */
[----:B0-----:R-:W-:Y:S01]  /*6770*/  FMNMX.FTZ R89, R137, R88, !PT ;  /* 0x0000005889597209 */ /* 0x001fe20007810000 */
[----:B------:R-:W-:Y:S01]  /*6780*/  QGMMA.64x128x32.F32.E4M3.E4M3 R24, R176, gdesc[UR4], R24, gsb0 ;  /* 0x01e00004b0187df3 */ /* 0x000fe20008000818 */
[----:B------:R-:W-:Y:S01]  /*6790*/  UIADD3 UR6, UR10, 0x200, URZ ;  /* 0x000002000a067890 */ /* 0x000fe2000fffe03f */
[----:B------:R-:W-:-:S04]  /*67a0*/  UMOV UR7, 0xc0000010 ;  /* 0xc000001000077882 */ /* 0x000fc80000000000 */
[----:B------:R-:W0:Y:S01]  /*67b0*/  MUFU.TANH R141, R141 ;  /* 0x0000008d008d7308 */ /* 0x000e220000002400 */
[----:B--2---:R-:W-:-:S07]  /*67c0*/  FMNMX.FTZ R88, R140, R89, !PT ;  /* 0x000000598c587209 */ /* 0x004fce0007810000 */
[----:B------:R-:W2:Y:S01]  /*67d0*/  MUFU.TANH R142, R142 ;  /* 0x0000008e008e7308 */ /* 0x000ea20000002400 */
[----:B-1----:R-:W-:-:S07]  /*67e0*/  FMNMX.FTZ R215, R139, R90, !PT ;  /* 0x0000005a8bd77209 */ /* 0x002fce0007810000 */
[----:B------:R-:W1:Y:S01]  /*67f0*/  MUFU.TANH R144, R144 ;  /* 0x0000009000907308 */ /* 0x000e620000002400 */
[----:B0-----:R-:W-:-:S07]  /*6800*/  FMNMX.FTZ R89, R141, R88, !PT ;  /* 0x000000588d597209 */ /* 0x001fce0007810000 */
[----:B------:R-:W0:Y:S01]  /*6810*/  MUFU.TANH R143, R143 ;  /* 0x0000008f008f7308 */ /* 0x000e220000002400 */
[----:B--2---:R-:W-:Y:S01]  /*6820*/  FMNMX.FTZ R90, R142, R215, !PT ;  /* 0x000000d78e5a7209 */ /* 0x004fe20007810000 */
[----:B------:R-:W-:-:S06]  /*6830*/  FMUL.FTZ R215, R0, R92 ;  /* 0x0000005c00d77220 */ /* 0x000fcc0000410000 */
[----:B------:R-:W2:Y:S01]  /*6840*/  MUFU.TANH R145, R145 ;  /* 0x0000009100917308 */ /* 0x000ea20000002400 */
[----:B-1----:R-:W-:-:S07]  /*6850*/  FMNMX.FTZ R88, R144, R89, !PT ;  /* 0x0000005990587209 */ /* 0x002fce0007810000 */
[----:B------:R-:W1:Y:S01]  /*6860*/  MUFU.TANH R146, R146 ;  /* 0x0000009200927308 */ /* 0x000e620000002400 */
[----:B0-----:R-:W-:-:S07]  /*6870*/  FMNMX.FTZ R91, R143, R90, !PT ;  /* 0x0000005a8f5b7209 */ /* 0x001fce0007810000 */
[----:B------:R-:W0:Y:S01]  /*6880*/  MUFU.TANH R148, R148 ;  /* 0x0000009400947308 */ /* 0x000e220000002400 */
[----:B--2---:R-:W-:-:S07]  /*6890*/  FMNMX.FTZ R89, R145, R88, !PT ;  /* 0x0000005891597209 */ /* 0x004fce0007810000 */
        /* <DEDUP_REMOVED lines=21> */
[----:B0-----:R-:W-:Y:S01]  /*69f0*/  FMNMX.FTZ R90, R123, R90, !PT ;  /* 0x0000005a7b5a7209 */ /* 0x001fe20007810000 */
[----:B------:R-:W-:Y:S02]  /*6a00*/  WARPGROUP.DEPBAR.LE gsb0, 0x0 ;  /* 0x00008000000079c5 */ /* 0x000fe40000010000 */
[----:B------:R-:W-:-:S04]  /*6a10*/  WARPGROUP.ARRIVE ;  /* 0x00000000000079c5 */ /* 0x000fc80000000000 */
[----:B------:R-:W0:Y:S01]  /*6a20*/  MUFU.TANH R159, R159 ;  /* 0x0000009f009f7308 */ /* 0x000e220000002400 */
[----:B--2---:R-:W-:Y:S01]  /*6a30*/  FMNMX.FTZ R88, R125, R88, !PT ;  /* 0x000000587d587209 */ /* 0x004fe20007810000 */
[----:B------:R-:W-:Y:S01]  /*6a40*/  QGMMA.64x128x32.F32.E4M3.E4M3 R24, R180, gdesc[UR4], R24, gsb0 ;  /* 0x01e00004b4187df3 */ /* 0x000fe20008000818 */
[----:B------:R-:W-:Y:S01]  /*6a50*/  UIADD3 UR6, UR10, 0x300, URZ ;  /* 0x000003000a067890 */ /* 0x000fe2000fffe03f */
[----:B------:R-:W-:-:S04]  /*6a60*/  UMOV UR7, 0xc0000010 ;  /* 0xc000001000077882 */ /* 0x000fc80000000000 */
        /* <DEDUP_REMOVED lines=36> */
[----:B------:R-:W-:Y:S02]  /*6cb0*/  WARPGROUP.DEPBAR.LE gsb0, 0x0 ;  /* 0x00008000000079c5 */ /* 0x000fe40000010000 */
[----:B------:R-:W-:-:S04]  /*6cc0*/  WARPGROUP.ARRIVE ;  /* 0x00000000000079c5 */ /* 0x000fc80000000000 */
[----:B------:R-:W2:Y:S01]  /*6cd0*/  MUFU.TANH R201, R201 ;  /* 0x000000c900c97308 */ /* 0x000ea20000002400 */
[----:B-1----:R-:W-:Y:S01]  /*6ce0*/  FMNMX.FTZ R90, R111, R90, !PT ;  /* 0x0000005a6f5a7209 */ /* 0x002fe20007810000 */
[----:B------:R-:W-:Y:S01]  /*6cf0*/  QGMMA.64x128x32.F32.E4M3.E4M3 R24, R184, gdesc[UR4], R24, gsb0 ;  /* 0x01e00004b8187df3 */ /* 0x000fe20008000818 */
[----:B------:R-:W-:Y:S01]  /*6d00*/  UIADD3 UR6, UR10, 0x400, URZ ;  /* 0x000004000a067890 */ /* 0x000fe2000fffe03f */
[----:B------:R-:W-:-:S04]  /*6d10*/  UMOV UR7, 0xc0000010 ;  /* 0xc000001000077882 */ /* 0x000fc80000000000 */
        /* <DEDUP_REMOVED lines=35> */
[----:B-1----:R-:W-:Y:S01]  /*6f50*/  FMNMX.FTZ R90, R97, R90, !PT ;  /* 0x0000005a615a7209 */ /* 0x002fe20007810000 */
[----:B------:R-:W-:Y:S02]  /*6f60*/  WARPGROUP.DEPBAR.LE gsb0, 0x0 ;  /* 0x00008000000079c5 */ /* 0x000fe40000010000 */
[----:B------:R-:W-:-:S04]  /*6f70*/  WARPGROUP.ARRIVE ;  /* 0x00000000000079c5 */ /* 0x000fc80000000000 */
[----:B------:R-:W1:Y:S01]  /*6f80*/  MUFU.TANH R225, R225 ;  /* 0x000000e100e17308 */ /* 0x000e620000002400 */
[----:B0-----:R-:W-:Y:S01]  /*6f90*/  FMNMX.FTZ R88, R223, R88, !PT ;  /* 0x00000058df587209 */ /* 0x001fe20007810000 */
[----:B------:R-:W-:Y:S06]  /*6fa0*/  QGMMA.64x128x32.F32.E4M3.E4M3 R24, R188, gdesc[UR4], R24, gsb0 ;  /* 0x01e00004bc187df3 */ /* 0x000fec0008000818 */
[----:B------:R-:W0:Y:S01]  /*6fb0*/  MUFU.TANH R101, R101 ;  /* 0x0000006500657308 */ /* 0x000e220000002400 */
[----:B--2---:R-:W-:-:S07]  /*6fc0*/  FMNMX.FTZ R90, R99, R90, !PT ;  /* 0x0000005a635a7209 */ /* 0x004fce0007810000 */
[----:B------:R-:W2:Y:S01]  /*6fd0*/  MUFU.TANH R103, R103 ;  /* 0x0000006700677308 */ /* 0x000ea20000002400 */
[----:B-1----:R-:W-:Y:S02]  /*6fe0*/  FMNMX.FTZ R92, R225, R88, !PT ;  /* 0x00000058e15c7209 */ /* 0x002fe40007810000 */
[----:B------:R-:W1:Y:S03]  /*6ff0*/  LDC R88, c[0x0][0x988] ;  /* 0x00026200ff587b82 */ /* 0x000e660000000800 */
[----:B------:R-:W3:Y:S01]  /*7000*/  SHFL.BFLY PT, R89, R92, 0x2, 0x1f ;  /* 0x0c401f005c597f89 */ /* 0x000ee200000e0000 */
[----:B0-----:R-:W-:-:S04]  /*7010*/  FMNMX.FTZ R90, R101, R90, !PT ;  /* 0x0000005a655a7209 */ /* 0x001fc80007810000 */
[----:B--2---:R-:W-:-:S05]  /*7020*/  FMNMX.FTZ R90, R103, R90, !PT ;  /* 0x0000005a675a7209 */ /* 0x004fca0007810000 */
[----:B------:R-:W0:Y:S01]  /*7030*/  SHFL.BFLY PT, R91, R90, 0x2, 0x1f ;  /* 0x0c401f005a5b7f89 */ /* 0x000e2200000e0000 */
[----:B---3--:R-:W-:-:S05]  /*7040*/  FMNMX.FTZ R94, R92, R89, !PT ;  /* 0x000000595c5e7209 */ /* 0x008fca0007810000 */
[----:B------:R-:W2:Y:S01]  /*7050*/  SHFL.BFLY PT, R89, R94, 0x1, 0x1f ;  /* 0x0c201f005e597f89 */ /* 0x000ea200000e0000 */
[----:B0-----:R-:W-:-:S05]  /*7060*/  FMNMX.FTZ R96, R90, R91, !PT ;  /* 0x0000005b5a607209 */ /* 0x001fca0007810000 */
[----:B------:R-:W0:Y:S01]  /*7070*/  SHFL.BFLY PT, R91, R96, 0x1, 0x1f ;  /* 0x0c201f00605b7f89 */ /* 0x000e2200000e0000 */
[----:B--2---:R-:W-:-:S05]  /*7080*/  FMNMX.FTZ R89, R94, R89, !PT ;  /* 0x000000595e597209 */ /* 0x004fca0007810000 */
[C---:B------:R-:W-:Y:S01]  /*7090*/  FADD.FTZ R3, -R89.reuse, R3 ;  /* 0x0000000359037221 */ /* 0x040fe20000010100 */
[----:B-1----:R-:W-:-:S03]  /*70a0*/  FFMA.FTZ R104, R89, R88, -8 ;  /* 0xc100000059687423 */ /* 0x002fc60000010058 */
[-C--:B------:R-:W-:Y:S01]  /*70b0*/  FMUL.FTZ R90, R3, R88.reuse ;  /* 0x00000058035a7220 */ /* 0x080fe20000410000 */
[----:B------:R-:W-:-:S01]  /*70c0*/  FFMA.FTZ R173, R8, R88, -R104 ;  /* 0x0000005808ad7223 */ /* 0x000fc20000010868 */
[-CC-:B------:R-:W-:Y:S01]  /*70d0*/  FFMA.FTZ R8, R7, R88.reuse, -R104.reuse ;  /* 0x0000005807087223 */ /* 0x180fe20000010868 */
[----:B------:R-:W-:-:S01]  /*70e0*/  FFMA.FTZ R7, R11, R88, -R104 ;  /* 0x000000580b077223 */ /* 0x000fc20000010868 */
[-CC-:B------:R-:W-:Y:S01]  /*70f0*/  FFMA.FTZ R11, R15, R88.reuse, -R104.reuse ;  /* 0x000000580f0b7223 */ /* 0x180fe20000010868 */
[----:B------:R-:W-:-:S01]  /*7100*/  FFMA.FTZ R15, R153, R88, -R104 ;  /* 0x00000058990f7223 */ /* 0x000fc20000010868 */
[-CC-:B------:R-:W-:Y:S01]  /*7110*/  FFMA.FTZ R100, R120, R88.reuse, -R104.reuse ;  /* 0x0000005878647223 */ /* 0x180fe20000010868 */
[----:B0-----:R-:W-:Y:S01]  /*7120*/  FMNMX.FTZ R91, R96, R91, !PT ;  /* 0x0000005b605b7209 */ /* 0x001fe20007810000 */
[-CC-:B------:R-:W-:Y:S01]  /*7130*/  FFMA.FTZ R102, R124, R88.reuse, -R104.reuse ;  /* 0x000000587c667223 */ /* 0x180fe20000010868 */
[----:B------:R-:W-:-:S01]  /*7140*/  FFMA.FTZ R106, R159, R88, -R104 ;  /* 0x000000589f6a7223 */ /* 0x000fc20000010868 */
[-CC-:B------:R-:W-:Y:S01]  /*7150*/  FFMA.FTZ R108, R163, R88.reuse, -R104.reuse ;  /* 0x00000058a36c7223 */ /* 0x180fe20000010868 */
[----:B------:R-:W-:-:S01]  /*7160*/  FFMA.FTZ R110, R167, R88, -R104 ;  /* 0x00000058a76e7223 */ /* 0x000fc20000010868 */
[----:B------:R-:W-:Y:S01]  /*7170*/  FADD.FTZ R3, -R91, R6 ;  /* 0x000000065b037221 */ /* 0x000fe20000010100 */
[----:B------:R-:W-:-:S01]  /*7180*/  FFMA.FTZ R12, R12, R88, -R104 ;  /* 0x000000580c0c7223 */ /* 0x000fc20000010868 */
[----:B------:R0:W-:Y:S01]  /*7190*/  MUFU.EX2 R6, R90 ;  /* 0x0000005a00067308 */ /* 0x0001e20000000800 */
[----:B------:R-:W-:-:S01]  /*71a0*/  FFMA.FTZ R20, R20, R88, -R104 ;  /* 0x0000005814147223 */ /* 0x000fc20000010868 */
[-CC-:B------:R-:W-:Y:S01]  /*71b0*/  FFMA.FTZ R92, R136, R88.reuse, -R104.reuse ;  /* 0x00000058885c7223 */ /* 0x180fe20000010868 */
[----:B------:R-:W-:-:S01]  /*71c0*/  FFMA.FTZ R137, R137, R88, -R104 ;  /* 0x0000005889897223 */ /* 0x000fc20000010868 */
[-CC-:B------:R-:W-:Y:S01]  /*71d0*/  FFMA.FTZ R94, R140, R88.reuse, -R104.reuse ;  /* 0x000000588c5e7223 */ /* 0x180fe20000010868 */
[----:B------:R-:W-:-:S01]  /*71e0*/  FFMA.FTZ R141, R141, R88, -R104 ;  /* 0x000000588d8d7223 */ /* 0x000fc20000010868 */
[-CC-:B------:R-:W-:Y:S01]  /*71f0*/  FFMA.FTZ R96, R144, R88.reuse, -R104.reuse ;  /* 0x0000005890607223 */ /* 0x180fe20000010868 */
[----:B------:R-:W-:-:S01]  /*7200*/  FFMA.FTZ R145, R145, R88, -R104 ;  /* 0x0000005891917223 */ /* 0x000fc20000010868 */
[-CC-:B------:R-:W-:Y:S01]  /*7210*/  FFMA.FTZ R98, R148, R88.reuse, -R104.reuse ;  /* 0x0000005894627223 */ /* 0x180fe20000010868 */
[----:B0-----:R-:W-:-:S01]  /*7220*/  FFMA.FTZ R90, R154, R88, -R104 ;  /* 0x000000589a5a7223 */ /* 0x001fc20000010868 */
[-CC-:B------:R-:W-:Y:S01]  /*7230*/  FFMA.FTZ R149, R149, R88.reuse, -R104.reuse ;  /* 0x0000005895957223 */ /* 0x180fe20000010868 */
        /* <DEDUP_REMOVED lines=19> */
[-C--:B------:R-:W-:Y:S01]  /*7370*/  FFMA.FTZ R104, R91, R88.reuse, -8 ;  /* 0xc10000005b687423 */ /* 0x080fe20000010058 */
[-C--:B------:R-:W-:Y:S01]  /*7380*/  FMUL.FTZ R3, R3, R88.reuse ;  /* 0x0000005803037220 */ /* 0x080fe20000410000 */
[----:B------:R-:W0:Y:S02]  /*7390*/  MUFU.EX2 R173, R173 ;  /* 0x000000ad00ad7308 */ /* 0x000e240000000800 */
[----:B------:R-:W-:-:S01]  /*73a0*/  FFMA.FTZ R128, R9, R88, -R104 ;  /* 0x0000005809807223 */ /* 0x000fc20000010868 */
[-CC-:B------:R-:W-:Y:S01]  /*73b0*/  FFMA.FTZ R9, R10, R88.reuse, -R104.reuse ;  /* 0x000000580a097223 */ /* 0x180fe20000010868 */
[----:B------:R-:W-:-:S01]  /*73c0*/  FFMA.FTZ R10, R13, R88, -R104 ;  /* 0x000000580d0a7223 */ /* 0x000fc20000010868 */
[-CC-:B------:R-:W-:Y:S01]  /*73d0*/  FFMA.FTZ R13, R14, R88.reuse, -R104.reuse ;  /* 0x000000580e0d7223 */ /* 0x180fe20000010868 */
[----:B------:R-:W-:-:S01]  /*73e0*/  FFMA.FTZ R14, R21, R88, -R104 ;  /* 0x00000058150e7223 */ /* 0x000fc20000010868 */
[-CC-:B------:R-:W-:Y:S01]  /*73f0*/  FFMA.FTZ R21, R152, R88.reuse, -R104.reuse ;  /* 0x0000005898157223 */ /* 0x180fe20000010868 */
        /* <DEDUP_REMOVED lines=8> */
[----:B------:R-:W1:Y:S01]  /*7480*/  MUFU.EX2 R128, R128 ;  /* 0x0000008000807308 */ /* 0x000e620000000800 */
[----:B0-----:R-:W-:-:S01]  /*7490*/  FFMA.FTZ R5, R6, R5, R173 ;  /* 0x0000000506057223 */ /* 0x001fc200000100ad */
        /* <DEDUP_REMOVED lines=15> */
[----:B-1----:R-:W-:-:S01]  /*7590*/  FFMA.FTZ R4, R3, R4, R128 ;  /* 0x0000000403047223 */ /* 0x002fc20000010080 */
[-CC-:B------:R-:W-:Y:S01]  /*75a0*/  FFMA.FTZ R115, R115, R88.reuse, -R104.reuse ;  /* 0x0000005873737223 */ /* 0x180fe20000010868 */
[----:B------:R-:W-:-:S01]  /*75b0*/  FFMA.FTZ R117, R117, R88, -R104 ;  /* 0x0000005875757223 */ /* 0x000fc20000010868 */
[-CC-:B------:R-:W-:Y:S01]  /*75c0*/  FFMA.FTZ R154, R119, R88.reuse, -R104.reuse ;  /* 0x00000058779a7223 */ /* 0x180fe20000010868 */
[----:B------:R-:W-:-:S01]  /*75d0*/  FFMA.FTZ R119, R203, R88, -R104 ;  /* 0x00000058cb777223 */ /* 0x000fc20000010868 */
[-CC-:B------:R-:W-:Y:S01]  /*75e0*/  FFMA.FTZ R93, R93, R88.reuse, -R104.reuse ;  /* 0x000000585d5d7223 */ /* 0x180fe20000010868 */
[----:B------:R-:W-:-:S01]  /*75f0*/  FFMA.FTZ R95, R95, R88, -R104 ;  /* 0x000000585f5f7223 */ /* 0x000fc20000010868 */
[----:B------:R-:W1:Y:S01]  /*7600*/  MUFU.EX2 R7, R7 ;  /* 0x0000000700077308 */ /* 0x000e620000000800 */
[----:B0-----:R-:W-:-:S01]  /*7610*/  FADD.FTZ R146, R8, R5 ;  /* 0x0000000508927221 */ /* 0x001fc20000010000 */
[-CC-:B------:R-:W-:Y:S01]  /*7620*/  FFMA.FTZ R97, R97, R88.reuse, -R104.reuse ;  /* 0x0000005861617223 */ /* 0x180fe20000010868 */
[----:B------:R-:W-:-:S01]  /*7630*/  FFMA.FTZ R99, R99, R88, -R104 ;  /* 0x0000005863637223 */ /* 0x000fc20000010868 */
[----:B------:R-:W-:-:S02]  /*7640*/  WARPGROUP.DEPBAR.LE gsb0, 0x0 ;  /* 0x00008000000079c5 */ /* 0x000fc40000010000 */
[----:B------:R-:W-:-:S01]  /*7650*/  FFMA.FTZ R101, R101, R88, -R104 ;  /* 0x0000005865657223 */ /* 0x000fc20000010868 */
[----:B------:R-:W-:Y:S01]  /*7660*/  FFMA.FTZ R103, R103, R88, -R104 ;  /* 0x0000005867677223 */ /* 0x000fe20000010868 */
[----:B------:R-:W0:Y:S01]  /*7670*/  MUFU.EX2 R10, R10 ;  /* 0x0000000a000a7308 */ /* 0x000e220000000800 */
[----:B--2---:R-:W-:-:S07]  /*7680*/  FADD.FTZ R5, R9, R4 ;  /* 0x0000000409057221 */ /* 0x004fce0000010000 */
[----:B------:R-:W2:Y:S01]  /*7690*/  MUFU.EX2 R12, R12 ;  /* 0x0000000c000c7308 */ /* 0x000ea20000000800 */
[----:B-1----:R-:W-:-:S01]  /*76a0*/  FADD.FTZ R157, R7, R146 ;  /* 0x00000092079d7221 */ /* 0x002fc20000010000 */
[----:B------:R-:W-:-:S06]  /*76b0*/  FFMA.FTZ R146, R193, R88, -R104 ;  /* 0x00000058c1927223 */ /* 0x000fcc0000010868 */
[----:B------:R-:W1:Y:S01]  /*76c0*/  MUFU.EX2 R13, R13 ;  /* 0x0000000d000d7308 */ /* 0x000e620000000800 */
[----:B0-----:R-:W-:-:S07]  /*76d0*/  FADD.FTZ R4, R10, R5 ;  /* 0x000000050a047221 */ /* 0x001fce0000010000 */
[----:B------:R-:W0:Y:S01]  /*76e0*/  MUFU.EX2 R11, R11 ;  /* 0x0000000b000b7308 */ /* 0x000e220000000800 */
[----:B--2---:R-:W-:-:S07]  /*76f0*/  FADD.FTZ R148, R12, R157 ;  /* 0x0000009d0c947221 */ /* 0x004fce0000010000 */
[----:B------:R-:W2:Y:S01]  /*7700*/  MUFU.EX2 R14, R14 ;  /* 0x0000000e000e7308 */ /* 0x000ea20000000800 */
[----:B-1----:R-:W-:-:S07]  /*7710*/  FADD.FTZ R5, R13, R4 ;  /* 0x000000040d057221 */ /* 0x002fce0000010000 */
        /* <DEDUP_REMOVED lines=9> */
[----:B--2---:R-:W-:-:S01]  /*77b0*/  FADD.FTZ R157, R15, R148 ;  /* 0x000000940f9d7221 */ /* 0x004fc20000010000 */
[----:B------:R-:W-:-:S06]  /*77c0*/  FFMA.FTZ R148, R197, R88, -R104 ;  /* 0x00000058c5947223 */ /* 0x000fcc0000010868 */
        /* <DEDUP_REMOVED lines=21> */
[----:B0-----:R-:W-:-:S01]  /*7920*/  FADD.FTZ R157, R143, R150 ;  /* 0x000000968f9d7221 */ /* 0x001fc20000010000 */
[----:B------:R-:W-:-:S06]  /*7930*/  FFMA.FTZ R150, R201, R88, -R104 ;  /* 0x00000058c9967223 */ /* 0x000fcc0000010868 */
        /* <DEDUP_REMOVED lines=63> */
[----:B------:R-:W-:-:S06]  /*7d30*/  IADD3 R4, -R22, 0xb, RZ ;  /* 0x0000000b16047810 */ /* 0x000fcc0007ffe1ff */
[----:B------:R-:W2:Y:S01]  /*7d40*/  MUFU.EX2 R150, R150 ;  /* 0x0000009600967308 */ /* 0x000ea20000000800 */
[----:B-1----:R-:W-:-:S07]  /*7d50*/  FADD.FTZ R157, R111, R156 ;  /* 0x0000009c6f9d7221 */ /* 0x002fce0000010000 */
[----:B------:R-:W1:Y:S01]  /*7d60*/  MUFU.EX2 R113, R113 ;  /* 0x0000007100717308 */ /* 0x000e620000000800 */
[----:B0-----:R-:W-:-:S07]  /*7d70*/  FADD.FTZ R156, R114, R5 ;  /* 0x00000005729c7221 */ /* 0x001fce0000010000 */
[----:B------:R-:W0:Y:S01]  /*7d80*/  MUFU.EX2 R115, R115 ;  /* 0x0000007300737308 */ /* 0x000e220000000800 */
[----:B--2---:R-:W-:-:S01]  /*7d90*/  FADD.FTZ R158, R150, R157 ;  /* 0x0000009d969e7221 */ /* 0x004fc20000010000 */
[----:B------:R-:W-:-:S06]  /*7da0*/  IMAD.U32 R157, RZ, RZ, UR51 ;  /* 0x00000033ff9d7e24 */ /* 0x000fcc000f8e00ff */
        /* <DEDUP_REMOVED lines=8> */
[----:B------:R-:W1:Y:S08]  /*7e30*/  MUFU.EX2 R118, R118 ;  /* 0x0000007600767308 */ /* 0x000e700000000800 */
[----:B------:R-:W3:Y:S08]  /*7e40*/  MUFU.EX2 R119, R119 ;  /* 0x0000007700777308 */ /* 0x000ef00000000800 */
[----:B------:R-:W4:Y:S08]  /*7e50*/  MUFU.EX2 R159, R159 ;  /* 0x0000009f009f7308 */ /* 0x000f300000000800 */
[----:B------:R-:W5:Y:S08]  /*7e60*/  MUFU.EX2 R152, R152 ;  /* 0x0000009800987308 */ /* 0x000f700000000800 */
[----:B------:R-:W5:Y:S08]  /*7e70*/  MUFU.EX2 R120, R120 ;  /* 0x0000007800787308 */ /* 0x000f700000000800 */
[----:B------:R-:W5:Y:S08]  /*7e80*/  MUFU.EX2 R160, R93 ;  /* 0x0000005d00a07308 */ /* 0x000f700000000800 */
[----:B------:R0:W-:Y:S08]  /*7e90*/  MUFU.EX2 R161, R95 ;  /* 0x0000005f00a17308 */ /* 0x0001f00000000800 */
[----:B------:R-:W5:Y:S01]  /*7ea0*/  MUFU.EX2 R163, R163 ;  /* 0x000000a300a37308 */ /* 0x000f620000000800 */
[----:B0-----:R-:W-:-:S01]  /*7eb0*/  FADD.FTZ R95, R153, R156 ;  /* 0x0000009c995f7221 */ /* 0x001fc20000010000 */
[----:B--2---:R-:W-:-:S03]  /*7ec0*/  FADD.FTZ R156, R154, R5 ;  /* 0x000000059a9c7221 */ /* 0x004fc60000010000 */
[----:B-1----:R-:W-:Y:S01]  /*7ed0*/  FADD.FTZ R158, R118, R95 ;  /* 0x0000005f769e7221 */ /* 0x002fe20000010000 */
[----:B---3--:R-:W-:-:S02]  /*7ee0*/  FADD.FTZ R5, R119, R156 ;  /* 0x0000009c77057221 */ /* 0x008fc40000010000 */
[----:B------:R0:W-:Y:S01]  /*7ef0*/  MUFU.EX2 R93, R97 ;  /* 0x00000061005d7308 */ /* 0x0001e20000000800 */
[----:B----4-:R-:W-:-:S01]  /*7f00*/  FADD.FTZ R95, R159, R158 ;  /* 0x0000009e9f5f7221 */ /* 0x010fc20000010000 */
[----:B-----5:R-:W-:-:S03]  /*7f10*/  FADD.FTZ R5, R152, R5 ;  /* 0x0000000598057221 */ /* 0x020fc60000010000 */
[----:B------:R-:W-:Y:S01]  /*7f20*/  FADD.FTZ R104, R120, R95 ;  /* 0x0000005f78687221 */ /* 0x000fe20000010000 */
[----:B------:R-:W-:-:S02]  /*7f30*/  FADD.FTZ R5, R160, R5 ;  /* 0x00000005a0057221 */ /* 0x000fc40000010000 */
[----:B------:R-:W1:Y:S01]  /*7f40*/  MUFU.EX2 R124, R124 ;  /* 0x0000007c007c7308 */ /* 0x000e620000000800 */
[----:B0-----:R-:W-:Y:S01]  /*7f50*/  @!P1 LEA R97, R157, UR39, 0x3 ;  /* 0x000000279d619c11 */ /* 0x001fe2000f8e18ff */
[----:B------:R0:W-:Y:S06]  /*7f60*/  BAR.ARV R4, 0x100 ;  /* 0x000400040000751d */ /* 0x0001ec0000002000 */
[----:B------:R-:W2:Y:S01]  /*7f70*/  MUFU.EX2 R167, R167 ;  /* 0x000000a700a77308 */ /* 0x000ea20000000800 */
[----:B------:R-:W-:-:S01]  /*7f80*/  FADD.FTZ R95, R163, R104 ;  /* 0x00000068a35f7221 */ /* 0x000fc20000010000 */
[----:B0-----:R-:W-:-:S05]  /*7f90*/  @!P1 VIADD R4, R97, 0x29840 ;  /* 0x0002984061049836 */ /* 0x001fca0000000000 */
[----:B------:R-:W-:Y:S01]  /*7fa0*/  @!P1 PRMT R4, RZ, 0x654, R4 ;  /* 0x00000654ff049816 */ /* 0x000fe20000000004 */
[----:B------:R-:W0:Y:S01]  /*7fb0*/  MUFU.EX2 R99, R99 ;  /* 0x0000006300637308 */ /* 0x000e220000000800 */
[----:B-1----:R-:W-:-:S02]  /*7fc0*/  FADD.FTZ R104, R124, R95 ;  /* 0x0000005f7c687221 */ /* 0x002fc40000010000 */
[----:B------:R1:W-:Y:S05]  /*7fd0*/  @!P1 SYNCS.ARRIVE.TRANS64.RED.A1T0 RZ, [R4+URZ], RZ ;  /* 0x000000ff04ff99a7 */ /* 0x0003ea000810043f */
[----:B------:R-:W3:Y:S01]  /*7fe0*/  MUFU.EX2 R126, R126 ;  /* 0x0000007e007e7308 */ /* 0x000ee20000000800 */
[----:B-1----:R-:W-:-:S01]  /*7ff0*/  FADD.FTZ R4, R161, R5 ;  /* 0x00000005a1047221 */ /* 0x002fc20000010000 */
[----:B--2---:R-:W-:-:S03]  /*8000*/  FADD.FTZ R5, R167, R104 ;  /* 0x00000068a7057221 */ /* 0x004fc60000010000 */
[----:B------:R-:W-:-:S03]  /*8010*/  FADD.FTZ R4, R93, R4 ;  /* 0x000000045d047221 */ /* 0x000fc60000010000 */
[----:B------:R-:W1:Y:S01]  /*8020*/  MUFU.EX2 R101, R101 ;  /* 0x0000006500657308 */ /* 0x000e620000000800 */
[----:B0-----:R-:W-:-:S07]  /*8030*/  FADD.FTZ R4, R99, R4 ;  /* 0x0000000463047221 */ /* 0x001fce0000010000 */
[----:B------:R-:W0:Y:S01]  /*8040*/  MUFU.EX2 R175, R175 ;  /* 0x000000af00af7308 */ /* 0x000e220000000800 */
[----:B---3--:R-:W-:-:S07]  /*8050*/  FADD.FTZ R104, R126, R5 ;  /* 0x000000057e687221 */ /* 0x008fce0000010000 */
[----:B------:R-:W2:Y:S01]  /*8060*/  MUFU.EX2 R103, R103 ;  /* 0x0000006700677308 */ /* 0x000ea20000000800 */
[----:B-1----:R-:W-:-:S01]  /*8070*/  FADD.FTZ R4, R101, R4 ;  /* 0x0000000465047221 */ /* 0x002fc20000010000 */
[----:B0-----:R-:W-:-:S03]  /*8080*/  FADD.FTZ R5, R175, R104 ;  /* 0x00000068af057221 */ /* 0x001fc60000010000 */
[----:B--2---:R-:W-:Y:S01]  /*8090*/  FADD.FTZ R4, R103, R4 ;  /* 0x0000000467047221 */ /* 0x004fe20000010000 */
[----:B------:R-:W-:Y:S06]  /*80a0*/  @!P0 BRA `(.L_x_24) ;  /* 0x0000000000048947 */ /* 0x000fec0003800000 */
[----:B------:R-:W-:Y:S01]  /*80b0*/  BPT.TRAP 0x1 ;  /* 0x000000040000795c */ /* 0x000fe20000300000 */
.L_x_24:
[----:B------:R-:W-:Y:S01]  /*80c0*/  ULEA UR6, UR50, UR39, 0x3 ;  /* 0x0000002732067291 */ /* 0x000fe2000f8e183f */
[----:B------:R-:W-:Y:S01]  /*80d0*/  ISETP.LT.AND P1, PT, RZ, UR47, PT ;  /* 0x0000002fff007c0c */ /* 0x000fe2000bf21270 */
[----:B------:R-:W-:Y:S01]  /*80e0*/  UIADD3 UR7, UR47, -0x1, URZ ;  /* 0xffffffff2f077890 */ /* 0x000fe2000fffe03f */
[----:B------:R-:W-:Y:S01]  /*80f0*/  F2FP.SATFINITE.E4M3.F32.PACK_AB_MERGE_C R7, R12, R7, RZ ;  /* 0x000000070c07723e */ /* 0x000fe200048070ff */
[----:B------:R-:W-:Y:S01]  /*8100*/  UIADD3 UR6, UR6, 0x29860, URZ ;  /* 0x0002986006067890 */ /* 0x000fe2000fffe03f */
[----:B------:R-:W-:Y:S01]  /*8110*/  F2FP.SATFINITE.E4M3.F32.PACK_AB_MERGE_C R15, R90, R15, RZ ;  /* 0x0000000f5a0f723e */ /* 0x000fe200048070ff */
[----:B------:R-:W-:Y:S01]  /*8120*/  UMOV UR52, UR43 ;  /* 0x0000002b00347c82 */ /* 0x000fe20008000000 */
[----:B------:R-:W-:Y:S01]  /*8130*/  F2FP.SATFINITE.E4M3.F32.PACK_AB_MERGE_C R10, R13, R10, RZ ;  /* 0x0000000a0d0a723e */ /* 0x000fe200048070ff */
[----:B------:R-:W-:Y:S01]  /*8140*/  UPRMT UR6, UR36, 0x654, UR6 ;  /* 0x0000065424067896 */ /* 0x000fe20008000006 */
[----:B------:R-:W-:Y:S01]  /*8150*/  F2FP.SATFINITE.E4M3.F32.PACK_AB_MERGE_C R130, R155, R130, RZ ;  /* 0x000000829b82723e */ /* 0x000fe200048070ff */
[----:B------:R-:W-:Y:S01]  /*8160*/  UMOV UR47, UR7 ;  /* 0x00000007002f7c82 */ /* 0x000fe20008000000 */
[----:B------:R-:W-:Y:S01]  /*8170*/  F2FP.SATFINITE.E4M3.F32.PACK_AB_MERGE_C R94, R141, R94, RZ ;  /* 0x0000005e8d5e723e */ /* 0x000fe200048070ff */
[----:B------:R-:W-:Y:S01]  /*8180*/  UMOV UR50, UR51 ;  /* 0x0000003300327c82 */ /* 0x000fe20008000000 */
[----:B------:R-:W-:Y:S01]  /*8190*/  F2FP.SATFINITE.E4M3.F32.PACK_AB_MERGE_C R134, R143, R134, RZ ;  /* 0x000000868f86723e */ /* 0x000fe200048070ff */
[----:B------:R-:W-:Y:S01]  /*81a0*/  FMUL.FTZ R24, R24, R6 ;  /* 0x0000000618187220 */ /* 0x000fe20000410000 */
[----:B------:R-:W-:Y:S01]  /*81b0*/  F2FP.SATFINITE.E4M3.F32.PACK_AB_MERGE_C R98, R149, R98, RZ ;  /* 0x000000629562723e */ /* 0x000fe200048070ff */
[----:B------:R-:W-:Y:S01]  /*81c0*/  FMUL.FTZ R25, R25, R6 ;  /* 0x0000000619197220 */ /* 0x000fe20000410000 */
[----:B------:R-:W-:Y:S01]  /*81d0*/  F2FP.SATFINITE.E4M3.F32.PACK_AB_MERGE_C R138, R151, R138, RZ ;  /* 0x0000008a978a723e */ /* 0x000fe200048070ff */
[----:B------:R-:W-:Y:S01]  /*81e0*/  SYNCS.ARRIVE.TRANS64.RED.A1T0 RZ, [UR6], RZ ;  /* 0x000000ffffff79a7 */ /* 0x000fe20008100406 */
[----:B------:R-:W-:Y:S01]  /*81f0*/  F2FP.SATFINITE.E4M3.F32.PACK_AB_MERGE_C R102, R125, R102, RZ ;  /* 0x000000667d66723e */ /* 0x000fe200048070ff */
[----:B------:R-:W-:Y:S01]  /*8200*/  FMUL.FTZ R28, R28, R6 ;  /* 0x000000061c1c7220 */ /* 0x000fe20000410000 */
        /* <DEDUP_REMOVED lines=11> */
[-C--:B------:R-:W-:Y:S01]  /*82c0*/  FMUL.FTZ R40, R40, R6.reuse ;  /* 0x0000000628287220 */ /* 0x080fe20000410000 */
        /* <DEDUP_REMOVED lines=9> */
[-C--:B------:R-:W-:Y:S01]  /*8360*/  FMUL.FTZ R49, R49, R6.reuse ;  /* 0x0000000631317220 */ /* 0x080fe20000410000 */
[----:B------:R-:W-:Y:S01]  /*8370*/  F2FP.SATFINITE.E4M3.F32.PACK_AB_MERGE_C R172, R8, R173, R7 ;  /* 0x000000ad08ac723e */ /* 0x000fe20004807007 */
[-C--:B------:R-:W-:Y:S01]  /*8380*/  FMUL.FTZ R52, R52, R6.reuse ;  /* 0x0000000634347220 */ /* 0x080fe20000410000 */
        /* <DEDUP_REMOVED lines=16> */
[----:B------:R-:W-:Y:S01]  /*8490*/  FMUL.FTZ R85, R85, R6 ;  /* 0x0000000655557220 */ /* 0x000fe20000410000 */
        /* <DEDUP_REMOVED lines=32> */
[----:B------:R-:W-:Y:S01]  /*86a0*/  F2FP.SATFINITE.E4M3.F32.PACK_AB_MERGE_C R173, R9, R128, R10 ;  /* 0x0000008009ad723e */ /* 0x000fe2000480700a */
[----:B------:R-:W-:Y:S01]  /*86b0*/  IMAD.MOV.U32 R6, RZ, RZ, R91 ;  /* 0x000000ffff067224 */ /* 0x000fe200078e005b */
[----:B------:R-:W-:Y:S01]  /*86c0*/  F2FP.SATFINITE.E4M3.F32.PACK_AB_MERGE_C R174, R20, R11, R15 ;  /* 0x0000000b14ae723e */ /* 0x000fe2000480700f */
[----:B------:R-:W-:Y:S01]  /*86d0*/  IMAD.MOV.U32 R3, RZ, RZ, R89 ;  /* 0x000000ffff037224 */ /* 0x000fe200078e0059 */
[----:B------:R-:W-:-:S02]  /*86e0*/  F2FP.SATFINITE.E4M3.F32.PACK_AB_MERGE_C R175, R21, R14, R130 ;  /* 0x0000000e15af723e */ /* 0x000fc40004807082 */
[----:B------:R-:W-:Y:S02]  /*86f0*/  F2FP.SATFINITE.E4M3.F32.PACK_AB_MERGE_C R176, R137, R92, R94 ;  /* 0x0000005c89b0723e */ /* 0x000fe4000480705e */
[----:B------:R-:W-:Y:S02]  /*8700*/  F2FP.SATFINITE.E4M3.F32.PACK_AB_MERGE_C R177, R139, R132, R134 ;  /* 0x000000848bb1723e */ /* 0x000fe40004807086 */
[----:B------:R-:W-:Y:S02]  /*8710*/  F2FP.SATFINITE.E4M3.F32.PACK_AB_MERGE_C R178, R145, R96, R98 ;  /* 0x0000006091b2723e */ /* 0x000fe40004807062 */
[----:B------:R-:W-:Y:S02]  /*8720*/  F2FP.SATFINITE.E4M3.F32.PACK_AB_MERGE_C R179, R147, R136, R138 ;  /* 0x0000008893b3723e */ /* 0x000fe4000480708a */
[----:B------:R-:W-:Y:S02]  /*8730*/  F2FP.SATFINITE.E4M3.F32.PACK_AB_MERGE_C R180, R121, R100, R102 ;  /* 0x0000006479b4723e */ /* 0x000fe40004807066 */
        /* <DEDUP_REMOVED lines=10> */
[----:B------:R-:W-:Y:S01]  /*87e0*/  F2FP.SATFINITE.E4M3.F32.PACK_AB_MERGE_C R191, R99, R93, R90 ;  /* 0x0000005d63bf723e */ /* 0x000fe2000480705a */
[----:B------:R-:W-:Y:S06]  /*87f0*/  @P1 BRA `(.L_x_25) ;  /* 0xffffffc800641947 */ /* 0x000fec000383ffff */
.L_x_15:
[----:B------:R-:W-:Y:S06]  /*8800*/  BAR.ARV 0x8, 0x180 ;  /* 0x0206000000007b1d */ /* 0x000fec0000002000 */
[----:B------:R-:W-:Y:S05]  /*8810*/  @!P0 BRA `(.L_x_26) ;  /* 0x0000000000048947 */ /* 0x000fea0003800000 */
[----:B------:R-:W-:Y:S01]  /*8820*/  BPT.TRAP 0x1 ;  /* 0x000000040000795c */ /* 0x000fe20000300000 */
.L_x_26:
[----:B------:R-:W-:Y:S01]  /*8830*/  ULEA UR4, UR51, UR39, 0x3 ;  /* 0x0000002733047291 */ /* 0x000fe2000f8e183f */
[----:B------:R-:W-:-:S05]  /*8840*/  IMAD.U32 R0, RZ, RZ, UR43 ;  /* 0x0000002bff007e24 */ /* 0x000fca000f8e00ff */
[----:B------:R-:W-:-:S04]  /*8850*/  SHF.L.U32 R0, R0, 0x1f, RZ ;  /* 0x0000001f00007819 */ /* 0x000fc800000006ff */
[----:B------:R0:W1:Y:S01]  /*8860*/  SYNCS.PHASECHK.TRANS64.TRYWAIT P1, [UR4+0x29850], R0 ;  /* 0x02985000ff0075a7 */ /* 0x0000620008020144 */
[----:B------:R-:W-:Y:S05]  /*8870*/  @!P0 BRA `(.L_x_27) ;  /* 0x0000000000048947 */ /* 0x000fea0003800000 */
[----:B------:R-:W-:Y:S01]  /*8880*/  BPT.TRAP 0x1 ;  /* 0x000000040000795c */ /* 0x000fe20000300000 */
.L_x_27:
[----:B-1----:R-:W-:Y:S05]  /*8890*/  @P1 BRA `(.L_x_28) ;  /* 0x0000000000081947 */ /* 0x002fea0003800000 */
[----:B------:R-:W1:Y:S02]  /*88a0*/  SYNCS.PHASECHK.TRANS64.TRYWAIT P1, [UR4+0x29850], R0 ;  /* 0x02985000ff0075a7 */ /* 0x000e640008020144 */
[----:B-1----:R-:W-:Y:S05]  /*88b0*/  @!P1 BRA `(.L_x_29) ;  /* 0x0000005c00109947 */ /* 0x002fea0003800000 */
.L_x_28:
[----:B------:R-:W-:Y:S01]  /*88c0*/  UIADD3 UR5, UR39, 0x400, URZ ;  /* 0x0000040027057890 */ /* 0x000fe2000fffe03f */
[----:B------:R-:W-:Y:S01]  /*88d0*/  WARPGROUP.ARRIVE ;  /* 0x00000000000079c5 */ /* 0x000fe20000000000 */
[----:B------:R-:W-:Y:S01]  /*88e0*/  UMOV UR7, 0xc0000010 ;  /* 0xc000001000077882 */ /* 0x000fe20000000000 */
[----:B------:R-:W-:Y:S01]  /*88f0*/  IMAD.MOV.U32 R8, RZ, RZ, 0x3f800000 ;  /* 0x3f800000ff087424 */ /* 0x000fe200078e00ff */
[----:B------:R-:W-:-:S04]  /*8900*/  USHF.R.U32.HI UR5, URZ, 0x4, UR5 ;  /* 0x000000043f057899 */ /* 0x000fc80008011605 */
[----:B------:R-:W-:-:S04]  /*8910*/  ULOP3.LUT UR5, UR5, 0x3fff, URZ, 0xc0, !UPT ;  /* 0x00003fff05057892 */ /* 0x000fc8000f8ec03f */
[----:B------:R-:W-:-:S04]  /*8920*/  ULOP3.LUT UR5, UR5, 0x10000, URZ, 0xfc, !UPT ;  /* 0x0001000005057892 */ /* 0x000fc8000f8efc3f */
[----:B------:R-:W-:-:S07]  /*8930*/  UIMAD UR5, UR51, 0x500, UR5 ;  /* 0x00000500330578a4 */ /* 0x000fce000f8e0205 */
[----:B------:R-:W-:Y:S02]  /*8940*/  UMOV UR6, UR5 ;  /* 0x0000000500067c82 */ /* 0x000fe40008000000 */
[----:B------:R-:W-:Y:S01]  /*8950*/  QGMMA.64x128x32.F32.E4M3.E4M3 R24, R172, gdesc[UR4], R24, gsb0 ;  /* 0x01e00004ac187df3 */ /* 0x000fe20008000818 */
[----:B------:R-:W-:Y:S01]  /*8960*/  UIADD3 UR6, UR5, 0x100, URZ ;  /* 0x0000010005067890 */ /* 0x000fe2000fffe03f */
[----:B------:R-:W-:Y:S01]  /*8970*/  UMOV UR7, 0xc0000010 ;  /* 0xc000001000077882 */ /* 0x000fe20000000000 */
[----:B------:R-:W-:Y:S02]  /*8980*/  WARPGROUP.DEPBAR.LE gsb0, 0x0 ;  /* 0x00008000000079c5 */ /* 0x000fe40000010000 */
[----:B------:R-:W-:-:S07]  /*8990*/  WARPGROUP.ARRIVE ;  /* 0x00000000000079c5 */ /* 0x000fce0000000000 */
[----:B------:R-:W-:Y:S01]  /*89a0*/  QGMMA.64x128x32.F32.E4M3.E4M3 R24, R176, gdesc[UR4], R24, gsb0 ;  /* 0x01e00004b0187df3 */ /* 0x000fe20008000818 */
[----:B------:R-:W-:Y:S02]  /*89b0*/  ULDC.64 UR6, c[0x0][0x9a0] ;  /* 0x0002680000067ab9 */ /* 0x000fe40000000a00 */
[----:B------:R-:W-:-:S04]  /*89c0*/  UISETP.NE.U32.AND UP0, UPT, UR6, URZ, UPT ;  /* 0x0000003f0600728c */ /* 0x000fc8000bf05070 */
[----:B------:R-:W-:-:S06]  /*89d0*/  UISETP.NE.AND.EX UP0, UPT, UR7, URZ, UPT, UP0 ;  /* 0x0000003f0700728c */ /* 0x000fcc000bf05300 */
[----:B------:R-:W-:-:S05]  /*89e0*/  PLOP3.LUT P1, PT, PT, PT, UP0, 0x80, 0x0 ;  /* 0x000000000000781c */ /* 0x000fca0003f2f008 */
[----:B------:R-:W-:Y:S01]  /*89f0*/  @UP0 USHF.R.S32.HI UR10, URZ, 0x1f, UR40 ;  /* 0x0000001f3f0a0899 */ /* 0x000fe20008011428 */
[----:B------:R-:W-:Y:S01]  /*8a00*/  @UP0 ULDC.64 UR12, c[0x0][0x9c8] ;  /* 0x00027200000c0ab9 */ /* 0x000fe20000000a00 */
[----:B------:R-:W-:Y:S02]  /*8a10*/  @UP0 UIADD3 UR8, -UR40, URZ, URZ ;  /* 0x0000003f28080290 */ /* 0x000fe4000fffe13f */
[----:B------:R-:W-:Y:S01]  /*8a20*/  @UP0 UIMAD UR10, UR10, UR12, URZ ;  /* 0x0000000c0a0a02a4 */ /* 0x000fe2000f8e023f */
[----:B------:R-:W-:Y:S02]  /*8a30*/  @UP0 ULDC UR9, c[0x0][0xc44] ;  /* 0x0003110000090ab9 */ /* 0x000fe40000000800 */
[----:B------:R-:W-:Y:S02]  /*8a40*/  @UP0 UIMAD UR11, UR9, UR8, UR42 ;  /* 0x00000008090b02a4 */ /* 0x000fe4000f8e022a */
[----:B------:R-:W-:Y:S02]  /*8a50*/  @UP0 UIMAD.WIDE.U32 UR8, UR40, UR12, URZ ;  /* 0x0000000c280802a5 */ /* 0x000fe4000f8e003f */
[----:B------:R-:W-:-:S02]  /*8a60*/  @UP0 UIMAD UR10, UR40, UR13, UR10 ;  /* 0x0000000d280a02a4 */ /* 0x000fc4000f8e020a */
[----:B------:R-:W-:Y:S02]  /*8a70*/  @UP0 USHF.R.S32.HI UR14, URZ, 0x1f, UR11 ;  /* 0x0000001f3f0e0899 */ /* 0x000fe4000801140b */
[----:B------:R-:W-:Y:S01]  /*8a80*/  @UP0 UIADD3 UR9, UR9, UR10, URZ ;  /* 0x0000000a09090290 */ /* 0x000fe2000fffe03f */
[----:B------:R-:W-:Y:S02]  /*8a90*/  @UP0 ULDC.64 UR12, c[0x0][0x9d0] ;  /* 0x00027400000c0ab9 */ /* 0x000fe40000000a00 */
[----:B------:R-:W-:Y:S02]  /*8aa0*/  @UP0 UIMAD UR10, UR14, UR12, URZ ;  /* 0x0000000c0e0a02a4 */ /* 0x000fe4000f8e023f */
[----:B------:R-:W-:Y:S02]  /*8ab0*/  @UP0 UIMAD.WIDE.U32 UR8, UR11, UR12, UR8 ;  /* 0x0000000c0b0802a5 */ /* 0x000fe4000f8e0008 */
[----:B------:R-:W-:Y:S02]  /*8ac0*/  @UP0 UIMAD UR10, UR11, UR13, UR10 ;  /* 0x0000000d0b0a02a4 */ /* 0x000fe4000f8e020a */
[----:B------:R-:W-:-:S02]  /*8ad0*/  @UP0 ULEA UR6, UP1, UR8, UR6, 0x2 ;  /* 0x0000000608060291 */ /* 0x000fc4000f82103f */
[----:B------:R-:W-:-:S04]  /*8ae0*/  @UP0 UIADD3 UR9, UR9, UR10, URZ ;  /* 0x0000000a09090290 */ /* 0x000fc8000fffe03f */
[----:B------:R-:W-:Y:S01]  /*8af0*/  IMAD.U32 R6, RZ, RZ, UR6 ;  /* 0x00000006ff067e24 */ /* 0x000fe2000f8e00ff */
[----:B------:R-:W-:Y:S02]  /*8b00*/  @UP0 ULEA.HI.X UR7, UR8, UR7, UR9, 0x2, UP1 ;  /* 0x0000000708070291 */ /* 0x000fe400088f1409 */
[----:B------:R-:W-:-:S04]  /*8b10*/  UIADD3 UR6, UR5, 0x200, URZ ;  /* 0x0000020005067890 */ /* 0x000fc8000fffe03f */
[----:B------:R-:W-:Y:S01]  /*8b20*/  IMAD.U32 R7, RZ, RZ, UR7 ;  /* 0x00000007ff077e24 */ /* 0x000fe2000f8e00ff */
[----:B------:R-:W-:-:S04]  /*8b30*/  UMOV UR7, 0xc0000010 ;  /* 0xc000001000077882 */ /* 0x000fc80000000000 */
[----:B------:R2:W3:Y:S01]  /*8b40*/  @P1 LDG.E R8, desc[UR48][R6.64] ;  /* 0x0000003006081981 */ /* 0x0004e2000c1e1900 */
[----:B------:R-:W-:Y:S02]  /*8b50*/  WARPGROUP.DEPBAR.LE gsb0, 0x0 ;  /* 0x00008000000079c5 */ /* 0x000fe40000010000 */
[----:B------:R-:W-:-:S06]  /*8b60*/  WARPGROUP.ARRIVE ;  /* 0x00000000000079c5 */ /* 0x000fcc0000000000 */
[----:B------:R-:W-:Y:S01]  /*8b70*/  QGMMA.64x128x32.F32.E4M3.E4M3 R24, R180, gdesc[UR4], R24, gsb0 ;  /* 0x01e00004b4187df3 */ /* 0x000fe20008000818 */
[----:B------:R-:W-:Y:S01]  /*8b80*/  UIADD3 UR6, UR5, 0x300, URZ ;  /* 0x0000030005067890 */ /* 0x000fe2000fffe03f */
[----:B------:R-:W-:Y:S01]  /*8b90*/  UMOV UR7, 0xc0000010 ;  /* 0xc000001000077882 */ /* 0x000fe20000000000 */
[----:B01----:R-:W0:Y:S04]  /*8ba0*/  SHFL.BFLY PT, R0, R5, 0x2, 0x1f ;  /* 0x0c401f0005007f89 */ /* 0x003e2800000e0000 */
[----:B------:R-:W1:Y:S01]  /*8bb0*/  SHFL.BFLY PT, R9, R4, 0x2, 0x1f ;  /* 0x0c401f0004097f89 */ /* 0x000e6200000e0000 */
[----:B------:R-:W-:Y:S02]  /*8bc0*/  WARPGROUP.DEPBAR.LE gsb0, 0x0 ;  /* 0x00008000000079c5 */ /* 0x000fe40000010000 */
[----:B------:R-:W-:-:S06]  /*8bd0*/  WARPGROUP.ARRIVE ;  /* 0x00000000000079c5 */ /* 0x000fcc0000000000 */
[----:B------:R-:W-:Y:S01]  /*8be0*/  QGMMA.64x128x32.F32.E4M3.E4M3 R24, R184, gdesc[UR4], R24, gsb0 ;  /* 0x01e00004b8187df3 */ /* 0x000fe20008000818 */
[----:B------:R-:W-:Y:S01]  /*8bf0*/  UIADD3 UR6, UR5, 0x400, URZ ;  /* 0x0000040005067890 */ /* 0x000fe2000fffe03f */
[----:B------:R-:W-:Y:S01]  /*8c00*/  UMOV UR7, 0xc0000010 ;  /* 0xc000001000077882 */ /* 0x000fe20000000000 */
[----:B0-----:R-:W-:-:S01]  /*8c10*/  FADD.FTZ R0, R0, R5 ;  /* 0x0000000500007221 */ /* 0x001fc20000010000 */
[----:B-1----:R-:W-:-:S04]  /*8c20*/  FADD.FTZ R9, R9, R4 ;  /* 0x0000000409097221 */ /* 0x002fc80000010000 */
[----:B------:R-:W0:Y:S04]  /*8c30*/  SHFL.BFLY PT, R3, R0, 0x1, 0x1f ;  /* 0x0c201f0000037f89 */ /* 0x000e2800000e0000 */
[----:B--2---:R-:W1:Y:S01]  /*8c40*/  SHFL.BFLY PT, R6, R9, 0x1, 0x1f ;  /* 0x0c201f0009067f89 */ /* 0x004e6200000e0000 */
[----:B------:R-:W-:Y:S02]  /*8c50*/  IMAD.MOV.U32 R5, RZ, RZ, RZ ;  /* 0x000000ffff057224 */ /* 0x000fe400078e00ff */
[----:B0-----:R-:W-:Y:S01]  /*8c60*/  FADD.FTZ R7, R0, R3 ;  /* 0x0000000300077221 */ /* 0x001fe20000010000 */
[----:B-1----:R-:W-:-:S04]  /*8c70*/  FADD.FTZ R11, R9, R6 ;  /* 0x00000006090b7221 */ /* 0x002fc80000010000 */
[C---:B------:R-:W-:Y:S01]  /*8c80*/  FSETP.NE.FTZ.AND P1, PT, R7.reuse, RZ, PT ;  /* 0x000000ff0700720b */ /* 0x040fe20003f35000 */
[----:B------:R-:W-:Y:S01]  /*8c90*/  FMUL.FTZ R12, R7, 0.00390625 ;  /* 0x3b800000070c7820 */ /* 0x000fe20000410000 */
[----:B------:R-:W-:-:S04]  /*8ca0*/  FMUL.FTZ R13, R11, 0.00390625 ;  /* 0x3b8000000b0d7820 */ /* 0x000fc80000410000 */
[----:B------:R-:W-:Y:S02]  /*8cb0*/  FSETP.NE.FTZ.AND P2, PT, R12, RZ, PT ;  /* 0x000000ff0c00720b */ /* 0x000fe40003f55000 */
[----:B------:R-:W-:-:S05]  /*8cc0*/  FSETP.NE.FTZ.AND P3, PT, R13, RZ, PT ;  /* 0x000000ff0d00720b */ /* 0x000fca0003f75000 */
[----:B------:R-:W-:Y:S01]  /*8cd0*/  @P1 MUFU.RCP R5, R7 ;  /* 0x0000000700051308 */ /* 0x000fe20000001000 */
[----:B------:R-:W-:Y:S01]  /*8ce0*/  FSETP.NE.FTZ.AND P1, PT, R11, RZ, PT ;  /* 0x000000ff0b00720b */ /* 0x000fe20003f35000 */
[----:B------:R-:W-:Y:S01]  /*8cf0*/  IMAD.MOV.U32 R9, RZ, RZ, RZ ;  /* 0x000000ffff097224 */ /* 0x000fe200078e00ff */
[----:B------:R-:W-:Y:S02]  /*8d00*/  WARPGROUP.DEPBAR.LE gsb0, 0x0 ;  /* 0x00008000000079c5 */ /* 0x000fe40000010000 */
[----:B------:R-:W-:-:S06]  /*8d10*/  WARPGROUP.ARRIVE ;  /* 0x00000000000079c5 */ /* 0x000fcc0000000000 */
[----:B------:R-:W-:Y:S01]  /*8d20*/  QGMMA.64x128x32.F32.E4M3.E4M3 R24, R188, gdesc[UR4], R24, gsb0 ;  /* 0x01e00004bc187df3 */ /* 0x000fe20008000818 */
[----:B------:R-:W0:Y:S08]  /*8d30*/  @P2 MUFU.LG2 R6, R12 ;  /* 0x0000000c00062308 */ /* 0x000e300000000c00 */
[----:B------:R-:W1:Y:S08]  /*8d40*/  @P3 MUFU.LG2 R10, R13 ;  /* 0x0000000d000a3308 */ /* 0x000e700000000c00 */
[----:B------:R-:W2:Y:S01]  /*8d50*/  @P1 MUFU.RCP R9, R11 ;  /* 0x0000000b00091308 */ /* 0x000ea20000001000 */
[C---:B------:R-:W-:Y:S01]  /*8d60*/  @P2 FMUL.FTZ R4, R88.reuse, 0.69314718246459960938 ;  /* 0x3f31721858042820 */ /* 0x040fe20000410000 */
[----:B------:R-:W-:Y:S01]  /*8d70*/  @P3 FMUL.FTZ R15, R88, 0.69314718246459960938 ;  /* 0x3f317218580f3820 */ /* 0x000fe20000410000 */
[----:B0-----:R-:W-:Y:S01]  /*8d80*/  @P2 FMUL.FTZ R7, R6, 0.69314718246459960938 ;  /* 0x3f31721806072820 */ /* 0x001fe20000410000 */
[----:B------:R-:W-:-:S02]  /*8d90*/  IMAD.MOV.U32 R3, RZ, RZ, -0x800000 ;  /* 0xff800000ff037424 */ /* 0x000fc400078e00ff */
[----:B---3--:R-:W-:Y:S01]  /*8da0*/  FMUL.FTZ R12, R5, R8 ;  /* 0x00000008050c7220 */ /* 0x008fe20000410000 */
[----:B------:R-:W-:Y:S02]  /*8db0*/  IMAD.MOV.U32 R0, RZ, RZ, -0x800000 ;  /* 0xff800000ff007424 */ /* 0x000fe400078e00ff */
[----:B-1----:R-:W-:Y:S01]  /*8dc0*/  @P3 FMUL.FTZ R10, R10, 0.69314718246459960938 ;  /* 0x3f3172180a0a3820 */ /* 0x002fe20000410000 */
[----:B------:R-:W-:-:S03]  /*8dd0*/  @P2 FFMA.FTZ R3, R4, R89, R7 ;  /* 0x0000005904032223 */ /* 0x000fc60000010007 */
[----:B------:R-:W-:Y:S01]  /*8de0*/  @P3 FFMA.FTZ R0, R15, R91, R10 ;  /* 0x0000005b0f003223 */ /* 0x000fe2000001000a */
[----:B--2---:R-:W-:Y:S01]  /*8df0*/  FMUL.FTZ R88, R9, R8 ;  /* 0x0000000809587220 */ /* 0x004fe20000410000 */
[----:B------:R-:W-:Y:S02]  /*8e00*/  WARPGROUP.DEPBAR.LE gsb0, 0x0 ;  /* 0x00008000000079c5 */ /* 0x000fe40000010000 */
[----:B------:R-:W-:Y:S05]  /*8e10*/  @!P0 BRA `(.L_x_30) ;  /* 0x0000000000048947 */ /* 0x000fea0003800000 */
[----:B------:R-:W-:Y:S01]  /*8e20*/  BPT.TRAP 0x1 ;  /* 0x000000040000795c */ /* 0x000fe20000300000 */
.L_x_30:
[----:B------:R-:W0:Y:S01]  /*8e30*/  S2R R89, SR_TID.X ;  /* 0x0000000000597919 */ /* 0x000e220000002100 */
[----:B------:R-:W-:Y:S01]  /*8e40*/  ULDC.64 UR6, c[0x4][0x40] ;  /* 0x0100100000067ab9 */ /* 0x000fe20000000a00 */
[----:B------:R-:W1:Y:S01]  /*8e50*/  S2UR UR5, SR_SWINHI ;  /* 0x00000000000579c3 */ /* 0x000e620000002f00 */
        /* <DEDUP_REMOVED lines=10> */
[----:B------:R-:W-:Y:S01]  /*8f00*/  FMUL.FTZ R15, R38, R88 ;  /* 0x00000058260f7220 */ /* 0x000fe20000410000 */
[----:B------:R-:W-:Y:S01]  /*8f10*/  ULDC.64 UR8, c[0x0][0xb90] ;  /* 0x0002e40000087ab9 */ /* 0x000fe20000000a00 */
[----:B------:R-:W-:Y:S01]  /*8f20*/  USHF.R.S32.HI UR14, URZ, 0x1f, UR40 ;  /* 0x0000001f3f0e7899 */ /* 0x000fe20008011428 */
[----:B------:R-:W-:Y:S01]  /*8f30*/  ULDC.64 UR10, c[0x0][0xb98] ;  /* 0x0002e600000a7ab9 */ /* 0x000fe20000000a00 */
[----:B0-----:R-:W-:-:S05]  /*8f40*/  IMAD.SHL.U32 R4, R89, 0x4, RZ ;  /* 0x0000000459047824 */ /* 0x001fca00078e00ff */
[----:B------:R-:W-:-:S04]  /*8f50*/  LOP3.LUT R4, R4, 0xc, RZ, 0xc0, !PT ;  /* 0x0000000c04047812 */ /* 0x000fc800078ec0ff */
[----:B------:R-:W-:-:S05]  /*8f60*/  IADD3 R4, P0, R4, UR6, RZ ;  /* 0x0000000604047c10 */ /* 0x000fca000ff1e0ff */
[----:B------:R-:W-:-:S05]  /*8f70*/  IMAD.X R5, RZ, RZ, UR7, P0 ;  /* 0x00000007ff057e24 */ /* 0x000fca00080e06ff */
[----:B------:R0:W2:Y:S01]  /*8f80*/  LDG.E.CONSTANT R4, desc[UR48][R4.64] ;  /* 0x0000003004047981 */ /* 0x0000a2000c1e9900 */
        /* <DEDUP_REMOVED lines=25> */
[-C--:B0-----:R-:W-:Y:S01]  /*9120*/  FMUL.FTZ R5, R30, R88.reuse ;  /* 0x000000581e057220 */ /* 0x081fe20000410000 */
[-C--:B------:R-:W-:Y:S01]  /*9130*/  FMUL.FTZ R12, R27, R88.reuse ;  /* 0x000000581b0c7220 */ /* 0x080fe20000410000 */
[-C--:B------:R-:W-:Y:S01]  /*9140*/  FMUL.FTZ R25, R39, R88.reuse ;  /* 0x0000005827197220 */ /* 0x080fe20000410000 */
[-C--:B------:R-:W-:Y:S01]  /*9150*/  FMUL.FTZ R26, R35, R88.reuse ;  /* 0x00000058231a7220 */ /* 0x080fe20000410000 */
[-C--:B------:R-:W-:Y:S01]  /*9160*/  FMUL.FTZ R27, R46, R88.reuse ;  /* 0x000000582e1b7220 */ /* 0x080fe20000410000 */
[-C--:B------:R-:W-:Y:S01]  /*9170*/  FMUL.FTZ R30, R42, R88.reuse ;  /* 0x000000582a1e7220 */ /* 0x080fe20000410000 */
[----:B------:R-:W-:Y:S01]  /*9180*/  F2FP.BF16.F32.PACK_AB R6, R6, R7 ;  /* 0x000000070606723e */ /* 0x000fe200000010ff */
[-C--:B------:R-:W-:Y:S01]  /*9190*/  FMUL.FTZ R34, R43, R88.reuse ;  /* 0x000000582b227220 */ /* 0x080fe20000410000 */
[----:B------:R-:W-:Y:S01]  /*91a0*/  LOP3.LUT P0, R7, R89, 0x3, RZ, 0xc0, !PT ;  /* 0x0000000359077812 */ /* 0x000fe2000780c0ff */
[-C--:B------:R-:W-:Y:S01]  /*91b0*/  FMUL.FTZ R43, R62, R88.reuse ;  /* 0x000000583e2b7220 */ /* 0x080fe20000410000 */
[----:B------:R-:W-:Y:S01]  /*91c0*/  FMUL.FTZ R46, R58, R88 ;  /* 0x000000583a2e7220 */ /* 0x000fe20000410000 */
[----:B------:R-:W-:Y:S01]  /*91d0*/  F2FP.BF16.F32.PACK_AB R5, R5, R8 ;  /* 0x000000080505723e */ /* 0x000fe200000010ff */
[----:B------:R-:W-:Y:S01]  /*91e0*/  UMOV UR6, UR39 ;  /* 0x0000002700067c82 */ /* 0x000fe20008000000 */
[----:B-1----:R-:W-:Y:S01]  /*91f0*/  UMOV UR7, UR5 ;  /* 0x0000000500077c82 */ /* 0x002fe20008000000 */
[----:B------:R-:W-:Y:S01]  /*9200*/  FMUL.FTZ R31, R47, R88 ;  /* 0x000000582f1f7220 */ /* 0x000fe20000410000 */
[----:B------:R-:W-:Y:S01]  /*9210*/  F2FP.BF16.F32.PACK_AB R9, R9, R10 ;  /* 0x0000000a0909723e */ /* 0x000fe200000010ff */
[----:B------:R-:W-:Y:S01]  /*9220*/  FMUL.FTZ R39, R55, R88 ;  /* 0x0000005837277220 */ /* 0x000fe20000410000 */
[----:B------:R-:W-:Y:S01]  /*9230*/  F2FP.BF16.F32.PACK_AB R8, R25, R26 ;  /* 0x0000001a1908723e */ /* 0x000fe200000010ff */
[----:B------:R-:W-:Y:S01]  /*9240*/  FMUL.FTZ R42, R51, R88 ;  /* 0x00000058332a7220 */ /* 0x000fe20000410000 */
[----:B------:R-:W-:Y:S01]  /*9250*/  F2FP.BF16.F32.PACK_AB R30, R27, R30 ;  /* 0x0000001e1b1e723e */ /* 0x000fe200000010ff */
[----:B------:R-:W-:Y:S01]  /*9260*/  IMAD.U32 R26, RZ, RZ, UR6 ;  /* 0x00000006ff1a7e24 */ /* 0x000fe2000f8e00ff */
[----:B------:R-:W-:Y:S01]  /*9270*/  ISETP.EQ.OR P0, PT, R7, 0x3, !P0 ;  /* 0x000000030700780c */ /* 0x000fe20004702670 */
[----:B------:R-:W-:-:S02]  /*9280*/  IMAD.U32 R27, RZ, RZ, UR7 ;  /* 0x00000007ff1b7e24 */ /* 0x000fc4000f8e00ff */
        /* <DEDUP_REMOVED lines=8> */
[----:B------:R-:W-:Y:S01]  /*9310*/  F2FP.BF16.F32.PACK_AB R44, R44, R45 ;  /* 0x0000002d2c2c723e */ /* 0x000fe200000010ff */
[----:B------:R-:W-:Y:S01]  /*9320*/  FMUL.FTZ R38, R50, R88 ;  /* 0x0000005832267220 */ /* 0x000fe20000410000 */
[----:B------:R-:W-:Y:S01]  /*9330*/  F2FP.BF16.F32.PACK_AB R43, R43, R46 ;  /* 0x0000002e2b2b723e */ /* 0x000fe200000010ff */
[-C--:B------:R-:W-:Y:S01]  /*9340*/  FMUL.FTZ R50, R59, R88.reuse ;  /* 0x000000583b327220 */ /* 0x080fe20000410000 */
[----:B------:R-:W-:Y:S01]  /*9350*/  F2FP.BF16.F32.PACK_AB R49, R48, R49 ;  /* 0x000000313031723e */ /* 0x000fe200000010ff */
[-C--:B------:R-:W-:Y:S01]  /*9360*/  FMUL.FTZ R59, R78, R88.reuse ;  /* 0x000000584e3b7220 */ /* 0x080fe20000410000 */
[----:B------:R-:W-:Y:S01]  /*9370*/  SEL R45, R6, R9, P0 ;  /* 0x00000009062d7207 */ /* 0x000fe20000000000 */
[----:B------:R-:W-:Y:S01]  /*9380*/  FMUL.FTZ R35, R54, R88 ;  /* 0x0000005836237220 */ /* 0x000fe20000410000 */
[----:B------:R-:W-:Y:S01]  /*9390*/  SEL R46, R9, R6, P0 ;  /* 0x00000006092e7207 */ /* 0x000fe20000000000 */
[----:B------:R-:W-:Y:S01]  /*93a0*/  IMAD.WIDE R6, R170, 0x2, R26 ;  /* 0x00000002aa067825 */ /* 0x000fe200078e021a */
[----:B------:R-:W-:-:S03]  /*93b0*/  F2FP.BF16.F32.PACK_AB R31, R31, R34 ;  /* 0x000000221f1f723e */ /* 0x000fc600000010ff */
[-C--:B------:R-:W-:Y:S01]  /*93c0*/  FMUL.FTZ R54, R66, R88.reuse ;  /* 0x0000005842367220 */ /* 0x080fe20000410000 */
[----:B------:R-:W-:Y:S01]  /*93d0*/  F2FP.BF16.F32.PACK_AB R52, R52, R53 ;  /* 0x000000353434723e */ /* 0x000fe200000010ff */
[----:B------:R-:W0:Y:S01]  /*93e0*/  LDC R89, c[0x0][0xc38] ;  /* 0x00030e00ff597b82 */ /* 0x000e220000000800 */
[----:B------:R-:W-:Y:S01]  /*93f0*/  F2FP.BF16.F32.PACK_AB R57, R56, R57 ;  /* 0x000000393839723e */ /* 0x000fe200000010ff */
[-C--:B------:R-:W-:Y:S01]  /*9400*/  FMUL.FTZ R47, R63, R88.reuse ;  /* 0x000000583f2f7220 */ /* 0x080fe20000410000 */
[----:B------:R-:W-:Y:S01]  /*9410*/  F2FP.BF16.F32.PACK_AB R60, R60, R61 ;  /* 0x0000003d3c3c723e */ /* 0x000fe200000010ff */
[-C--:B------:R-:W-:Y:S01]  /*9420*/  FMUL.FTZ R66, R75, R88.reuse ;  /* 0x000000584b427220 */ /* 0x080fe20000410000 */
[----:B------:R-:W-:Y:S01]  /*9430*/  F2FP.BF16.F32.PACK_AB R65, R64, R65 ;  /* 0x000000414041723e */ /* 0x000fe200000010ff */
[----:B------:R-:W-:Y:S01]  /*9440*/  FMUL.FTZ R63, R79, R88 ;  /* 0x000000584f3f7220 */ /* 0x000fe20000410000 */
[----:B------:R-:W-:Y:S01]  /*9450*/  SEL R61, R44, R49, P0 ;  /* 0x000000312c3d7207 */ /* 0x000fe20000000000 */
[----:B------:R-:W-:Y:S01]  /*9460*/  UIADD3 UR5, -UR40, URZ, URZ ;  /* 0x0000003f28057290 */ /* 0x000fe2000fffe13f */
[----:B------:R-:W-:Y:S01]  /*9470*/  F2FP.BF16.F32.PACK_AB R67, R67, R70 ;  /* 0x000000464343723e */ /* 0x000fe200000010ff */
[----:B------:R-:W-:Y:S01]  /*9480*/  ULDC UR6, c[0x0][0xc44] ;  /* 0x0003110000067ab9 */ /* 0x000fe20000000800 */
[----:B------:R-:W-:Y:S01]  /*9490*/  F2FP.BF16.F32.PACK_AB R74, R71, R74 ;  /* 0x0000004a474a723e */ /* 0x000fe200000010ff */
[----:B------:R-:W-:Y:S01]  /*94a0*/  UIMAD UR13, UR6, UR5, UR42 ;  /* 0x00000005060d72a4 */ /* 0x000fe2000f8e022a */
[----:B------:R-:W-:Y:S01]  /*94b0*/  SEL R44, R49, R44, P0 ;  /* 0x0000002c312c7207 */ /* 0x000fe20000000000 */
[----:B------:R-:W-:Y:S01]  /*94c0*/  UIADD3 UR4, UR4, 0x29860, URZ ;  /* 0x0002986004047890 */ /* 0x000fe2000fffe03f */
[----:B------:R-:W-:Y:S01]  /*94d0*/  F2FP.BF16.F32.PACK_AB R12, R11, R12 ;  /* 0x0000000c0b0c723e */ /* 0x000fe200000010ff */
[----:B------:R-:W-:Y:S01]  /*94e0*/  USHF.R.S32.HI UR12, URZ, 0x1f, UR13 ;  /* 0x0000001f3f0c7899 */ /* 0x000fe2000801140d */
[----:B------:R-:W-:Y:S01]  /*94f0*/  SEL R49, R52, R57, P0 ;  /* 0x0000003934317207 */ /* 0x000fe20000000000 */
[----:B------:R-:W-:Y:S01]  /*9500*/  UPRMT UR4, UR36, 0x654, UR4 ;  /* 0x0000065424047896 */ /* 0x000fe20008000004 */
[----:B------:R-:W-:Y:S01]  /*9510*/  SEL R71, R30, R31, P0 ;  /* 0x0000001f1e477207 */ /* 0x000fe20000000000 */
[----:B------:R-:W-:Y:S01]  /*9520*/  UIMAD UR5, UR12, UR8, URZ ;  /* 0x000000080c0572a4 */ /* 0x000fe2000f8e023f */
[----:B------:R-:W-:Y:S01]  /*9530*/  SEL R70, R31, R30, P0 ;  /* 0x0000001e1f467207 */ /* 0x000fe20000000000 */
[----:B------:R-:W-:Y:S01]  /*9540*/  UIMAD.WIDE.U32 UR6, UR13, UR8, URZ ;  /* 0x000000080d0672a5 */ /* 0x000fe2000f8e003f */
[----:B------:R-:W-:Y:S01]  /*9550*/  F2FP.BF16.F32.PACK_AB R15, R15, R20 ;  /* 0x000000140f0f723e */ /* 0x000fe200000010ff */
[----:B------:R-:W-:Y:S01]  /*9560*/  UIMAD UR5, UR13, UR9, UR5 ;  /* 0x000000090d0572a4 */ /* 0x000fe2000f8e0205 */
[----:B------:R-:W-:Y:S01]  /*9570*/  SEL R52, R57, R52, P0 ;  /* 0x0000003439347207 */ /* 0x000fe20000000000 */
[----:B------:R-:W-:Y:S01]  /*9580*/  UIMAD UR8, UR14, UR10, URZ ;  /* 0x0000000a0e0872a4 */ /* 0x000fe2000f8e023f */
[----:B------:R-:W-:Y:S01]  /*9590*/  IADD3 R31, P6, R6, 0x4060, RZ ;  /* 0x00004060061f7810 */ /* 0x000fe20007fde0ff */
[----:B------:R-:W-:Y:S01]  /*95a0*/  SYNCS.ARRIVE.TRANS64.RED.A1T0 RZ, [UR4], RZ ;  /* 0x000000ffffff79a7 */ /* 0x000fe20008100404 */
[----:B------:R-:W-:Y:S01]  /*95b0*/  SEL R57, R60, R65, P0 ;  /* 0x000000413c397207 */ /* 0x000fe20000000000 */
[----:B------:R-:W-:Y:S01]  /*95c0*/  UIADD3 UR7, UR7, UR5, URZ ;  /* 0x0000000507077290 */ /* 0x000fe2000fffe03f */
[----:B------:R-:W-:Y:S01]  /*95d0*/  F2FP.BF16.F32.PACK_AB R59, R59, R62 ;  /* 0x0000003e3b3b723e */ /* 0x000fe200000010ff */
[----:B------:R-:W-:Y:S01]  /*95e0*/  UIMAD UR8, UR40, UR11, UR8 ;  /* 0x0000000b280872a4 */ /* 0x000fe2000f8e0208 */
[----:B------:R-:W-:Y:S01]  /*95f0*/  SEL R60, R65, R60, P0 ;  /* 0x0000003c413c7207 */ /* 0x000fe20000000000 */
[----:B------:R-:W-:Y:S01]  /*9600*/  UIMAD.WIDE.U32 UR6, UR40, UR10, UR6 ;  /* 0x0000000a280672a5 */ /* 0x000fe2000f8e0006 */
[----:B------:R-:W-:Y:S01]  /*9610*/  F2FP.BF16.F32.PACK_AB R68, R68, R69 ;  /* 0x000000454444723e */ /* 0x000fe200000010ff */
[----:B------:R-:W-:Y:S01]  /*9620*/  ULDC.64 UR4, c[0x0][0xb50] ;  /* 0x0002d40000047ab9 */ /* 0x000fe20000000a00 */
[----:B------:R-:W-:-:S02]  /*9630*/  SEL R65, R5, R12, P0 ;  /* 0x0000000c05417207 */ /* 0x000fc40000000000 */
[----:B------:R-:W-:Y:S01]  /*9640*/  SEL R62, R12, R5, P0 ;  /* 0x000000050c3e7207 */ /* 0x000fe20000000000 */
[----:B------:R-:W-:Y:S01]  /*9650*/  IMAD R5, R18, 0x40, R2 ;  /* 0x0000004012057824 */ /* 0x000fe200078e0202 */
[----:B------:R-:W-:Y:S02]  /*9660*/  SEL R69, R15, R8, P0 ;  /* 0x000000080f457207 */ /* 0x000fe40000000000 */
[----:B------:R-:W-:Y:S01]  /*9670*/  SEL R64, R8, R15, P0 ;  /* 0x0000000f08407207 */ /* 0x000fe20000000000 */
[----:B------:R-:W-:Y:S01]  /*9680*/  IMAD.WIDE R26, R5, 0x2, R26 ;  /* 0x00000002051a7825 */ /* 0x000fe200078e021a */
[----:B------:R-:W-:Y:S02]  /*9690*/  LOP3.LUT R30, R31, 0x380, RZ, 0xc0, !PT ;  /* 0x000003801f1e7812 */ /* 0x000fe400078ec0ff */
[----:B------:R-:W-:Y:S02]  /*96a0*/  IADD3 R8, P2, R6, 0x20, RZ ;  /* 0x0000002006087810 */ /* 0x000fe40007f5e0ff */
[----:B------:R-:W-:-:S02]  /*96b0*/  SHF.R.U64 R30, R30, 0x3, RZ ;  /* 0x000000031e1e7819 */ /* 0x000fc400000012ff */
[----:B------:R-:W-:Y:S02]  /*96c0*/  LOP3.LUT R5, R8, 0x380, RZ, 0xc0, !PT ;  /* 0x0000038008057812 */ /* 0x000fe400078ec0ff */
[----:B------:R-:W-:Y:S01]  /*96d0*/  LOP3.LUT R30, R30, R31, RZ, 0x3c, !PT ;  /* 0x0000001f1e1e7212 */ /* 0x000fe200078e3cff */
[----:B------:R-:W-:Y:S01]  /*96e0*/  IMAD.X R31, RZ, RZ, R7, P6 ;  /* 0x000000ffff1f7224 */ /* 0x000fe200030e0607 */
[----:B------:R-:W-:Y:S02]  /*96f0*/  SHF.R.U64 R5, R5, 0x3, RZ ;  /* 0x0000000305057819 */ /* 0x000fe400000012ff */
[----:B------:R-:W-:Y:S02]  /*9700*/  IADD3 R10, P6, R6, 0x40, RZ ;  /* 0x00000040060a7810 */ /* 0x000fe40007fde0ff */
[----:B------:R-:W-:Y:S02]  /*9710*/  F2FP.BF16.F32.PACK_AB R41, R40, R41 ;  /* 0x000000292829723e */ /* 0x000fe400000010ff */
[----:B------:R-:W-:-:S02]  /*9720*/  LOP3.LUT R40, R5, R8, RZ, 0x3c, !PT ;  /* 0x0000000805287212 */ /* 0x000fc400078e3cff */
[----:B------:R-:W-:Y:S02]  /*9730*/  LOP3.LUT R5, R10, 0x380, RZ, 0xc0, !PT ;  /* 0x000003800a057812 */ /* 0x000fe400078ec0ff */
[----:B------:R-:W-:Y:S01]  /*9740*/  F2FP.BF16.F32.PACK_AB R28, R28, R29 ;  /* 0x0000001d1c1c723e */ /* 0x000fe200000010ff */
[----:B------:R-:W-:Y:S01]  /*9750*/  IMAD.X R29, RZ, RZ, R7, P6 ;  /* 0x000000ffff1d7224 */ /* 0x000fe200030e0607 */
[----:B------:R-:W-:Y:S02]  /*9760*/  F2FP.BF16.F32.PACK_AB R33, R32, R33 ;  /* 0x000000212021723e */ /* 0x000fe400000010ff */
[----:B------:R-:W-:Y:S02]  /*9770*/  SHF.R.U64 R5, R5, 0x3, RZ ;  /* 0x0000000305057819 */ /* 0x000fe400000012ff */
[----:B------:R-:W-:Y:S02]  /*9780*/  F2FP.BF16.F32.PACK_AB R51, R51, R54 ;  /* 0x000000363333723e */ /* 0x000fe400000010ff */
[----:B------:R-:W-:-:S02]  /*9790*/  SEL R53, R28, R33, P0 ;  /* 0x000000211c357207 */ /* 0x000fc40000000000 */
[----:B------:R-:W-:Y:S02]  /*97a0*/  SEL R54, R33, R28, P0 ;  /* 0x0000001c21367207 */ /* 0x000fe40000000000 */
[----:B------:R-:W-:Y:S02]  /*97b0*/  LOP3.LUT R28, R5, R10, RZ, 0x3c, !PT ;  /* 0x0000000a051c7212 */ /* 0x000fe400078e3cff */
[----:B------:R-:W1:Y:S01]  /*97c0*/  LDC R5, c[0x0][0xbe8] ;  /* 0x0002fa00ff057b82 */ /* 0x000e620000000800 */
[----:B------:R-:W-:Y:S02]  /*97d0*/  F2FP.BF16.F32.PACK_AB R36, R36, R37 ;  /* 0x000000252424723e */ /* 0x000fe400000010ff */
[----:B------:R-:W-:Y:S02]  /*97e0*/  F2FP.BF16.F32.PACK_AB R58, R55, R58 ;  /* 0x0000003a373a723e */ /* 0x000fe400000010ff */
[----:B------:R-:W-:Y:S02]  /*97f0*/  SEL R55, R36, R41, P0 ;  /* 0x0000002924377207 */ /* 0x000fe40000000000 */
[----:B------:R-:W-:Y:S01]  /*9800*/  SEL R56, R41, R36, P0 ;  /* 0x0000002429387207 */ /* 0x000fe20000000000 */
[----:B------:R-:W-:Y:S01]  /*9810*/  IMAD.X R41, RZ, RZ, R7, P2 ;  /* 0x000000ffff297224 */ /* 0x000fe200010e0607 */
[----:B------:R-:W-:-:S02]  /*9820*/  F2FP.BF16.F32.PACK_AB R24, R21, R24 ;  /* 0x000000181518723e */ /* 0x000fc400000010ff */
[----:B------:R-:W-:Y:S02]  /*9830*/  IADD3 R21, P2, R26, 0x2000, RZ ;  /* 0x000020001a157810 */ /* 0x000fe40007f5e0ff */
[----:B------:R-:W-:Y:S02]  /*9840*/  F2FP.BF16.F32.PACK_AB R50, R47, R50 ;  /* 0x000000322f32723e */ /* 0x000fe400000010ff */
[----:B------:R-:W-:Y:S02]  /*9850*/  LOP3.LUT R20, R21, 0x380, RZ, 0xc0, !PT ;  /* 0x0000038015147812 */ /* 0x000fe400078ec0ff */
[----:B------:R-:W-:Y:S01]  /*9860*/  MOV R81, R30 ;  /* 0x0000001e00517202 */ /* 0x000fe20000000f00 */
[----:B------:R-:W-:Y:S01]  /*9870*/  IMAD R30, RZ, RZ, -UR42 ;  /* 0x8000002aff1e7e24 */ /* 0x000fe2000f8e02ff */
[----:B------:R-:W-:Y:S02]  /*9880*/  SHF.R.U64 R20, R20, 0x3, RZ ;  /* 0x0000000314147819 */ /* 0x000fe400000012ff */
[----:B------:R-:W-:Y:S01]  /*9890*/  SEL R75, R43, R50, P0 ;  /* 0x000000322b4b7207 */ /* 0x000fe20000000000 */
[----:B0-----:R-:W-:Y:S01]  /*98a0*/  IMAD R89, R89, R30, UR41 ;  /* 0x0000002959597e24 */ /* 0x001fe2000f8e021e */
[----:B------:R-:W-:Y:S01]  /*98b0*/  LOP3.LUT R20, R20, R21, RZ, 0x3c, !PT ;  /* 0x0000001514147212 */ /* 0x000fe200078e3cff */
[----:B------:R-:W-:Y:S01]  /*98c0*/  IMAD.X R21, RZ, RZ, R27, P2 ;  /* 0x000000ffff157224 */ /* 0x000fe200010e061b */
[----:B-1----:R-:W-:-:S02]  /*98d0*/  ISETP.NE.AND P2, PT, R5, 0x1, PT ;  /* 0x000000010500780c */ /* 0x002fc40003f45270 */
[----:B------:R-:W-:Y:S02]  /*98e0*/  SEL R50, R50, R43, P0 ;  /* 0x0000002b32327207 */ /* 0x000fe40000000000 */
[----:B------:R-:W-:Y:S02]  /*98f0*/  F2FP.BF16.F32.PACK_AB R13, R13, R14 ;  /* 0x0000000e0d0d723e */ /* 0x000fe400000010ff */
[----:B------:R-:W-:Y:S02]  /*9900*/  LOP3.LUT R43, R6, 0x380, RZ, 0xc0, !PT ;  /* 0x00000380062b7812 */ /* 0x000fe400078ec0ff */
[----:B------:R-:W-:Y:S02]  /*9910*/  F2FP.BF16.F32.PACK_AB R73, R72, R73 ;  /* 0x000000494849723e */ /* 0x000fe400000010ff */
[----:B------:R-:W-:Y:S02]  /*9920*/  IADD3 R14, P5, R6, 0x4040, RZ ;  /* 0x00004040060e7810 */ /* 0x000fe40007fbe0ff */
[----:B------:R-:W-:Y:S01]  /*9930*/  F2FP.BF16.F32.PACK_AB R35, R35, R38 ;  /* 0x000000262323723e */ /* 0x000fe200000010ff */
[----:B------:R-:W0:Y:S01]  /*9940*/  @P2 LDC R31, c[0x0][0xbec] ;  /* 0x0002fb00ff1f2b82 */ /* 0x000e220000000800 */
[----:B------:R-:W-:Y:S01]  /*9950*/  F2FP.BF16.F32.PACK_AB R42, R39, R42 ;  /* 0x0000002a272a723e */ /* 0x000fe200000010ff */
[----:B------:R-:W-:Y:S01]  /*9960*/  IMAD.X R33, RZ, RZ, R7, P5 ;  /* 0x000000ffff217224 */ /* 0x000fe200028e0607 */
[----:B------:R-:W-:-:S02]  /*9970*/  F2FP.BF16.F32.PACK_AB R66, R63, R66 ;  /* 0x000000423f42723e */ /* 0x000fc400000010ff */
[----:B------:R-:W-:Y:S02]  /*9980*/  SEL R47, R13, R24, P0 ;  /* 0x000000180d2f7207 */ /* 0x000fe40000000000 */
[----:B------:R-:W-:Y:S01]  /*9990*/  SEL R48, R24, R13, P0 ;  /* 0x0000000d18307207 */ /* 0x000fe20000000000 */
[----:B------:R-:W1:Y:S01]  /*99a0*/  @P2 LDC R30, c[0x0][0xbf0] ;  /* 0x0002fc00ff1e2b82 */ /* 0x000e620000000800 */
[----:B------:R-:W-:Y:S02]  /*99b0*/  SHF.R.U64 R43, R43, 0x3, RZ ;  /* 0x000000032b2b7819 */ /* 0x000fe400000012ff */
[----:B------:R-:W-:Y:S02]  /*99c0*/  SEL R63, R68, R73, P0 ;  /* 0x00000049443f7207 */ /* 0x000fe40000000000 */
[----:B------:R-:W-:Y:S02]  /*99d0*/  IADD3 R11, P3, R6, 0x4000, RZ ;  /* 0x00004000060b7810 */ /* 0x000fe40007f7e0ff */
[----:B------:R-:W-:-:S02]  /*99e0*/  LOP3.LUT R13, R14, 0x380, RZ, 0xc0, !PT ;  /* 0x000003800e0d7812 */ /* 0x000fc400078ec0ff */
[----:B------:R-:W-:Y:S01]  /*99f0*/  SEL R68, R73, R68, P0 ;  /* 0x0000004449447207 */ /* 0x000fe20000000000 */
[--C-:B------:R-:W-:Y:S01]  /*9a00*/  IMAD.X R37, RZ, RZ, R7.reuse, P3 ;  /* 0x000000ffff257224 */ /* 0x100fe200018e0607 */
[----:B------:R-:W-:Y:S02]  /*9a10*/  SEL R73, R35, R42, P0 ;  /* 0x0000002a23497207 */ /* 0x000fe40000000000 */
[----:B------:R-:W-:Y:S02]  /*9a20*/  SEL R72, R42, R35, P0 ;  /* 0x000000232a487207 */ /* 0x000fe40000000000 */
[C---:B------:R-:W-:Y:S02]  /*9a30*/  IADD3 R12, P4, R6.reuse, 0x4020, RZ ;  /* 0x00004020060c7810 */ /* 0x040fe40007f9e0ff */
[----:B------:R-:W-:Y:S02]  /*9a40*/  IADD3 R9, P1, R6, 0x60, RZ ;  /* 0x0000006006097810 */ /* 0x000fe40007f3e0ff */
[----:B------:R-:W-:Y:S01]  /*9a50*/  LOP3.LUT R42, R43, R6, RZ, 0x3c, !PT ;  /* 0x000000062b2a7212 */ /* 0x000fe200078e3cff */
[--C-:B------:R-:W-:Y:S01]  /*9a60*/  IMAD.X R35, RZ, RZ, R7.reuse, P4 ;  /* 0x000000ffff237224 */ /* 0x100fe200020e0607 */
[----:B------:R-:W-:Y:S01]  /*9a70*/  LOP3.LUT R6, R11, 0x380, RZ, 0xc0, !PT ;  /* 0x000003800b067812 */ /* 0x000fe200078ec0ff */
[--C-:B------:R-:W-:Y:S01]  /*9a80*/  IMAD.X R39, RZ, RZ, R7.reuse, P1 ;  /* 0x000000ffff277224 */ /* 0x100fe200008e0607 */
[----:B------:R-:W-:Y:S01]  /*9a90*/  SHF.R.U64 R13, R13, 0x3, RZ ;  /* 0x000000030d0d7819 */ /* 0x000fe200000012ff */
[----:B------:R-:W-:Y:S01]  /*9aa0*/  IMAD.MOV.U32 R43, RZ, RZ, R7 ;  /* 0x000000ffff2b7224 */ /* 0x000fe200078e0007 */
[----:B------:R-:W-:-:S02]  /*9ab0*/  IADD3 R25, P6, R26, 0x1000, RZ ;  /* 0x000010001a197810 */ /* 0x000fc40007fde0ff */
[----:B------:R-:W-:Y:S02]  /*9ac0*/  SHF.R.U64 R6, R6, 0x3, RZ ;  /* 0x0000000306067819 */ /* 0x000fe400000012ff */
[----:B------:R-:W-:Y:S02]  /*9ad0*/  LOP3.LUT R32, R13, R14, RZ, 0x3c, !PT ;  /* 0x0000000e0d207212 */ /* 0x000fe400078e3cff */
[----:B------:R-:W-:Y:S02]  /*9ae0*/  LOP3.LUT R24, R25, 0x380, RZ, 0xc0, !PT ;  /* 0x0000038019187812 */ /* 0x000fe400078ec0ff */
[----:B------:R-:W-:Y:S02]  /*9af0*/  LOP3.LUT R36, R6, R11, RZ, 0x3c, !PT ;  /* 0x0000000b06247212 */ /* 0x000fe400078e3cff */
[----:B------:R-:W-:Y:S02]  /*9b00*/  SHF.R.U64 R24, R24, 0x3, RZ ;  /* 0x0000000318187819 */ /* 0x000fe400000012ff */
[----:B------:R-:W-:Y:S01]  /*9b10*/  MOV R82, R32 ;  /* 0x0000002000527202 */ /* 0x000fe20000000f00 */
[----:B------:R-:W-:Y:S01]  /*9b20*/  IMAD R32, R89, 0x80, R169 ;  /* 0x0000008059207824 */ /* 0x000fe200078e02a9 */
[----:B------:R-:W-:-:S02]  /*9b30*/  SEL R77, R51, R58, P0 ;  /* 0x0000003a334d7207 */ /* 0x000fc40000000000 */
[----:B------:R-:W-:Y:S02]  /*9b40*/  LOP3.LUT R6, R9, 0x380, RZ, 0xc0, !PT ;  /* 0x0000038009067812 */ /* 0x000fe400078ec0ff */
[----:B------:R-:W-:Y:S02]  /*9b50*/  SEL R58, R58, R51, P0 ;  /* 0x000000333a3a7207 */ /* 0x000fe40000000000 */
[----:B------:R-:W-:Y:S02]  /*9b60*/  SEL R51, R59, R66, P0 ;  /* 0x000000423b337207 */ /* 0x000fe40000000000 */
[----:B------:R-:W-:Y:S02]  /*9b70*/  SEL R66, R66, R59, P0 ;  /* 0x0000003b42427207 */ /* 0x000fe40000000000 */
[----:B------:R-:W-:Y:S01]  /*9b80*/  LOP3.LUT R24, R24, R25, RZ, 0x3c, !PT ;  /* 0x0000001918187212 */ /* 0x000fe200078e3cff */
[----:B------:R-:W-:Y:S01]  /*9b90*/  IMAD.X R25, RZ, RZ, R27, P6 ;  /* 0x000000ffff197224 */ /* 0x000fe200030e061b */
[----:B------:R-:W-:Y:S01]  /*9ba0*/  MOV R86, R28 ;  /* 0x0000001c00567202 */ /* 0x000fe20000000f00 */
[----:B0-----:R-:W-:Y:S01]  /*9bb0*/  @P2 IMAD.HI.U32 R29, R32, R31, RZ ;  /* 0x0000001f201d2227 */ /* 0x001fe200078e00ff */
[----:B------:R-:W-:-:S02]  /*9bc0*/  SEL R59, R67, R74, P0 ;  /* 0x0000004a433b7207 */ /* 0x000fc40000000000 */
[----:B------:R-:W-:Y:S01]  /*9bd0*/  SEL R80, R74, R67, P0 ;  /* 0x000000434a507207 */ /* 0x000fe20000000000 */
[----:B------:R-:W-:Y:S01]  /*9be0*/  IMAD.MOV.U32 R28, RZ, RZ, R32 ;  /* 0x000000ffff1c7224 */ /* 0x000fe200078e0020 */
[----:B------:R-:W-:Y:S02]  /*9bf0*/  SHF.R.U64 R6, R6, 0x3, RZ ;  /* 0x0000000306067819 */ /* 0x000fe400000012ff */
[----:B------:R-:W-:Y:S02]  /*9c00*/  IADD3 R67, P6, R26, 0x7000, RZ ;  /* 0x000070001a437810 */ /* 0x000fe40007fde0ff */
[----:B------:R-:W-:Y:S02]  /*9c10*/  LOP3.LUT R7, R12, 0x380, RZ, 0xc0, !PT ;  /* 0x000003800c077812 */ /* 0x000fe400078ec0ff */
[----:B------:R-:W-:Y:S02]  /*9c20*/  IADD3 R15, P1, R26, 0x3000, RZ ;  /* 0x000030001a0f7810 */ /* 0x000fe40007f3e0ff */
[----:B------:R-:W-:-:S02]  /*9c30*/  LOP3.LUT R38, R6, R9, RZ, 0x3c, !PT ;  /* 0x0000000906267212 */ /* 0x000fc400078e3cff */
[----:B------:R-:W-:Y:S02]  /*9c40*/  LOP3.LUT R6, R67, 0x380, RZ, 0xc0, !PT ;  /* 0x0000038043067812 */ /* 0x000fe400078ec0ff */
[----:B-1----:R-:W-:Y:S02]  /*9c50*/  @P2 SHF.R.U32.HI R28, RZ, R30, R29 ;  /* 0x0000001eff1c2219 */ /* 0x002fe4000001161d */
[----:B------:R-:W-:Y:S02]  /*9c60*/  SHF.R.U64 R7, R7, 0x3, RZ ;  /* 0x0000000307077819 */ /* 0x000fe400000012ff */
[----:B------:R-:W-:Y:S01]  /*9c70*/  LOP3.LUT R14, R15, 0x380, RZ, 0xc0, !PT ;  /* 0x000003800f0e7812 */ /* 0x000fe200078ec0ff */
[----:B------:R-:W-:Y:S01]  /*9c80*/  IMAD.MOV R30, RZ, RZ, -R28 ;  /* 0x000000ffff1e7224 */ /* 0x000fe200078e0a1c */
[----:B------:R-:W-:Y:S02]  /*9c90*/  SHF.R.U64 R6, R6, 0x3, RZ ;  /* 0x0000000306067819 */ /* 0x000fe400000012ff */
[----:B------:R-:W-:-:S02]  /*9ca0*/  LOP3.LUT R34, R7, R12, RZ, 0x3c, !PT ;  /* 0x0000000c07227212 */ /* 0x000fc400078e3cff */
[----:B------:R-:W-:Y:S02]  /*9cb0*/  SHF.R.U64 R14, R14, 0x3, RZ ;  /* 0x000000030e0e7819 */ /* 0x000fe400000012ff */
[----:B------:R-:W-:Y:S02]  /*9cc0*/  LOP3.LUT R6, R6, R67, RZ, 0x3c, !PT ;  /* 0x0000004306067212 */ /* 0x000fe400078e3cff */
[----:B------:R-:W-:Y:S02]  /*9cd0*/  MOV R88, R42 ;  /* 0x0000002a00587202 */ /* 0x000fe40000000f00 */
[----:B------:R-:W-:Y:S01]  /*9ce0*/  MOV R84, R36 ;  /* 0x0000002400547202 */ /* 0x000fe20000000f00 */
[----:B------:R-:W-:Y:S01]  /*9cf0*/  IMAD R37, R5, R30, R32 ;  /* 0x0000001e05257224 */ /* 0x000fe200078e0220 */
[----:B------:R-:W-:Y:S01]  /*9d00*/  LOP3.LUT R14, R14, R15, RZ, 0x3c, !PT ;  /* 0x0000000f0e0e7212 */ /* 0x000fe200078e3cff */
[----:B------:R-:W-:Y:S01]  /*9d10*/  IMAD.X R15, RZ, RZ, R27, P1 ;  /* 0x000000ffff0f7224 */ /* 0x000fe200008e061b */
[----:B------:R-:W-:Y:S01]  /*9d20*/  MOV R83, R34 ;  /* 0x0000002200537202 */ /* 0x000fe20000000f00 */
[----:B------:R-:W-:Y:S01]  /*9d30*/  IMAD.U32 R34, RZ, RZ, UR8 ;  /* 0x00000008ff227e24 */ /* 0x000fe2000f8e00ff */
[----:B------:R-:W-:Y:S01]  /*9d40*/  MOV R87, R40 ;  /* 0x0000002800577202 */ /* 0x000fe20000000f00 */
[----:B------:R-:W-:Y:S01]  /*9d50*/  ULDC.64 UR8, c[0x0][0xae8] ;  /* 0x0002ba0000087ab9 */ /* 0x000fe20000000a00 */
[----:B------:R-:W-:-:S02]  /*9d60*/  SHF.R.S32.HI R29, RZ, 0x1f, R28 ;  /* 0x0000001fff1d7819 */ /* 0x000fc4000001141c */
[----:B------:R-:W-:Y:S02]  /*9d70*/  IADD3 R40, P1, R28, UR6, RZ ;  /* 0x000000061c287c10 */ /* 0x000fe4000ff3e0ff */
[C---:B------:R-:W-:Y:S02]  /*9d80*/  IADD3 R11, P4, R26.reuse, 0x5000, RZ ;  /* 0x000050001a0b7810 */ /* 0x040fe40007f9e0ff */
[----:B------:R-:W-:Y:S02]  /*9d90*/  SHF.R.S32.HI R36, RZ, 0x1f, R37 ;  /* 0x0000001fff247819 */ /* 0x000fe40000011425 */
[----:B------:R-:W-:Y:S01]  /*9da0*/  IADD3.X R41, R29, UR7, R34, P1, !PT ;  /* 0x000000071d297c10 */ /* 0x000fe20008ffe422 */
[----:B------:R-:W-:Y:S01]  /*9db0*/  ULDC.64 UR6, c[0x0][0xb88] ;  /* 0x0002e20000067ab9 */ /* 0x000fe20000000a00 */
[----:B------:R-:W-:Y:S01]  /*9dc0*/  IADD3 R13, P3, R26, 0x4000, RZ ;  /* 0x000040001a0d7810 */ /* 0x000fe20007f7e0ff */
[----:B------:R-:W-:Y:S01]  /*9dd0*/  IMAD R36, R36, UR6, RZ ;  /* 0x0000000624247c24 */ /* 0x000fe2000f8e02ff */
[----:B------:R-:W-:Y:S01]  /*9de0*/  LOP3.LUT R10, R11, 0x380, RZ, 0xc0, !PT ;  /* 0x000003800b0a7812 */ /* 0x000fe200078ec0ff */
[----:B--2---:R-:W-:Y:S01]  /*9df0*/  SHFL.IDX PT, R45, R45, R4, 0x1c1f ;  /* 0x001c1f042d2d7589 */ /* 0x004fe200000e0000 */
[----:B------:R-:W-:Y:S01]  /*9e00*/  LOP3.LUT R33, R4, 0x2, RZ, 0x3c, !PT ;  /* 0x0000000204217812 */ /* 0x000fe200078e3cff */
[----:B------:R-:W-:Y:S01]  /*9e10*/  IMAD.WIDE.U32 R40, R37, UR6, R40 ;  /* 0x0000000625287c25 */ /* 0x000fe2000f8e0028 */
[----:B------:R-:W-:Y:S01]  /*9e20*/  LOP3.LUT R12, R13, 0x380, RZ, 0xc0, !PT ;  /* 0x000003800d0c7812 */ /* 0x000fe200078ec0ff */
[----:B------:R-:W-:Y:S01]  /*9e30*/  SHFL.IDX PT, R47, R47, R4, 0x1c1f ;  /* 0x001c1f042f2f7589 */ /* 0x000fe200000e0000 */
[----:B------:R-:W-:Y:S01]  /*9e40*/  SHF.R.U64 R10, R10, 0x3, RZ ;  /* 0x000000030a0a7819 */ /* 0x000fe200000012ff */
[----:B------:R-:W-:Y:S01]  /*9e50*/  ULDC UR6, c[0x0][0xa88] ;  /* 0x0002a20000067ab9 */ /* 0x000fe20000000800 */
[----:B------:R-:W-:Y:S01]  /*9e60*/  SHF.R.U64 R12, R12, 0x3, RZ ;  /* 0x000000030c0c7819 */ /* 0x000fe200000012ff */
[----:B------:R-:W-:Y:S01]  /*9e70*/  SHFL.IDX PT, R65, R65, R4, 0x1c1f ;  /* 0x001c1f0441417589 */ /* 0x000fe200000e0000 */
[----:B------:R-:W-:Y:S01]  /*9e80*/  LOP3.LUT R10, R10, R11, RZ, 0x3c, !PT ;  /* 0x0000000b0a0a7212 */ /* 0x000fe200078e3cff */
[----:B------:R-:W-:Y:S01]  /*9e90*/  IMAD.X R11, RZ, RZ, R27, P4 ;  /* 0x000000ffff0b7224 */ /* 0x000fe200020e061b */
[----:B------:R-:W-:Y:S01]  /*9ea0*/  MOV R85, R38 ;  /* 0x0000002600557202 */ /* 0x000fe20000000f00 */
[----:B------:R-:W0:Y:S01]  /*9eb0*/  SHFL.IDX PT, R46, R46, R33, 0x1c1f ;  /* 0x001c1f212e2e7589 */ /* 0x000e2200000e0000 */
[----:B------:R-:W-:-:S02]  /*9ec0*/  LOP3.LUT P1, RZ, R19, 0x3, RZ, 0xc0, !PT ;  /* 0x0000000313ff7812 */ /* 0x000fc4000782c0ff */
[----:B------:R-:W-:Y:S01]  /*9ed0*/  LOP3.LUT R12, R12, R13, RZ, 0x3c, !PT ;  /* 0x0000000d0c0c7212 */ /* 0x000fe200078e3cff */
[----:B------:R-:W1:Y:S01]  /*9ee0*/  SHFL.IDX PT, R48, R48, R33, 0x1c1f ;  /* 0x001c1f2130307589 */ /* 0x000e6200000e0000 */
[----:B------:R-:W-:Y:S01]  /*9ef0*/  IMAD.X R13, RZ, RZ, R27, P3 ;  /* 0x000000ffff0d7224 */ /* 0x000fe200018e061b */
[C---:B------:R-:W-:Y:S02]  /*9f00*/  IADD3 R9, P5, R26.reuse, 0x6000, RZ ;  /* 0x000060001a097810 */ /* 0x040fe40007fbe0ff */
[----:B------:R-:W2:Y:S01]  /*9f10*/  SHFL.IDX PT, R62, R62, R33, 0x1c1f ;  /* 0x001c1f213e3e7589 */ /* 0x000ea200000e0000 */
[----:B------:R-:W-:Y:S02]  /*9f20*/  LOP3.LUT R7, R26, 0x380, RZ, 0xc0, !PT ;  /* 0x000003801a077812 */ /* 0x000fe400078ec0ff */
[----:B------:R-:W-:Y:S01]  /*9f30*/  LOP3.LUT R8, R9, 0x380, RZ, 0xc0, !PT ;  /* 0x0000038009087812 */ /* 0x000fe200078ec0ff */
[----:B------:R-:W-:Y:S01]  /*9f40*/  SHFL.IDX PT, R69, R69, R4, 0x1c1f ;  /* 0x001c1f0445457589 */ /* 0x000fe200000e0000 */
[----:B------:R-:W-:-:S02]  /*9f50*/  SHF.R.U64 R7, R7, 0x3, RZ ;  /* 0x0000000307077819 */ /* 0x000fc400000012ff */
[----:B------:R-:W-:Y:S01]  /*9f60*/  SHF.R.U64 R8, R8, 0x3, RZ ;  /* 0x0000000308087819 */ /* 0x000fe200000012ff */
[----:B------:R-:W3:Y:S01]  /*9f70*/  SHFL.IDX PT, R64, R64, R33, 0x1c1f ;  /* 0x001c1f2140407589 */ /* 0x000ee200000e0000 */
[----:B------:R-:W-:Y:S01]  /*9f80*/  LOP3.LUT R26, R7, R26, RZ, 0x3c, !PT ;  /* 0x0000001a071a7212 */ /* 0x000fe200078e3cff */
[--C-:B------:R-:W-:Y:S01]  /*9f90*/  IMAD.X R7, RZ, RZ, R27.reuse, P6 ;  /* 0x000000ffff077224 */ /* 0x100fe200030e061b */
[----:B------:R-:W-:Y:S01]  /*9fa0*/  LOP3.LUT R8, R8, R9, RZ, 0x3c, !PT ;  /* 0x0000000908087212 */ /* 0x000fe200078e3cff */
[----:B------:R-:W-:Y:S01]  /*9fb0*/  SHFL.IDX PT, R53, R53, R4, 0x1c1f ;  /* 0x001c1f0435357589 */ /* 0x000fe200000e0000 */
[----:B------:R-:W-:-:S03]  /*9fc0*/  IMAD.X R9, RZ, RZ, R27, P5 ;  /* 0x000000ffff097224 */ /* 0x000fc600028e061b */
[----:B------:R-:W-:Y:S01]  /*9fd0*/  SHFL.IDX PT, R71, R71, R4, 0x1c1f ;  /* 0x001c1f0447477589 */ /* 0x000fe200000e0000 */
[----:B0-----:R-:W-:Y:S02]  /*9fe0*/  SEL R28, R45, R46, P0 ;  /* 0x0000002e2d1c7207 */ /* 0x001fe40000000000 */
[----:B------:R-:W-:Y:S01]  /*9ff0*/  SEL R30, R46, R45, P0 ;  /* 0x0000002d2e1e7207 */ /* 0x000fe20000000000 */
[----:B------:R-:W0:Y:S01]  /*a000*/  SHFL.IDX PT, R54, R54, R33, 0x1c1f ;  /* 0x001c1f2136367589 */ /* 0x000e2200000e0000 */
[----:B-1----:R-:W-:Y:S01]  /*a010*/  SEL R32, R47, R48, P0 ;  /* 0x000000302f207207 */ /* 0x002fe20000000000 */
[----:B------:R-:W-:Y:S01]  /*a020*/  IMAD R45, R37, UR7, R36 ;  /* 0x00000007252d7c24 */ /* 0x000fe2000f8e0224 */
[----:B------:R-:W-:Y:S01]  /*a030*/  SEL R34, R48, R47, P0 ;  /* 0x0000002f30227207 */ /* 0x000fe20000000000 */
[----:B------:R-:W1:Y:S01]  /*a040*/  SHFL.IDX PT, R70, R70, R33, 0x1c1f ;  /* 0x001c1f2146467589 */ /* 0x000e6200000e0000 */
[----:B--2---:R-:W-:Y:S02]  /*a050*/  SEL R29, R65, R62, P0 ;  /* 0x0000003e411d7207 */ /* 0x004fe40000000000 */
[----:B------:R-:W-:Y:S01]  /*a060*/  SEL R31, R62, R65, P0 ;  /* 0x000000413e1f7207 */ /* 0x000fe20000000000 */
[----:B------:R-:W-:Y:S01]  /*a070*/  BAR.SYNC.DEFER_BLOCKING 0x1, 0x100 ;  /* 0x0044000000007b1d */ /* 0x000fe20000010000 */
[----:B------:R-:W-:-:S02]  /*a080*/  LEA R47, R89, R168, 0x7 ;  /* 0x000000a8592f7211 */ /* 0x000fc400078e38ff */
[----:B---3--:R-:W-:-:S03]  /*a090*/  SEL R35, R64, R69, P0 ;  /* 0x0000004540237207 */ /* 0x008fc60000000000 */
[----:B------:R-:W-:Y:S04]  /*a0a0*/  SHFL.IDX PT, R55, R55, R4, 0x1c1f ;  /* 0x001c1f0437377589 */ /* 0x000fe800000e0000 */
[----:B------:R-:W-:Y:S04]  /*a0b0*/  SHFL.IDX PT, R56, R56, R33, 0x1c1f ;  /* 0x001c1f2138387589 */ /* 0x000fe800000e0000 */
[----:B------:R-:W-:Y:S01]  /*a0c0*/  SHFL.IDX PT, R61, R61, R4, 0x1c1f ;  /* 0x001c1f043d3d7589 */ /* 0x000fe200000e0000 */
[----:B0-----:R-:W-:Y:S02]  /*a0d0*/  SEL R36, R53, R54, P0 ;  /* 0x0000003635247207 */ /* 0x001fe40000000000 */
[----:B------:R-:W-:Y:S01]  /*a0e0*/  SEL R38, R54, R53, P0 ;  /* 0x0000003536267207 */ /* 0x000fe20000000000 */
[----:B------:R-:W-:Y:S01]  /*a0f0*/  SHFL.IDX PT, R49, R49, R4, 0x1c1f ;  /* 0x001c1f0431317589 */ /* 0x000fe200000e0000 */
[----:B-1----:R-:W-:-:S02]  /*a100*/  SEL R37, R71, R70, P0 ;  /* 0x0000004647257207 */ /* 0x002fc40000000000 */
[----:B------:R-:W-:Y:S01]  /*a110*/  SEL R39, R70, R71, P0 ;  /* 0x0000004746277207 */ /* 0x000fe20000000000 */
[----:B------:R-:W-:Y:S04]  /*a120*/  SHFL.IDX PT, R57, R57, R4, 0x1c1f ;  /* 0x001c1f0439397589 */ /* 0x000fe800000e0000 */
[----:B------:R-:W-:Y:S04]  /*a130*/  SHFL.IDX PT, R42, R63, R4, 0x1c1f ;  /* 0x001c1f043f2a7589 */ /* 0x000fe800000e0000 */
[----:B------:R-:W-:Y:S04]  /*a140*/  SHFL.IDX PT, R73, R73, R4, 0x1c1f ;  /* 0x001c1f0449497589 */ /* 0x000fe800000e0000 */
[----:B------:R-:W-:Y:S04]  /*a150*/  SHFL.IDX PT, R75, R75, R4, 0x1c1f ;  /* 0x001c1f044b4b7589 */ /* 0x000fe800000e0000 */
[----:B------:R-:W-:Y:S04]  /*a160*/  SHFL.IDX PT, R77, R77, R4, 0x1c1f ;  /* 0x001c1f044d4d7589 */ /* 0x000fe800000e0000 */
[----:B------:R-:W-:Y:S04]  /*a170*/  SHFL.IDX PT, R67, R51, R4, 0x1c1f ;  /* 0x001c1f0433437589 */ /* 0x000fe800000e0000 */
[----:B------:R-:W-:Y:S04]  /*a180*/  SHFL.IDX PT, R79, R59, R4, 0x1c1f ;  /* 0x001c1f043b4f7589 */ /* 0x000fe800000e0000 */
[----:B------:R-:W0:Y:S04]  /*a190*/  SHFL.IDX PT, R52, R52, R33, 0x1c1f ;  /* 0x001c1f2134347589 */ /* 0x000e2800000e0000 */
[----:B------:R-:W-:Y:S04]  /*a1a0*/  SHFL.IDX PT, R72, R72, R33, 0x1c1f ;  /* 0x001c1f2148487589 */ /* 0x000fe800000e0000 */
[----:B------:R-:W1:Y:S04]  /*a1b0*/  SHFL.IDX PT, R44, R44, R33, 0x1c1f ;  /* 0x001c1f212c2c7589 */ /* 0x000e6800000e0000 */
[----:B------:R-:W-:Y:S04]  /*a1c0*/  SHFL.IDX PT, R4, R60, R33, 0x1c1f ;  /* 0x001c1f213c047589 */ /* 0x000fe800000e0000 */
[----:B------:R-:W2:Y:S04]  /*a1d0*/  SHFL.IDX PT, R74, R50, R33, 0x1c1f ;  /* 0x001c1f21324a7589 */ /* 0x000ea800000e0000 */
[----:B------:R0:W3:Y:S04]  /*a1e0*/  SHFL.IDX PT, R76, R58, R33, 0x1c1f ;  /* 0x001c1f213a4c7589 */ /* 0x0000e800000e0000 */
[----:B------:R-:W4:Y:S04]  /*a1f0*/  SHFL.IDX PT, R78, R66, R33, 0x1c1f ;  /* 0x001c1f21424e7589 */ /* 0x000f2800000e0000 */
[----:B------:R2:W4:Y:S01]  /*a200*/  SHFL.IDX PT, R43, R68, R33, 0x1c1f ;  /* 0x001c1f21442b7589 */ /* 0x00052200000e0000 */
[----:B0-----:R-:W-:-:S03]  /*a210*/  SEL R58, R52, R49, P0 ;  /* 0x00000031343a7207 */ /* 0x001fc60000000000 */
[----:B------:R0:W4:Y:S01]  /*a220*/  SHFL.IDX PT, R80, R80, R33, 0x1c1f ;  /* 0x001c1f2150507589 */ /* 0x00012200000e0000 */
[----:B-1----:R-:W-:Y:S02]  /*a230*/  SEL R48, R61, R44, P0 ;  /* 0x0000002c3d307207 */ /* 0x002fe40000000000 */
[----:B------:R-:W-:Y:S01]  /*a240*/  SEL R50, R44, R61, P0 ;  /* 0x0000003d2c327207 */ /* 0x000fe20000000000 */
[----:B------:R1:W-:Y:S01]  /*a250*/  STSM.16.M88.4 [R88], R28 ;  /* 0x0000001c58007844 */ /* 0x0003e20000000200 */
[----:B--2---:R-:W-:Y:S01]  /*a260*/  IMAD R68, R5, UR6, RZ ;  /* 0x0000000605447c24 */ /* 0x004fe2000f8e02ff */
[----:B------:R-:W-:Y:S02]  /*a270*/  SEL R51, R74, R75, P0 ;  /* 0x0000004b4a337207 */ /* 0x000fe40000000000 */
[----:B0-----:R-:W-:Y:S02]  /*a280*/  SEL R33, R69, R64, P0 ;  /* 0x0000004045217207 */ /* 0x001fe40000000000 */
[----:B------:R-:W-:-:S02]  /*a290*/  ISETP.GE.OR P3, PT, R47, R68, P1 ;  /* 0x000000442f00720c */ /* 0x000fc40000f66670 */
[----:B---3--:R-:W-:Y:S01]  /*a2a0*/  SEL R59, R76, R77, P0 ;  /* 0x0000004d4c3b7207 */ /* 0x008fe20000000000 */
[----:B------:R0:W-:Y:S04]  /*a2b0*/  STSM.16.M88.4 [R87], R32 ;  /* 0x0000002057007844 */ /* 0x0001e80000000200 */
[----:B------:R2:W-:Y:S01]  /*a2c0*/  STSM.16.M88.4 [R86], R36 ;  /* 0x0000002456007844 */ /* 0x0005e20000000200 */
[----:B-1----:R-:W-:Y:S01]  /*a2d0*/  VIADD R29, R47, 0x8 ;  /* 0x000000082f1d7836 */ /* 0x002fe20000000000 */
[----:B------:R-:W-:Y:S01]  /*a2e0*/  SEL R28, R55, R56, P0 ;  /* 0x00000038371c7207 */ /* 0x000fe20000000000 */
[----:B------:R-:W-:Y:S01]  /*a2f0*/  IMAD.IADD R31, R41, 0x1, R45 ;  /* 0x00000001291f7824 */ /* 0x000fe200078e022d */
[----:B------:R-:W-:Y:S02]  /*a300*/  SEL R30, R56, R55, P0 ;  /* 0x00000037381e7207 */ /* 0x000fe40000000000 */
[----:B------:R-:W-:-:S02]  /*a310*/  ISETP.GE.OR P1, PT, R29, R68, P1 ;  /* 0x000000441d00720c */ /* 0x000fc40000f26670 */
[----:B------:R-:W-:Y:S02]  /*a320*/  SEL R56, R49, R52, P0 ;  /* 0x0000003431387207 */ /* 0x000fe40000000000 */
[----:B------:R-:W-:Y:S02]  /*a330*/  SEL R29, R73, R72, P0 ;  /* 0x00000048491d7207 */ /* 0x000fe40000000000 */
[C---:B0-----:R-:W-:Y:S02]  /*a340*/  LEA R32, P4, R40.reuse, UR4, 0x2 ;  /* 0x0000000428207c11 */ /* 0x041fe4000f8810ff */
[----:B------:R-:W-:Y:S02]  /*a350*/  SEL R49, R75, R74, P0 ;  /* 0x0000004a4b317207 */ /* 0x000fe40000000000 */
[----:B------:R-:W-:Y:S01]  /*a360*/  LEA.HI.X R40, R40, UR5, R31, 0x2, P4 ;  /* 0x0000000528287c11 */ /* 0x000fe2000a0f141f */
[----:B------:R-:W-:Y:S01]  /*a370*/  SHFL.IDX PT, R60, R32, RZ, 0x1c1f ;  /* 0x001c1fff203c7589 */ /* 0x000fe200000e0000 */
[----:B------:R-:W-:-:S02]  /*a380*/  SEL R31, R72, R73, P0 ;  /* 0x00000049481f7207 */ /* 0x000fc40000000000 */
[----:B--2---:R-:W-:Y:S01]  /*a390*/  SEL R36, R57, R4, P0 ;  /* 0x0000000439247207 */ /* 0x004fe20000000000 */
[----:B------:R-:W0:Y:S01]  /*a3a0*/  SHFL.IDX PT, R61, R40, RZ, 0x1c1f ;  /* 0x001c1fff283d7589 */ /* 0x000e2200000e0000 */
[----:B------:R-:W-:Y:S02]  /*a3b0*/  SEL R38, R4, R57, P0 ;  /* 0x0000003904267207 */ /* 0x000fe40000000000 */
[----:B------:R-:W-:Y:S01]  /*a3c0*/  SEL R57, R77, R76, P0 ;  /* 0x0000004c4d397207 */ /* 0x000fe20000000000 */
[----:B------:R-:W-:Y:S01]  /*a3d0*/  STSM.16.M88.4 [R85], R28 ;  /* 0x0000001c55007844 */ /* 0x000fe20000000200 */
[----:B----4-:R-:W-:Y:S02]  /*a3e0*/  SEL R37, R67, R78, P0 ;  /* 0x0000004e43257207 */ /* 0x010fe40000000000 */
[----:B------:R-:W-:Y:S01]  /*a3f0*/  SEL R39, R78, R67, P0 ;  /* 0x000000434e277207 */ /* 0x000fe20000000000 */
[----:B------:R-:W-:Y:S01]  /*a400*/  STSM.16.M88.4 [R84], R48 ;  /* 0x0000003054007844 */ /* 0x000fe20000000200 */
[----:B------:R-:W-:-:S02]  /*a410*/  SEL R64, R42, R43, P0 ;  /* 0x0000002b2a407207 */ /* 0x000fc40000000000 */
[----:B------:R-:W-:Y:S01]  /*a420*/  SEL R66, R43, R42, P0 ;  /* 0x0000002a2b427207 */ /* 0x000fe20000000000 */
[----:B------:R-:W-:Y:S01]  /*a430*/  STSM.16.M88.4 [R83], R56 ;  /* 0x0000003853007844 */ /* 0x000fe20000000200 */
[----:B------:R-:W-:Y:S02]  /*a440*/  SEL R65, R79, R80, P0 ;  /* 0x000000504f417207 */ /* 0x000fe40000000000 */
[----:B------:R-:W-:Y:S01]  /*a450*/  SEL R67, R80, R79, P0 ;  /* 0x0000004f50437207 */ /* 0x000fe20000000000 */
[----:B------:R-:W-:Y:S04]  /*a460*/  STSM.16.M88.4 [R82], R36 ;  /* 0x0000002452007844 */ /* 0x000fe80000000200 */
[----:B------:R1:W-:Y:S01]  /*a470*/  STSM.16.M88.4 [R81], R64 ;  /* 0x0000004051007844 */ /* 0x0003e20000000200 */
[----:B------:R-:W-:Y:S06]  /*a480*/  BAR.SYNC.DEFER_BLOCKING 0x1, 0x100 ;  /* 0x0044000000007b1d */ /* 0x000fec0000010000 */
[----:B------:R-:W-:Y:S04]  /*a490*/  SHFL.IDX PT, R62, R32, 0x1, 0x1c1f ;  /* 0x003c1f00203e7f89 */ /* 0x000fe800000e0000 */
[----:B------:R-:W2:Y:S01]  /*a4a0*/  SHFL.IDX PT, R63, R40, 0x1, 0x1c1f ;  /* 0x003c1f00283f7f89 */ /* 0x000ea200000e0000 */
[----:B-1----:R-:W1:Y:S03]  /*a4b0*/  @P2 LDC R65, c[0x0][0xbec] ;  /* 0x0002fb00ff412b82 */ /* 0x002e660000000800 */
[----:B0-----:R0:W-:Y:S05]  /*a4c0*/  @!P3 ST.E desc[UR48][R60.64], R3 ;  /* 0x000000033c00b985 */ /* 0x0011ea000c101930 */
[----:B0-----:R-:W0:Y:S01]  /*a4d0*/  @P2 LDC R61, c[0x0][0xbf0] ;  /* 0x0002fc00ff3d2b82 */ /* 0x001e220000000800 */
[----:B--2---:R2:W-:Y:S01]  /*a4e0*/  @!P1 ST.E desc[UR48][R62.64], R0 ;  /* 0x000000003e009985 */ /* 0x0045e2000c101930 */
[----:B------:R-:W-:-:S03]  /*a4f0*/  UIMAD UR6, UR12, UR8, URZ ;  /* 0x000000080c0672a4 */ /* 0x000fc6000f8e023f */
[----:B------:R3:W5:Y:S01]  /*a500*/  LD.E.128 R48, desc[UR48][R8.64] ;  /* 0x0000003008307980 */ /* 0x000762000c101d00 */
[----:B------:R-:W-:Y:S01]  /*a510*/  UIMAD.WIDE.U32 UR4, UR13, UR8, URZ ;  /* 0x000000080d0472a5 */ /* 0x000fe2000f8e003f */
[----:B--2---:R-:W-:Y:S01]  /*a520*/  IMAD R0, R17, 0x20, R18 ;  /* 0x0000002011007824 */ /* 0x004fe200078e0212 */
[----:B------:R-:W-:Y:S01]  /*a530*/  UIMAD UR6, UR13, UR9, UR6 ;  /* 0x000000090d0672a4 */ /* 0x000fe2000f8e0206 */
[----:B------:R2:W5:Y:S02]  /*a540*/  LD.E.128 R36, desc[UR48][R6.64] ;  /* 0x0000003006247980 */ /* 0x000564000c101d00 */
[----:B---3--:R-:W-:Y:S01]  /*a550*/  IMAD R8, R89, 0x80, R0 ;  /* 0x0000008059087824 */ /* 0x008fe200078e0200 */
[----:B------:R-:W-:Y:S01]  /*a560*/  ULDC.64 UR8, c[0x0][0xaf0] ;  /* 0x0002bc0000087ab9 */ /* 0x000fe20000000a00 */
[----:B------:R-:W-:Y:S01]  /*a570*/  UIADD3 UR5, UR5, UR6, URZ ;  /* 0x0000000605057290 */ /* 0x000fe2000fffe03f */
[----:B------:R-:W5:Y:S01]  /*a580*/  LD.E.128 R44, desc[UR48][R26.64] ;  /* 0x000000301a2c7980 */ /* 0x000f62000c101d00 */
[----:B-1----:R-:W-:Y:S01]  /*a590*/  @P2 IMAD.HI.U32 R0, R8, R65, RZ ;  /* 0x0000004108002227 */ /* 0x002fe200078e00ff */
[----:B------:R-:W-:-:S02]  /*a5a0*/  UIMAD UR7, UR14, UR8, URZ ;  /* 0x000000080e0772a4 */ /* 0x000fc4000f8e023f */
[----:B------:R-:W5:Y:S01]  /*a5b0*/  LD.E.128 R40, desc[UR48][R24.64] ;  /* 0x0000003018287980 */ /* 0x000f62000c101d00 */
[----:B------:R-:W-:Y:S01]  /*a5c0*/  IMAD.MOV.U32 R3, RZ, RZ, R8 ;  /* 0x000000ffff037224 */ /* 0x000fe200078e0008 */
[----:B0-----:R-:W-:Y:S01]  /*a5d0*/  @P2 SHF.R.U32.HI R3, RZ, R61, R0 ;  /* 0x0000003dff032219 */ /* 0x001fe20000011600 */
[----:B------:R-:W-:Y:S01]  /*a5e0*/  UIMAD UR6, UR40, UR9, UR7 ;  /* 0x00000009280672a4 */ /* 0x000fe2000f8e0207 */
[----:B------:R-:W5:Y:S01]  /*a5f0*/  LD.E.128 R32, desc[UR48][R20.64] ;  /* 0x0000003014207980 */ /* 0x000f62000c101d00 */
[----:B------:R-:W-:Y:S01]  /*a600*/  UIMAD.WIDE.U32 UR4, UR40, UR8, UR4 ;  /* 0x00000008280472a5 */ /* 0x000fe2000f8e0004 */
[--C-:B------:R-:W-:Y:S01]  /*a610*/  SHF.R.S32.HI R0, RZ, 0x1f, R3.reuse ;  /* 0x0000001fff007819 */ /* 0x100fe20000011403 */
[----:B------:R-:W-:Y:S01]  /*a620*/  IMAD.MOV R4, RZ, RZ, -R3 ;  /* 0x000000ffff047224 */ /* 0x000fe200078e0a03 */
[----:B------:R-:W-:Y:S01]  /*a630*/  ULDC.64 UR8, c[0x0][0xae0] ;  /* 0x0002b80000087ab9 */ /* 0x000fe20000000a00 */
[----:B------:R-:W-:Y:S01]  /*a640*/  UIADD3 UR6, UR5, UR6, URZ ;  /* 0x0000000605067290 */ /* 0x000fe2000fffe03f */
[----:B------:R-:W5:Y:S01]  /*a650*/  LD.E.128 R28, desc[UR48][R14.64] ;  /* 0x000000300e1c7980 */ /* 0x000f62000c101d00 */
[----:B------:R-:W-:-:S02]  /*a660*/  IMAD R0, R0, UR8, RZ ;  /* 0x0000000800007c24 */ /* 0x000fc4000f8e02ff */
[----:B------:R-:W-:Y:S01]  /*a670*/  IMAD R9, R5, R4, R8 ;  /* 0x0000000405097224 */ /* 0x000fe200078e0208 */
[----:B------:R-:W5:Y:S01]  /*a680*/  LD.E.128 R52, desc[UR48][R12.64] ;  /* 0x000000300c347980 */ /* 0x000f62000c101d00 */
[----:B--2---:R-:W-:Y:S02]  /*a690*/  IMAD.U32 R7, RZ, RZ, UR5 ;  /* 0x00000005ff077e24 */ /* 0x004fe4000f8e00ff */
[----:B------:R-:W-:Y:S01]  /*a6a0*/  IMAD.U32 R6, RZ, RZ, UR4 ;  /* 0x00000004ff067e24 */ /* 0x000fe2000f8e00ff */
[----:B------:R0:W5:Y:S01]  /*a6b0*/  LD.E.128 R56, desc[UR48][R10.64] ;  /* 0x000000300a387980 */ /* 0x000162000c101d00 */
[----:B------:R-:W-:Y:S01]  /*a6c0*/  IMAD.U32 R7, RZ, RZ, UR6 ;  /* 0x00000006ff077e24 */ /* 0x000fe2000f8e00ff */
[----:B------:R-:W-:Y:S01]  /*a6d0*/  ULDC.64 UR6, c[0x0][0xad8] ;  /* 0x0002b60000067ab9 */ /* 0x000fe20000000a00 */
[----:B------:R-:W-:Y:S01]  /*a6e0*/  @!PT LDS RZ, [RZ] ;  /* 0x00000000fffff984 */ /* 0x000fe20000000800 */
[----:B------:R-:W-:Y:S01]  /*a6f0*/  @!PT LDS RZ, [RZ] ;  /* 0x00000000fffff984 */ /* 0x000fe20000000800 */
[----:B------:R-:W-:Y:S01]  /*a700*/  @!PT LDS RZ, [RZ] ;  /* 0x00000000fffff984 */ /* 0x000fe20000000800 */
[----:B------:R-:W-:Y:S01]  /*a710*/  @!PT LDS RZ, [RZ] ;  /* 0x00000000fffff984 */ /* 0x000fe20000000800 */
[----:B------:R1:W-:Y:S06]  /*a720*/  MEMBAR.ALL.CTA ;  /* 0x0000000000007992 */ /* 0x0003ec0000008000 */
[----:B-1----:R-:W1:Y:S01]  /*a730*/  FENCE.VIEW.ASYNC.S ;  /* 0x00000000000073c6 */ /* 0x002e620000000000 */
[----:B------:R-:W-:-:S04]  /*a740*/  IMAD.WIDE.U32 R4, R3, UR8, R6 ;  /* 0x0000000803047c25 */ /* 0x000fc8000f8e0006 */
[----:B0-----:R-:W-:Y:S01]  /*a750*/  IMAD R11, R3, UR9, R0 ;  /* 0x00000009030b7c24 */ /* 0x001fe2000f8e0200 */
[----:B------:R-:W-:Y:S01]  /*a760*/  SHF.R.S32.HI R0, RZ, 0x1f, R9 ;  /* 0x0000001fff007819 */ /* 0x000fe20000011409 */
[----:B------:R-:W-:Y:S02]  /*a770*/  IMAD R89, R89, 0x80, R18 ;  /* 0x0000008059597824 */ /* 0x000fe400078e0212 */
[----:B------:R-:W-:Y:S02]  /*a780*/  IMAD.IADD R5, R5, 0x1, R11 ;  /* 0x0000000105057824 */ /* 0x000fe400078e020b */
[----:B------:R-:W-:Y:S01]  /*a790*/  IMAD R0, R0, UR6, RZ ;  /* 0x0000000600007c24 */ /* 0x000fe2000f8e02ff */
[----:B------:R-:W-:Y:S01]  /*a7a0*/  UIADD3 UR39, UR39, 0x29820, URZ ;  /* 0x0002982027277890 */ /* 0x000fe2000fffe03f */
[----:B------:R-:W-:Y:S01]  /*a7b0*/  IMAD.WIDE.U32 R4, R9, UR6, R4 ;  /* 0x0000000609047c25 */ /* 0x000fe2000f8e0004 */
[----:B------:R-:W-:Y:S01]  /*a7c0*/  UIADD3 UR51, UR51, 0x1, URZ ;  /* 0x0000000133337890 */ /* 0x000fe2000fffe03f */
[----:B------:R-:W-:-:S02]  /*a7d0*/  ISETP.GE.AND P1, PT, R89, R68, PT ;  /* 0x000000445900720c */ /* 0x000fc40003f26270 */
[----:B------:R-:W-:Y:S01]  /*a7e0*/  IMAD R7, R9, UR7, R0 ;  /* 0x0000000709077c24 */ /* 0x000fe2000f8e0200 */
[----:B------:R-:W-:Y:S01]  /*a7f0*/  ULDC.64 UR6, c[0x0][0xa80] ;  /* 0x0002a00000067ab9 */ /* 0x000fe20000000a00 */
[----:B------:R-:W-:Y:S01]  /*a800*/  UPRMT UR39, URZ, 0x654, UR39 ;  /* 0x000006543f277896 */ /* 0x000fe20008000027 */
[----:B------:R-:W-:Y:S01]  /*a810*/  LEA R0, P2, R4, UR6, 0x1 ;  /* 0x0000000604007c11 */ /* 0x000fe2000f8408ff */
[----:B------:R-:W-:Y:S01]  /*a820*/  IMAD.IADD R5, R5, 0x1, R7 ;  /* 0x0000000105057824 */ /* 0x000fe200078e0207 */
[----:B------:R-:W-:Y:S01]  /*a830*/  UISETP.NE.AND UP0, UPT, UR51, 0x2, UPT ;  /* 0x000000023300788c */ /* 0x000fe2000bf05270 */
[----:B------:R-:W-:-:S03]  /*a840*/  VIADD R3, R89, 0x20 ;  /* 0x0000002059037836 */ /* 0x000fc60000000000 */
[----:B------:R-:W-:Y:S01]  /*a850*/  LEA.HI.X R10, R4, UR7, R5, 0x1, P2 ;  /* 0x00000007040a7c11 */ /* 0x000fe200090f0c05 */
[----:B------:R-:W-:Y:S01]  /*a860*/  USEL UR5, URZ, 0x1, UP0 ;  /* 0x000000013f057887 */ /* 0x000fe20008000000 */
[-C--:B------:R-:W-:Y:S01]  /*a870*/  ISETP.GE.AND P3, PT, R3, R68.reuse, PT ;  /* 0x000000440300720c */ /* 0x080fe20003f66270 */
[----:B------:R-:W-:Y:S01]  /*a880*/  ULDC UR4, c[0x0][0xc] ;  /* 0x0000030000047ab9 */ /* 0x000fe20000000800 */
[----:B------:R-:W-:Y:S01]  /*a890*/  VIADD R3, R89, 0x40 ;  /* 0x0000004059037836 */ /* 0x000fe20000000000 */
[----:B------:R-:W-:Y:S01]  /*a8a0*/  UIADD3 UR41, UR4, UR41, URZ ;  /* 0x0000002904297290 */ /* 0x000fe2000fffe03f */
[----:B-1----:R0:W1:Y:S01]  /*a8b0*/  SHFL.IDX PT, R8, R0, RZ, 0x181f ;  /* 0x00181fff00087589 */ /* 0x00206200000e0000 */
[----:B------:R-:W-:Y:S01]  /*a8c0*/  USEL UR51, UR51, URZ, UP0 ;  /* 0x0000003f33337287 */ /* 0x000fe20008000000 */
[----:B------:R-:W-:Y:S01]  /*a8d0*/  SYNCS.ARRIVE.TRANS64.RED.A1T0 RZ, [UR39], RZ ;  /* 0x000000ffffff79a7 */ /* 0x000fe20008100427 */
[----:B------:R-:W-:Y:S01]  /*a8e0*/  ULOP3.LUT UR43, UR43, UR5, URZ, 0x3c, !UPT ;  /* 0x000000052b2b7292 */ /* 0x000fe2000f8e3c3f */
[----:B------:R0:W2:Y:S01]  /*a8f0*/  SHFL.IDX PT, R9, R10, RZ, 0x181f ;  /* 0x00181fff0a097589 */ /* 0x0000a200000e0000 */
[----:B------:R-:W-:Y:S01]  /*a900*/  BSSY B0, `(.L_x_31) ;  /* 0x000000b000007945 */ /* 0x000fe20003800000 */
[----:B------:R-:W-:-:S03]  /*a910*/  ISETP.GE.AND P0, PT, R3, R68, PT ;  /* 0x000000440300720c */ /* 0x000fc60003f06270 */
[----:B------:R-:W-:Y:S10]  /*a920*/  @P1 BRA `(.L_x_32) ;  /* 0x0000000000201947 */ /* 0x000ff40003800000 */
[----:B------:R-:W-:Y:S02]  /*a930*/  ULDC UR4, c[0x0][0xac8] ;  /* 0x0002b20000047ab9 */ /* 0x000fe40000000800 */
[----:B------:R-:W-:Y:S02]  /*a940*/  ISETP.GE.AND P2, PT, R16, UR4, PT ;  /* 0x0000000410007c0c */ /* 0x000fe4000bf46270 */
[----:B------:R-:W-:-:S11]  /*a950*/  ISETP.GE.AND P1, PT, R2, UR4, PT ;  /* 0x0000000402007c0c */ /* 0x000fd6000bf26270 */
[----:B-1----:R-:W-:Y:S02]  /*a960*/  @!P2 LEA R6, P4, R16, R8, 0x1 ;  /* 0x000000081006a211 */ /* 0x002fe400078808ff */
[----:B--2---:R-:W-:Y:S02]  /*a970*/  @!P1 IMAD.WIDE R4, R2, 0x2, R8 ;  /* 0x0000000202049825 */ /* 0x004fe400078e0208 */
[----:B------:R-:W-:-:S03]  /*a980*/  @!P2 LEA.HI.X R7, R16, R9, R192, 0x1, P4 ;  /* 0x000000091007a211 */ /* 0x000fc600020f0cc0 */
[----:B-----5:R3:W-:Y:S04]  /*a990*/  @!P1 ST.E.128 desc[UR48][R4.64], R44 ;  /* 0x0000002c04009985 */ /* 0x0207e8000c101d30 */
[----:B------:R3:W-:Y:S02]  /*a9a0*/  @!P2 ST.E.128 desc[UR48][R6.64], R52 ;  /* 0x000000340600a985 */ /* 0x0007e4000c101d30 */
.L_x_32:
[----:B------:R-:W-:Y:S05]  /*a9b0*/  BSYNC B0 ;  /* 0x0000000000007941 */ /* 0x000fea0003800000 */
.L_x_31:
[----:B--2---:R2:W4:Y:S01]  /*a9c0*/  SHFL.IDX PT, R9, R10, 0x1, 0x181f ;  /* 0x00381f000a097f89 */ /* 0x00452200000e0000 */
[----:B------:R-:W-:Y:S03]  /*a9d0*/  BSSY B0, `(.L_x_33) ;  /* 0x000000b000007945 */ /* 0x000fe60003800000 */
[----:B-1----:R2:W1:Y:S01]  /*a9e0*/  SHFL.IDX PT, R8, R0, 0x1, 0x181f ;  /* 0x00381f0000087f89 */ /* 0x00246200000e0000 */
[----:B------:R-:W-:Y:S05]  /*a9f0*/  @P3 BRA `(.L_x_34) ;  /* 0x0000000000203947 */ /* 0x000fea0003800000 */
[----:B------:R-:W-:Y:S02]  /*aa00*/  ULDC UR4, c[0x0][0xac8] ;  /* 0x0002b20000047ab9 */ /* 0x000fe40000000800 */
[----:B------:R-:W-:Y:S02]  /*aa10*/  ISETP.GE.AND P3, PT, R16, UR4, PT ;  /* 0x0000000410007c0c */ /* 0x000fe4000bf66270 */
[----:B------:R-:W-:-:S11]  /*aa20*/  ISETP.GE.AND P2, PT, R2, UR4, PT ;  /* 0x0000000402007c0c */ /* 0x000fd6000bf46270 */
[----:B-1-3--:R-:W-:Y:S02]  /*aa30*/  @!P3 LEA R6, P1, R16, R8, 0x1 ;  /* 0x000000081006b211 */ /* 0x00afe400078208ff */
[----:B----4-:R-:W-:Y:S02]  /*aa40*/  @!P2 IMAD.WIDE R4, R2, 0x2, R8 ;  /* 0x000000020204a825 */ /* 0x010fe400078e0208 */
[----:B------:R-:W-:-:S03]  /*aa50*/  @!P3 LEA.HI.X R7, R16, R9, R192, 0x1, P1 ;  /* 0x000000091007b211 */ /* 0x000fc600008f0cc0 */
[----:B-----5:R1:W-:Y:S04]  /*aa60*/  @!P2 ST.E.128 desc[UR48][R4.64], R40 ;  /* 0x000000280400a985 */ /* 0x0203e8000c101d30 */
[----:B------:R1:W-:Y:S02]  /*aa70*/  @!P3 ST.E.128 desc[UR48][R6.64], R56 ;  /* 0x000000380600b985 */ /* 0x0003e4000c101d30 */
.L_x_34:
[----:B------:R-:W-:Y:S05]  /*aa80*/  BSYNC B0 ;  /* 0x0000000000007941 */ /* 0x000fea0003800000 */
.L_x_33:
[----:B----4-:R4:W0:Y:S01]  /*aa90*/  SHFL.IDX PT, R9, R10, 0x2, 0x181f ;  /* 0x00581f000a097f89 */ /* 0x01082200000e0000 */
[----:B------:R-:W-:Y:S03]  /*aaa0*/  BSSY B0, `(.L_x_35) ;  /* 0x000000b000007945 */ /* 0x000fe60003800000 */
[----:B-1----:R4:W1:Y:S01]  /*aab0*/  SHFL.IDX PT, R8, R0, 0x2, 0x181f ;  /* 0x00581f0000087f89 */ /* 0x00286200000e0000 */
[----:B------:R-:W-:Y:S05]  /*aac0*/  @P0 BRA `(.L_x_36) ;  /* 0x0000000000200947 */ /* 0x000fea0003800000 */
[----:B------:R-:W-:Y:S02]  /*aad0*/  ULDC UR4, c[0x0][0xac8] ;  /* 0x0002b20000047ab9 */ /* 0x000fe40000000800 */
[----:B------:R-:W-:Y:S02]  /*aae0*/  ISETP.GE.AND P2, PT, R16, UR4, PT ;  /* 0x0000000410007c0c */ /* 0x000fe4000bf46270 */
[----:B------:R-:W-:-:S11]  /*aaf0*/  ISETP.GE.AND P1, PT, R2, UR4, PT ;  /* 0x0000000402007c0c */ /* 0x000fd6000bf26270 */
[----:B-1-3--:R-:W-:Y:S02]  /*ab00*/  @!P2 LEA R6, P0, R16, R8, 0x1 ;  /* 0x000000081006a211 */ /* 0x00afe400078008ff */
[----:B0-----:R-:W-:Y:S02]  /*ab10*/  @!P1 IMAD.WIDE R4, R2, 0x2, R8 ;  /* 0x0000000202049825 */ /* 0x001fe400078e0208 */
[----:B------:R-:W-:-:S03]  /*ab20*/  @!P2 LEA.HI.X R7, R16, R9, R192, 0x1, P0 ;  /* 0x000000091007a211 */ /* 0x000fc600000f0cc0 */
[----:B-----5:R0:W-:Y:S04]  /*ab30*/  @!P1 ST.E.128 desc[UR48][R4.64], R32 ;  /* 0x0000002004009985 */ /* 0x0201e8000c101d30 */
[----:B------:R0:W-:Y:S02]  /*ab40*/  @!P2 ST.E.128 desc[UR48][R6.64], R48 ;  /* 0x000000300600a985 */ /* 0x0001e4000c101d30 */
.L_x_36:
[----:B------:R-:W-:Y:S05]  /*ab50*/  BSYNC B0 ;  /* 0x0000000000007941 */ /* 0x000fea0003800000 */
.L_x_35:
[----:B------:R-:W-:Y:S01]  /*ab60*/  VIADD R3, R89, 0x60 ;  /* 0x0000006059037836 */ /* 0x000fe20000000000 */
[----:B0-----:R0:W0:Y:S01]  /*ab70*/  SHFL.IDX PT, R9, R10, 0x3, 0x181f ;  /* 0x00781f000a097f89 */ /* 0x00102200000e0000 */
[----:B------:R-:W-:Y:S01]  /*ab80*/  UIADD3 UR44, UR44, 0x1, URZ ;  /* 0x000000012c2c7890 */ /* 0x000fe2000fffe03f */
[----:B------:R-:W-:Y:S02]  /*ab90*/  BSSY B0, `(.L_x_37) ;  /* 0x000000c000007945 */ /* 0x000fe40003800000 */
[----:B------:R-:W-:Y:S01]  /*aba0*/  ISETP.GE.AND P0, PT, R3, R68, PT ;  /* 0x000000440300720c */ /* 0x000fe20003f06270 */
[----:B-1----:R1:W0:-:S12]  /*abb0*/  SHFL.IDX PT, R8, R0, 0x3, 0x181f ;  /* 0x00781f0000087f89 */ /* 0x00221800000e0000 */
[----:B-1----:R-:W-:Y:S05]  /*abc0*/  @P0 BRA `(.L_x_38) ;  /* 0x0000000000200947 */ /* 0x002fea0003800000 */
[----:B------:R-:W-:Y:S02]  /*abd0*/  ULDC UR4, c[0x0][0xac8] ;  /* 0x0002b20000047ab9 */ /* 0x000fe40000000800 */
[----:B------:R-:W-:Y:S02]  /*abe0*/  ISETP.GE.AND P2, PT, R16, UR4, PT ;  /* 0x0000000410007c0c */ /* 0x000fe4000bf46270 */
[----:B------:R-:W-:-:S11]  /*abf0*/  ISETP.GE.AND P1, PT, R2, UR4, PT ;  /* 0x0000000402007c0c */ /* 0x000fd6000bf26270 */
[----:B0--3--:R-:W-:Y:S02]  /*ac00*/  @!P2 LEA R6, P0, R16, R8, 0x1 ;  /* 0x000000081006a211 */ /* 0x009fe400078008ff */
[----:B------:R-:W-:Y:S02]  /*ac10*/  @!P1 IMAD.WIDE R4, R2, 0x2, R8 ;  /* 0x0000000202049825 */ /* 0x000fe400078e0208 */
[----:B------:R-:W-:-:S03]  /*ac20*/  @!P2 LEA.HI.X R7, R16, R9, R192, 0x1, P0 ;  /* 0x000000091007a211 */ /* 0x000fc600000f0cc0 */
[----:B-----5:R1:W-:Y:S04]  /*ac30*/  @!P1 ST.E.128 desc[UR48][R4.64], R28 ;  /* 0x0000001c04009985 */ /* 0x0203e8000c101d30 */
[----:B------:R1:W-:Y:S02]  /*ac40*/  @!P2 ST.E.128 desc[UR48][R6.64], R36 ;  /* 0x000000240600a985 */ /* 0x0003e4000c101d30 */
.L_x_38:
[----:B------:R-:W-:Y:S05]  /*ac50*/  BSYNC B0 ;  /* 0x0000000000007941 */ /* 0x000fea0003800000 */
.L_x_37:
[----:B--2-4-:R-:W2:Y:S02]  /*ac60*/  LDC R0, c[0x0][0xc34] ;  /* 0x00030d00ff007b82 */ /* 0x014ea40000000800 */
[----:B--2---:R-:W-:-:S13]  /*ac70*/  ISETP.LE.AND P0, PT, R0, UR41, PT ;  /* 0x0000002900007c0c */ /* 0x004fda000bf03270 */
[----:B------:R-:W-:Y:S05]  /*ac80*/  @!P0 BRA `(.L_x_39) ;  /* 0xffffff6000448947 */ /* 0x000fea000383ffff */
[----:B------:R-:W-:Y:S05]  /*ac90*/  EXIT ;  /* 0x000000000000794d */ /* 0x000fea0003800000 */
.L_x_7:
[----:B------:R-:W-:-:S08]  /*aca0*/  NOP ;  /* 0x0000000000007918 */ /* 0x000fd00000000000 */
[----:B------:R-:W0:-:S00]  /*acb0*/  USETMAXREG.DEALLOC.CTAPOOL 0x18 ;  /* 0x00000018000079c8 */ /* 0x000e0000080e0500 */
[----:B------:R-:W1:Y:S01]  /*acc0*/  S2UR UR50, SR_CTAID.X ;  /* 0x00000000003279c3 */ /* 0x000e620000002500 */
[----:B0-----:R-:W-:Y:S01]  /*acd0*/  IMAD.MOV.U32 R0, RZ, RZ, 0x1 ;  /* 0x00000001ff007424 */ /* 0x001fe200078e00ff */
[----:B------:R-:W-:Y:S01]  /*ace0*/  UMOV UR46, 0x1 ;  /* 0x00000001002e7882 */ /* 0x000fe20000000000 */
[----:B------:R-:W-:-:S03]  /*acf0*/  IMAD.MOV.U32 R17, RZ, RZ, RZ ;  /* 0x000000ffff117224 */ /* 0x000fc600078e00ff */
[----:B------:R0:W-:Y:S02]  /*ad00*/  STL [R1], R0 ;  /* 0x0000000001007387 */ /* 0x0001e40000100800 */
[----:B------:R-:W1:Y:S02]  /*ad10*/  LDC R2, c[0x0][0xc34] ;  /* 0x00030d00ff027b82 */ /* 0x000e640000000800 */
[----:B-1----:R-:W-:-:S13]  /*ad20*/  ISETP.LE.AND P0, PT, R2, UR50, PT ;  /* 0x0000003202007c0c */ /* 0x002fda000bf03270 */
[----:B0-----:R-:W-:Y:S05]  /*ad30*/  @P0 BRA `(.L_x_40) ;  /* 0x0000003000b40947 */ /* 0x001fea0003800000 */
[----:B------:R-:W0:Y:S01]  /*ad40*/  S2R R11, SR_TID.X ;  /* 0x00000000000b7919 */ /* 0x000e220000002100 */
[----:B------:R-:W1:Y:S01]  /*ad50*/  S2UR UR4, SR_CgaCtaId ;  /* 0x00000000000479c3 */ /* 0x000e620000008800 */
[----:B------:R-:W-:Y:S01]  /*ad60*/  UMOV UR41, 0x400 ;  /* 0x0000040000297882 */ /* 0x000fe20000000000 */
[----:B------:R-:W-:Y:S01]  /*ad70*/  IMAD.MOV.U32 R17, RZ, RZ, RZ ;  /* 0x000000ffff117224 */ /* 0x000fe200078e00ff */
[----:B------:R-:W-:Y:S01]  /*ad80*/  ULDC.64 UR52, c[0x0][0x198] ;  /* 0x0000660000347ab9 */ /* 0x000fe20000000a00 */
[----:B------:R-:W-:Y:S02]  /*ad90*/  ULOP3.LUT UR42, UR38, 0x1, URZ, 0xfc, !UPT ;  /* 0x00000001262a7892 */ /* 0x000fe4000f8efc3f */
[----:B------:R-:W-:Y:S01]  /*ada0*/  ULOP3.LUT UR47, UR38, 0x2, URZ, 0xfc, !UPT ;  /* 0x00000002262f7892 */ /* 0x000fe2000f8efc3f */
[----:B------:R-:W-:Y:S01]  /*adb0*/  ULDC UR43, c[0x0][0xc] ;  /* 0x00000300002b7ab9 */ /* 0x000fe20000000800 */
[----:B------:R-:W-:Y:S01]  /*adc0*/  UMOV UR46, URZ ;  /* 0x0000003f002e7c82 */ /* 0x000fe20008000000 */
[----:B-1----:R-:W-:Y:S01]  /*add0*/  ULEA UR41, UR4, UR41, 0x18 ;  /* 0x0000002904297291 */ /* 0x002fe2000f8ec03f */
[C---:B0-----:R-:W-:Y:S01]  /*ade0*/  IMAD.SHL.U32 R4, R11.reuse, 0x80, RZ ;  /* 0x000000800b047824 */ /* 0x041fe200078e00ff */
[C---:B------:R-:W-:Y:S01]  /*adf0*/  LOP3.LUT R10, R11.reuse, 0x7f, RZ, 0xc0, !PT ;  /* 0x0000007f0b0a7812 */ /* 0x040fe200078ec0ff */
[C---:B------:R-:W-:Y:S01]  /*ae00*/  IMAD.SHL.U32 R2, R11.reuse, 0x10, RZ ;  /* 0x000000100b027824 */ /* 0x040fe200078e00ff */
[C---:B------:R-:W-:Y:S01]  /*ae10*/  LOP3.LUT P0, RZ, R11.reuse, 0x4, RZ, 0xc0, !PT ;  /* 0x000000040bff7812 */ /* 0x040fe2000780c0ff */
[----:B------:R-:W-:Y:S01]  /*ae20*/  IMAD.SHL.U32 R9, R11, 0x4, RZ ;  /* 0x000000040b097824 */ /* 0x000fe200078e00ff */
[----:B------:R-:W-:-:S02]  /*ae30*/  SHF.R.U32.HI R0, RZ, 0x5, R10 ;  /* 0x00000005ff007819 */ /* 0x000fc4000001160a */
[----:B------:R-:W-:-:S03]  /*ae40*/  LOP3.LUT R3, R4, 0x380, RZ, 0xc0, !PT ;  /* 0x0000038004037812 */ /* 0x000fc600078ec0ff */
[C---:B------:R-:W-:Y:S02]  /*ae50*/  IMAD.SHL.U32 R7, R0.reuse, 0x200, RZ ;  /* 0x0000020000077824 */ /* 0x040fe400078e00ff */
[----:B------:R-:W-:Y:S01]  /*ae60*/  IMAD R5, R0, 0x10, R3 ;  /* 0x0000001000057824 */ /* 0x000fe200078e0203 */
[----:B------:R-:W-:Y:S01]  /*ae70*/  LOP3.LUT R0, R2, 0x1b0, RZ, 0xc0, !PT ;  /* 0x000001b002007812 */ /* 0x000fe200078ec0ff */
[----:B------:R-:W-:-:S03]  /*ae80*/  IMAD.SHL.U32 R3, R11, 0x2, RZ ;  /* 0x000000020b037824 */ /* 0x000fc600078e00ff */
[--C-:B------:R-:W-:Y:S02]  /*ae90*/  LOP3.LUT R5, R5, 0x70, R2.reuse, 0x78, !PT ;  /* 0x0000007005057812 */ /* 0x100fe400078e7802 */
[----:B------:R-:W-:Y:S02]  /*aea0*/  LOP3.LUT R0, R0, 0x30, R3, 0x78, !PT ;  /* 0x0000003000007812 */ /* 0x000fe400078e7803 */
[----:B------:R-:W-:Y:S02]  /*aeb0*/  LOP3.LUT R3, R7, 0x40, R2, 0xf8, !PT ;  /* 0x0000004007037812 */ /* 0x000fe400078ef802 */
[----:B------:R-:W-:Y:S02]  /*aec0*/  LOP3.LUT R5, R5, 0xc00, R4, 0xf8, !PT ;  /* 0x00000c0005057812 */ /* 0x000fe400078ef804 */
[----:B------:R-:W-:Y:S01]  /*aed0*/  LOP3.LUT R0, R3, R0, RZ, 0xfc, !PT ;  /* 0x0000000003007212 */ /* 0x000fe200078efcff */
[----:B------:R-:W-:Y:S01]  /*aee0*/  IMAD.SHL.U32 R3, R11, 0x20, RZ ;  /* 0x000000200b037824 */ /* 0x000fe200078e00ff */
[----:B------:R-:W-:Y:S01]  /*aef0*/  LOP3.LUT R2, R2, 0x30, RZ, 0xc0, !PT ;  /* 0x0000003002027812 */ /* 0x000fe200078ec0ff */
[----:B------:R0:W-:Y:S02]  /*af00*/  STL [R1+0x14], R5 ;  /* 0x0000140501007387 */ /* 0x0001e40000100800 */
[----:B------:R-:W-:Y:S01]  /*af10*/  VIADD R0, R0, UR41 ;  /* 0x0000002900007c36 */ /* 0x000fe20008000000 */
[----:B------:R-:W-:-:S02]  /*af20*/  LOP3.LUT R6, R3, 0x80, RZ, 0xc0, !PT ;  /* 0x0000008003067812 */ /* 0x000fc400078ec0ff */
[----:B------:R-:W-:Y:S02]  /*af30*/  LOP3.LUT R8, R7, 0x60, R3, 0xf8, !PT ;  /* 0x0000006007087812 */ /* 0x000fe400078ef803 */
[----:B------:R-:W-:Y:S02]  /*af40*/  LOP3.LUT R6, R6, 0x10, R11, 0xf8, !PT ;  /* 0x0000001006067812 */ /* 0x000fe400078ef80b */
[----:B------:R-:W-:Y:S02]  /*af50*/  LOP3.LUT R7, R8, 0x100, R3, 0xf8, !PT ;  /* 0x0000010008077812 */ /* 0x000fe400078ef803 */
[----:B------:R-:W-:Y:S02]  /*af60*/  LOP3.LUT R6, R6, 0x10, R9, 0x78, !PT ;  /* 0x0000001006067812 */ /* 0x000fe400078e7809 */
[----:B0-----:R-:W-:Y:S02]  /*af70*/  SHF.R.U32.HI R5, RZ, 0x2, R10 ;  /* 0x00000002ff057819 */ /* 0x001fe4000001160a */
[----:B------:R-:W-:-:S02]  /*af80*/  LOP3.LUT R4, R7, R6, RZ, 0xfc, !PT ;  /* 0x0000000607047212 */ /* 0x000fc400078efcff */
[----:B------:R-:W-:Y:S02]  /*af90*/  LOP3.LUT R3, R5, 0x60, R3, 0xf8, !PT ;  /* 0x0000006005037812 */ /* 0x000fe400078ef803 */
[C---:B------:R-:W-:Y:S01]  /*afa0*/  LOP3.LUT R3, R2.reuse, 0x40, RZ, 0xfc, !PT ;  /* 0x0000004002037812 */ /* 0x040fe200078efcff */
[----:B------:R0:W-:Y:S04]  /*afb0*/  STL [R1+0x10], R4 ;  /* 0x0000100401007387 */ /* 0x0001e80000100800 */
[----:B------:R1:W-:Y:S01]  /*afc0*/  STL [R1+0x18], R0 ;  /* 0x0000180001007387 */ /* 0x0003e20000100800 */
[----:B0-----:R-:W-:Y:S01]  /*afd0*/  IMAD.MOV.U32 R4, RZ, RZ, 0x40 ;  /* 0x00000040ff047424 */ /* 0x001fe200078e00ff */
[----:B-1----:R-:W-:-:S04]  /*afe0*/  LOP3.LUT R0, R2, 0x80, RZ, 0xfc, !PT ;  /* 0x0000008002007812 */ /* 0x002fc800078efcff */
[----:B------:R-:W-:Y:S01]  /*aff0*/  SEL R4, R4, 0xffffffc0, !P0 ;  /* 0xffffffc004047807 */ /* 0x000fe20004000000 */
[----:B------:R-:W-:-:S05]  /*b000*/  IMAD.MOV.U32 R4, RZ, RZ, 0x1 ;  /* 0x00000001ff047424 */ /* 0x000fca00078e00ff */
[----:B------:R0:W-:Y:S02]  /*b010*/  STL [R1], R4 ;  /* 0x0000000401007387 */ /* 0x0001e40000100800 */
.L_x_87:
[----:B------:R-:W-:Y:S01]  /*b020*/  ULDC UR4, c[0x0][0xc38] ;  /* 0x00030e0000047ab9 */ /* 0x000fe20000000800 */
[----:B------:R-:W-:Y:S01]  /*b030*/  ULDC UR8, c[0x0][0xc44] ;  /* 0x0003110000087ab9 */ /* 0x000fe20000000800 */
[----:B------:R-:W-:Y:S02]  /*b040*/  UISETP.NE.AND UP2, UPT, UR4, 0x1, UPT ;  /* 0x000000010400788c */ /* 0x000fe4000bf45270 */
[----:B------:R-:W-:Y:S01]  /*b050*/  UISETP.NE.AND UP1, UPT, UR8, 0x1, UPT ;  /* 0x000000010800788c */ /* 0x000fe2000bf25270 */
[----:B------:R-:W-:Y:S01]  /*b060*/  ULDC.64 UR4, c[0x0][0x418] ;  /* 0x0001060000047ab9 */ /* 0x000fe20000000a00 */
[----:B------:R-:W-:Y:S01]  /*b070*/  ULDC UR6, c[0x0][0x424] ;  /* 0x0001090000067ab9 */ /* 0x000fe20000000800 */
[----:B------:R-:W-:Y:S02]  /*b080*/  UISETP.NE.U32.AND UP0, UPT, UR4, URZ, UPT ;  /* 0x0000003f0400728c */ /* 0x000fe4000bf05070 */
[----:B------:R-:W-:Y:S02]  /*b090*/  UIADD3 UR9, UR41, 0x1a400, URZ ;  /* 0x0001a40029097890 */ /* 0x000fe4000fffe03f */
[----:B------:R-:W-:-:S02]  /*b0a0*/  UISETP.NE.AND.EX UP0, UPT, UR5, URZ, UPT, UP0 ;  /* 0x0000003f0500728c */ /* 0x000fc4000bf05300 */
[----:B------:R-:W-:Y:S01]  /*b0b0*/  @UP2 ULDC UR4, c[0x0][0xc3c] ;  /* 0x00030f0000042ab9 */ /* 0x000fe20000000800 */
[----:B------:R-:W-:Y:S01]  /*b0c0*/  ULDC UR40, c[0x0][0x2f0] ;  /* 0x0000bc0000287ab9 */ /* 0x000fe20000000800 */
[----:B------:R-:W-:Y:S02]  /*b0d0*/  UIMAD.WIDE.U32 UR4, UR50, UR4, URZ ;  /* 0x00000004320472a5 */ /* 0x000fe4000f8e003f */
[----:B------:R-:W-:Y:S01]  /*b0e0*/  USEL UR6, UR6, 0x1, UP0 ;  /* 0x0000000106067887 */ /* 0x000fe20008000000 */
[----:B------:R-:W-:Y:S01]  /*b0f0*/  @UP2 ULDC UR7, c[0x0][0xc40] ;  /* 0x0003100000072ab9 */ /* 0x000fe20000000800 */
[----:B------:R-:W-:Y:S01]  /*b100*/  ULOP3.LUT UP0, URZ, UR9, 0x1bf, URZ, 0xc0, !UPT ;  /* 0x000001bf093f7892 */ /* 0x000fe2000f80c03f */
[----:B------:R-:W-:Y:S01]  /*b110*/  UMOV UR45, UR50 ;  /* 0x00000032002d7c82 */ /* 0x000fe20008000000 */
[----:B------:R-:W-:Y:S02]  /*b120*/  UIMAD UR40, UR6, UR40, URZ ;  /* 0x00000028062872a4 */ /* 0x000fe4000f8e023f */
[----:B------:R-:W-:-:S02]  /*b130*/  @UP2 USHF.R.U32.HI UR45, URZ, UR7, UR5 ;  /* 0x000000073f2d2299 */ /* 0x000fc40008011605 */
[----:B------:R-:W-:Y:S01]  /*b140*/  PLOP3.LUT P0, PT, PT, PT, UP0, 0x80, 0x0 ;  /* 0x000000000000781c */ /* 0x000fe20003f0f008 */
[----:B------:R-:W-:Y:S01]  /*b150*/  @UP1 ULDC.64 UR10, c[0x0][0xc48] ;  /* 0x00031200000a1ab9 */ /* 0x000fe20000000a00 */
[----:B------:R-:W-:Y:S02]  /*b160*/  UIADD3 UR6, UR40, 0x9f, URZ ;  /* 0x0000009f28067890 */ /* 0x000fe4000fffe03f */
[----:B------:R-:W-:Y:S02]  /*b170*/  UIMAD.WIDE.U32 UR4, UR45, UR10, URZ ;  /* 0x0000000a2d0472a5 */ /* 0x000fe4000f8e003f */
[----:B------:R-:W-:Y:S01]  /*b180*/  UMOV UR44, UR45 ;  /* 0x0000002d002c7c82 */ /* 0x000fe20008000000 */
[----:B------:R-:W-:Y:S02]  /*b190*/  UIMAD.WIDE UR6, UR6, 0x66666667, URZ ;  /* 0x66666667060678a5 */ /* 0x000fe4000f8e023f */
[----:B------:R-:W-:Y:S02]  /*b1a0*/  @UP1 USHF.R.U32.HI UR44, URZ, UR11, UR5 ;  /* 0x0000000b3f2c1299 */ /* 0x000fe40008011605 */
[----:B------:R-:W-:-:S02]  /*b1b0*/  USHF.R.U32.HI UR39, URZ, 0x1f, UR7 ;  /* 0x0000001f3f277899 */ /* 0x000fc40008011607 */
[----:B------:R-:W-:Y:S02]  /*b1c0*/  UIADD3 UR36, -UR44, URZ, URZ ;  /* 0x0000003f2c247290 */ /* 0x000fe4000fffe13f */
[----:B------:R-:W-:Y:S02]  /*b1d0*/  ULEA.HI.SX32 UR39, UR7, UR39, 0x1a ;  /* 0x0000002707277291 */ /* 0x000fe4000f8fd23f */
[----:B------:R-:W-:Y:S01]  /*b1e0*/  UIMAD UR36, UR8, UR36, UR45 ;  /* 0x00000024082472a4 */ /* 0x000fe2000f8e022d */
[----:B-1----:R-:W-:Y:S11]  /*b1f0*/  @!P0 BRA `(.L_x_41) ;  /* 0x0000000000408947 */ /* 0x002ff60003800000 */
[----:B------:R-:W-:Y:S01]  /*b200*/  MOV R2, 0x0 ;  /* 0x0000000000027802 */ /* 0x000fe20000000f00 */
[----:B------:R-:W-:Y:S01]  /*b210*/  ULDC.64 UR6, c[0x4][0xc8] ;  /* 0x0100320000067ab9 */ /* 0x000fe20000000a00 */
[----:B------:R-:W-:Y:S01]  /*b220*/  ULDC.64 UR8, c[0x4][0xd0] ;  /* 0x0100340000087ab9 */ /* 0x000fe20000000a00 */
[----:B------:R-:W-:Y:S01]  /*b230*/  ULDC.64 UR4, c[0x4][0x8] ;  /* 0x0100020000047ab9 */ /* 0x000fe20000000a00 */
[----:B0-----:R-:W-:Y:S02]  /*b240*/  IMAD.U32 R4, RZ, RZ, UR6 ;  /* 0x00000006ff047e24 */ /* 0x001fe4000f8e00ff */
[----:B------:R-:W0:Y:S01]  /*b250*/  LDC.64 R2, c[0x4][R2] ;  /* 0x0100000002027b82 */ /* 0x000e220000000a00 */
[----:B------:R-:W-:Y:S02]  /*b260*/  IMAD.U32 R5, RZ, RZ, UR7 ;  /* 0x00000007ff057e24 */ /* 0x000fe4000f8e00ff */
[----:B------:R-:W-:Y:S02]  /*b270*/  IMAD.U32 R6, RZ, RZ, UR8 ;  /* 0x00000008ff067e24 */ /* 0x000fe4000f8e00ff */
[----:B------:R-:W-:-:S02]  /*b280*/  IMAD.U32 R7, RZ, RZ, UR9 ;  /* 0x00000009ff077e24 */ /* 0x000fc4000f8e00ff */
[----:B------:R-:W-:Y:S02]  /*b290*/  IMAD.U32 R10, RZ, RZ, UR4 ;  /* 0x00000004ff0a7e24 */ /* 0x000fe4000f8e00ff */
[----:B------:R-:W-:Y:S02]  /*b2a0*/  IMAD.U32 R11, RZ, RZ, UR5 ;  /* 0x00000005ff0b7e24 */ /* 0x000fe4000f8e00ff */
[----:B------:R-:W-:Y:S02]  /*b2b0*/  IMAD.MOV.U32 R8, RZ, RZ, 0x70 ;  /* 0x00000070ff087424 */ /* 0x000fe400078e00ff */
[----:B------:R-:W-:Y:S02]  /*b2c0*/  IMAD.MOV.U32 R12, RZ, RZ, 0x1 ;  /* 0x00000001ff0c7424 */ /* 0x000fe400078e00ff */
[----:B------:R-:W-:-:S07]  /*b2d0*/  IMAD.MOV.U32 R13, RZ, RZ, RZ ;  /* 0x000000ffff0d7224 */ /* 0x000fce00078e00ff */
[----:B------:R-:W-:-:S07]  /*b2e0*/  LEPC R20, `(.L_x_41) ;  /* 0x000000001014794e */ /* 0x000fce0000000000 */
[----:B0-----:R-:W-:Y:S05]  /*b2f0*/  CALL.ABS.NOINC R2 ;  /* 0x0000000002007343 */ /* 0x001fea0003c00000 */
.L_x_41:
[----:B------:R-:W-:-:S06]  /*b300*/  UIADD3 UR4, UR41, 0xa400, URZ ;  /* 0x0000a40029047890 */ /* 0x000fcc000fffe03f */
[----:B------:R-:W-:-:S05]  /*b310*/  IMAD.U32 R16, RZ, RZ, UR4 ;  /* 0x00000004ff107e24 */ /* 0x000fca000f8e00ff */
[----:B------:R-:W-:-:S13]  /*b320*/  LOP3.LUT P0, RZ, R16, 0x3ff, RZ, 0xc0, !PT ;  /* 0x000003ff10ff7812 */ /* 0x000fda000780c0ff */
[----:B------:R-:W-:Y:S05]  /*b330*/  @!P0 BRA `(.L_x_42) ;  /* 0x0000000000408947 */ /* 0x000fea0003800000 */
[----:B------:R-:W-:Y:S01]  /*b340*/  MOV R2, 0x0 ;  /* 0x0000000000027802 */ /* 0x000fe20000000f00 */
[----:B------:R-:W-:Y:S01]  /*b350*/  ULDC.64 UR6, c[0x4][0xc8] ;  /* 0x0100320000067ab9 */ /* 0x000fe20000000a00 */
[----:B------:R-:W-:Y:S01]  /*b360*/  ULDC.64 UR8, c[0x4][0xd0] ;  /* 0x0100340000087ab9 */ /* 0x000fe20000000a00 */
[----:B------:R-:W-:Y:S01]  /*b370*/  ULDC.64 UR4, c[0x4][0x10] ;  /* 0x0100040000047ab9 */ /* 0x000fe20000000a00 */
[----:B0-----:R-:W-:Y:S01]  /*b380*/  IMAD.U32 R4, RZ, RZ, UR6 ;  /* 0x00000006ff047e24 */ /* 0x001fe2000f8e00ff */
[----:B------:R-:W-:Y:S01]  /*b390*/  MOV R12, 0x1 ;  /* 0x00000001000c7802 */ /* 0x000fe20000000f00 */
[----:B------:R-:W0:Y:S01]  /*b3a0*/  LDC.64 R2, c[0x4][R2] ;  /* 0x0100000002027b82 */ /* 0x000e220000000a00 */
[----:B------:R-:W-:Y:S02]  /*b3b0*/  IMAD.U32 R5, RZ, RZ, UR7 ;  /* 0x00000007ff057e24 */ /* 0x000fe4000f8e00ff */
[----:B------:R-:W-:Y:S02]  /*b3c0*/  IMAD.U32 R6, RZ, RZ, UR8 ;  /* 0x00000008ff067e24 */ /* 0x000fe4000f8e00ff */
[----:B------:R-:W-:-:S02]  /*b3d0*/  IMAD.U32 R7, RZ, RZ, UR9 ;  /* 0x00000009ff077e24 */ /* 0x000fc4000f8e00ff */
[----:B------:R-:W-:Y:S02]  /*b3e0*/  IMAD.U32 R10, RZ, RZ, UR4 ;  /* 0x00000004ff0a7e24 */ /* 0x000fe4000f8e00ff */
[----:B------:R-:W-:Y:S02]  /*b3f0*/  IMAD.U32 R11, RZ, RZ, UR5 ;  /* 0x00000005ff0b7e24 */ /* 0x000fe4000f8e00ff */
[----:B------:R-:W-:Y:S02]  /*b400*/  IMAD.MOV.U32 R8, RZ, RZ, 0x70 ;  /* 0x00000070ff087424 */ /* 0x000fe400078e00ff */
[----:B------:R-:W-:-:S07]  /*b410*/  IMAD.MOV.U32 R13, RZ, RZ, RZ ;  /* 0x000000ffff0d7224 */ /* 0x000fce00078e00ff */
[----:B------:R-:W-:-:S07]  /*b420*/  LEPC R20, `(.L_x_42) ;  /* 0x000000001014794e */ /* 0x000fce0000000000 */
[----:B0-----:R-:W-:Y:S05]  /*b430*/  CALL.ABS.NOINC R2 ;  /* 0x0000000002007343 */ /* 0x001fea0003c00000 */
.L_x_42:
[----:B------:R-:W-:-:S04]  /*b440*/  UIADD3 UR4, UR41, 0x400, URZ ;  /* 0x0000040029047890 */ /* 0x000fc8000fffe03f */
[----:B------:R-:W-:-:S06]  /*b450*/  ULOP3.LUT UP0, URZ, UR4, 0x9f, URZ, 0xc0, !UPT ;  /* 0x0000009f043f7892 */ /* 0x000fcc000f80c03f */
[----:B------:R-:W-:-:S13]  /*b460*/  PLOP3.LUT P0, PT, PT, PT, UP0, 0x80, 0x0 ;  /* 0x000000000000781c */ /* 0x000fda0003f0f008 */
[----:B------:R-:W-:Y:S05]  /*b470*/  @!P0 BRA `(.L_x_43) ;  /* 0x0000000000408947 */ /* 0x000fea0003800000 */
        /* <DEDUP_REMOVED lines=16> */
.L_x_43:
[----:B------:R-:W-:-:S13]  /*b580*/  LOP3.LUT P6, RZ, R16, 0x3ff, RZ, 0xc0, !PT ;  /* 0x000003ff10ff7812 */ /* 0x000fda00078cc0ff */
        /* <DEDUP_REMOVED lines=17> */
.L_x_44:
[----:B------:R-:W-:Y:S01]  /*b6a0*/  ULDC.64 UR4, c[0x0][0x9f8] ;  /* 0x00027e0000047ab9 */ /* 0x000fe20000000a00 */
[----:B------:R-:W2:Y:S01]  /*b6b0*/  LDL.LU R18, [R1+0x4] ;  /* 0x0000040001127983 */ /* 0x000ea20000300800 */
[----:B------:R-:W-:Y:S01]  /*b6c0*/  UISETP.NE.U32.AND UP0, UPT, UR4, URZ, UPT ;  /* 0x0000003f0400728c */ /* 0x000fe2000bf05070 */
[----:B------:R-:W-:-:S03]  /*b6d0*/  IMAD.U32 R8, RZ, RZ, UR44 ;  /* 0x0000002cff087e24 */ /* 0x000fc6000f8e00ff */
[----:B------:R-:W-:-:S06]  /*b6e0*/  UISETP.NE.AND.EX UP0, UPT, UR5, URZ, UPT, UP0 ;  /* 0x0000003f0500728c */ /* 0x000fcc000bf05300 */
[----:B------:R-:W-:-:S05]  /*b6f0*/  PLOP3.LUT P0, PT, PT, PT, UP0, 0x80, 0x0 ;  /* 0x000000000000781c */ /* 0x000fca0003f0f008 */
[----:B------:R-:W-:Y:S02]  /*b700*/  @UP0 ULDC.64 UR4, c[0x0][0x9f8] ;  /* 0x00027e0000040ab9 */ /* 0x000fe40000000a00 */
[----:B------:R-:W-:-:S06]  /*b710*/  @UP0 UIMAD.WIDE UR4, UR44, 0x4, UR4 ;  /* 0x000000042c0408a5 */ /* 0x000fcc000f8e0204 */
[----:B------:R-:W-:Y:S02]  /*b720*/  IMAD.U32 R2, RZ, RZ, UR4 ;  /* 0x00000004ff027e24 */ /* 0x000fe4000f8e00ff */
[----:B------:R-:W-:-:S05]  /*b730*/  IMAD.U32 R3, RZ, RZ, UR5 ;  /* 0x00000005ff037e24 */ /* 0x000fca000f8e00ff */
[----:B------:R1:W3:Y:S01]  /*b740*/  @P0 LDG.E R8, desc[UR48][R2.64] ;  /* 0x0000003002080981 */ /* 0x0002e2000c1e1900 */
[----:B------:R-:W-:Y:S01]  /*b750*/  UMOV UR4, 0xffffffff ;  /* 0xffffffff00047882 */ /* 0x000fe20000000000 */
[----:B------:R-:W4:Y:S01]  /*b760*/  S2R R19, SR_TID.X ;  /* 0x0000000000137919 */ /* 0x000f220000002100 */
[----:B-1----:R-:W1:Y:S02]  /*b770*/  LDC.64 R2, c[0x0][0x418] ;  /* 0x00010600ff027b82 */ /* 0x002e640000000a00 */
[----:B-1----:R-:W-:Y:S02]  /*b780*/  ISETP.NE.U32.AND P0, PT, R2, RZ, PT ;  /* 0x000000ff0200720c */ /* 0x002fe40003f05070 */
[----:B----4-:R-:W-:Y:S02]  /*b790*/  SHF.R.U32.HI R19, RZ, 0x5, R19 ;  /* 0x00000005ff137819 */ /* 0x010fe40000011613 */
[----:B------:R-:W-:Y:S02]  /*b7a0*/  ISETP.NE.AND.EX P1, PT, R3, RZ, PT, P0 ;  /* 0x000000ff0300720c */ /* 0x000fe40003f25300 */
[----:B------:R-:W-:-:S02]  /*b7b0*/  LOP3.LUT R19, R19, 0x3, RZ, 0xc0, !PT ;  /* 0x0000000313137812 */ /* 0x000fc400078ec0ff */
[----:B--2---:R-:W-:-:S09]  /*b7c0*/  LOP3.LUT R18, R18, 0xfffffffe, RZ, 0xc0, !PT ;  /* 0xfffffffe12127812 */ /* 0x004fd200078ec0ff */
[----:B------:R-:W-:Y:S02]  /*b7d0*/  @P1 LOP3.LUT R18, R18, 0x1, RZ, 0xfc, !PT ;  /* 0x0000000112121812 */ /* 0x000fe400078efcff */
[----:B---3--:R-:W-:Y:S01]  /*b7e0*/  SHF.R.S32.HI R9, RZ, 0x1f, R8 ;  /* 0x0000001fff097819 */ /* 0x008fe20000011408 */
[----:B------:R1:W-:Y:S01]  /*b7f0*/  STL [R1+0x8], R8 ;  /* 0x0000080801007387 */ /* 0x0003e20000100800 */
[----:B------:R-:W-:-:S03]  /*b800*/  SEL R16, R8, RZ, !P1 ;  /* 0x000000ff08107207 */ /* 0x000fc60004800000 */
[----:B------:R1:W-:Y:S04]  /*b810*/  STL [R1+0xc], R9 ;  /* 0x00000c0901007387 */ /* 0x0003e80000100800 */
[----:B------:R1:W-:Y:S01]  /*b820*/  STL [R1+0x4], R18 ;  /* 0x0000041201007387 */ /* 0x0003e20000100800 */
[----:B------:R-:W-:Y:S05]  /*b830*/  BRA.DIV UR4, `(.L_x_45) ;  /* 0x0000002e04487947 */ /* 0x000fea000b800000 */
[----:B------:R2:W3:Y:S02]  /*b840*/  SHFL.IDX PT, R14, R19, RZ, 0x1f ;  /* 0x00001fff130e7589 */ /* 0x0004e400000e0000 */
.L_x_103:
[----:B------:R-:W-:Y:S01]  /*b850*/  PLOP3.LUT P2, PT, PT, PT, PT, 0x8, 0x0 ;  /* 0x000000000000781c */ /* 0x000fe20003f4e170 */
[----:B------:R-:W-:Y:S01]  /*b860*/  IMAD.MOV.U32 R0, RZ, RZ, R18 ;  /* 0x000000ffff007224 */ /* 0x000fe200078e0012 */
[----:B---3--:R-:W-:-:S04]  /*b870*/  ISETP.NE.AND P0, PT, R14, RZ, PT ;  /* 0x000000ff0e00720c */ /* 0x008fc80003f05270 */
[----:B------:R-:W-:-:S07]  /*b880*/  LOP3.LUT R0, R0, 0xfffffffd, RZ, 0xc0, !PT ;  /* 0xfffffffd00007812 */ /* 0x000fce00078ec0ff */
[----:B------:R-:W-:-:S05]  /*b890*/  @P2 LOP3.LUT R0, R0, 0x2, RZ, 0xfc, !PT ;  /* 0x0000000200002812 */ /* 0x000fca00078efcff */
[----:B------:R3:W-:Y:S01]  /*b8a0*/  STL [R1+0x4], R0 ;  /* 0x0000040001007387 */ /* 0x0007e20000100800 */
[----:B------:R-:W-:Y:S05]  /*b8b0*/  @P0 BRA `(.L_x_46) ;  /* 0x00000004008c0947 */ /* 0x000fea0003800000 */
[----:B------:R-:W-:-:S06]  /*b8c0*/  UIADD3 UR4, UR39, -0x1, URZ ;  /* 0xffffffff27047890 */ /* 0x000fcc000fffe03f */
[----:B---3--:R-:W-:Y:S01]  /*b8d0*/  IMAD.U32 R0, RZ, RZ, UR4 ;  /* 0x00000004ff007e24 */ /* 0x008fe2000f8e00ff */
[----:B------:R-:W-:-:S03]  /*b8e0*/  UMOV UR4, 0xffffffff ;  /* 0xffffffff00047882 */ /* 0x000fc60000000000 */
[----:B------:R-:W-:Y:S05]  /*b8f0*/  BRA.DIV UR4, `(.L_x_47) ;  /* 0x0000002e04387947 */ /* 0x000fea000b800000 */
[----:B------:R-:W-:-:S13]  /*b900*/  ELECT P6, URZ, PT ;  /* 0x00000000003f782f */ /* 0x000fda00038c0000 */
.L_x_106:
[----:B------:R-:W-:Y:S05]  /*b910*/  @!P6 BRA `(.L_x_46) ;  /* 0x000000040074e947 */ /* 0x000fea0003800000 */
[----:B------:R-:W-:Y:S01]  /*b920*/  IMAD.MOV.U32 R16, RZ, RZ, R8 ;  /* 0x000000ffff107224 */ /* 0x000fe200078e0008 */
[----:B------:R-:W-:Y:S06]  /*b930*/  @!P1 BRA `(.L_x_48) ;  /* 0x0000000000449947 */ /* 0x000fec0003800000 */
[----:B------:R-:W3:Y:S01]  /*b940*/  LDC R7, c[0x0][0x43c] ;  /* 0x00010f00ff077b82 */ /* 0x000ee20000000800 */
[----:B------:R-:W-:Y:S01]  /*b950*/  ULDC.64 UR4, c[0x0][0x428] ;  /* 0x00010a0000047ab9 */ /* 0x000fe20000000a00 */
[----:B---3--:R-:W-:-:S13]  /*b960*/  ISETP.NE.AND P0, PT, R7, 0x1, PT ;  /* 0x000000010700780c */ /* 0x008fda0003f05270 */
[----:B0-----:R-:W0:Y:S02]  /*b970*/  @P0 LDC.64 R4, c[0x0][0x440] ;  /* 0x00011000ff040b82 */ /* 0x001e240000000a00 */
[----:B0-----:R-:W-:-:S04]  /*b980*/  @P0 IMAD.HI.U32 R6, R0, R4, RZ ;  /* 0x0000000400060227 */ /* 0x001fc800078e00ff */
[----:B------:R-:W-:Y:S01]  /*b990*/  IMAD.MOV.U32 R4, RZ, RZ, R0 ;  /* 0x000000ffff047224 */ /* 0x000fe200078e0000 */
[----:B------:R-:W-:Y:S01]  /*b9a0*/  @P0 SHF.R.U32.HI R4, RZ, R5, R6 ;  /* 0x00000005ff040219 */ /* 0x000fe20000011606 */
[----:B------:R-:W-:-:S04]  /*b9b0*/  IMAD R6, R9, UR4, RZ ;  /* 0x0000000409067c24 */ /* 0x000fc8000f8e02ff */
[----:B------:R-:W-:Y:S02]  /*b9c0*/  IMAD.MOV R5, RZ, RZ, -R4 ;  /* 0x000000ffff057224 */ /* 0x000fe400078e0a04 */
[----:B------:R-:W-:Y:S02]  /*b9d0*/  IMAD R6, R8, UR5, R6 ;  /* 0x0000000508067c24 */ /* 0x000fe4000f8e0206 */
[----:B------:R-:W-:Y:S01]  /*b9e0*/  IMAD R0, R7, R5, R0 ;  /* 0x0000000507007224 */ /* 0x000fe200078e0200 */
[----:B------:R-:W-:-:S03]  /*b9f0*/  SHF.R.S32.HI R5, RZ, 0x1f, R4 ;  /* 0x0000001fff057819 */ /* 0x000fc60000011404 */
[----:B------:R-:W-:-:S04]  /*ba00*/  IMAD.WIDE.U32 R4, R8, UR4, R4 ;  /* 0x0000000408047c25 */ /* 0x000fc8000f8e0004 */
[----:B------:R-:W-:Y:S01]  /*ba10*/  IMAD.IADD R6, R5, 0x1, R6 ;  /* 0x0000000105067824 */ /* 0x000fe200078e0206 */
[----:B------:R-:W-:-:S04]  /*ba20*/  LEA R2, P0, R4, R2, 0x2 ;  /* 0x0000000204027211 */ /* 0x000fc800078010ff */
[----:B------:R-:W-:-:S05]  /*ba30*/  LEA.HI.X R3, R4, R3, R6, 0x2, P0 ;  /* 0x0000000304037211 */ /* 0x000fca00000f1406 */
[----:B------:R3:W5:Y:S04]  /*ba40*/  LDG.E R16, desc[UR48][R2.64] ;  /* 0x0000003002107981 */ /* 0x000768000c1e1900 */
.L_x_48:
[----:B---3--:R-:W3:Y:S01]  /*ba50*/  LDL R3, [R1] ;  /* 0x0000000001037983 */ /* 0x008ee20000100800 */
[----:B------:R-:W0:Y:S02]  /*ba60*/  S2R R2, SR_TID.X ;  /* 0x0000000000027919 */ /* 0x000e240000002100 */
[----:B0-----:R-:W-:Y:S02]  /*ba70*/  LOP3.LUT R4, R2, 0x7f, RZ, 0xc0, !PT ;  /* 0x0000007f02047812 */ /* 0x001fe400078ec0ff */
[----:B------:R-:W-:Y:S02]  /*ba80*/  LEA R2, R17, UR41, 0x3 ;  /* 0x0000002911027c11 */ /* 0x000fe4000f8e18ff */
[----:B------:R-:W-:Y:S02]  /*ba90*/  ISETP.NE.AND P1, PT, R4, RZ, PT ;  /* 0x000000ff0400720c */ /* 0x000fe40003f25270 */
[----:B---3--:R-:W-:-:S04]  /*baa0*/  SHF.L.U32 R3, R3, 0x1f, RZ ;  /* 0x0000001f03037819 */ /* 0x008fc800000006ff */
[----:B------:R-:W0:Y:S02]  /*bab0*/  SYNCS.PHASECHK.TRANS64.TRYWAIT P0, [R2+URZ+0x29880], R3 ;  /* 0x02988003020075a7 */ /* 0x000e24000800017f */
[----:B0-----:R-:W-:Y:S05]  /*bac0*/  @!P0 BRA `(.L_x_49) ;  /* 0x0000002800e48947 */ /* 0x001fea0003800000 */
.L_x_107:
[----:B------:R-:W-:Y:S05]  /*bad0*/  @P1 BRA `(.L_x_50) ;  /* 0x00000000001c1947 */ /* 0x000fea0003800000 */
[----:B------:R-:W3:Y:S02]  /*bae0*/  S2R R4, SR_TID.X ;  /* 0x0000000000047919 */ /* 0x000ee40000002100 */
[----:B---3--:R-:W-:Y:S01]  /*baf0*/  LOP3.LUT R5, R4, 0x1f, RZ, 0xc0, !PT ;  /* 0x0000001f04057812 */ /* 0x008fe200078ec0ff */
[----:B------:R-:W-:-:S03]  /*bb00*/  IMAD.MOV.U32 R4, RZ, RZ, 0x5000 ;  /* 0x00005000ff047424 */ /* 0x000fc600078e00ff */
[----:B------:R-:W-:Y:S01]  /*bb10*/  ISETP.NE.AND P0, PT, R5, RZ, PT ;  /* 0x000000ff0500720c */ /* 0x000fe20003f05270 */
[----:B------:R3:W-:-:S12]  /*bb20*/  SYNCS.ARRIVE.TRANS64 RZ, [R2+URZ+0x29870], R4 ;  /* 0x0298700402ff79a7 */ /* 0x0007d8000800003f */
[----:B---3--:R-:W-:Y:S05]  /*bb30*/  @!P0 BRA `(.L_x_50) ;  /* 0x0000000000048947 */ /* 0x008fea0003800000 */
[----:B------:R-:W-:Y:S01]  /*bb40*/  BPT.TRAP 0x1 ;  /* 0x000000040000795c */ /* 0x000fe20000300000 */
.L_x_50:
[----:B------:R-:W-:Y:S01]  /*bb50*/  R2UR UR32, R17 ;  /* 0x00000000112072ca */ /* 0x000fe200000e0000 */
[----:B------:R-:W-:Y:S01]  /*bb60*/  IMAD R0, R0, 0xa0, RZ ;  /* 0x000000a000007824 */ /* 0x000fe200078e02ff */
[----:B------:R-:W-:Y:S01]  /*bb70*/  R2UR UR33, R2 ;  /* 0x00000000022172ca */ /* 0x000fe200000e0000 */
[----:B------:R-:W-:Y:S01]  /*bb80*/  UIADD3 UR4, UP0, UR52, 0x470, URZ ;  /* 0x0000047034047890 */ /* 0x000fe2000ff1e03f */
[----:B-----5:R-:W-:Y:S01]  /*bb90*/  R2UR UR37, R16 ;  /* 0x00000000102572ca */ /* 0x020fe200000e0000 */
[----:B------:R-:W-:Y:S01]  /*bba0*/  UMOV UR6, 0x0 ;  /* 0x0000000000067882 */ /* 0x000fe20000000000 */
[----:B------:R-:W-:Y:S01]  /*bbb0*/  R2UR UR35, R0 ;  /* 0x00000000002372ca */ /* 0x000fe200000e0000 */
[----:B------:R-:W-:Y:S01]  /*bbc0*/  UIADD3.X UR5, URZ, UR53, URZ, UP0, !UPT ;  /* 0x000000353f057290 */ /* 0x000fe200087fe43f */
[----:B------:R-:W-:Y:S01]  /*bbd0*/  UMOV UR7, 0x14f00000 ;  /* 0x14f0000000077882 */ /* 0x000fe20000000000 */
[----:B------:R-:W-:-:S04]  /*bbe0*/  UMOV UR34, URZ ;  /* 0x0000003f00227c82 */ /* 0x000fc80008000000 */
[----:B------:R-:W-:Y:S02]  /*bbf0*/  UIMAD UR32, UR32, 0x5000, UR41 ;  /* 0x00005000202078a4 */ /* 0x000fe4000f8e0229 */
[----:B------:R-:W-:Y:S02]  /*bc00*/  UIADD3 UR33, UR33, 0x29870, URZ ;  /* 0x0002987021217890 */ /* 0x000fe4000fffe03f */
[----:B------:R-:W-:-:S09]  /*bc10*/  UIADD3 UR32, UR32, 0xa400, URZ ;  /* 0x0000a40020207890 */ /* 0x000fd2000fffe03f */
[----:B------:R3:W-:Y:S01]  /*bc20*/  UTMALDG.4D [UR32], [UR4], desc[UR6] ;  /* 0x00000620040075b4 */ /* 0x0007e20008019000 */
[----:B------:R-:W4:Y:S02]  /*bc30*/  SYNCS.PHASECHK.TRANS64.TRYWAIT P0, [R2+URZ+0x29840], R3 ;  /* 0x02984003020075a7 */ /* 0x000f24000800017f */
[----:B---34-:R-:W-:Y:S05]  /*bc40*/  @!P0 BRA `(.L_x_51) ;  /* 0x0000002800988947 */ /* 0x018fea0003800000 */
.L_x_108:
[----:B------:R-:W-:Y:S05]  /*bc50*/  @P1 BRA `(.L_x_52) ;  /* 0x00000000001c1947 */ /* 0x000fea0003800000 */
[----:B------:R-:W4:Y:S01]  /*bc60*/  S2R R4, SR_TID.X ;  /* 0x0000000000047919 */ /* 0x000f220000002100 */
[----:B0--3--:R-:W-:-:S04]  /*bc70*/  IMAD.MOV.U32 R3, RZ, RZ, 0x7800 ;  /* 0x00007800ff037424 */ /* 0x009fc800078e00ff */
[----:B------:R0:W-:Y:S01]  /*bc80*/  SYNCS.ARRIVE.TRANS64 RZ, [R2+URZ+0x29830], R3 ;  /* 0x0298300302ff79a7 */ /* 0x0001e2000800003f */
[----:B----4-:R-:W-:-:S04]  /*bc90*/  LOP3.LUT R4, R4, 0x1f, RZ, 0xc0, !PT ;  /* 0x0000001f04047812 */ /* 0x010fc800078ec0ff */
[----:B------:R-:W-:-:S13]  /*bca0*/  ISETP.NE.AND P0, PT, R4, RZ, PT ;  /* 0x000000ff0400720c */ /* 0x000fda0003f05270 */
[----:B0-----:R-:W-:Y:S05]  /*bcb0*/  @!P0 BRA `(.L_x_52) ;  /* 0x0000000000048947 */ /* 0x001fea0003800000 */
[----:B------:R-:W-:Y:S01]  /*bcc0*/  BPT.TRAP 0x1 ;  /* 0x000000040000795c */ /* 0x000fe20000300000 */
.L_x_52:
[----:B0--3--:R-:W3:Y:S01]  /*bcd0*/  LDL.LU R3, [R1+0x4] ;  /* 0x0000040001037983 */ /* 0x009ee20000300800 */
[----:B------:R-:W-:Y:S01]  /*bce0*/  R2UR UR8, R17 ;  /* 0x00000000110872ca */ /* 0x000fe200000e0000 */
[----:B------:R-:W-:Y:S01]  /*bcf0*/  UIADD3 UR4, UP0, UR52, 0x370, URZ ;  /* 0x0000037034047890 */ /* 0x000fe2000ff1e03f */
[----:B------:R-:W-:Y:S01]  /*bd00*/  R2UR UR25, R2 ;  /* 0x00000000021972ca */ /* 0x000fe200000e0000 */
[----:B------:R-:W-:Y:S01]  /*bd10*/  UMOV UR6, 0x0 ;  /* 0x0000000000067882 */ /* 0x000fe20000000000 */
[----:B------:R-:W-:Y:S01]  /*bd20*/  PLOP3.LUT P0, PT, PT, PT, PT, 0x80, 0x0 ;  /* 0x000000000000781c */ /* 0x000fe20003f0f070 */
[----:B------:R-:W-:Y:S01]  /*bd30*/  UIADD3.X UR5, URZ, UR53, URZ, UP0, !UPT ;  /* 0x000000353f057290 */ /* 0x000fe200087fe43f */
[----:B------:R-:W-:Y:S01]  /*bd40*/  R2UR UR27, R0 ;  /* 0x00000000001b72ca */ /* 0x000fe200000e0000 */
[----:B------:R-:W-:Y:S01]  /*bd50*/  UMOV UR7, 0x14f00000 ;  /* 0x14f0000000077882 */ /* 0x000fe20000000000 */
[----:B------:R-:W-:Y:S01]  /*bd60*/  R2UR UR29, R16 ;  /* 0x00000000101d72ca */ /* 0x000fe200000e0000 */
[----:B------:R-:W-:Y:S01]  /*bd70*/  UMOV UR26, URZ ;  /* 0x0000003f001a7c82 */ /* 0x000fe20008000000 */
[----:B------:R-:W-:Y:S01]  /*bd80*/  UMOV UR28, UR36 ;  /* 0x00000024001c7c82 */ /* 0x000fe20008000000 */
[----:B------:R-:W-:Y:S01]  /*bd90*/  UMOV UR18, 0x40 ;  /* 0x0000004000127882 */ /* 0x000fe20000000000 */
[----:B------:R-:W-:Y:S01]  /*bda0*/  UMOV UR20, UR36 ;  /* 0x0000002400147c82 */ /* 0x000fe20008000000 */
[----:B------:R-:W-:-:S02]  /*bdb0*/  UIMAD UR8, UR8, 0x7800, UR41 ;  /* 0x00007800080878a4 */ /* 0x000fc4000f8e0229 */
[----:B------:R-:W-:Y:S02]  /*bdc0*/  UIADD3 UR25, UR25, 0x29830, URZ ;  /* 0x0002983019197890 */ /* 0x000fe4000fffe03f */
[----:B------:R-:W-:Y:S02]  /*bdd0*/  UIADD3 UR24, UR8, 0x1a400, URZ ;  /* 0x0001a40008187890 */ /* 0x000fe4000fffe03f */
[----:B------:R-:W-:Y:S02]  /*bde0*/  UIADD3 UR16, UR8, 0x1cc00, URZ ;  /* 0x0001cc0008107890 */ /* 0x000fe4000fffe03f */
[----:B------:R-:W-:Y:S01]  /*bdf0*/  UIADD3 UR8, UR8, 0x1f400, URZ ;  /* 0x0001f40008087890 */ /* 0x000fe2000fffe03f */
[----:B------:R-:W-:Y:S01]  /*be00*/  UMOV UR19, UR27 ;  /* 0x0000001b00137c82 */ /* 0x000fe20008000000 */
[----:B------:R-:W-:Y:S01]  /*be10*/  UMOV UR21, UR29 ;  /* 0x0000001d00157c82 */ /* 0x000fe20008000000 */
[----:B------:R-:W-:Y:S01]  /*be20*/  UMOV UR17, UR25 ;  /* 0x0000001900117c82 */ /* 0x000fe20008000000 */
[----:B------:R-:W-:Y:S01]  /*be30*/  UMOV UR10, 0x80 ;  /* 0x00000080000a7882 */ /* 0x000fe20000000000 */
[----:B------:R-:W-:Y:S01]  /*be40*/  UMOV UR12, UR36 ;  /* 0x00000024000c7c82 */ /* 0x000fe20008000000 */
[----:B------:R-:W-:Y:S01]  /*be50*/  UMOV UR11, UR27 ;  /* 0x0000001b000b7c82 */ /* 0x000fe20008000000 */
[----:B------:R-:W-:Y:S01]  /*be60*/  UMOV UR13, UR29 ;  /* 0x0000001d000d7c82 */ /* 0x000fe20008000000 */
[----:B------:R4:W-:Y:S01]  /*be70*/  UTMALDG.4D [UR24], [UR4], desc[UR6] ;  /* 0x00000618040075b4 */ /* 0x0009e20008019000 */
[----:B------:R-:W-:Y:S01]  /*be80*/  UMOV UR9, UR25 ;  /* 0x0000001900097c82 */ /* 0x000fe20008000000 */
[----:B------:R4:W-:Y:S01]  /*be90*/  UTMALDG.4D [UR16], [UR4], desc[UR6] ;  /* 0x00000610040075b4 */ /* 0x0009e20008019000 */
[----:B------:R4:W-:Y:S01]  /*bea0*/  UTMALDG.4D [UR8], [UR4], desc[UR6] ;  /* 0x00000608040075b4 */ /* 0x0009e20008019000 */
[----:B---3--:R-:W-:-:S04]  /*beb0*/  LOP3.LUT R3, R3, 0xfffffffd, RZ, 0xc0, !PT ;  /* 0xfffffffd03037812 */ /* 0x008fc800078ec0ff */
[----:B------:R-:W-:-:S05]  /*bec0*/  @P0 LOP3.LUT R3, R3, 0x2, RZ, 0xfc, !PT ;  /* 0x0000000203030812 */ /* 0x000fca00078efcff */
[----:B------:R4:W-:Y:S01]  /*bed0*/  STL [R1+0x4], R3 ;  /* 0x0000040301007387 */ /* 0x0009e20000100800 */
[----:B------:R-:W-:Y:S01]  /*bee0*/  NOP ;  /* 0x0000000000007918 */ /* 0x000fe20000000000 */
.L_x_46:
[----:B------:R-:W-:Y:S05]  /*bef0*/  WARPSYNC.ALL ;  /* 0x0000000000007948 */ /* 0x000fea0003800000 */
[----:B----4-:R-:W-:Y:S01]  /*bf00*/  UIADD3 UR4, UR41, 0x14400, URZ ;  /* 0x0001440029047890 */ /* 0x010fe2000fffe03f */
[----:B------:R-:W-:Y:S03]  /*bf10*/  BAR.SYNC.DEFER_BLOCKING 0x8, 0x180 ;  /* 0x0206000000007b1d */ /* 0x000fe60000010000 */
        /* <DEDUP_REMOVED lines=14> */
[----:B-1----:R-:W-:Y:S02]  /*c000*/  IMAD.MOV.U32 R8, RZ, RZ, 0x70 ;  /* 0x00000070ff087424 */ /* 0x002fe400078e00ff */
[----:B------:R-:W-:Y:S02]  /*c010*/  IMAD.MOV.U32 R12, RZ, RZ, 0x1 ;  /* 0x00000001ff0c7424 */ /* 0x000fe400078e00ff */
[----:B------:R-:W-:-:S07]  /*c020*/  IMAD.MOV.U32 R13, RZ, RZ, RZ ;  /* 0x000000ffff0d7224 */ /* 0x000fce00078e00ff */
[----:B------:R-:W-:-:S07]  /*c030*/  LEPC R20, `(.L_x_53) ;  /* 0x000000001014794e */ /* 0x000fce0000000000 */
[----:B0-23--:R-:W-:Y:S05]  /*c040*/  CALL.ABS.NOINC R2 ;  /* 0x0000000002007343 */ /* 0x00dfea0003c00000 */
.L_x_53:
[----:B-1----:R1:W5:Y:S01]  /*c050*/  LDL R8, [R1+0x18] ;  /* 0x0000180001087983 */ /* 0x0023620000100800 */
[----:B------:R-:W4:Y:S01]  /*c060*/  LDC R7, c[0x0][0x448] ;  /* 0x00011200ff077b82 */ /* 0x000f220000000800 */
[----:B---3--:R-:W-:Y:S01]  /*c070*/  IMAD R0, RZ, RZ, -UR45 ;  /* 0x8000002dff007e24 */ /* 0x008fe2000f8e02ff */
[----:B------:R-:W3:Y:S01]  /*c080*/  S2R R2, SR_TID.X ;  /* 0x0000000000027919 */ /* 0x000ee20000002100 */
[----:B------:R-:W2:Y:S05]  /*c090*/  S2R R18, SR_TID.X ;  /* 0x0000000000127919 */ /* 0x000eaa0000002100 */
[----:B------:R-:W0:Y:S01]  /*c0a0*/  LDC R3, c[0x0][0xc38] ;  /* 0x00030e00ff037b82 */ /* 0x000e220000000800 */
[----:B------:R-:W-:Y:S01]  /*c0b0*/  USHF.R.S32.HI UR4, URZ, 0x1f, UR36 ;  /* 0x0000001f3f047899 */ /* 0x000fe20008011424 */
[----:B------:R-:W-:Y:S01]  /*c0c0*/  ULDC.64 UR8, c[0x0][0x2d8] ;  /* 0x0000b60000087ab9 */ /* 0x000fe20000000a00 */
[----:B----4-:R-:W-:Y:S01]  /*c0d0*/  ISETP.NE.AND P0, PT, R7, 0x1, PT ;  /* 0x000000010700780c */ /* 0x010fe20003f05270 */
[----:B0-----:R-:W-:Y:S01]  /*c0e0*/  IMAD R0, R3, R0, UR50 ;  /* 0x0000003203007e24 */ /* 0x001fe2000f8e0200 */
[----:B---3--:R-:W-:-:S03]  /*c0f0*/  LOP3.LUT R2, R2, 0x7f, RZ, 0xc0, !PT ;  /* 0x0000007f02027812 */ /* 0x008fc600078ec0ff */
[----:B------:R-:W-:-:S08]  /*c100*/  IMAD.SHL.U32 R0, R0, 0x80, RZ ;  /* 0x0000008000007824 */ /* 0x000fd000078e00ff */
[----:B------:R-:W0:Y:S01]  /*c110*/  @P0 LDC R4, c[0x0][0x44c] ;  /* 0x00011300ff040b82 */ /* 0x000e220000000800 */
[----:B------:R-:W-:Y:S01]  /*c120*/  SHF.R.U32.HI R2, RZ, 0x2, R2 ;  /* 0x00000002ff027819 */ /* 0x000fe20000011602 */
[----:B--2---:R-:W-:-:S05]  /*c130*/  IMAD.SHL.U32 R18, R18, 0x20, RZ ;  /* 0x0000002012127824 */ /* 0x004fca00078e00ff */
[----:B------:R-:W-:Y:S02]  /*c140*/  LOP3.LUT R18, R2, 0x60, R18, 0xf8, !PT ;  /* 0x0000006002127812 */ /* 0x000fe400078ef812 */
[----:B------:R-:W2:Y:S02]  /*c150*/  @P0 LDC R2, c[0x0][0x450] ;  /* 0x00011400ff020b82 */ /* 0x000ea40000000800 */
[----:B------:R-:W-:-:S05]  /*c160*/  LOP3.LUT R3, R18, R0, RZ, 0xfc, !PT ;  /* 0x0000000012037212 */ /* 0x000fca00078efcff */
[----:B------:R-:W-:Y:S02]  /*c170*/  IMAD.MOV.U32 R6, RZ, RZ, R3 ;  /* 0x000000ffff067224 */ /* 0x000fe400078e0003 */
[----:B0-----:R-:W-:-:S05]  /*c180*/  @P0 IMAD.HI.U32 R4, R3, R4, RZ ;  /* 0x0000000403040227 */ /* 0x001fca00078e00ff */
[----:B--2---:R-:W-:-:S05]  /*c190*/  @P0 SHF.R.U32.HI R6, RZ, R2, R4 ;  /* 0x00000002ff060219 */ /* 0x004fca0000011604 */
[----:B------:R-:W-:Y:S01]  /*c1a0*/  IMAD.MOV R4, RZ, RZ, -R6 ;  /* 0x000000ffff047224 */ /* 0x000fe200078e0a06 */
[----:B------:R-:W0:Y:S03]  /*c1b0*/  S2R R19, SR_TID.X ;  /* 0x0000000000137919 */ /* 0x000e260000002100 */
[----:B------:R-:W-:Y:S02]  /*c1c0*/  IMAD R4, R7, R4, R3 ;  /* 0x0000000407047224 */ /* 0x000fe400078e0203 */
[----:B------:R-:W2:Y:S01]  /*c1d0*/  LDC.64 R2, c[0x0][0x2d0] ;  /* 0x0000b400ff027b82 */ /* 0x000ea20000000a00 */
[----:B------:R-:W3:Y:S01]  /*c1e0*/  S2R R18, SR_TID.X ;  /* 0x0000000000127919 */ /* 0x000ee20000002100 */
[----:B------:R-:W-:Y:S02]  /*c1f0*/  UIMAD UR6, UR4, UR8, URZ ;  /* 0x00000008040672a4 */ /* 0x000fe4000f8e023f */
[----:B------:R-:W-:-:S02]  /*c200*/  UIMAD.WIDE.U32 UR4, UR36, UR8, URZ ;  /* 0x00000008240472a5 */ /* 0x000fc4000f8e003f */
[----:B------:R-:W-:Y:S02]  /*c210*/  UIMAD UR6, UR36, UR9, UR6 ;  /* 0x00000009240672a4 */ /* 0x000fe4000f8e0206 */
[----:B------:R-:W-:Y:S01]  /*c220*/  USHF.R.S32.HI UR7, URZ, 0x1f, UR44 ;  /* 0x0000001f3f077899 */ /* 0x000fe2000801142c */
[----:B------:R-:W-:Y:S01]  /*c230*/  ULDC.64 UR8, c[0x0][0x2e0] ;  /* 0x0000b80000087ab9 */ /* 0x000fe20000000a00 */
[----:B------:R-:W-:Y:S02]  /*c240*/  UIADD3 UR5, UR5, UR6, URZ ;  /* 0x0000000605057290 */ /* 0x000fe4000fffe03f */
[----:B------:R-:W-:Y:S01]  /*c250*/  UIMAD UR6, UR7, UR8, URZ ;  /* 0x00000008070672a4 */ /* 0x000fe2000f8e023f */
[----:B------:R-:W-:Y:S01]  /*c260*/  SHF.R.S32.HI R5, RZ, 0x1f, R6 ;  /* 0x0000001fff057819 */ /* 0x000fe20000011406 */
[----:B------:R-:W-:Y:S02]  /*c270*/  UIMAD.WIDE.U32 UR4, UR44, UR8, UR4 ;  /* 0x000000082c0472a5 */ /* 0x000fe4000f8e0004 */
[----:B------:R-:W-:-:S04]  /*c280*/  UIMAD UR6, UR44, UR9, UR6 ;  /* 0x000000092c0672a4 */ /* 0x000fc8000f8e0206 */
[----:B------:R-:W-:Y:S01]  /*c290*/  UIADD3 UR5, UR5, UR6, URZ ;  /* 0x0000000605057290 */ /* 0x000fe2000fffe03f */
[-C--:B--2---:R-:W-:Y:S02]  /*c2a0*/  IMAD R5, R5, R2.reuse, RZ ;  /* 0x0000000205057224 */ /* 0x084fe400078e02ff */
[----:B------:R-:W-:Y:S02]  /*c2b0*/  ULDC.64 UR6, c[0x0][0x280] ;  /* 0x0000a00000067ab9 */ /* 0x000fe40000000a00 */
[C---:B------:R-:W-:Y:S02]  /*c2c0*/  IMAD R5, R6.reuse, R3, R5 ;  /* 0x0000000306057224 */ /* 0x040fe400078e0205 */
[----:B------:R-:W-:Y:S01]  /*c2d0*/  IMAD.WIDE.U32 R2, R6, R2, UR4 ;  /* 0x0000000406027e25 */ /* 0x000fe2000f8e0002 */
[----:B------:R-:W-:-:S03]  /*c2e0*/  ULDC.64 UR4, c[0x0][0x2c8] ;  /* 0x0000b20000047ab9 */ /* 0x000fc60000000a00 */
[----:B0-----:R-:W-:Y:S02]  /*c2f0*/  IMAD.SHL.U32 R19, R19, 0x10, RZ ;  /* 0x0000001013137824 */ /* 0x001fe400078e00ff */
[----:B------:R-:W-:Y:S01]  /*c300*/  IMAD.IADD R3, R3, 0x1, R5 ;  /* 0x0000000103037824 */ /* 0x000fe200078e0205 */
[----:B------:R-:W-:Y:S02]  /*c310*/  SHF.R.S32.HI R5, RZ, 0x1f, R4 ;  /* 0x0000001fff057819 */ /* 0x000fe40000011404 */
[----:B---3--:R-:W-:Y:S02]  /*c320*/  SHF.L.U32 R9, R18, 0x4, RZ ;  /* 0x0000000412097819 */ /* 0x008fe400000006ff */
[----:B------:R-:W-:Y:S01]  /*c330*/  LOP3.LUT R19, R19, 0x30, RZ, 0xc0, !PT ;  /* 0x0000003013137812 */ /* 0x000fe200078ec0ff */
[----:B------:R-:W-:Y:S02]  /*c340*/  IMAD R5, R5, UR4, RZ ;  /* 0x0000000405057c24 */ /* 0x000fe4000f8e02ff */
[----:B------:R-:W-:Y:S01]  /*c350*/  IMAD.WIDE.U32 R2, R4, UR4, R2 ;  /* 0x0000000404027c25 */ /* 0x000fe2000f8e0002 */
[----:B------:R-:W-:Y:S01]  /*c360*/  LOP3.LUT R9, R9, 0x30, RZ, 0xc0, !PT ;  /* 0x0000003009097812 */ /* 0x000fe200078ec0ff */
[----:B------:R-:W-:Y:S01]  /*c370*/  ULDC UR4, c[0x0][0x2b8] ;  /* 0x0000ae0000047ab9 */ /* 0x000fe20000000800 */
[----:B------:R-:W-:-:S02]  /*c380*/  LOP3.LUT R11, R19, 0x40, RZ, 0xfc, !PT ;  /* 0x00000040130b7812 */ /* 0x000fc400078efcff */
[----:B------:R-:W-:Y:S01]  /*c390*/  LOP3.LUT R10, R19, 0x80, RZ, 0xfc, !PT ;  /* 0x00000080130a7812 */ /* 0x000fe200078efcff */
[----:B------:R-:W-:Y:S01]  /*c3a0*/  IMAD R5, R4, UR5, R5 ;  /* 0x0000000504057c24 */ /* 0x000fe2000f8e0205 */
[----:B------:R-:W-:Y:S02]  /*c3b0*/  IADD3 R6, P3, R2, UR6, RZ ;  /* 0x0000000602067c10 */ /* 0x000fe4000ff7e0ff */
[----:B------:R-:W-:Y:S02]  /*c3c0*/  ISETP.GE.AND P0, PT, R9, UR4, PT ;  /* 0x0000000409007c0c */ /* 0x000fe4000bf06270 */
[----:B------:R-:W-:Y:S02]  /*c3d0*/  ISETP.GE.AND P1, PT, R11, UR4, PT ;  /* 0x000000040b007c0c */ /* 0x000fe4000bf26270 */
[----:B------:R-:W-:Y:S01]  /*c3e0*/  ISETP.GE.AND P2, PT, R10, UR4, PT ;  /* 0x000000040a007c0c */ /* 0x000fe2000bf46270 */
[----:B------:R-:W-:Y:S01]  /*c3f0*/  UMOV UR4, 0xffffffff ;  /* 0xffffffff00047882 */ /* 0x000fe20000000000 */
[----:B------:R-:W-:-:S02]  /*c400*/  LOP3.LUT R18, R18, 0x7f, RZ, 0xc0, !PT ;  /* 0x0000007f12127812 */ /* 0x000fc400078ec0ff */
[----:B------:R-:W-:Y:S02]  /*c410*/  IADD3.X R5, R3, UR7, R5, P3, !PT ;  /* 0x0000000703057c10 */ /* 0x000fe40009ffe405 */
[----:B------:R-:W-:Y:S01]  /*c420*/  SHF.R.U32.HI R10, RZ, 0x2, R18 ;  /* 0x00000002ff0a7819 */ /* 0x000fe20000011612 */
[----:B-1----:R-:W-:Y:S06]  /*c430*/  BRA.DIV UR4, `(.L_x_54) ;  /* 0x0000002204b07947 */ /* 0x002fec000b800000 */
[----:B------:R-:W0:Y:S01]  /*c440*/  SHFL.IDX PT, R3, R6, RZ, 0x1c1f ;  /* 0x001c1fff06037589 */ /* 0x000e2200000e0000 */
[----:B------:R-:W-:Y:S01]  /*c450*/  ULDC UR4, c[0x0][0x288] ;  /* 0x0000a20000047ab9 */ /* 0x000fe20000000800 */
[----:B------:R-:W-:Y:S02]  /*c460*/  IMAD.IADD R0, R10, 0x1, R0 ;  /* 0x000000010a007824 */ /* 0x000fe400078e0200 */
[----:B------:R-:W1:Y:S01]  /*c470*/  SHFL.IDX PT, R2, R5, RZ, 0x1c1f ;  /* 0x001c1fff05027589 */ /* 0x000e6200000e0000 */
[----:B------:R-:W-:-:S05]  /*c480*/  IMAD R4, R7, UR4, RZ ;  /* 0x0000000407047c24 */ /* 0x000fca000f8e02ff */
[----:B------:R-:W-:-:S13]  /*c490*/  ISETP.GE.AND P4, PT, R0, R4, PT ;  /* 0x000000040000720c */ /* 0x000fda0003f86270 */
[----:B0-----:R-:W-:-:S05]  /*c4a0*/  @!P4 IADD3 R3, P3, R9, R3, RZ ;  /* 0x000000030903c210 */ /* 0x001fca0007f7e0ff */
[----:B-1----:R-:W-:-:S05]  /*c4b0*/  @!P4 IMAD.X R2, RZ, RZ, R2, P3 ;  /* 0x000000ffff02c224 */ /* 0x002fca00018e0602 */
[----:B------:R-:W-:-:S04]  /*c4c0*/  @!P4 LOP3.LUT R3, R3, R2, RZ, 0x3c, !PT ;  /* 0x000000020303c212 */ /* 0x000fc800078e3cff */
[----:B------:R-:W-:-:S04]  /*c4d0*/  @!P4 LOP3.LUT R2, R3, R2, RZ, 0x3c, !PT ;  /* 0x000000020302c212 */ /* 0x000fc800078e3cff */
[----:B------:R-:W-:-:S05]  /*c4e0*/  @!P4 LOP3.LUT R3, R3, R2, RZ, 0x3c, !PT ;  /* 0x000000020303c212 */ /* 0x000fca00078e3cff */
[----:B------:R-:W-:Y:S01]  /*c4f0*/  @!PT LDS RZ, [RZ] ;  /* 0x00000000fffff984 */ /* 0x000fe20000000800 */
[----:B-----5:R-:W-:Y:S04]  /*c500*/  @!P4 LDGSTS.E.BYPASS.LTC128B.128 [R8+0x14400], desc[UR48][R2.64], !P0 ;  /* 0x144000000208cfae */ /* 0x020fe8000c101d70 */
[----:B------:R-:W-:Y:S04]  /*c510*/  @!P4 LDGSTS.E.BYPASS.LTC128B.128 [R8+0x16400], desc[UR48][R2.64+0x40], !P1 ;  /* 0x164000400208cfae */ /* 0x000fe8000c901d70 */
[----:B------:R0:W-:Y:S02]  /*c520*/  @!P4 LDGSTS.E.BYPASS.LTC128B.128 [R8+0x18400], desc[UR48][R2.64+0x80], !P2 ;  /* 0x184000800208cfae */ /* 0x0001e4000d101d70 */
[----:B0-----:R-:W-:-:S02]  /*c530*/  VIADD R2, R0, 0x20 ;  /* 0x0000002000027836 */ /* 0x001fc40000000000 */
[----:B------:R-:W0:Y:S03]  /*c540*/  SHFL.IDX PT, R3, R6, 0x1, 0x1c1f ;  /* 0x003c1f0006037f89 */ /* 0x000e2600000e0000 */
[----:B------:R-:W-:Y:S02]  /*c550*/  ISETP.GE.AND P3, PT, R2, R4, PT ;  /* 0x000000040200720c */ /* 0x000fe40003f66270 */
[----:B------:R-:W1:Y:S11]  /*c560*/  SHFL.IDX PT, R2, R5, 0x1, 0x1c1f ;  /* 0x003c1f0005027f89 */ /* 0x000e7600000e0000 */
[----:B0-----:R-:W-:-:S05]  /*c570*/  @!P3 IADD3 R3, P4, R9, R3, RZ ;  /* 0x000000030903b210 */ /* 0x001fca0007f9e0ff */
[----:B-1----:R-:W-:-:S05]  /*c580*/  @!P3 IMAD.X R2, RZ, RZ, R2, P4 ;  /* 0x000000ffff02b224 */ /* 0x002fca00020e0602 */
[----:B------:R-:W-:-:S04]  /*c590*/  @!P3 LOP3.LUT R3, R3, R2, RZ, 0x3c, !PT ;  /* 0x000000020303b212 */ /* 0x000fc800078e3cff */
[----:B------:R-:W-:-:S04]  /*c5a0*/  @!P3 LOP3.LUT R2, R3, R2, RZ, 0x3c, !PT ;  /* 0x000000020302b212 */ /* 0x000fc800078e3cff */
[----:B------:R-:W-:-:S05]  /*c5b0*/  @!P3 LOP3.LUT R3, R3, R2, RZ, 0x3c, !PT ;  /* 0x000000020303b212 */ /* 0x000fca00078e3cff */
[----:B------:R-:W-:Y:S04]  /*c5c0*/  @!P3 LDGSTS.E.BYPASS.LTC128B.128 [R8+0x14c00], desc[UR48][R2.64], !P0 ;  /* 0x14c000000208bfae */ /* 0x000fe8000c101d70 */
[----:B------:R-:W-:Y:S04]  /*c5d0*/  @!P3 LDGSTS.E.BYPASS.LTC128B.128 [R8+0x16c00], desc[UR48][R2.64+0x40], !P1 ;  /* 0x16c000400208bfae */ /* 0x000fe8000c901d70 */
[----:B------:R0:W-:Y:S02]  /*c5e0*/  @!P3 LDGSTS.E.BYPASS.LTC128B.128 [R8+0x18c00], desc[UR48][R2.64+0x80], !P2 ;  /* 0x18c000800208bfae */ /* 0x0001e4000d101d70 */
[----:B0-----:R-:W-:-:S02]  /*c5f0*/  VIADD R2, R0, 0x40 ;  /* 0x0000004000027836 */ /* 0x001fc40000000000 */
[----:B------:R-:W0:Y:S03]  /*c600*/  SHFL.IDX PT, R3, R6, 0x2, 0x1c1f ;  /* 0x005c1f0006037f89 */ /* 0x000e2600000e0000 */
[----:B------:R-:W-:Y:S02]  /*c610*/  ISETP.GE.AND P3, PT, R2, R4, PT ;  /* 0x000000040200720c */ /* 0x000fe40003f66270 */
[----:B------:R-:W1:Y:S04]  /*c620*/  SHFL.IDX PT, R2, R5, 0x2, 0x1c1f ;  /* 0x005c1f0005027f89 */ /* 0x000e6800000e0000 */
[----:B------:R-:W2:Y:S07]  /*c630*/  SHFL.IDX PT, R5, R5, 0x3, 0x1c1f ;  /* 0x007c1f0005057f89 */ /* 0x000eae00000e0000 */
[----:B0-----:R-:W-:-:S05]  /*c640*/  @!P3 IADD3 R3, P4, R9, R3, RZ ;  /* 0x000000030903b210 */ /* 0x001fca0007f9e0ff */
[----:B-1----:R-:W-:-:S05]  /*c650*/  @!P3 IMAD.X R2, RZ, RZ, R2, P4 ;  /* 0x000000ffff02b224 */ /* 0x002fca00020e0602 */
[----:B------:R-:W-:-:S04]  /*c660*/  @!P3 LOP3.LUT R3, R3, R2, RZ, 0x3c, !PT ;  /* 0x000000020303b212 */ /* 0x000fc800078e3cff */
[----:B------:R-:W-:-:S04]  /*c670*/  @!P3 LOP3.LUT R2, R3, R2, RZ, 0x3c, !PT ;  /* 0x000000020302b212 */ /* 0x000fc800078e3cff */
[----:B------:R-:W-:-:S05]  /*c680*/  @!P3 LOP3.LUT R3, R3, R2, RZ, 0x3c, !PT ;  /* 0x000000020303b212 */ /* 0x000fca00078e3cff */
[----:B------:R-:W-:Y:S04]  /*c690*/  @!P3 LDGSTS.E.BYPASS.LTC128B.128 [R8+0x15400], desc[UR48][R2.64], !P0 ;  /* 0x154000000208bfae */ /* 0x000fe8000c101d70 */
[----:B------:R-:W-:Y:S04]  /*c6a0*/  @!P3 LDGSTS.E.BYPASS.LTC128B.128 [R8+0x17400], desc[UR48][R2.64+0x40], !P1 ;  /* 0x174000400208bfae */ /* 0x000fe8000c901d70 */
[----:B------:R0:W-:Y:S04]  /*c6b0*/  @!P3 LDGSTS.E.BYPASS.LTC128B.128 [R8+0x19400], desc[UR48][R2.64+0x80], !P2 ;  /* 0x194000800208bfae */ /* 0x0001e8000d101d70 */
[----:B0-2---:R0:W1:Y:S02]  /*c6c0*/  SHFL.IDX PT, R2, R6, 0x3, 0x1c1f ;  /* 0x007c1f0006027f89 */ /* 0x00506400000e0000 */
.L_x_117:
[----:B------:R-:W-:Y:S01]  /*c6d0*/  VIADD R0, R0, 0x60 ;  /* 0x0000006000007836 */ /* 0x000fe20000000000 */
[----:B------:R-:W-:Y:S04]  /*c6e0*/  BSSY B0, `(.L_x_55) ;  /* 0x000000b000007945 */ /* 0x000fe80003800000 */
[----:B------:R-:W-:-:S13]  /*c6f0*/  ISETP.GE.AND P3, PT, R0, R4, PT ;  /* 0x000000040000720c */ /* 0x000fda0003f66270 */
[----:B------:R-:W-:Y:S05]  /*c700*/  @P3 BRA `(.L_x_56) ;  /* 0x0000000000203947 */ /* 0x000fea0003800000 */
[----:B-1----:R-:W-:-:S05]  /*c710*/  IADD3 R2, P3, R9, R2, RZ ;  /* 0x0000000209027210 */ /* 0x002fca0007f7e0ff */
[----:B------:R-:W-:-:S05]  /*c720*/  IMAD.X R3, RZ, RZ, R5, P3 ;  /* 0x000000ffff037224 */ /* 0x000fca00018e0605 */
[----:B------:R-:W-:Y:S01]  /*c730*/  @!PT LDS RZ, [RZ] ;  /* 0x00000000fffff984 */ /* 0x000fe20000000800 */
[----:B------:R-:W-:Y:S01]  /*c740*/  @!PT LDS RZ, [RZ] ;  /* 0x00000000fffff984 */ /* 0x000fe20000000800 */
[----:B------:R-:W-:Y:S01]  /*c750*/  @!PT LDS RZ, [RZ] ;  /* 0x00000000fffff984 */ /* 0x000fe20000000800 */
[----:B------:R2:W-:Y:S04]  /*c760*/  LDGSTS.E.BYPASS.LTC128B.128 [R8+0x15c00], desc[UR48][R2.64], !P0 ;  /* 0x15c0000002087fae */ /* 0x0005e8000c101d70 */
[----:B------:R2:W-:Y:S04]  /*c770*/  LDGSTS.E.BYPASS.LTC128B.128 [R8+0x17c00], desc[UR48][R2.64+0x40], !P1 ;  /* 0x17c0004002087fae */ /* 0x0005e8000c901d70 */
[----:B------:R2:W-:Y:S02]  /*c780*/  LDGSTS.E.BYPASS.LTC128B.128 [R8+0x19c00], desc[UR48][R2.64+0x80], !P2 ;  /* 0x19c0008002087fae */ /* 0x0005e4000d101d70 */
.L_x_56:
[----:B------:R-:W-:Y:S05]  /*c790*/  BSYNC B0 ;  /* 0x0000000000007941 */ /* 0x000fea0003800000 */
.L_x_55:
[----:B------:R-:W-:Y:S01]  /*c7a0*/  NOP ;  /* 0x0000000000007918 */ /* 0x000fe20000000000 */
[----:B------:R-:W-:Y:S01]  /*c7b0*/  SYNCS.ARRIVE.TRANS64.RED.A0T1 RZ, [UR41+0x29800], RZ ;  /* 0x029800ffffff79a7 */ /* 0x000fe20008200429 */
[----:B------:R-:W-:Y:S01]  /*c7c0*/  ARRIVES.LDGSTSBAR.64.TRANSCNT [UR41+0x29800] ;  /* 0x02980000ff0079b0 */ /* 0x000fe20008000aa9 */
[----:B------:R-:W-:Y:S01]  /*c7d0*/  NOP ;  /* 0x0000000000007918 */ /* 0x000fe20000000000 */
[----:B------:R-:W-:Y:S01]  /*c7e0*/  ULOP3.LUT UR4, UR46, 0x1, URZ, 0xc, !UPT ;  /* 0x000000012e047892 */ /* 0x000fe2000f8e0c3f */
[----:B------:R-:W-:Y:S05]  /*c7f0*/  SYNCS.ARRIVE.TRANS64.A1T0 RZ, [UR41+0x29800], RZ ;  /* 0x029800ffffff79a7 */ /* 0x000fea0008100029 */
[----:B------:R-:W-:-:S05]  /*c800*/  IMAD.U32 R0, RZ, RZ, UR4 ;  /* 0x00000004ff007e24 */ /* 0x000fca000f8e00ff */
[----:B------:R-:W-:-:S04]  /*c810*/  SHF.L.U32 R0, R0, 0x1f, RZ ;  /* 0x0000001f00007819 */ /* 0x000fc800000006ff */
[----:B------:R-:W3:Y:S02]  /*c820*/  SYNCS.PHASECHK.TRANS64.TRYWAIT P0, [UR41+0x29820], R0 ;  /* 0x02982000ff0075a7 */ /* 0x000ee40008000169 */
[----:B---3--:R-:W-:Y:S05]  /*c830*/  @!P0 BRA `(.L_x_57) ;  /* 0x0000002400108947 */ /* 0x008fea0003800000 */
.L_x_118:
[----:B------:R-:W-:-:S06]  /*c840*/  UISETP.GE.AND UP0, UPT, UR40, 0xa1, UPT ;  /* 0x000000a12800788c */ /* 0x000fcc000bf06270 */
[----:B------:R-:W-:-:S13]  /*c850*/  PLOP3.LUT P0, PT, PT, PT, UP0, 0x80, 0x0 ;  /* 0x000000000000781c */ /* 0x000fda0003f0f008 */
[----:B------:R-:W-:Y:S05]  /*c860*/  @!P0 BRA `(.L_x_58) ;  /* 0x0000001000008947 */ /* 0x000fea0003800000 */
[----:B--2---:R2:W5:Y:S01]  /*c870*/  LDL.LU R0, [R1] ;  /* 0x0000000001007983 */ /* 0x0045620000300800 */
[----:B------:R-:W-:Y:S01]  /*c880*/  UIADD3 UR4, UR39, -0x2, URZ ;  /* 0xfffffffe27047890 */ /* 0x000fe2000fffe03f */
[----:B------:R-:W-:-:S05]  /*c890*/  IMAD.MOV.U32 R3, RZ, RZ, R17 ;  /* 0x000000ffff037224 */ /* 0x000fca00078e0011 */
[----:B-1----:R-:W-:-:S07]  /*c8a0*/  IMAD.U32 R2, RZ, RZ, UR4 ;  /* 0x00000004ff027e24 */ /* 0x002fce000f8e00ff */
.L_x_80:
[----:B------:R-:W3:Y:S01]  /*c8b0*/  LDL R4, [R1+0x4] ;  /* 0x0000040001047983 */ /* 0x000ee20000100800 */
[----:B------:R-:W-:Y:S01]  /*c8c0*/  VIADD R17, R3, 0x1 ;  /* 0x0000000103117836 */ /* 0x000fe20000000000 */
[----:B------:R-:W-:Y:S04]  /*c8d0*/  BSSY B0, `(.L_x_59) ;  /* 0x0000089000007945 */ /* 0x000fe80003800000 */
[----:B------:R-:W-:-:S04]  /*c8e0*/  ISETP.NE.AND P0, PT, R17, 0x2, PT ;  /* 0x000000021100780c */ /* 0x000fc80003f05270 */
[----:B------:R-:W-:Y:S02]  /*c8f0*/  SEL R5, RZ, 0x1, P0 ;  /* 0x00000001ff057807 */ /* 0x000fe40000000000 */
[----:B------:R-:W-:Y:S02]  /*c900*/  SEL R17, R17, RZ, P0 ;  /* 0x000000ff11117207 */ /* 0x000fe40000000000 */
[----:B0----5:R-:W-:-:S05]  /*c910*/  LOP3.LUT R9, R0, R5, RZ, 0x3c, !PT ;  /* 0x0000000500097212 */ /* 0x021fca00078e3cff */
[----:B------:R1:W-:Y:S01]  /*c920*/  STL [R1], R9 ;  /* 0x0000000901007387 */ /* 0x0003e20000100800 */
[----:B---3--:R-:W-:-:S13]  /*c930*/  LOP3.LUT P1, RZ, R4, 0x2, RZ, 0xc0, !PT ;  /* 0x0000000204ff7812 */ /* 0x008fda000782c0ff */
[----:B-1----:R-:W-:Y:S05]  /*c940*/  @!P1 BRA `(.L_x_60) ;  /* 0x0000000800049947 */ /* 0x002fea0003800000 */
[----:B------:R-:W-:Y:S01]  /*c950*/  LOP3.LUT P1, RZ, R4, 0x1, RZ, 0xc0, !PT ;  /* 0x0000000104ff7812 */ /* 0x000fe2000782c0ff */
[----:B------:R-:W-:-:S12]  /*c960*/  IMAD.MOV.U32 R8, RZ, RZ, R2 ;  /* 0x000000ffff087224 */ /* 0x000fd800078e0002 */
[----:B------:R-:W-:Y:S05]  /*c970*/  @!P1 BRA `(.L_x_61) ;  /* 0x0000000000509947 */ /* 0x000fea0003800000 */
[----:B------:R-:W3:Y:S01]  /*c980*/  LDL R10, [R1+0xc] ;  /* 0x00000c00010a7983 */ /* 0x000ee20000100800 */
[----:B------:R-:W1:Y:S01]  /*c990*/  LDC R8, c[0x0][0x43c] ;  /* 0x00010f00ff087b82 */ /* 0x000e620000000800 */
[----:B------:R-:W-:Y:S02]  /*c9a0*/  ULDC.64 UR4, c[0x0][0x428] ;  /* 0x00010a0000047ab9 */ /* 0x000fe40000000a00 */
[----:B------:R-:W4:Y:S01]  /*c9b0*/  LDL R7, [R1+0x8] ;  /* 0x0000080001077983 */ /* 0x000f220000100800 */
[----:B-1----:R-:W-:-:S13]  /*c9c0*/  ISETP.NE.AND P0, PT, R8, 0x1, PT ;  /* 0x000000010800780c */ /* 0x002fda0003f05270 */
[----:B------:R-:W0:Y:S02]  /*c9d0*/  @P0 LDC.64 R4, c[0x0][0x440] ;  /* 0x00011000ff040b82 */ /* 0x000e240000000a00 */
[----:B0-----:R-:W-:-:S04]  /*c9e0*/  @P0 IMAD.HI.U32 R6, R2, R4, RZ ;  /* 0x0000000402060227 */ /* 0x001fc800078e00ff */
[----:B------:R-:W-:Y:S01]  /*c9f0*/  IMAD.MOV.U32 R4, RZ, RZ, R2 ;  /* 0x000000ffff047224 */ /* 0x000fe200078e0002 */
[----:B------:R-:W-:-:S05]  /*ca00*/  @P0 SHF.R.U32.HI R4, RZ, R5, R6 ;  /* 0x00000005ff040219 */ /* 0x000fca0000011606 */
[----:B------:R-:W-:-:S04]  /*ca10*/  IMAD.MOV R5, RZ, RZ, -R4 ;  /* 0x000000ffff057224 */ /* 0x000fc800078e0a04 */
[----:B------:R-:W-:Y:S01]  /*ca20*/  IMAD R8, R8, R5, R2 ;  /* 0x0000000508087224 */ /* 0x000fe200078e0202 */
[----:B------:R-:W-:Y:S01]  /*ca30*/  SHF.R.S32.HI R5, RZ, 0x1f, R4 ;  /* 0x0000001fff057819 */ /* 0x000fe20000011404 */
[----:B---3--:R-:W-:-:S04]  /*ca40*/  IMAD R6, R10, UR4, RZ ;  /* 0x000000040a067c24 */ /* 0x008fc8000f8e02ff */
[C---:B----4-:R-:W-:Y:S02]  /*ca50*/  IMAD R6, R7.reuse, UR5, R6 ;  /* 0x0000000507067c24 */ /* 0x050fe4000f8e0206 */
[----:B------:R-:W-:Y:S01]  /*ca60*/  IMAD.WIDE.U32 R4, R7, UR4, R4 ;  /* 0x0000000407047c25 */ /* 0x000fe2000f8e0004 */
[----:B------:R-:W-:-:S03]  /*ca70*/  ULDC.64 UR4, c[0x0][0x418] ;  /* 0x0001060000047ab9 */ /* 0x000fc60000000a00 */
[----:B------:R-:W-:Y:S01]  /*ca80*/  IMAD.IADD R5, R6, 0x1, R5 ;  /* 0x0000000106057824 */ /* 0x000fe200078e0205 */
[----:B------:R-:W-:-:S04]  /*ca90*/  LEA R6, P0, R4, UR4, 0x2 ;  /* 0x0000000404067c11 */ /* 0x000fc8000f8010ff */
[----:B------:R-:W-:-:S05]  /*caa0*/  LEA.HI.X R7, R4, UR5, R5, 0x2, P0 ;  /* 0x0000000504077c11 */ /* 0x000fca00080f1405 */
[----:B------:R1:W5:Y:S04]  /*cab0*/  LDG.E R16, desc[UR48][R6.64] ;  /* 0x0000003006107981 */ /* 0x000368000c1e1900 */
.L_x_61:
[----:B------:R-:W3:Y:S01]  /*cac0*/  S2R R4, SR_TID.X ;  /* 0x0000000000047919 */ /* 0x000ee20000002100 */
[----:B01----:R-:W-:Y:S01]  /*cad0*/  LEA R6, R17, UR41, 0x3 ;  /* 0x0000002911067c11 */ /* 0x003fe2000f8e18ff */
[----:B------:R-:W-:Y:S01]  /*cae0*/  BSSY B1, `(.L_x_62) ;  /* 0x0000006000017945 */ /* 0x000fe20003800000 */
[----:B---3--:R-:W-:Y:S02]  /*caf0*/  LOP3.LUT R5, R4, 0x7f, RZ, 0xc0, !PT ;  /* 0x0000007f04057812 */ /* 0x008fe400078ec0ff */
[----:B------:R-:W-:Y:S02]  /*cb00*/  SHF.L.U32 R4, R9, 0x1f, RZ ;  /* 0x0000001f09047819 */ /* 0x000fe400000006ff */
[----:B------:R-:W-:Y:S02]  /*cb10*/  ISETP.NE.AND P1, PT, R5, RZ, PT ;  /* 0x000000ff0500720c */ /* 0x000fe40003f25270 */
[----:B------:R-:W0:Y:S02]  /*cb20*/  SYNCS.PHASECHK.TRANS64.TRYWAIT P0, [R6+URZ+0x29880], R4 ;  /* 0x02988004060075a7 */ /* 0x000e24000800017f */
[----:B0-----:R-:W-:Y:S09]  /*cb30*/  @!P0 BRA `(.L_x_63) ;  /* 0x0000002000688947 */ /* 0x001ff20003800000 */
.L_x_119:
[----:B------:R-:W-:Y:S05]  /*cb40*/  BSYNC B1 ;  /* 0x0000000000017941 */ /* 0x000fea0003800000 */
.L_x_62:
[----:B------:R-:W-:Y:S04]  /*cb50*/  BSSY B1, `(.L_x_64) ;  /* 0x0000009000017945 */ /* 0x000fe80003800000 */
[----:B------:R-:W-:Y:S05]  /*cb60*/  @P1 BRA `(.L_x_65) ;  /* 0x00000000001c1947 */ /* 0x000fea0003800000 */
[----:B------:R-:W1:Y:S02]  /*cb70*/  S2R R5, SR_TID.X ;  /* 0x0000000000057919 */ /* 0x000e640000002100 */
[----:B-1----:R-:W-:Y:S01]  /*cb80*/  LOP3.LUT R7, R5, 0x1f, RZ, 0xc0, !PT ;  /* 0x0000001f05077812 */ /* 0x002fe200078ec0ff */
[----:B------:R-:W-:-:S03]  /*cb90*/  IMAD.MOV.U32 R5, RZ, RZ, 0x5000 ;  /* 0x00005000ff057424 */ /* 0x000fc600078e00ff */
[----:B------:R-:W-:Y:S01]  /*cba0*/  ISETP.NE.AND P0, PT, R7, RZ, PT ;  /* 0x000000ff0700720c */ /* 0x000fe20003f05270 */
[----:B------:R1:W-:-:S12]  /*cbb0*/  SYNCS.ARRIVE.TRANS64 RZ, [R6+URZ+0x29870], R5 ;  /* 0x0298700506ff79a7 */ /* 0x0003d8000800003f */
[----:B-1----:R-:W-:Y:S05]  /*cbc0*/  @!P0 BRA `(.L_x_65) ;  /* 0x0000000000048947 */ /* 0x002fea0003800000 */
[----:B------:R-:W-:Y:S01]  /*cbd0*/  BPT.TRAP 0x1 ;  /* 0x000000040000795c */ /* 0x000fe20000300000 */
.L_x_65:
[----:B------:R-:W-:Y:S05]  /*cbe0*/  BSYNC B1 ;  /* 0x0000000000017941 */ /* 0x000fea0003800000 */
.L_x_64:
[----:B------:R-:W-:Y:S01]  /*cbf0*/  IMAD.MOV.U32 R10, RZ, RZ, RZ ;  /* 0x000000ffff0a7224 */ /* 0x000fe200078e00ff */
[----:B------:R-:W-:Y:S01]  /*cc00*/  UIADD3 UR4, UP0, UR52, 0x470, URZ ;  /* 0x0000047034047890 */ /* 0x000fe2000ff1e03f */
[----:B------:R-:W-:Y:S01]  /*cc10*/  IMAD.U32 R7, RZ, RZ, UR41 ;  /* 0x00000029ff077e24 */ /* 0x000fe2000f8e00ff */
[----:B------:R-:W-:Y:S01]  /*cc20*/  PLOP3.LUT P0, PT, PT, PT, PT, 0x80, 0x0 ;  /* 0x000000000000781c */ /* 0x000fe20003f0f070 */
[----:B------:R-:W-:Y:S01]  /*cc30*/  IMAD R8, R8, 0xa0, RZ ;  /* 0x000000a008087824 */ /* 0x000fe200078e02ff */
[----:B------:R-:W-:Y:S01]  /*cc40*/  R2UR UR10, R10 ;  /* 0x000000000a0a72ca */ /* 0x000fe200000e0000 */
[----:B------:R-:W-:Y:S01]  /*cc50*/  IMAD R5, R17, 0x5000, R7 ;  /* 0x0000500011057824 */ /* 0x000fe200078e0207 */
[----:B------:R-:W-:Y:S01]  /*cc60*/  UIADD3.X UR5, URZ, UR53, URZ, UP0, !UPT ;  /* 0x000000353f057290 */ /* 0x000fe200087fe43f */
[----:B------:R-:W-:Y:S01]  /*cc70*/  VIADD R9, R6, 0x29870 ;  /* 0x0002987006097836 */ /* 0x000fe20000000000 */
[----:B------:R-:W-:Y:S01]  /*cc80*/  UMOV UR6, 0x0 ;  /* 0x0000000000067882 */ /* 0x000fe20000000000 */
[----:B------:R-:W-:Y:S01]  /*cc90*/  VIADD R5, R5, 0xa400 ;  /* 0x0000a40005057836 */ /* 0x000fe20000000000 */
[----:B------:R-:W-:-:S09]  /*cca0*/  UMOV UR7, 0x14f00000 ;  /* 0x14f0000000077882 */ /* 0x000fd20000000000 */
.L_x_66:
[----:B------:R-:W-:-:S13]  /*ccb0*/  @P0 ELECT P2, URZ, PT ;  /* 0x00000000003f082f */ /* 0x000fda0003840000 */
[----:B-----5:R-:W-:Y:S01]  /*ccc0*/  @P2 R2UR UR13, R16 ;  /* 0x00000000100d22ca */ /* 0x020fe200000e0000 */
[----:B------:R-:W-:Y:S01]  /*ccd0*/  UMOV UR12, UR36 ;  /* 0x00000024000c7c82 */ /* 0x000fe20008000000 */
[----:B------:R-:W-:Y:S02]  /*cce0*/  @P2 R2UR UR11, R8 ;  /* 0x00000000080b22ca */ /* 0x000fe400000e0000 */
[----:B------:R-:W-:Y:S02]  /*ccf0*/  @P2 R2UR UR9, R9 ;  /* 0x00000000090922ca */ /* 0x000fe400000e0000 */
[----:B------:R-:W-:Y:S02]  /*cd00*/  @P2 R2UR UR8, R5 ;  /* 0x00000000050822ca */ /* 0x000fe400000e0000 */
[----:B------:R-:W-:Y:S02]  /*cd10*/  @P2 PLOP3.LUT P0, PT, P2, PT, PT, 0x8, 0x0 ;  /* 0x000000000000281c */ /* 0x000fe4000170e170 */
[----:B------:R-:W-:-:S09]  /*cd20*/  PLOP3.LUT P2, PT, PT, PT, PT, 0x8, 0x0 ;  /* 0x000000000000781c */ /* 0x000fd20003f4e170 */
[----:B------:R1:W-:Y:S02]  /*cd30*/  UTMALDG.4D [UR8], [UR4], desc[UR6] ;  /* 0x00000608040075b4 */ /* 0x0003e40008019000 */
[----:B-1----:R-:W-:Y:S05]  /*cd40*/  @P0 BRA.U.ANY `(.L_x_66) ;  /* 0xfffffffd00d80947 */ /* 0x002fea000393ffff */
[----:B------:R-:W1:Y:S01]  /*cd50*/  SYNCS.PHASECHK.TRANS64.TRYWAIT P0, [R6+URZ+0x29840], R4 ;  /* 0x02984004060075a7 */ /* 0x000e62000800017f */
[----:B------:R-:W-:Y:S04]  /*cd60*/  BSSY B1, `(.L_x_67) ;  /* 0x0000002000017945 */ /* 0x000fe80003800000 */
[----:B-1----:R-:W-:Y:S05]  /*cd70*/  @!P0 BRA `(.L_x_68) ;  /* 0x0000001c00ec8947 */ /* 0x002fea0003800000 */
.L_x_120:
[----:B------:R-:W-:Y:S05]  /*cd80*/  BSYNC B1 ;  /* 0x0000000000017941 */ /* 0x000fea0003800000 */
.L_x_67:
[----:B------:R-:W-:Y:S01]  /*cd90*/  BSSY B1, `(.L_x_69) ;  /* 0x000000b000017945 */ /* 0x000fe20003800000 */
[----:B01----:R-:W-:Y:S02]  /*cda0*/  IMAD.MOV.U32 R4, RZ, RZ, 0x0 ;  /* 0x00000000ff047424 */ /* 0x003fe400078e00ff */
[----:B------:R-:W-:Y:S01]  /*cdb0*/  IMAD.MOV.U32 R5, RZ, RZ, 0x14f00000 ;  /* 0x14f00000ff057424 */ /* 0x000fe200078e00ff */
[----:B------:R-:W-:Y:S06]  /*cdc0*/  @P1 BRA `(.L_x_70) ;  /* 0x00000000001c1947 */ /* 0x000fec0003800000 */
[----:B------:R-:W0:Y:S02]  /*cdd0*/  S2R R9, SR_TID.X ;  /* 0x0000000000097919 */ /* 0x000e240000002100 */
[----:B0-----:R-:W-:Y:S01]  /*cde0*/  LOP3.LUT R11, R9, 0x1f, RZ, 0xc0, !PT ;  /* 0x0000001f090b7812 */ /* 0x001fe200078ec0ff */
[----:B------:R-:W-:-:S03]  /*cdf0*/  IMAD.MOV.U32 R9, RZ, RZ, 0x7800 ;  /* 0x00007800ff097424 */ /* 0x000fc600078e00ff */
[----:B------:R-:W-:Y:S01]  /*ce00*/  ISETP.NE.AND P0, PT, R11, RZ, PT ;  /* 0x000000ff0b00720c */ /* 0x000fe20003f05270 */
[----:B------:R0:W-:-:S12]  /*ce10*/  SYNCS.ARRIVE.TRANS64 RZ, [R6+URZ+0x29830], R9 ;  /* 0x0298300906ff79a7 */ /* 0x0001d8000800003f */
[----:B0-----:R-:W-:Y:S05]  /*ce20*/  @!P0 BRA `(.L_x_70) ;  /* 0x0000000000048947 */ /* 0x001fea0003800000 */
[----:B------:R-:W-:Y:S01]  /*ce30*/  BPT.TRAP 0x1 ;  /* 0x000000040000795c */ /* 0x000fe20000300000 */
.L_x_70:
[----:B------:R-:W-:Y:S05]  /*ce40*/  BSYNC B1 ;  /* 0x0000000000017941 */ /* 0x000fea0003800000 */
.L_x_69:
[----:B------:R-:W-:Y:S01]  /*ce50*/  R2UR UR10, R10 ;  /* 0x000000000a0a72ca */ /* 0x000fe200000e0000 */
[----:B------:R-:W-:Y:S01]  /*ce60*/  IMAD R7, R17, 0x7800, R7 ;  /* 0x0000780011077824 */ /* 0x000fe200078e0207 */
[----:B------:R-:W-:Y:S01]  /*ce70*/  R2UR UR6, R4 ;  /* 0x00000000040672ca */ /* 0x000fe200000e0000 */
[----:B------:R-:W-:Y:S01]  /*ce80*/  UIADD3 UR4, UP0, UR52, 0x370, URZ ;  /* 0x0000037034047890 */ /* 0x000fe2000ff1e03f */
[----:B------:R-:W-:Y:S01]  /*ce90*/  R2UR UR7, R5 ;  /* 0x00000000050772ca */ /* 0x000fe200000e0000 */
[----:B------:R-:W-:Y:S01]  /*cea0*/  VIADD R6, R6, 0x29830 ;  /* 0x0002983006067836 */ /* 0x000fe20000000000 */
[----:B------:R-:W-:Y:S01]  /*ceb0*/  PLOP3.LUT P0, PT, PT, PT, PT, 0x80, 0x0 ;  /* 0x000000000000781c */ /* 0x000fe20003f0f070 */
[----:B------:R-:W-:Y:S01]  /*cec0*/  VIADD R9, R7, 0x1a400 ;  /* 0x0001a40007097836 */ /* 0x000fe20000000000 */
[----:B------:R-:W-:-:S12]  /*ced0*/  UIADD3.X UR5, URZ, UR53, URZ, UP0, !UPT ;  /* 0x000000353f057290 */ /* 0x000fd800087fe43f */
.L_x_71:
[----:B------:R-:W-:-:S13]  /*cee0*/  @P0 ELECT P1, URZ, PT ;  /* 0x00000000003f082f */ /* 0x000fda0003820000 */
[----:B------:R-:W-:Y:S01]  /*cef0*/  @P1 R2UR UR13, R16 ;  /* 0x00000000100d12ca */ /* 0x000fe200000e0000 */
[----:B------:R-:W-:Y:S01]  /*cf00*/  UMOV UR12, UR36 ;  /* 0x00000024000c7c82 */ /* 0x000fe20008000000 */
[----:B------:R-:W-:Y:S02]  /*cf10*/  @P1 R2UR UR11, R8 ;  /* 0x00000000080b12ca */ /* 0x000fe400000e0000 */
[----:B------:R-:W-:Y:S02]  /*cf20*/  @P1 R2UR UR9, R6 ;  /* 0x00000000060912ca */ /* 0x000fe400000e0000 */
[----:B------:R-:W-:Y:S02]  /*cf30*/  @P1 R2UR UR8, R9 ;  /* 0x00000000090812ca */ /* 0x000fe400000e0000 */
[----:B------:R-:W-:Y:S02]  /*cf40*/  @P1 PLOP3.LUT P0, PT, P1, PT, PT, 0x8, 0x0 ;  /* 0x000000000000181c */ /* 0x000fe40000f0e170 */
[----:B------:R-:W-:-:S09]  /*cf50*/  PLOP3.LUT P1, PT, PT, PT, PT, 0x8, 0x0 ;  /* 0x000000000000781c */ /* 0x000fd20003f2e170 */
[----:B------:R0:W-:Y:S02]  /*cf60*/  UTMALDG.4D [UR8], [UR4], desc[UR6] ;  /* 0x00000608040075b4 */ /* 0x0001e40008019000 */
[----:B0-----:R-:W-:Y:S05]  /*cf70*/  @P0 BRA.U.ANY `(.L_x_71) ;  /* 0xfffffffd00d80947 */ /* 0x001fea000393ffff */
[----:B------:R-:W-:Y:S01]  /*cf80*/  R2UR UR6, R4 ;  /* 0x00000000040672ca */ /* 0x000fe200000e0000 */
[----:B------:R-:W-:Y:S01]  /*cf90*/  VIADD R9, R7, 0x1cc00 ;  /* 0x0001cc0007097836 */ /* 0x000fe20000000000 */
[----:B------:R-:W-:Y:S01]  /*cfa0*/  R2UR UR7, R5 ;  /* 0x00000000050772ca */ /* 0x000fe200000e0000 */
[----:B------:R-:W-:Y:S01]  /*cfb0*/  UMOV UR10, 0x40 ;  /* 0x00000040000a7882 */ /* 0x000fe20000000000 */
[----:B------:R-:W-:-:S13]  /*cfc0*/  PLOP3.LUT P0, PT, PT, PT, PT, 0x80, 0x0 ;  /* 0x000000000000781c */ /* 0x000fda0003f0f070 */
.L_x_72:
        /* <DEDUP_REMOVED lines=15> */
.L_x_73:
        /* <DEDUP_REMOVED lines=10> */
.L_x_60:
[----:B------:R-:W-:Y:S05]  /*d160*/  BSYNC B0 ;  /* 0x0000000000007941 */ /* 0x000fea0003800000 */
.L_x_59:
[----:B------:R-:W-:-:S06]  /*d170*/  UISETP.NE.AND UP0, UPT, UR42, 0x3, UPT ;  /* 0x000000032a00788c */ /* 0x000fcc000bf05270 */
[----:B------:R-:W-:-:S13]  /*d180*/  PLOP3.LUT P0, PT, PT, PT, UP0, 0x80, 0x0 ;  /* 0x000000000000781c */ /* 0x000fda0003f0f008 */
[----:B------:R-:W-:Y:S05]  /*d190*/  @!P0 BRA `(.L_x_74) ;  /* 0x0000000000048947 */ /* 0x000fea0003800000 */
[----:B------:R-:W-:Y:S01]  /*d1a0*/  BPT.TRAP 0x1 ;  /* 0x000000040000795c */ /* 0x000fe20000300000 */
.L_x_74:
[----:B------:R-:W-:Y:S01]  /*d1b0*/  IMAD.U32 R4, RZ, RZ, UR47 ;  /* 0x0000002fff047e24 */ /* 0x000fe2000f8e00ff */
[----:B------:R-:W-:Y:S01]  /*d1c0*/  LEA R18, R3, UR41, 0x3 ;  /* 0x0000002903127c11 */ /* 0x000fe2000f8e18ff */
[----:B------:R-:W-:Y:S03]  /*d1d0*/  BSSY B0, `(.L_x_75) ;  /* 0x0000006000007945 */ /* 0x000fe60003800000 */
[----:B------:R-:W-:Y:S02]  /*d1e0*/  ISETP.NE.AND P1, PT, R4, 0x3, PT ;  /* 0x000000030400780c */ /* 0x000fe40003f25270 */
[----:B------:R-:W-:-:S04]  /*d1f0*/  LOP3.LUT R4, R0, 0x1, RZ, 0x3c, !PT ;  /* 0x0000000100047812 */ /* 0x000fc800078e3cff */
[----:B------:R-:W-:-:S04]  /*d200*/  SHF.L.U32 R4, R4, 0x1f, RZ ;  /* 0x0000001f04047819 */ /* 0x000fc800000006ff */
[----:B------:R-:W1:Y:S02]  /*d210*/  SYNCS.PHASECHK.TRANS64.TRYWAIT P0, [R18+URZ+0x29870], R4 ;  /* 0x02987004120075a7 */ /* 0x000e64000800017f */
[----:B-1----:R-:W-:Y:S05]  /*d220*/  @!P0 BRA `(.L_x_76) ;  /* 0x0000001800d48947 */ /* 0x002fea0003800000 */
.L_x_121:
[----:B------:R-:W-:Y:S05]  /*d230*/  BSYNC B0 ;  /* 0x0000000000007941 */ /* 0x000fea0003800000 */
.L_x_75:
[----:B------:R-:W-:Y:S05]  /*d240*/  @!P1 BRA `(.L_x_77) ;  /* 0x0000000000049947 */ /* 0x000fea0003800000 */
[----:B------:R-:W-:Y:S01]  /*d250*/  BPT.TRAP 0x1 ;  /* 0x000000040000795c */ /* 0x000fe20000300000 */
.L_x_77:
[----:B------:R-:W-:Y:S01]  /*d260*/  SHF.L.U32 R0, R0, 0x1f, RZ ;  /* 0x0000001f00007819 */ /* 0x000fe200000006ff */
[----:B------:R-:W-:-:S03]  /*d270*/  IMAD R12, R3, 0x5000, RZ ;  /* 0x00005000030c7824 */ /* 0x000fc600078e02ff */
[----:B------:R-:W3:Y:S02]  /*d280*/  SYNCS.PHASECHK.TRANS64.TRYWAIT P0, [R18+URZ+0x29860], R0 ;  /* 0x02986000120075a7 */ /* 0x000ee4000800017f */
[----:B---3--:R-:W-:Y:S05]  /*d290*/  @!P0 BRA `(.L_x_78) ;  /* 0x0000001800cc8947 */ /* 0x008fea0003800000 */
.L_x_122:
[----:B-1----:R-:W3:Y:S04]  /*d2a0*/  LDL R4, [R1+0x14] ;  /* 0x0000140001047983 */ /* 0x002ee80000100800 */
[----:B------:R-:W4:Y:S01]  /*d2b0*/  LDL R13, [R1+0x10] ;  /* 0x00001000010d7983 */ /* 0x000f220000100800 */
[----:B------:R-:W-:Y:S05]  /*d2c0*/  WARPSYNC.ALL ;  /* 0x0000000000007948 */ /* 0x000fea0003800000 */
[----:B------:R-:W1:Y:S01]  /*d2d0*/  S2R R3, SR_TID.X ;  /* 0x0000000000037919 */ /* 0x000e620000002100 */
[----:B0-----:R-:W-:Y:S01]  /*d2e0*/  IMAD.MOV.U32 R6, RZ, RZ, 0x40 ;  /* 0x00000040ff067424 */ /* 0x001fe200078e00ff */
[----:B-1----:R-:W-:-:S04]  /*d2f0*/  LOP3.LUT P0, RZ, R3, 0x4, RZ, 0xc0, !PT ;  /* 0x0000000403ff7812 */ /* 0x002fc8000780c0ff */
[----:B------:R-:W-:Y:S02]  /*d300*/  SEL R6, R6, 0xffffffc0, !P0 ;  /* 0xffffffc006067807 */ /* 0x000fe40004000000 */
[C---:B---3--:R-:W-:Y:S02]  /*d310*/  LOP3.LUT R0, R12.reuse, R4, RZ, 0xfc, !PT ;  /* 0x000000040c007212 */ /* 0x048fe400078efcff */
[----:B----4-:R-:W-:-:S03]  /*d320*/  LOP3.LUT R19, R12, R13, RZ, 0xfc, !PT ;  /* 0x0000000d0c137212 */ /* 0x010fc600078efcff */
[----:B------:R-:W0:Y:S01]  /*d330*/  LDSM.16.MT88.4 R8, [R0+UR41+0xa400] ;  /* 0x00a400290008783b */ /* 0x000e220008004200 */
[----:B------:R-:W-:Y:S02]  /*d340*/  VIADD R3, R0, UR41 ;  /* 0x0000002900037c36 */ /* 0x000fe40008000000 */
[----:B------:R-:W-:Y:S02]  /*d350*/  VIADD R19, R19, UR41 ;  /* 0x0000002913137c36 */ /* 0x000fe40008000000 */
[----:B------:R-:W-:Y:S01]  /*d360*/  IMAD.IADD R3, R6, 0x1, R3 ;  /* 0x0000000106037824 */ /* 0x000fe200078e0203 */
[C-C-:B0-----:R-:W-:Y:S02]  /*d370*/  PRMT R4, R8.reuse, 0x6420, R9.reuse ;  /* 0x0000642008047816 */ /* 0x141fe40000000009 */
[----:B------:R-:W-:Y:S02]  /*d380*/  PRMT R5, R8, 0x7531, R9 ;  /* 0x0000753108057816 */ /* 0x000fe40000000009 */
[----:B------:R-:W-:-:S02]  /*d390*/  PRMT R6, R10, 0x6420, R11 ;  /* 0x000064200a067816 */ /* 0x000fc4000000000b */
[----:B------:R-:W-:Y:S02]  /*d3a0*/  PRMT R7, R10, 0x7531, R11 ;  /* 0x000075310a077816 */ /* 0x000fe4000000000b */
[----:B------:R-:W0:Y:S04]  /*d3b0*/  LDSM.16.MT88.4 R8, [R3+0xa400] ;  /* 0x00a400000308783b */ /* 0x000e280000004200 */
[----:B------:R-:W-:Y:S01]  /*d3c0*/  STSM.16.M88.4 [R19+0x400], R4 ;  /* 0x0004000413007844 */ /* 0x000fe20000000200 */
[C-C-:B0-----:R-:W-:Y:S02]  /*d3d0*/  PRMT R12, R8.reuse, 0x6420, R9.reuse ;  /* 0x00006420080c7816 */ /* 0x141fe40000000009 */
[----:B------:R-:W-:Y:S02]  /*d3e0*/  PRMT R13, R8, 0x7531, R9 ;  /* 0x00007531080d7816 */ /* 0x000fe40000000009 */
[----:B------:R-:W-:-:S02]  /*d3f0*/  PRMT R14, R10, 0x6420, R11 ;  /* 0x000064200a0e7816 */ /* 0x000fc4000000000b */
[----:B------:R-:W-:-:S05]  /*d400*/  PRMT R15, R10, 0x7531, R11 ;  /* 0x000075310a0f7816 */ /* 0x000fca000000000b */
[----:B------:R-:W-:Y:S04]  /*d410*/  STSM.16.M88.4 [R19+0xc00], R12 ;  /* 0x000c000c13007844 */ /* 0x000fe80000000200 */
[----:B------:R-:W0:Y:S02]  /*d420*/  LDSM.16.MT88.4 R8, [R0+UR41+0xb400] ;  /* 0x00b400290008783b */ /* 0x000e240008004200 */
        /* <DEDUP_REMOVED lines=29> */
[----:B------:R0:W-:Y:S02]  /*d600*/  STSM.16.M88.4 [R19+0x3400], R4 ;  /* 0x0034000413007844 */ /* 0x0001e40000000200 */
[C-C-:B0-----:R-:W-:Y:S02]  /*d610*/  PRMT R4, R8.reuse, 0x6420, R9.reuse ;  /* 0x0000642008047816 */ /* 0x141fe40000000009 */
[----:B------:R-:W-:-:S02]  /*d620*/  PRMT R5, R8, 0x7531, R9 ;  /* 0x0000753108057816 */ /* 0x000fc40000000009 */
[C-C-:B------:R-:W-:Y:S02]  /*d630*/  PRMT R6, R10.reuse, 0x6420, R11.reuse ;  /* 0x000064200a067816 */ /* 0x140fe4000000000b */
[----:B------:R-:W-:-:S05]  /*d640*/  PRMT R7, R10, 0x7531, R11 ;  /* 0x000075310a077816 */ /* 0x000fca000000000b */
[----:B------:R-:W-:Y:S04]  /*d650*/  STSM.16.M88.4 [R19+0x3c00], R4 ;  /* 0x003c000413007844 */ /* 0x000fe80000000200 */
[----:B------:R-:W0:Y:S04]  /*d660*/  LDSM.16.MT88.4 R12, [R0+UR41+0xe400] ;  /* 0x00e40029000c783b */ /* 0x000e280008004200 */
[----:B------:R-:W1:Y:S01]  /*d670*/  LDSM.16.MT88.4 R4, [R3+0xe400] ;  /* 0x00e400000304783b */ /* 0x000e620000004200 */
[C-C-:B0-----:R-:W-:Y:S02]  /*d680*/  PRMT R8, R12.reuse, 0x6420, R13.reuse ;  /* 0x000064200c087816 */ /* 0x141fe4000000000d */
[----:B------:R-:W-:-:S02]  /*d690*/  PRMT R9, R12, 0x7531, R13 ;  /* 0x000075310c097816 */ /* 0x000fc4000000000d */
[C-C-:B------:R-:W-:Y:S02]  /*d6a0*/  PRMT R10, R14.reuse, 0x6420, R15.reuse ;  /* 0x000064200e0a7816 */ /* 0x140fe4000000000f */
[----:B------:R-:W-:-:S05]  /*d6b0*/  PRMT R11, R14, 0x7531, R15 ;  /* 0x000075310e0b7816 */ /* 0x000fca000000000f */
[----:B------:R1:W-:Y:S02]  /*d6c0*/  STSM.16.M88.4 [R19+0x4400], R8 ;  /* 0x0044000813007844 */ /* 0x0003e40000000200 */
[C-C-:B-1----:R-:W-:Y:S02]  /*d6d0*/  PRMT R8, R4.reuse, 0x6420, R5.reuse ;  /* 0x0000642004087816 */ /* 0x142fe40000000005 */
[----:B------:R-:W-:Y:S02]  /*d6e0*/  PRMT R9, R4, 0x7531, R5 ;  /* 0x0000753104097816 */ /* 0x000fe40000000005 */
[C-C-:B------:R-:W-:Y:S02]  /*d6f0*/  PRMT R10, R6.reuse, 0x6420, R7.reuse ;  /* 0x00006420060a7816 */ /* 0x140fe40000000007 */
[----:B------:R-:W-:-:S05]  /*d700*/  PRMT R11, R6, 0x7531, R7 ;  /* 0x00007531060b7816 */ /* 0x000fca0000000007 */
[----:B------:R0:W-:Y:S01]  /*d710*/  STSM.16.M88.4 [R19+0x4c00], R8 ;  /* 0x004c000813007844 */ /* 0x0001e20000000200 */
[----:B------:R-:W-:Y:S01]  /*d720*/  @!PT LDS RZ, [RZ] ;  /* 0x00000000fffff984 */ /* 0x000fe20000000800 */
[----:B------:R-:W-:Y:S01]  /*d730*/  @!PT LDS RZ, [RZ] ;  /* 0x00000000fffff984 */ /* 0x000fe20000000800 */
[----:B------:R-:W-:Y:S01]  /*d740*/  @!PT LDS RZ, [RZ] ;  /* 0x00000000fffff984 */ /* 0x000fe20000000800 */
[----:B------:R-:W-:Y:S01]  /*d750*/  @!PT LDS RZ, [RZ] ;  /* 0x00000000fffff984 */ /* 0x000fe20000000800 */
[----:B------:R1:W-:Y:S06]  /*d760*/  MEMBAR.ALL.CTA ;  /* 0x0000000000007992 */ /* 0x0003ec0000008000 */
[----:B-1----:R-:W1:Y:S01]  /*d770*/  FENCE.VIEW.ASYNC.S ;  /* 0x00000000000073c6 */ /* 0x002e620000000000 */
[----:B------:R-:W-:Y:S05]  /*d780*/  @!P1 BRA `(.L_x_79) ;  /* 0x0000000000049947 */ /* 0x000fea0003800000 */
[----:B------:R-:W-:Y:S01]  /*d790*/  BPT.TRAP 0x1 ;  /* 0x000000040000795c */ /* 0x000fe20000300000 */
.L_x_79:
[----:B------:R-:W3:Y:S01]  /*d7a0*/  S2R R0, SR_TID.X ;  /* 0x0000000000007919 */ /* 0x000ee20000002100 */
[----:B-1----:R1:W-:Y:S01]  /*d7b0*/  SYNCS.ARRIVE.TRANS64.A1T0 RZ, [R18+URZ+0x29850], RZ ;  /* 0x029850ff12ff79a7 */ /* 0x0023e2000810003f */
[----:B---3--:R-:W-:Y:S01]  /*d7c0*/  LOP3.LUT R0, R0, 0x7f, RZ, 0xc0, !PT ;  /* 0x0000007f00007812 */ /* 0x008fe200078ec0ff */
[----:B------:R-:W-:Y:S03]  /*d7d0*/  BAR.SYNC.DEFER_BLOCKING 0x2, 0x80 ;  /* 0x0082000000007b1d */ /* 0x000fe60000010000 */
[----:B------:R-:W-:-:S03]  /*d7e0*/  ISETP.NE.AND P0, PT, R0, RZ, PT ;  /* 0x000000ff0000720c */ /* 0x000fc60003f05270 */
[----:B------:R3:W5:Y:S10]  /*d7f0*/  LDL R0, [R1] ;  /* 0x0000000001007983 */ /* 0x0007740000100800 */
[----:B-1----:R-:W-:-:S05]  /*d800*/  @!P0 VIADD R18, R18, 0x29880 ;  /* 0x0002988012128836 */ /* 0x002fca0000000000 */
[----:B------:R-:W-:-:S04]  /*d810*/  @!P0 PRMT R18, RZ, 0x654, R18 ;  /* 0x00000654ff128816 */ /* 0x000fc80000000012 */
[----:B------:R3:W-:Y:S01]  /*d820*/  @!P0 SYNCS.ARRIVE.TRANS64.RED.A1T0 RZ, [R18+URZ], RZ ;  /* 0x000000ff12ff89a7 */ /* 0x0007e2000810043f */
[C---:B------:R-:W-:Y:S01]  /*d830*/  ISETP.GT.AND P0, PT, R2.reuse, RZ, PT ;  /* 0x000000ff0200720c */ /* 0x040fe20003f04270 */
[----:B------:R-:W-:Y:S02]  /*d840*/  VIADD R2, R2, 0xffffffff ;  /* 0xffffffff02027836 */ /* 0x000fe40000000000 */
[----:B------:R-:W-:-:S10]  /*d850*/  IMAD.MOV.U32 R3, RZ, RZ, R17 ;  /* 0x000000ffff037224 */ /* 0x000fd400078e0011 */
[----:B---3--:R-:W-:Y:S05]  /*d860*/  @P0 BRA `(.L_x_80) ;  /* 0xfffffff000100947 */ /* 0x008fea000383ffff */
.L_x_58:
[----:B------:R-:W-:-:S06]  /*d870*/  UISETP.NE.AND UP0, UPT, UR42, 0x3, UPT ;  /* 0x000000032a00788c */ /* 0x000fcc000bf05270 */
[----:B------:R-:W-:-:S13]  /*d880*/  PLOP3.LUT P0, PT, PT, PT, UP0, 0x80, 0x0 ;  /* 0x000000000000781c */ /* 0x000fda0003f0f008 */
[----:B------:R-:W-:Y:S05]  /*d890*/  @!P0 BRA `(.L_x_81) ;  /* 0x0000000000048947 */ /* 0x000fea0003800000 */
[----:B------:R-:W-:Y:S01]  /*d8a0*/  BPT.TRAP 0x1 ;  /* 0x000000040000795c */ /* 0x000fe20000300000 */
.L_x_81:
[----:B--2--5:R-:W2:Y:S01]  /*d8b0*/  LDL R0, [R1] ;  /* 0x0000000001007983 */ /* 0x024ea20000100800 */
[----:B------:R-:W-:Y:S01]  /*d8c0*/  LEA R16, R17, UR41, 0x3 ;  /* 0x0000002911107c11 */ /* 0x000fe2000f8e18ff */
[----:B------:R-:W-:Y:S01]  /*d8d0*/  BSSY B0, `(.L_x_82) ;  /* 0x0000007000007945 */ /* 0x000fe20003800000 */
[----:B--2---:R-:W-:Y:S01]  /*d8e0*/  LOP3.LUT R3, R0, 0x1, RZ, 0x3c, !PT ;  /* 0x0000000100037812 */ /* 0x004fe200078e3cff */
[----:B------:R-:W-:-:S03]  /*d8f0*/  IMAD.U32 R0, RZ, RZ, UR47 ;  /* 0x0000002fff007e24 */ /* 0x000fc6000f8e00ff */
[----:B------:R-:W-:Y:S02]  /*d900*/  SHF.L.U32 R3, R3, 0x1f, RZ ;  /* 0x0000001f03037819 */ /* 0x000fe400000006ff */
[----:B------:R-:W-:Y:S02]  /*d910*/  ISETP.NE.AND P1, PT, R0, 0x3, PT ;  /* 0x000000030000780c */ /* 0x000fe40003f25270 */
[----:B------:R-:W2:Y:S02]  /*d920*/  SYNCS.PHASECHK.TRANS64.TRYWAIT P0, [R16+URZ+0x29870], R3 ;  /* 0x02987003100075a7 */ /* 0x000ea4000800017f */
[----:B--2---:R-:W-:Y:S09]  /*d930*/  @!P0 BRA `(.L_x_83) ;  /* 0x0000001400388947 */ /* 0x004ff20003800000 */
.L_x_123:
[----:B------:R-:W-:Y:S05]  /*d940*/  BSYNC B0 ;  /* 0x0000000000007941 */ /* 0x000fea0003800000 */
.L_x_82:
[----:B------:R-:W-:Y:S05]  /*d950*/  @!P1 BRA `(.L_x_84) ;  /* 0x0000000000049947 */ /* 0x000fea0003800000 */
[----:B------:R-:W-:Y:S01]  /*d960*/  BPT.TRAP 0x1 ;  /* 0x000000040000795c */ /* 0x000fe20000300000 */
.L_x_84:
[----:B------:R-:W2:Y:S02]  /*d970*/  LDL R0, [R1] ;  /* 0x0000000001007983 */ /* 0x000ea40000100800 */
[----:B--2---:R-:W-:-:S04]  /*d980*/  SHF.L.U32 R3, R0, 0x1f, RZ ;  /* 0x0000001f00037819 */ /* 0x004fc800000006ff */
[----:B------:R-:W2:Y:S02]  /*d990*/  SYNCS.PHASECHK.TRANS64.TRYWAIT P0, [R16+URZ+0x29860], R3 ;  /* 0x02986003100075a7 */ /* 0x000ea4000800017f */
[----:B--2---:R-:W-:Y:S05]  /*d9a0*/  @!P0 BRA `(.L_x_85) ;  /* 0x0000001400308947 */ /* 0x004fea0003800000 */
.L_x_124:
[----:B-1----:R-:W3:Y:S04]  /*d9b0*/  LDL R2, [R1+0x14] ;  /* 0x0000140001027983 */ /* 0x002ee80000100800 */
[----:B------:R-:W4:Y:S01]  /*d9c0*/  LDL R12, [R1+0x10] ;  /* 0x00001000010c7983 */ /* 0x000f220000100800 */
[----:B------:R-:W-:Y:S01]  /*d9d0*/  IMAD R0, R17, 0x5000, RZ ;  /* 0x0000500011007824 */ /* 0x000fe200078e02ff */
[----:B------:R-:W-:Y:S05]  /*d9e0*/  WARPSYNC.ALL ;  /* 0x0000000000007948 */ /* 0x000fea0003800000 */
[----:B0-----:R-:W0:Y:S01]  /*d9f0*/  S2R R8, SR_TID.X ;  /* 0x0000000000087919 */ /* 0x001e220000002100 */
[----:B------:R-:W-:Y:S01]  /*da00*/  IMAD.MOV.U32 R10, RZ, RZ, 0x40 ;  /* 0x00000040ff0a7424 */ /* 0x000fe200078e00ff */
[----:B0-----:R-:W-:-:S04]  /*da10*/  LOP3.LUT P0, RZ, R8, 0x4, RZ, 0xc0, !PT ;  /* 0x0000000408ff7812 */ /* 0x001fc8000780c0ff */
[----:B------:R-:W-:Y:S02]  /*da20*/  SEL R10, R10, 0xffffffc0, !P0 ;  /* 0xffffffc00a0a7807 */ /* 0x000fe40004000000 */
[C---:B---3--:R-:W-:Y:S02]  /*da30*/  LOP3.LUT R2, R0.reuse, R2, RZ, 0xfc, !PT ;  /* 0x0000000200027212 */ /* 0x048fe400078efcff */
[----:B----4-:R-:W-:-:S03]  /*da40*/  LOP3.LUT R0, R0, R12, RZ, 0xfc, !PT ;  /* 0x0000000c00007212 */ /* 0x010fc600078efcff */
[----:B------:R-:W0:Y:S01]  /*da50*/  LDSM.16.MT88.4 R4, [R2+UR41+0xa400] ;  /* 0x00a400290204783b */ /* 0x000e220008004200 */
[----:B--2---:R-:W-:Y:S02]  /*da60*/  VIADD R3, R2, UR41 ;  /* 0x0000002902037c36 */ /* 0x004fe40008000000 */
[----:B------:R-:W-:Y:S02]  /*da70*/  VIADD R0, R0, UR41 ;  /* 0x0000002900007c36 */ /* 0x000fe40008000000 */
[----:B------:R-:W-:Y:S01]  /*da80*/  IMAD.IADD R3, R10, 0x1, R3 ;  /* 0x000000010a037824 */ /* 0x000fe200078e0203 */
        /* <DEDUP_REMOVED lines=53> */
[----:B------:R1:W-:Y:S01]  /*dde0*/  STSM.16.M88.4 [R0+0x4400], R12 ;  /* 0x0044000c00007844 */ /* 0x0003e20000000200 */
[C-C-:B0-----:R-:W-:Y:S02]  /*ddf0*/  PRMT R8, R4.reuse, 0x6420, R5.reuse ;  /* 0x0000642004087816 */ /* 0x141fe40000000005 */
[----:B------:R-:W-:Y:S02]  /*de00*/  PRMT R9, R4, 0x7531, R5 ;  /* 0x0000753104097816 */ /* 0x000fe40000000005 */
[----:B------:R-:W-:-:S02]  /*de10*/  PRMT R10, R6, 0x6420, R7 ;  /* 0x00006420060a7816 */ /* 0x000fc40000000007 */
[----:B------:R-:W-:-:S05]  /*de20*/  PRMT R11, R6, 0x7531, R7 ;  /* 0x00007531060b7816 */ /* 0x000fca0000000007 */
[----:B------:R1:W-:Y:S01]  /*de30*/  STSM.16.M88.4 [R0+0x4c00], R8 ;  /* 0x004c000800007844 */ /* 0x0003e20000000200 */
[----:B------:R-:W-:Y:S01]  /*de40*/  @!PT LDS RZ, [RZ] ;  /* 0x00000000fffff984 */ /* 0x000fe20000000800 */
[----:B------:R-:W-:Y:S01]  /*de50*/  @!PT LDS RZ, [RZ] ;  /* 0x00000000fffff984 */ /* 0x000fe20000000800 */
[----:B------:R-:W-:Y:S01]  /*de60*/  @!PT LDS RZ, [RZ] ;  /* 0x00000000fffff984 */ /* 0x000fe20000000800 */
[----:B------:R-:W-:Y:S01]  /*de70*/  @!PT LDS RZ, [RZ] ;  /* 0x00000000fffff984 */ /* 0x000fe20000000800 */
[----:B------:R0:W-:Y:S06]  /*de80*/  MEMBAR.ALL.CTA ;  /* 0x0000000000007992 */ /* 0x0001ec0000008000 */
[----:B0-----:R-:W0:Y:S01]  /*de90*/  FENCE.VIEW.ASYNC.S ;  /* 0x00000000000073c6 */ /* 0x001e220000000000 */
[----:B------:R-:W-:Y:S05]  /*dea0*/  @!P1 BRA `(.L_x_86) ;  /* 0x0000000000049947 */ /* 0x000fea0003800000 */
[----:B------:R-:W-:Y:S01]  /*deb0*/  BPT.TRAP 0x1 ;  /* 0x000000040000795c */ /* 0x000fe20000300000 */
.L_x_86:
[----:B------:R-:W2:Y:S01]  /*dec0*/  LDL.LU R3, [R1] ;  /* 0x0000000001037983 */ /* 0x000ea20000300800 */
[----:B0-----:R-:W-:Y:S01]  /*ded0*/  SYNCS.ARRIVE.TRANS64.A1T0 RZ, [R16+URZ+0x29850], RZ ;  /* 0x029850ff10ff79a7 */ /* 0x001fe2000810003f */
[----:B-1----:R-:W0:Y:S01]  /*dee0*/  S2R R0, SR_TID.X ;  /* 0x0000000000007919 */ /* 0x002e220000002100 */
[----:B------:R-:W-:Y:S01]  /*def0*/  VIADD R17, R17, 0x1 ;  /* 0x0000000111117836 */ /* 0x000fe20000000000 */
[----:B------:R-:W1:Y:S01]  /*df00*/  LDC R2, c[0x0][0xc34] ;  /* 0x00030d00ff027b82 */ /* 0x000e620000000800 */
[----:B0-----:R-:W-:-:S07]  /*df10*/  LOP3.LUT R0, R0, 0x7f, RZ, 0xc0, !PT ;  /* 0x0000007f00007812 */ /* 0x001fce00078ec0ff */
[----:B------:R-:W-:Y:S01]  /*df20*/  BAR.SYNC.DEFER_BLOCKING 0x2, 0x80 ;  /* 0x0082000000007b1d */ /* 0x000fe20000010000 */
[----:B------:R-:W-:-:S13]  /*df30*/  ISETP.NE.AND P0, PT, R0, RZ, PT ;  /* 0x000000ff0000720c */ /* 0x000fda0003f05270 */
[----:B------:R-:W-:-:S05]  /*df40*/  @!P0 VIADD R0, R16, 0x29880 ;  /* 0x0002988010008836 */ /* 0x000fca0000000000 */
[----:B------:R-:W-:-:S04]  /*df50*/  @!P0 PRMT R0, RZ, 0x654, R0 ;  /* 0x00000654ff008816 */ /* 0x000fc80000000000 */
[----:B------:R0:W-:Y:S01]  /*df60*/  @!P0 SYNCS.ARRIVE.TRANS64.RED.A1T0 RZ, [R0+URZ], RZ ;  /* 0x000000ff00ff89a7 */ /* 0x0001e2000810043f */
[----:B------:R-:W-:-:S04]  /*df70*/  ISETP.NE.AND P0, PT, R17, 0x2, PT ;  /* 0x000000021100780c */ /* 0x000fc80003f05270 */
[----:B0-----:R-:W-:Y:S01]  /*df80*/  SEL R0, RZ, 0x1, P0 ;  /* 0x00000001ff007807 */ /* 0x001fe20000000000 */
[----:B------:R-:W-:-:S06]  /*df90*/  UIADD3 UR50, UR43, UR50, URZ ;  /* 0x000000322b327290 */ /* 0x000fcc000fffe03f */
[----:B-1----:R-:W-:Y:S01]  /*dfa0*/  ISETP.LE.AND P1, PT, R2, UR50, PT ;  /* 0x0000003202007c0c */ /* 0x002fe2000bf23270 */
[----:B------:R-:W-:Y:S01]  /*dfb0*/  UIADD3 UR46, UR46, 0x1, URZ ;  /* 0x000000012e2e7890 */ /* 0x000fe2000fffe03f */
[----:B------:R-:W-:Y:S02]  /*dfc0*/  SEL R17, R17, RZ, P0 ;  /* 0x000000ff11117207 */ /* 0x000fe40000000000 */
[----:B--2---:R-:W-:-:S05]  /*dfd0*/  LOP3.LUT R3, R3, R0, RZ, 0x3c, !PT ;  /* 0x0000000003037212 */ /* 0x004fca00078e3cff */
[----:B------:R1:W-:Y:S04]  /*dfe0*/  STL [R1], R3 ;  /* 0x0000000301007387 */ /* 0x0003e80000100800 */
[----:B------:R-:W-:Y:S05]  /*dff0*/  @!P1 BRA `(.L_x_87) ;  /* 0xffffffd000089947 */ /* 0x000fea000383ffff */
[----:B------:R-:W-:-:S12]  /*e000*/  ULOP3.LUT UR46, UR46, 0x1, URZ, 0xc, !UPT ;  /* 0x000000012e2e7892 */ /* 0x000fd8000f8e0c3f */
.L_x_40:
[----:B-1----:R-:W0:Y:S01]  /*e010*/  S2R R3, SR_CgaCtaId ;  /* 0x0000000000037919 */ /* 0x002e220000008800 */
[----:B------:R-:W-:-:S04]  /*e020*/  MOV R0, 0x400 ;  /* 0x0000040000007802 */ /* 0x000fc80000000f00 */
[----:B0-----:R-:W-:Y:S01]  /*e030*/  LEA R8, R3, R0, 0x18 ;  /* 0x0000000003087211 */ /* 0x001fe200078ec0ff */
[----:B------:R-:W-:-:S05]  /*e040*/  IMAD.U32 R0, RZ, RZ, UR46 ;  /* 0x0000002eff007e24 */ /* 0x000fca000f8e00ff */
[----:B------:R-:W-:-:S04]  /*e050*/  SHF.L.U32 R0, R0, 0x1f, RZ ;  /* 0x0000001f00007819 */ /* 0x000fc800000006ff */
[----:B------:R-:W0:Y:S02]  /*e060*/  SYNCS.PHASECHK.TRANS64.TRYWAIT P0, [R8+URZ+0x29820], R0 ;  /* 0x02982000080075a7 */ /* 0x000e24000800017f */
[----:B0-----:R-:W-:Y:S05]  /*e070*/  @!P0 BRA `(.L_x_88) ;  /* 0x0000000c00908947 */ /* 0x001fea0003800000 */
.L_x_125:
[----:B------:R-:W1:Y:S02]  /*e080*/  S2R R2, SR_TID.X ;  /* 0x0000000000027919 */ /* 0x000e640000002100 */
[----:B-1----:R-:W-:-:S04]  /*e090*/  SHF.R.U32.HI R2, RZ, 0x5, R2 ;  /* 0x00000005ff027819 */ /* 0x002fc80000011602 */
[----:B------:R-:W-:-:S05]  /*e0a0*/  LOP3.LUT R2, R2, 0x3, RZ, 0xc0, !PT ;  /* 0x0000000302027812 */ /* 0x000fca00078ec0ff */
[----:B0-----:R-:W0:Y:S02]  /*e0b0*/  SHFL.IDX PT, R0, R2, RZ, 0x1f ;  /* 0x00001fff02007589 */ /* 0x001e2400000e0000 */
[----:B0-----:R-:W-:-:S13]  /*e0c0*/  ISETP.NE.AND P0, PT, R0, RZ, PT ;  /* 0x000000ff0000720c */ /* 0x001fda0003f05270 */
[----:B------:R-:W-:Y:S05]  /*e0d0*/  @P0 EXIT ;  /* 0x000000000000094d */ /* 0x000fea0003800000 */
[----:B------:R-:W-:Y:S01]  /*e0e0*/  ELECT P0, URZ, PT ;  /* 0x00000000003f782f */ /* 0x000fe20003800000 */
[----:B------:R-:W-:-:S12]  /*e0f0*/  BSSY B0, `(.L_x_89) ;  /* 0x0000028000007945 */ /* 0x000fd80003800000 */
[----:B------:R-:W-:Y:S05]  /*e100*/  @!P0 BRA `(.L_x_90) ;  /* 0x0000000000988947 */ /* 0x000fea0003800000 */
[----:B------:R-:W-:-:S06]  /*e110*/  ULOP3.LUT UR4, UR38, 0x2, URZ, 0xfc, !UPT ;  /* 0x0000000226047892 */ /* 0x000fcc000f8efc3f */
[----:B------:R-:W-:-:S04]  /*e120*/  MOV R0, UR4 ;  /* 0x0000000400007c02 */ /* 0x000fc80008000f00 */
[----:B------:R-:W-:-:S13]  /*e130*/  ISETP.NE.AND P0, PT, R0, 0x3, PT ;  /* 0x000000030000780c */ /* 0x000fda0003f05270 */
[----:B------:R-:W-:Y:S05]  /*e140*/  @!P0 BRA `(.L_x_91) ;  /* 0x0000000000048947 */ /* 0x000fea0003800000 */
[----:B------:R-:W-:Y:S01]  /*e150*/  BPT.TRAP 0x1 ;  /* 0x000000040000795c */ /* 0x000fe20000300000 */
.L_x_91:
[----:B------:R-:W2:Y:S01]  /*e160*/  LDL.LU R6, [R1] ;  /* 0x0000000001067983 */ /* 0x000ea20000300800 */
[----:B------:R-:W-:Y:S02]  /*e170*/  VIADD R0, R8, 0x29840 ;  /* 0x0002984008007836 */ /* 0x000fe40000000000 */
[C---:B------:R-:W-:Y:S02]  /*e180*/  VIADD R2, R17.reuse, 0x1 ;  /* 0x0000000111027836 */ /* 0x040fe40000000000 */
[----:B------:R-:W-:-:S03]  /*e190*/  IMAD R5, R17, 0x8, R0 ;  /* 0x0000000811057824 */ /* 0x000fc600078e0200 */
[----:B------:R-:W-:-:S04]  /*e1a0*/  ISETP.NE.AND P2, PT, R2, 0x2, PT ;  /* 0x000000020200780c */ /* 0x000fc80003f45270 */
[----:B------:R-:W-:Y:S02]  /*e1b0*/  SEL R3, RZ, 0x1, P2 ;  /* 0x00000001ff037807 */ /* 0x000fe40001000000 */
[C---:B--2---:R-:W-:Y:S02]  /*e1c0*/  SHF.L.U32 R4, R6.reuse, 0x1f, RZ ;  /* 0x0000001f06047819 */ /* 0x044fe400000006ff */
[----:B------:R-:W-:Y:S02]  /*e1d0*/  LOP3.LUT R6, R6, R3, RZ, 0x3c, !PT ;  /* 0x0000000306067212 */ /* 0x000fe400078e3cff */
[----:B------:R-:W0:Y:S01]  /*e1e0*/  SYNCS.PHASECHK.TRANS64.TRYWAIT P1, [R5+URZ], R4 ;  /* 0x00000004050075a7 */ /* 0x000e22000802017f */
[----:B------:R-:W-:-:S05]  /*e1f0*/  SEL R3, R2, RZ, P2 ;  /* 0x000000ff02037207 */ /* 0x000fca0001000000 */
[----:B------:R-:W-:Y:S01]  /*e200*/  IMAD R7, R3, 0x8, R0 ;  /* 0x0000000803077824 */ /* 0x000fe200078e0200 */
[----:B------:R-:W-:Y:S01]  /*e210*/  SHF.L.U32 R0, R6, 0x1f, RZ ;  /* 0x0000001f06007819 */ /* 0x000fe200000006ff */
[----:B0-----:R-:W-:Y:S06]  /*e220*/  @!P1 BRA `(.L_x_92) ;  /* 0x0000000c00389947 */ /* 0x001fec0003800000 */
.L_x_126:
[----:B------:R-:W1:Y:S02]  /*e230*/  SYNCS.PHASECHK.TRANS64.TRYWAIT P1, [R7+URZ], R0 ;  /* 0x00000000070075a7 */ /* 0x000e64000802017f */
[----:B-1----:R-:W-:Y:S05]  /*e240*/  @!P1 BRA `(.L_x_93) ;  /* 0x0000000c00449947 */ /* 0x002fea0003800000 */
.L_x_127:
[----:B------:R-:W-:Y:S05]  /*e250*/  @!P0 BRA `(.L_x_94) ;  /* 0x0000000000048947 */ /* 0x000fea0003800000 */
[----:B------:R-:W-:Y:S01]  /*e260*/  BPT.TRAP 0x1 ;  /* 0x000000040000795c */ /* 0x000fe20000300000 */
.L_x_94:
[----:B------:R-:W-:-:S04]  /*e270*/  IMAD R17, R17, 0x8, R8 ;  /* 0x0000000811117824 */ /* 0x000fc800078e0208 */
[----:B------:R-:W2:Y:S02]  /*e280*/  SYNCS.PHASECHK.TRANS64.TRYWAIT P1, [R17+URZ+0x29860], R4 ;  /* 0x02986004110075a7 */ /* 0x000ea4000802017f */
[----:B--2---:R-:W-:Y:S05]  /*e290*/  @!P1 BRA `(.L_x_95) ;  /* 0x0000000c00449947 */ /* 0x004fea0003800000 */
.L_x_128:
[----:B------:R-:W-:Y:S05]  /*e2a0*/  @!P0 BRA `(.L_x_96) ;  /* 0x0000000000048947 */ /* 0x000fea0003800000 */
[----:B------:R-:W-:Y:S01]  /*e2b0*/  BPT.TRAP 0x1 ;  /* 0x000000040000795c */ /* 0x000fe20000300000 */
.L_x_96:
[----:B------:R-:W-:-:S04]  /*e2c0*/  IMAD R3, R3, 0x8, R8 ;  /* 0x0000000803037824 */ /* 0x000fc800078e0208 */
[----:B------:R-:W3:Y:S02]  /*e2d0*/  SYNCS.PHASECHK.TRANS64.TRYWAIT P1, [R3+URZ+0x29860], R0 ;  /* 0x02986000030075a7 */ /* 0x000ee4000802017f */
[----:B---3--:R-:W-:Y:S05]  /*e2e0*/  @!P1 BRA `(.L_x_97) ;  /* 0x0000000c00449947 */ /* 0x008fea0003800000 */
.L_x_129:
[----:B------:R-:W-:Y:S05]  /*e2f0*/  @!P0 BRA `(.L_x_98) ;  /* 0x0000000000048947 */ /* 0x000fea0003800000 */
[----:B------:R-:W-:Y:S01]  /*e300*/  BPT.TRAP 0x1 ;  /* 0x000000040000795c */ /* 0x000fe20000300000 */
.L_x_98:
[----:B------:R-:W4:Y:S02]  /*e310*/  SYNCS.PHASECHK.TRANS64.TRYWAIT P0, [R17+URZ+0x29880], R4 ;  /* 0x02988004110075a7 */ /* 0x000f24000800017f */
[----:B----4-:R-:W-:Y:S05]  /*e320*/  @!P0 BRA `(.L_x_99) ;  /* 0x0000000c00488947 */ /* 0x010fea0003800000 */
.L_x_100:
[----:B------:R0:W0:Y:S02]  /*e330*/  SYNCS.PHASECHK.TRANS64.TRYWAIT P0, [R3+URZ+0x29880], R0 ;  /* 0x02988000030075a7 */ /* 0x000024000800017f */
[----:B0-----:R-:W-:Y:S05]  /*e340*/  @!P0 NANOSLEEP.SYNCS 0x989680 ;  /* 0x009896800000895d */ /* 0x001fea0003900000 */
[----:B------:R-:W0:Y:S02]  /*e350*/  @!P0 SYNCS.PHASECHK.TRANS64 P0, [R3+URZ+0x29880], R0 ;  /* 0x02988000030085a7 */ /* 0x000e24000800007f */
[----:B0-----:R-:W-:Y:S05]  /*e360*/  @!P0 BRA `(.L_x_100) ;  /* 0xfffffffc00f08947 */ /* 0x001fea000383ffff */
.L_x_90:
[----:B------:R-:W-:Y:S05]  /*e370*/  BSYNC B0 ;  /* 0x0000000000007941 */ /* 0x000fea0003800000 */
.L_x_89:
[----:B------:R-:W-:Y:S05]  /*e380*/  EXIT ;  /* 0x000000000000794d */ /* 0x000fea0003800000 */
.L_x_10:
[----:B0-----:R-:W-:-:S04]  /*e390*/  IMAD.U32 R3, RZ, RZ, UR39 ;  /* 0x00000027ff037e24 */ /* 0x001fc8000f8e00ff */
[----:B------:R0:W1:Y:S03]  /*e3a0*/  SYNCS.PHASECHK.TRANS64.TRYWAIT P1, [R3+URZ+0x29800], R8 ;  /* 0x02980008030075a7 */ /* 0x000066000802017f */
[----:B-1----:R-:W-:Y:S05]  /*e3b0*/  @!P1 NANOSLEEP.SYNCS 0x989680 ;  /* 0x009896800000995d */ /* 0x002fea0003900000 */
[----:B------:R-:W1:Y:S02]  /*e3c0*/  @!P1 SYNCS.PHASECHK.TRANS64 P1, [R3+URZ+0x29800], R8 ;  /* 0x02980008030095a7 */ /* 0x000e64000802007f */
[----:B-1----:R-:W-:Y:S05]  /*e3d0*/  @!P1 BRA `(.L_x_10) ;  /* 0xfffffffc00ec9947 */ /* 0x002fea000383ffff */
[----:B------:R-:W-:Y:S05]  /*e3e0*/  BRA `(.L_x_101) ;  /* 0xffffff3000387947 */ /* 0x000fea000383ffff */
.L_x_14:
[----:B-1----:R1:W2:Y:S02]  /*e3f0*/  SYNCS.PHASECHK.TRANS64.TRYWAIT P1, [R3+URZ+0x29830], R4 ;  /* 0x02983004030075a7 */ /* 0x0022a4000802017f */
[----:B--2---:R-:W-:Y:S05]  /*e400*/  @!P1 NANOSLEEP.SYNCS 0x989680 ;  /* 0x009896800000995d */ /* 0x004fea0003900000 */
[----:B------:R-:W2:Y:S02]  /*e410*/  @!P1 SYNCS.PHASECHK.TRANS64 P1, [R3+URZ+0x29830], R4 ;  /* 0x02983004030095a7 */ /* 0x000ea4000802007f */
[----:B--2---:R-:W-:Y:S05]  /*e420*/  @!P1 BRA `(.L_x_14) ;  /* 0xfffffffc00f09947 */ /* 0x004fea000383ffff */
[----:B------:R-:W-:Y:S05]  /*e430*/  BRA `(.L_x_13) ;  /* 0xffffff3000607947 */ /* 0x000fea000383ffff */
.L_x_19:
[----:B-1----:R-:W-:-:S04]  /*e440*/  IMAD.U32 R8, RZ, RZ, UR6 ;  /* 0x00000006ff087e24 */ /* 0x002fc8000f8e00ff */
[----:B------:R1:W2:Y:S03]  /*e450*/  SYNCS.PHASECHK.TRANS64.TRYWAIT P1, [R8+URZ+0x29830], R7 ;  /* 0x02983007080075a7 */ /* 0x0002a6000802017f */
[----:B--2---:R-:W-:Y:S05]  /*e460*/  @!P1 NANOSLEEP.SYNCS 0x989680 ;  /* 0x009896800000995d */ /* 0x004fea0003900000 */
[----:B------:R-:W2:Y:S02]  /*e470*/  @!P1 SYNCS.PHASECHK.TRANS64 P1, [R8+URZ+0x29830], R7 ;  /* 0x02983007080095a7 */ /* 0x000ea4000802007f */
[----:B--2---:R-:W-:Y:S05]  /*e480*/  @!P1 BRA `(.L_x_19) ;  /* 0xfffffffc00ec9947 */ /* 0x004fea000383ffff */
[----:B------:R-:W-:Y:S05]  /*e490*/  BRA `(.L_x_16) ;  /* 0xffffff6c00887947 */ /* 0x000fea000383ffff */
.L_x_23:
[----:B-1----:R-:W-:-:S04]  /*e4a0*/  IMAD.U32 R8, RZ, RZ, UR6 ;  /* 0x00000006ff087e24 */ /* 0x002fc8000f8e00ff */
[----:B------:R1:W2:Y:S03]  /*e4b0*/  SYNCS.PHASECHK.TRANS64.TRYWAIT P1, [R8+URZ+0x29850], R7 ;  /* 0x02985007080075a7 */ /* 0x0002a6000802017f */
[----:B--2---:R-:W-:Y:S05]  /*e4c0*/  @!P1 NANOSLEEP.SYNCS 0x989680 ;  /* 0x009896800000995d */ /* 0x004fea0003900000 */
[----:B------:R-:W2:Y:S02]  /*e4d0*/  @!P1 SYNCS.PHASECHK.TRANS64 P1, [R8+URZ+0x29850], R7 ;  /* 0x02985007080095a7 */ /* 0x000ea4000802007f */
[----:B--2---:R-:W-:Y:S05]  /*e4e0*/  @!P1 BRA `(.L_x_23) ;  /* 0xfffffffc00ec9947 */ /* 0x004fea000383ffff */
[----:B------:R-:W-:Y:S05]  /*e4f0*/  BRA `(.L_x_20) ;  /* 0xffffff7800887947 */ /* 0x000fea000383ffff */
.L_x_29:
[----:B-1----:R-:W-:-:S04]  /*e500*/  IMAD.U32 R3, RZ, RZ, UR4 ;  /* 0x00000004ff037e24 */ /* 0x002fc8000f8e00ff */
[----:B------:R1:W2:Y:S03]  /*e510*/  SYNCS.PHASECHK.TRANS64.TRYWAIT P1, [R3+URZ+0x29850], R0 ;  /* 0x02985000030075a7 */ /* 0x0002a6000802017f */
[----:B--2---:R-:W-:Y:S05]  /*e520*/  @!P1 NANOSLEEP.SYNCS 0x989680 ;  /* 0x009896800000995d */ /* 0x004fea0003900000 */
[----:B------:R-:W2:Y:S02]  /*e530*/  @!P1 SYNCS.PHASECHK.TRANS64 P1, [R3+URZ+0x29850], R0 ;  /* 0x02985000030095a7 */ /* 0x000ea4000802007f */
[----:B--2---:R-:W-:Y:S05]  /*e540*/  @!P1 BRA `(.L_x_29) ;  /* 0xfffffffc00ec9947 */ /* 0x004fea000383ffff */
[----:B------:R-:W-:Y:S05]  /*e550*/  BRA `(.L_x_28) ;  /* 0xffffffa000d87947 */ /* 0x000fea000383ffff */
.L_x_45:
[----:B------:R-:W-:Y:S02]  /*e560*/  IMAD.MOV.U32 R13, RZ, RZ, R19 ;  /* 0x000000ffff0d7224 */ /* 0x000fe400078e0013 */
[----:B------:R-:W-:Y:S02]  /*e570*/  IMAD.MOV.U32 R12, RZ, RZ, RZ ;  /* 0x000000ffff0c7224 */ /* 0x000fe400078e00ff */
[----:B------:R-:W-:Y:S02]  /*e580*/  IMAD.MOV.U32 R11, RZ, RZ, 0x1f ;  /* 0x0000001fff0b7424 */ /* 0x000fe400078e00ff */
[----:B------:R-:W-:-:S07]  /*e590*/  IMAD.MOV.U32 R15, RZ, RZ, -0x1 ;  /* 0xffffffffff0f7424 */ /* 0x000fce00078e00ff */
[----:B01----:R-:W-:Y:S05]  /*e5a0*/  WARPSYNC.COLLECTIVE R15, `(.L_x_102) ;  /* 0x000000000f087348 */ /* 0x003fea0003c00000 */
[----:B------:R2:W3:Y:S02]  /*e5b0*/  SHFL.IDX P6, R14, R13, R12, R11 ;  /* 0x0000000c0d0e7389 */ /* 0x0004e400000c000b */
[----:B0123--:R-:W-:Y:S01]  /*e5c0*/  ENDCOLLECTIVE ;  /* 0x000000000000791b */ /* 0x00ffe20003800000 */
.L_x_102:
[----:B------:R-:W-:Y:S05]  /*e5d0*/  BRA `(.L_x_103) ;  /* 0xffffffd0009c7947 */ /* 0x000fea000383ffff */
.L_x_47:
[----:B------:R-:W-:Y:S01]  /*e5e0*/  BSSY B0, `(.L_x_104) ;  /* 0x0000006000007945 */ /* 0x000fe20003800000 */
[----:B------:R-:W-:-:S07]  /*e5f0*/  IMAD.MOV.U32 R15, RZ, RZ, -0x1 ;  /* 0xffffffffff0f7424 */ /* 0x000fce00078e00ff */
[----:B012---:R-:W-:Y:S05]  /*e600*/  WARPSYNC.COLLECTIVE R15, `(.L_x_105) ;  /* 0x000000000f0c7348 */ /* 0x007fea0003c00000 */
[----:B------:R-:W-:Y:S02]  /*e610*/  ELECT P6, UR62, PT ;  /* 0x00000000003e782f */ /* 0x000fe400038c0000 */
[----:B------:R-:W-:Y:S01]  /*e620*/  MOV R14, UR62 ;  /* 0x0000003e000e7c02 */ /* 0x000fe20008000f00 */
[----:B012---:R-:W-:Y:S10]  /*e630*/  ENDCOLLECTIVE ;  /* 0x000000000000791b */ /* 0x007ff40003800000 */
.L_x_105:
[----:B------:R-:W-:Y:S05]  /*e640*/  BSYNC B0 ;  /* 0x0000000000007941 */ /* 0x000fea0003800000 */
.L_x_104:
[----:B------:R-:W-:Y:S05]  /*e650*/  BRA `(.L_x_106) ;  /* 0xffffffd000ac7947 */ /* 0x000fea000383ffff */
.L_x_49:
[----:B0-----:R0:W3:Y:S02]  /*e660*/  SYNCS.PHASECHK.TRANS64.TRYWAIT P0, [R2+URZ+0x29880], R3 ;  /* 0x02988003020075a7 */ /* 0x0010e4000800017f */
[----:B---3--:R-:W-:Y:S05]  /*e670*/  @!P0 NANOSLEEP.SYNCS 0x989680 ;  /* 0x009896800000895d */ /* 0x008fea0003900000 */
[----:B------:R-:W3:Y:S02]  /*e680*/  @!P0 SYNCS.PHASECHK.TRANS64 P0, [R2+URZ+0x29880], R3 ;  /* 0x02988003020085a7 */ /* 0x000ee4000800007f */
[----:B---3--:R-:W-:Y:S05]  /*e690*/  @!P0 BRA `(.L_x_49) ;  /* 0xfffffffc00f08947 */ /* 0x008fea000383ffff */
[----:B------:R-:W-:Y:S05]  /*e6a0*/  BRA `(.L_x_107) ;  /* 0xffffffd400087947 */ /* 0x000fea000383ffff */
.L_x_51:
[----:B---3--:R3:W4:Y:S02]  /*e6b0*/  SYNCS.PHASECHK.TRANS64.TRYWAIT P0, [R2+URZ+0x29840], R3 ;  /* 0x02984003020075a7 */ /* 0x008724000800017f */
[----:B----4-:R-:W-:Y:S05]  /*e6c0*/  @!P0 NANOSLEEP.SYNCS 0x989680 ;  /* 0x009896800000895d */ /* 0x010fea0003900000 */
[----:B------:R-:W4:Y:S02]  /*e6d0*/  @!P0 SYNCS.PHASECHK.TRANS64 P0, [R2+URZ+0x29840], R3 ;  /* 0x02984003020085a7 */ /* 0x000f24000800007f */
[----:B----4-:R-:W-:Y:S05]  /*e6e0*/  @!P0 BRA `(.L_x_51) ;  /* 0xfffffffc00f08947 */ /* 0x010fea000383ffff */
[----:B------:R-:W-:Y:S05]  /*e6f0*/  BRA `(.L_x_108) ;  /* 0xffffffd400547947 */ /* 0x000fea000383ffff */
.L_x_54:
[----:B------:R-:W-:Y:S02]  /*e700*/  IMAD.MOV.U32 R13, RZ, RZ, R5 ;  /* 0x000000ffff0d7224 */ /* 0x000fe400078e0005 */
[----:B------:R-:W-:Y:S02]  /*e710*/  IMAD.MOV.U32 R12, RZ, RZ, RZ ;  /* 0x000000ffff0c7224 */ /* 0x000fe400078e00ff */
[----:B------:R-:W-:Y:S02]  /*e720*/  IMAD.MOV.U32 R11, RZ, RZ, 0x1c1f ;  /* 0x00001c1fff0b7424 */ /* 0x000fe400078e00ff */
[----:B------:R-:W-:Y:S02]  /*e730*/  IMAD.MOV.U32 R15, RZ, RZ, -0x1 ;  /* 0xffffffffff0f7424 */ /* 0x000fe400078e00ff */
[----:B------:R-:W-:-:S07]  /*e740*/  IMAD.IADD R0, R10, 0x1, R0 ;  /* 0x000000010a007824 */ /* 0x000fce00078e0200 */
[----:B-----5:R-:W-:Y:S05]  /*e750*/  WARPSYNC.COLLECTIVE R15, `(.L_x_109) ;  /* 0x000000000f087348 */ /* 0x020fea0003c00000 */
[----:B------:R0:W1:Y:S02]  /*e760*/  SHFL.IDX P6, R14, R13, R12, R11 ;  /* 0x0000000c0d0e7389 */ /* 0x00006400000c000b */
[----:B01---5:R-:W-:Y:S01]  /*e770*/  ENDCOLLECTIVE ;  /* 0x000000000000791b */ /* 0x023fe20003800000 */
.L_x_109:
[----:B------:R-:W-:Y:S02]  /*e780*/  IMAD.MOV.U32 R13, RZ, RZ, R6 ;  /* 0x000000ffff0d7224 */ /* 0x000fe400078e0006 */
[----:B------:R-:W-:-:S07]  /*e790*/  IMAD.MOV.U32 R2, RZ, RZ, R14 ;  /* 0x000000ffff027224 */ /* 0x000fce00078e000e */
[----:B------:R-:W-:Y:S05]  /*e7a0*/  WARPSYNC.COLLECTIVE R15, `(.L_x_110) ;  /* 0x000000000f087348 */ /* 0x000fea0003c00000 */
[----:B------:R0:W1:Y:S02]  /*e7b0*/  SHFL.IDX P6, R14, R13, R12, R11 ;  /* 0x0000000c0d0e7389 */ /* 0x00006400000c000b */
[----:B01----:R-:W-:Y:S01]  /*e7c0*/  ENDCOLLECTIVE ;  /* 0x000000000000791b */ /* 0x003fe20003800000 */
.L_x_110:
[----:B------:R-:W-:Y:S02]  /*e7d0*/  ULDC UR4, c[0x0][0x288] ;  /* 0x0000a20000047ab9 */ /* 0x000fe40000000800 */
[----:B------:R-:W-:Y:S02]  /*e7e0*/  IMAD R4, R7, UR4, RZ ;  /* 0x0000000407047c24 */ /* 0x000fe4000f8e02ff */
[----:B------:R-:W-:-:S03]  /*e7f0*/  VIADD R7, R0, 0x20 ;  /* 0x0000002000077836 */ /* 0x000fc60000000000 */
[----:B------:R-:W-:Y:S01]  /*e800*/  ISETP.GE.AND P4, PT, R0, R4, PT ;  /* 0x000000040000720c */ /* 0x000fe20003f86270 */
[----:B------:R-:W-:Y:S02]  /*e810*/  IMAD.MOV.U32 R13, RZ, RZ, R5 ;  /* 0x000000ffff0d7224 */ /* 0x000fe400078e0005 */
[----:B------:R-:W-:Y:S02]  /*e820*/  IMAD.MOV.U32 R12, RZ, RZ, 0x1 ;  /* 0x00000001ff0c7424 */ /* 0x000fe400078e00ff */
[----:B------:R-:W-:-:S08]  /*e830*/  IMAD.MOV.U32 R3, RZ, RZ, R14 ;  /* 0x000000ffff037224 */ /* 0x000fd000078e000e */
[----:B------:R-:W-:Y:S05]  /*e840*/  WARPSYNC.COLLECTIVE R15, `(.L_x_111) ;  /* 0x000000000f087348 */ /* 0x000fea0003c00000 */
[----:B------:R0:W1:Y:S02]  /*e850*/  SHFL.IDX P6, R14, R13, R12, R11 ;  /* 0x0000000c0d0e7389 */ /* 0x00006400000c000b */
[----:B01----:R-:W-:Y:S01]  /*e860*/  ENDCOLLECTIVE ;  /* 0x000000000000791b */ /* 0x003fe20003800000 */
.L_x_111:
[----:B------:R-:W-:-:S05]  /*e870*/  @!P4 IADD3 R3, P3, R9, R3, RZ ;  /* 0x000000030903c210 */ /* 0x000fca0007f7e0ff */
[----:B------:R-:W-:Y:S01]  /*e880*/  @!P4 IMAD.X R2, RZ, RZ, R2, P3 ;  /* 0x000000ffff02c224 */ /* 0x000fe200018e0602 */
[----:B------:R-:W-:-:S04]  /*e890*/  ISETP.GE.AND P3, PT, R7, R4, PT ;  /* 0x000000040700720c */ /* 0x000fc80003f66270 */
[----:B------:R-:W-:Y:S01]  /*e8a0*/  @!P4 LOP3.LUT R3, R3, R2, RZ, 0x3c, !PT ;  /* 0x000000020303c212 */ /* 0x000fe200078e3cff */
[----:B------:R-:W-:-:S03]  /*e8b0*/  IMAD.MOV.U32 R13, RZ, RZ, R6 ;  /* 0x000000ffff0d7224 */ /* 0x000fc600078e0006 */
[----:B------:R-:W-:-:S04]  /*e8c0*/  @!P4 LOP3.LUT R2, R3, R2, RZ, 0x3c, !PT ;  /* 0x000000020302c212 */ /* 0x000fc800078e3cff */
[----:B------:R-:W-:-:S05]  /*e8d0*/  @!P4 LOP3.LUT R3, R3, R2, RZ, 0x3c, !PT ;  /* 0x000000020303c212 */ /* 0x000fca00078e3cff */
[----:B------:R-:W-:Y:S01]  /*e8e0*/  @!PT LDS RZ, [RZ] ;  /* 0x00000000fffff984 */ /* 0x000fe20000000800 */
[----:B------:R-:W-:Y:S01]  /*e8f0*/  @!PT LDS RZ, [RZ] ;  /* 0x00000000fffff984 */ /* 0x000fe20000000800 */
[----:B------:R-:W-:Y:S01]  /*e900*/  @!PT LDS RZ, [RZ] ;  /* 0x00000000fffff984 */ /* 0x000fe20000000800 */
[----:B------:R-:W-:Y:S04]  /*e910*/  @!P4 LDGSTS.E.BYPASS.LTC128B.128 [R8+0x14400], desc[UR48][R2.64], !P0 ;  /* 0x144000000208cfae */ /* 0x000fe8000c101d70 */
[----:B------:R-:W-:Y:S04]  /*e920*/  @!P4 LDGSTS.E.BYPASS.LTC128B.128 [R8+0x16400], desc[UR48][R2.64+0x40], !P1 ;  /* 0x164000400208cfae */ /* 0x000fe8000c901d70 */
[----:B------:R0:W-:Y:S02]  /*e930*/  @!P4 LDGSTS.E.BYPASS.LTC128B.128 [R8+0x18400], desc[UR48][R2.64+0x80], !P2 ;  /* 0x184000800208cfae */ /* 0x0001e4000d101d70 */
[----:B0-----:R-:W-:-:S07]  /*e940*/  IMAD.MOV.U32 R2, RZ, RZ, R14 ;  /* 0x000000ffff027224 */ /* 0x001fce00078e000e */
[----:B------:R-:W-:Y:S05]  /*e950*/  WARPSYNC.COLLECTIVE R15, `(.L_x_112) ;  /* 0x000000000f087348 */ /* 0x000fea0003c00000 */
[----:B------:R0:W1:Y:S02]  /*e960*/  SHFL.IDX P6, R14, R13, R12, R11 ;  /* 0x0000000c0d0e7389 */ /* 0x00006400000c000b */
[----:B01----:R-:W-:Y:S01]  /*e970*/  ENDCOLLECTIVE ;  /* 0x000000000000791b */ /* 0x003fe20003800000 */
.L_x_112:
[----:B------:R-:W-:Y:S02]  /*e980*/  IMAD.MOV.U32 R13, RZ, RZ, R5 ;  /* 0x000000ffff0d7224 */ /* 0x000fe400078e0005 */
[----:B------:R-:W-:Y:S02]  /*e990*/  IMAD.MOV.U32 R12, RZ, RZ, 0x2 ;  /* 0x00000002ff0c7424 */ /* 0x000fe400078e00ff */
[----:B------:R-:W-:-:S07]  /*e9a0*/  IMAD.MOV.U32 R3, RZ, RZ, R14 ;  /* 0x000000ffff037224 */ /* 0x000fce00078e000e */
[----:B------:R-:W-:Y:S05]  /*e9b0*/  WARPSYNC.COLLECTIVE R15, `(.L_x_113) ;  /* 0x000000000f087348 */ /* 0x000fea0003c00000 */
[----:B------:R0:W1:Y:S02]  /*e9c0*/  SHFL.IDX P6, R14, R13, R12, R11 ;  /* 0x0000000c0d0e7389 */ /* 0x00006400000c000b */
[----:B01----:R-:W-:Y:S01]  /*e9d0*/  ENDCOLLECTIVE ;  /* 0x000000000000791b */ /* 0x003fe20003800000 */
.L_x_113:
[----:B------:R-:W-:-:S05]  /*e9e0*/  @!P3 IADD3 R3, P4, R9, R3, RZ ;  /* 0x000000030903b210 */ /* 0x000fca0007f9e0ff */
[----:B------:R-:W-:-:S05]  /*e9f0*/  @!P3 IMAD.X R2, RZ, RZ, R2, P4 ;  /* 0x000000ffff02b224 */ /* 0x000fca00020e0602 */
        /* <DEDUP_REMOVED lines=10> */
[----:B0-----:R-:W-:-:S05]  /*eaa0*/  VIADD R2, R0, 0x40 ;  /* 0x0000004000027836 */ /* 0x001fca0000000000 */
[----:B------:R-:W-:Y:S01]  /*eab0*/  ISETP.GE.AND P3, PT, R2, R4, PT ;  /* 0x000000040200720c */ /* 0x000fe20003f66270 */
[----:B------:R-:W-:-:S12]  /*eac0*/  IMAD.MOV.U32 R2, RZ, RZ, R14 ;  /* 0x000000ffff027224 */ /* 0x000fd800078e000e */
[----:B------:R-:W-:Y:S05]  /*ead0*/  WARPSYNC.COLLECTIVE R15, `(.L_x_114) ;  /* 0x000000000f087348 */ /* 0x000fea0003c00000 */
[----:B------:R0:W1:Y:S02]  /*eae0*/  SHFL.IDX P6, R14, R13, R12, R11 ;  /* 0x0000000c0d0e7389 */ /* 0x00006400000c000b */
[----:B01----:R-:W-:Y:S01]  /*eaf0*/  ENDCOLLECTIVE ;  /* 0x000000000000791b */ /* 0x003fe20003800000 */
.L_x_114:
[----:B------:R-:W-:Y:S02]  /*eb00*/  IMAD.MOV.U32 R13, RZ, RZ, R5 ;  /* 0x000000ffff0d7224 */ /* 0x000fe400078e0005 */
[----:B------:R-:W-:Y:S02]  /*eb10*/  IMAD.MOV.U32 R12, RZ, RZ, 0x3 ;  /* 0x00000003ff0c7424 */ /* 0x000fe400078e00ff */
[----:B------:R-:W-:-:S07]  /*eb20*/  IMAD.MOV.U32 R3, RZ, RZ, R14 ;  /* 0x000000ffff037224 */ /* 0x000fce00078e000e */
[----:B------:R-:W-:Y:S05]  /*eb30*/  WARPSYNC.COLLECTIVE R15, `(.L_x_115) ;  /* 0x000000000f087348 */ /* 0x000fea0003c00000 */
[----:B------:R0:W1:Y:S02]  /*eb40*/  SHFL.IDX P6, R14, R13, R12, R11 ;  /* 0x0000000c0d0e7389 */ /* 0x00006400000c000b */
[----:B01----:R-:W-:Y:S01]  /*eb50*/  ENDCOLLECTIVE ;  /* 0x000000000000791b */ /* 0x003fe20003800000 */
.L_x_115:
[----:B------:R-:W-:-:S05]  /*eb60*/  @!P3 IADD3 R3, P4, R9, R3, RZ ;  /* 0x000000030903b210 */ /* 0x000fca0007f9e0ff */
[----:B------:R-:W-:-:S05]  /*eb70*/  @!P3 IMAD.X R2, RZ, RZ, R2, P4 ;  /* 0x000000ffff02b224 */ /* 0x000fca00020e0602 */
[----:B------:R-:W-:Y:S01]  /*eb80*/  @!P3 LOP3.LUT R3, R3, R2, RZ, 0x3c, !PT ;  /* 0x000000020303b212 */ /* 0x000fe200078e3cff */
[----:B------:R-:W-:-:S03]  /*eb90*/  IMAD.MOV.U32 R13, RZ, RZ, R6 ;  /* 0x000000ffff0d7224 */ /* 0x000fc600078e0006 */
[----:B------:R-:W-:-:S04]  /*eba0*/  @!P3 LOP3.LUT R2, R3, R2, RZ, 0x3c, !PT ;  /* 0x000000020302b212 */ /* 0x000fc800078e3cff */
[----:B------:R-:W-:Y:S01]  /*ebb0*/  @!P3 LOP3.LUT R3, R3, R2, RZ, 0x3c, !PT ;  /* 0x000000020303b212 */ /* 0x000fe200078e3cff */
[----:B------:R-:W-:-:S07]  /*ebc0*/  IMAD.MOV.U32 R5, RZ, RZ, R14 ;  /* 0x000000ffff057224 */ /* 0x000fce00078e000e */
[----:B------:R-:W-:Y:S05]  /*ebd0*/  WARPSYNC.COLLECTIVE R15, `(.L_x_116) ;  /* 0x000000000f087348 */ /* 0x000fea0003c00000 */
[----:B------:R0:W1:Y:S02]  /*ebe0*/  SHFL.IDX P6, R14, R13, R12, R11 ;  /* 0x0000000c0d0e7389 */ /* 0x00006400000c000b */
[----:B01----:R-:W-:Y:S01]  /*ebf0*/  ENDCOLLECTIVE ;  /* 0x000000000000791b */ /* 0x003fe20003800000 */
.L_x_116:
[----:B------:R-:W-:Y:S01]  /*ec00*/  @!PT LDS RZ, [RZ] ;  /* 0x00000000fffff984 */ /* 0x000fe20000000800 */
[----:B------:R-:W-:Y:S01]  /*ec10*/  @!PT LDS RZ, [RZ] ;  /* 0x00000000fffff984 */ /* 0x000fe20000000800 */
[----:B------:R-:W-:Y:S01]  /*ec20*/  @!PT LDS RZ, [RZ] ;  /* 0x00000000fffff984 */ /* 0x000fe20000000800 */
[----:B------:R-:W-:Y:S04]  /*ec30*/  @!P3 LDGSTS.E.BYPASS.LTC128B.128 [R8+0x15400], desc[UR48][R2.64], !P0 ;  /* 0x154000000208bfae */ /* 0x000fe8000c101d70 */
[----:B------:R-:W-:Y:S04]  /*ec40*/  @!P3 LDGSTS.E.BYPASS.LTC128B.128 [R8+0x17400], desc[UR48][R2.64+0x40], !P1 ;  /* 0x174000400208bfae */ /* 0x000fe8000c901d70 */
[----:B------:R0:W-:Y:S02]  /*ec50*/  @!P3 LDGSTS.E.BYPASS.LTC128B.128 [R8+0x19400], desc[UR48][R2.64+0x80], !P2 ;  /* 0x194000800208bfae */ /* 0x0001e4000d101d70 */
[----:B0-----:R-:W-:Y:S01]  /*ec60*/  IMAD.MOV.U32 R2, RZ, RZ, R14 ;  /* 0x000000ffff027224 */ /* 0x001fe200078e000e */
[----:B------:R-:W-:Y:S06]  /*ec70*/  BRA `(.L_x_117) ;  /* 0xffffffd800947947 */ /* 0x000fec000383ffff */
.L_x_57:
[----:B--2---:R-:W-:-:S04]  /*ec80*/  IMAD.U32 R3, RZ, RZ, UR41 ;  /* 0x00000029ff037e24 */ /* 0x004fc8000f8e00ff */
[----:B------:R2:W3:Y:S03]  /*ec90*/  SYNCS.PHASECHK.TRANS64.TRYWAIT P0, [R3+URZ+0x29820], R0 ;  /* 0x02982000030075a7 */ /* 0x0004e6000800017f */
[----:B---3--:R-:W-:Y:S05]  /*eca0*/  @!P0 NANOSLEEP.SYNCS 0x989680 ;  /* 0x009896800000895d */ /* 0x008fea0003900000 */
[----:B------:R-:W3:Y:S02]  /*ecb0*/  @!P0 SYNCS.PHASECHK.TRANS64 P0, [R3+URZ+0x29820], R0 ;  /* 0x02982000030085a7 */ /* 0x000ee4000800007f */
[----:B---3--:R-:W-:Y:S05]  /*ecc0*/  @!P0 BRA `(.L_x_57) ;  /* 0xfffffffc00ec8947 */ /* 0x008fea000383ffff */
[----:B------:R-:W-:Y:S05]  /*ecd0*/  BRA `(.L_x_118) ;  /* 0xffffffd800d87947 */ /* 0x000fea000383ffff */
.L_x_63:
[----:B0-----:R0:W1:Y:S02]  /*ece0*/  SYNCS.PHASECHK.TRANS64.TRYWAIT P0, [R6+URZ+0x29880], R4 ;  /* 0x02988004060075a7 */ /* 0x001064000800017f */
[----:B-1----:R-:W-:Y:S05]  /*ecf0*/  @!P0 NANOSLEEP.SYNCS 0x989680 ;  /* 0x009896800000895d */ /* 0x002fea0003900000 */
[----:B------:R-:W1:Y:S02]  /*ed00*/  @!P0 SYNCS.PHASECHK.TRANS64 P0, [R6+URZ+0x29880], R4 ;  /* 0x02988004060085a7 */ /* 0x000e64000800007f */
[----:B-1----:R-:W-:Y:S05]  /*ed10*/  @!P0 BRA `(.L_x_63) ;  /* 0xfffffffc00f08947 */ /* 0x002fea000383ffff */
[----:B------:R-:W-:Y:S05]  /*ed20*/  BRA `(.L_x_119) ;  /* 0xffffffdc00847947 */ /* 0x000fea000383ffff */
.L_x_68:
[----:B-1----:R1:W3:Y:S02]  /*ed30*/  SYNCS.PHASECHK.TRANS64.TRYWAIT P0, [R6+URZ+0x29840], R4 ;  /* 0x02984004060075a7 */ /* 0x0022e4000800017f */
[----:B---3--:R-:W-:Y:S05]  /*ed40*/  @!P0 NANOSLEEP.SYNCS 0x989680 ;  /* 0x009896800000895d */ /* 0x008fea0003900000 */
[----:B------:R-:W3:Y:S02]  /*ed50*/  @!P0 SYNCS.PHASECHK.TRANS64 P0, [R6+URZ+0x29840], R4 ;  /* 0x02984004060085a7 */ /* 0x000ee4000800007f */
[----:B---3--:R-:W-:Y:S05]  /*ed60*/  @!P0 BRA `(.L_x_68) ;  /* 0xfffffffc00f08947 */ /* 0x008fea000383ffff */
[----:B------:R-:W-:Y:S05]  /*ed70*/  BRA `(.L_x_120) ;  /* 0xffffffe000007947 */ /* 0x000fea000383ffff */
.L_x_76:
[----:B-1----:R1:W3:Y:S02]  /*ed80*/  SYNCS.PHASECHK.TRANS64.TRYWAIT P0, [R18+URZ+0x29870], R4 ;  /* 0x02987004120075a7 */ /* 0x0022e4000800017f */
[----:B---3--:R-:W-:Y:S05]  /*ed90*/  @!P0 NANOSLEEP.SYNCS 0x989680 ;  /* 0x009896800000895d */ /* 0x008fea0003900000 */
[----:B------:R-:W3:Y:S02]  /*eda0*/  @!P0 SYNCS.PHASECHK.TRANS64 P0, [R18+URZ+0x29870], R4 ;  /* 0x02987004120085a7 */ /* 0x000ee4000800007f */
[----:B---3--:R-:W-:Y:S05]  /*edb0*/  @!P0 BRA `(.L_x_76) ;  /* 0xfffffffc00f08947 */ /* 0x008fea000383ffff */
[----:B------:R-:W-:Y:S05]  /*edc0*/  BRA `(.L_x_121) ;  /* 0xffffffe400187947 */ /* 0x000fea000383ffff */
.L_x_78:
[----:B---3--:R3:W4:Y:S02]  /*edd0*/  SYNCS.PHASECHK.TRANS64.TRYWAIT P0, [R18+URZ+0x29860], R0 ;  /* 0x02986000120075a7 */ /* 0x008724000800017f */
[----:B----4-:R-:W-:Y:S05]  /*ede0*/  @!P0 NANOSLEEP.SYNCS 0x989680 ;  /* 0x009896800000895d */ /* 0x010fea0003900000 */
[----:B------:R-:W4:Y:S02]  /*edf0*/  @!P0 SYNCS.PHASECHK.TRANS64 P0, [R18+URZ+0x29860], R0 ;  /* 0x02986000120085a7 */ /* 0x000f24000800007f */
[----:B----4-:R-:W-:Y:S05]  /*ee00*/  @!P0 BRA `(.L_x_78) ;  /* 0xfffffffc00f08947 */ /* 0x010fea000383ffff */
[----:B------:R-:W-:Y:S05]  /*ee10*/  BRA `(.L_x_122) ;  /* 0xffffffe400207947 */ /* 0x000fea000383ffff */
.L_x_83:
[----:B--2---:R2:W3:Y:S02]  /*ee20*/  SYNCS.PHASECHK.TRANS64.TRYWAIT P0, [R16+URZ+0x29870], R3 ;  /* 0x02987003100075a7 */ /* 0x0044e4000800017f */
[----:B---3--:R-:W-:Y:S05]  /*ee30*/  @!P0 NANOSLEEP.SYNCS 0x989680 ;  /* 0x009896800000895d */ /* 0x008fea0003900000 */
[----:B------:R-:W3:Y:S02]  /*ee40*/  @!P0 SYNCS.PHASECHK.TRANS64 P0, [R16+URZ+0x29870], R3 ;  /* 0x02987003100085a7 */ /* 0x000ee4000800007f */
[----:B---3--:R-:W-:Y:S05]  /*ee50*/  @!P0 BRA `(.L_x_83) ;  /* 0xfffffffc00f08947 */ /* 0x008fea000383ffff */
[----:B------:R-:W-:Y:S05]  /*ee60*/  BRA `(.L_x_123) ;  /* 0xffffffe800b47947 */ /* 0x000fea000383ffff */
.L_x_85:
[----:B--2---:R2:W3:Y:S02]  /*ee70*/  SYNCS.PHASECHK.TRANS64.TRYWAIT P0, [R16+URZ+0x29860], R3 ;  /* 0x02986003100075a7 */ /* 0x0044e4000800017f */
[----:B---3--:R-:W-:Y:S05]  /*ee80*/  @!P0 NANOSLEEP.SYNCS 0x989680 ;  /* 0x009896800000895d */ /* 0x008fea0003900000 */
[----:B------:R-:W3:Y:S02]  /*ee90*/  @!P0 SYNCS.PHASECHK.TRANS64 P0, [R16+URZ+0x29860], R3 ;  /* 0x02986003100085a7 */ /* 0x000ee4000800007f */
[----:B---3--:R-:W-:Y:S05]  /*eea0*/  @!P0 BRA `(.L_x_85) ;  /* 0xfffffffc00f08947 */ /* 0x008fea000383ffff */
[----:B------:R-:W-:Y:S05]  /*eeb0*/  BRA `(.L_x_124) ;  /* 0xffffffe800bc7947 */ /* 0x000fea000383ffff */
.L_x_88:
[----:B0-----:R0:W1:Y:S02]  /*eec0*/  SYNCS.PHASECHK.TRANS64.TRYWAIT P0, [R8+URZ+0x29820], R0 ;  /* 0x02982000080075a7 */ /* 0x001064000800017f */
[----:B-1----:R-:W-:Y:S05]  /*eed0*/  @!P0 NANOSLEEP.SYNCS 0x989680 ;  /* 0x009896800000895d */ /* 0x002fea0003900000 */
[----:B------:R-:W1:Y:S02]  /*eee0*/  @!P0 SYNCS.PHASECHK.TRANS64 P0, [R8+URZ+0x29820], R0 ;  /* 0x02982000080085a7 */ /* 0x000e64000800007f */
[----:B-1----:R-:W-:Y:S05]  /*eef0*/  @!P0 BRA `(.L_x_88) ;  /* 0xfffffffc00f08947 */ /* 0x002fea000383ffff */
[----:B------:R-:W-:Y:S05]  /*ef00*/  BRA `(.L_x_125) ;  /* 0xfffffff0005c7947 */ /* 0x000fea000383ffff */
.L_x_92:
[----:B0-----:R0:W1:Y:S02]  /*ef10*/  SYNCS.PHASECHK.TRANS64.TRYWAIT P1, [R5+URZ], R4 ;  /* 0x00000004050075a7 */ /* 0x001064000802017f */
[----:B-1----:R-:W-:Y:S05]  /*ef20*/  @!P1 NANOSLEEP.SYNCS 0x989680 ;  /* 0x009896800000995d */ /* 0x002fea0003900000 */
[----:B------:R-:W1:Y:S02]  /*ef30*/  @!P1 SYNCS.PHASECHK.TRANS64 P1, [R5+URZ], R4 ;  /* 0x00000004050095a7 */ /* 0x000e64000802007f */
[----:B-1----:R-:W-:Y:S05]  /*ef40*/  @!P1 BRA `(.L_x_92) ;  /* 0xfffffffc00f09947 */ /* 0x002fea000383ffff */
[----:B------:R-:W-:Y:S05]  /*ef50*/  BRA `(.L_x_126) ;  /* 0xfffffff000b47947 */ /* 0x000fea000383ffff */
.L_x_93:
[----:B-1----:R1:W2:Y:S02]  /*ef60*/  SYNCS.PHASECHK.TRANS64.TRYWAIT P1, [R7+URZ], R0 ;  /* 0x00000000070075a7 */ /* 0x0022a4000802017f */
[----:B--2---:R-:W-:Y:S05]  /*ef70*/  @!P1 NANOSLEEP.SYNCS 0x989680 ;  /* 0x009896800000995d */ /* 0x004fea0003900000 */
[----:B------:R-:W2:Y:S02]  /*ef80*/  @!P1 SYNCS.PHASECHK.TRANS64 P1, [R7+URZ], R0 ;  /* 0x00000000070095a7 */ /* 0x000ea4000802007f */
[----:B--2---:R-:W-:Y:S05]  /*ef90*/  @!P1 BRA `(.L_x_93) ;  /* 0xfffffffc00f09947 */ /* 0x004fea000383ffff */
[----:B------:R-:W-:Y:S05]  /*efa0*/  BRA `(.L_x_127) ;  /* 0xfffffff000a87947 */ /* 0x000fea000383ffff */
.L_x_95:
[----:B--2---:R2:W3:Y:S02]  /*efb0*/  SYNCS.PHASECHK.TRANS64.TRYWAIT P1, [R17+URZ+0x29860], R4 ;  /* 0x02986004110075a7 */ /* 0x0044e4000802017f */
[----:B---3--:R-:W-:Y:S05]  /*efc0*/  @!P1 NANOSLEEP.SYNCS 0x989680 ;  /* 0x009896800000995d */ /* 0x008fea0003900000 */
[----:B------:R-:W3:Y:S02]  /*efd0*/  @!P1 SYNCS.PHASECHK.TRANS64 P1, [R17+URZ+0x29860], R4 ;  /* 0x02986004110095a7 */ /* 0x000ee4000802007f */
[----:B---3--:R-:W-:Y:S05]  /*efe0*/  @!P1 BRA `(.L_x_95) ;  /* 0xfffffffc00f09947 */ /* 0x008fea000383ffff */
[----:B------:R-:W-:Y:S05]  /*eff0*/  BRA `(.L_x_128) ;  /* 0xfffffff000a87947 */ /* 0x000fea000383ffff */
.L_x_97:
[----:B---3--:R3:W4:Y:S02]  /*f000*/  SYNCS.PHASECHK.TRANS64.TRYWAIT P1, [R3+URZ+0x29860], R0 ;  /* 0x02986000030075a7 */ /* 0x008724000802017f */
[----:B----4-:R-:W-:Y:S05]  /*f010*/  @!P1 NANOSLEEP.SYNCS 0x989680 ;  /* 0x009896800000995d */ /* 0x010fea0003900000 */
[----:B------:R-:W4:Y:S02]  /*f020*/  @!P1 SYNCS.PHASECHK.TRANS64 P1, [R3+URZ+0x29860], R0 ;  /* 0x02986000030095a7 */ /* 0x000f24000802007f */
[----:B----4-:R-:W-:Y:S05]  /*f030*/  @!P1 BRA `(.L_x_97) ;  /* 0xfffffffc00f09947 */ /* 0x010fea000383ffff */
[----:B------:R-:W-:Y:S05]  /*f040*/  BRA `(.L_x_129) ;  /* 0xfffffff000a87947 */ /* 0x000fea000383ffff */
.L_x_99:
[----:B----4-:R4:W0:Y:S02]  /*f050*/  SYNCS.PHASECHK.TRANS64.TRYWAIT P0, [R17+URZ+0x29880], R4 ;  /* 0x02988004110075a7 */ /* 0x010824000800017f */
[----:B0-----:R-:W-:Y:S05]  /*f060*/  @!P0 NANOSLEEP.SYNCS 0x989680 ;  /* 0x009896800000895d */ /* 0x001fea0003900000 */
[----:B------:R-:W0:Y:S02]  /*f070*/  @!P0 SYNCS.PHASECHK.TRANS64 P0, [R17+URZ+0x29880], R4 ;  /* 0x02988004110085a7 */ /* 0x000e24000800007f */
[----:B0-----:R-:W-:Y:S05]  /*f080*/  @!P0 BRA `(.L_x_99) ;  /* 0xfffffffc00f08947 */ /* 0x001fea000383ffff */
[----:B------:R-:W-:Y:S05]  /*f090*/  BRA `(.L_x_100) ;  /* 0xfffffff000a47947 */ /* 0x000fea000383ffff */
.L_x_130:
[----:B------:R-:W-:-:S00]  /*f0a0*/  BRA `(.L_x_130) ;  /* 0xfffffffc00fc7947 */ /* 0x000fc0000383ffff */
[----:B------:R-:W-:-:S00]  /*f0b0*/  NOP ;  /* 0x0000000000007918 */ /* 0x000fc00000000000 */
        /* <DEDUP_REMOVED lines=12> */
.L_x_2805:


//--------------------- .text._ZN7cutlass13device_kernelIN5flash11enable_sm90INS1_16FlashAttnFwdSm90INS1_25CollectiveMainloopFwdSm90ILi2EN4cute5tupleIJNS5_1CILi2EEENS7_ILi1EEES9_EEENS6_IJNS7_ILi128EEENS7_ILi160EEENS7_ILi192EEEEEELi128ENS_12float_e4m3_tEfNS_4arch4Sm90ELb0ELb0ELb1ELb0ELb0ELb0ELb0ELb1ELb1ELb1ELb0ELb0EEENS1_21CollectiveEpilogueFwdINS6_IJSB_SB_SC_EEESA_NS_10bfloat16_tESH_Li256ELb0ELb1ELb0ELb1EEENS1_29StaticPersistentTileSchedulerILb0EEEEEEEEEvNT_6ParamsE --------------------------
	.section	.text._ZN7cutlass13device_kernelIN5flash11enable_sm90INS1_16FlashAttnFwdSm90INS1_25CollectiveMainloopFwdSm90ILi2EN4cute5tupleIJNS5_1CILi2EEENS7_ILi1EEES9_EEENS6_IJNS7_ILi128EEENS7_ILi160EEENS7_ILi192EEEEEELi128ENS_12float_e4m3_tEfNS_4arch4Sm90ELb0ELb0ELb1ELb0ELb0ELb0ELb0ELb1ELb1ELb1ELb0ELb0EEENS1_21CollectiveEpilogueFwdINS6_IJSB_SB_SC_EEESA_NS_10bfloat16_tESH_Li256ELb0ELb1ELb0ELb1EEENS1_29StaticPersistentTileSchedulerILb0EEEEEEEEEvNT_6ParamsE,"ax",@progbits
	.align	128
.text._ZN7cutlass13device_kernelIN5flash11enable_sm90INS1_16FlashAttnFwdSm90INS1_25CollectiveMainloopFwdSm90ILi2EN4cute5tupleIJNS5_1CILi2EEENS7_ILi1EEES9_EEENS6_IJNS7_ILi128EEENS7_ILi160EEENS7_ILi192EEEEEELi128ENS_12float_e4m3_tEfNS_4arch4Sm90ELb0ELb0ELb1ELb0ELb0ELb0ELb0ELb1ELb1ELb1ELb0ELb0EEENS1_21CollectiveEpilogueFwdINS6_IJSB_SB_SC_EEESA_NS_10bfloat16_tESH_Li256ELb0ELb1ELb0ELb1EEENS1_29StaticPersistentTileSchedulerILb0EEEEEEEEEvNT_6ParamsE:
        .type           _ZN7cutlass13device_kernelIN5flash11enable_sm90INS1_16FlashAttnFwdSm90INS1_25CollectiveMainloopFwdSm90ILi2EN4cute5tupleIJNS5_1CILi2EEENS7_ILi1EEES9_EEENS6_IJNS7_ILi128EEENS7_ILi160EEENS7_ILi192EEEEEELi128ENS_12float_e4m3_tEfNS_4arch4Sm90ELb0ELb0ELb1ELb0ELb0ELb0ELb0ELb1ELb1ELb1ELb0ELb0EEENS1_21CollectiveEpilogueFwdINS6_IJSB_SB_SC_EEESA_NS_10bfloat16_tESH_Li256ELb0ELb1ELb0ELb1EEENS1_29StaticPersistentTileSchedulerILb0EEEEEEEEEvNT_6ParamsE,@function
        .size           _ZN7cutlass13device_kernelIN5flash11enable_sm90INS1_16FlashAttnFwdSm90INS1_25CollectiveMainloopFwdSm90ILi2EN4cute5tupleIJNS5_1CILi2EEENS7_ILi1EEES9_EEENS6_IJNS7_ILi128EEENS7_ILi160EEENS7_ILi192EEEEEELi128ENS_12float_e4m3_tEfNS_4arch4Sm90ELb0ELb0ELb1ELb0ELb0ELb0ELb0ELb1ELb1ELb1ELb0ELb0EEENS1_21CollectiveEpilogueFwdINS6_IJSB_SB_SC_EEESA_NS_10bfloat16_tESH_Li256ELb0ELb1ELb0ELb1EEENS1_29StaticPersistentTileSchedulerILb0EEEEEEEEEvNT_6ParamsE,(.L_x_2806 - _ZN7cutlass13device_kernelIN5flash11enable_sm90INS1_16FlashAttnFwdSm90INS1_25CollectiveMainloopFwdSm90ILi2EN4cute5tupleIJNS5_1CILi2EEENS7_ILi1EEES9_EEENS6_IJNS7_ILi128EEENS7_ILi160EEENS7_ILi192EEEEEELi128ENS_12float_e4m3_tEfNS_4arch4Sm90ELb0ELb0ELb1ELb0ELb0ELb0ELb0ELb1ELb1ELb1ELb0ELb0EEENS1_21CollectiveEpilogueFwdINS6_IJSB_SB_SC_EEESA_NS_10bfloat16_tESH_Li256ELb0ELb1ELb0ELb1EEENS1_29StaticPersistentTileSchedulerILb0EEEEEEEEEvNT_6ParamsE)
        .other          _ZN7cutlass13device_kernelIN5flash11enable_sm90INS1_16FlashAttnFwdSm90INS1_25CollectiveMainloopFwdSm90ILi2EN4cute5tupleIJNS5_1CILi2EEENS7_ILi1EEES9_EEENS6_IJNS7_ILi128EEENS7_ILi160EEENS7_ILi192EEEEEELi128ENS_12float_e4m3_tEfNS_4arch4Sm90ELb0ELb0ELb1ELb0ELb0ELb0ELb0ELb1ELb1ELb1ELb0ELb0EEENS1_21CollectiveEpilogueFwdINS6_IJSB_SB_SC_EEESA_NS_10bfloat16_tESH_Li256ELb0ELb1ELb0ELb1EEENS1_29StaticPersistentTileSchedulerILb0EEEEEEEEEvNT_6ParamsE,@"STO_CUDA_ENTRY STV_DEFAULT"
_ZN7cutlass13device_kernelIN5flash11enable_sm90INS1_16FlashAttnFwdSm90INS1_25CollectiveMainloopFwdSm90ILi2EN4cute5tupleIJNS5_1CILi2EEENS7_ILi1EEES9_EEENS6_IJNS7_ILi128EEENS7_ILi160EEENS7_ILi192EEEEEELi128ENS_12float_e4m3_tEfNS_4arch4Sm90ELb0ELb0ELb1ELb0ELb0ELb0ELb0ELb1ELb1ELb1ELb0ELb0EEENS1_21CollectiveEpilogueFwdINS6_IJSB_SB_SC_EEESA_NS_10bfloat16_tESH_Li256ELb0ELb1ELb0ELb1EEENS1_29StaticPersistentTileSchedulerILb0EEEEEEEEEvNT_6ParamsE:
        /* <DEDUP_REMOVED lines=18> */
.L_x_132:
[----:B------:R-:W-:Y:S05]  /*0120*/  BSYNC B0 ;  /* 0x0000000000007941 */ /* 0x000fea0003800000 */
.L_x_131:
        /* <DEDUP_REMOVED lines=41> */
.L_x_133:
[----:B0-----:R-:W0:Y:S01]  /*03c0*/  S2UR UR4, SR_CTAID.Y ;  /* 0x00000000000479c3 */ /* 0x001e220000002600 */
[----:B------:R-:W3:Y:S01]  /*03d0*/  SHFL.IDX PT, R4, R0, RZ, 0x1f ;  /* 0x00001fff00047589 */ /* 0x000ee200000e0000 */
[----:B------:R-:W-:Y:S01]  /*03e0*/  ULDC UR5, c[0x0][0x154] ;  /* 0x0000550000057ab9 */ /* 0x000fe20000000800 */
[----:B------:R-:W-:-:S05]  /*03f0*/  NOP ;  /* 0x0000000000007918 */ /* 0x000fca0000000000 */
[----:B------:R-:W5:Y:S08]  /*0400*/  S2UR UR50, SR_CTAID.X ;  /* 0x00000000003279c3 */ /* 0x000f700000002500 */
[----:B------:R-:W1:Y:S01]  /*0410*/  LDC R6, c[0x0][0x148] ;  /* 0x00005200ff067b82 */ /* 0x000e620000000800 */
[----:B0-----:R-:W-:Y:S02]  /*0420*/  I2FP.F32.U32 R3, UR4 ;  /* 0x0000000400037c45 */ /* 0x001fe40008201000 */
[----:B---3--:R-:W-:-:S03]  /*0430*/  ISETP.NE.AND P0, PT, R4, RZ, PT ;  /* 0x000000ff0400720c */ /* 0x008fc60003f05270 */
[----:B------:R-:W-:Y:S01]  /*0440*/  FMUL R5, R3, UR5 ;  /* 0x0000000503057c20 */ /* 0x000fe20008400000 */
[----:B------:R-:W-:Y:S02]  /*0450*/  SHF.R.S32.HI R3, RZ, 0x1f, R7 ;  /* 0x0000001fff037819 */ /* 0x000fe40000011407 */
[----:B-----5:R-:W-:-:S03]  /*0460*/  I2FP.F32.U32 R4, UR50 ;  /* 0x0000003200047c45 */ /* 0x020fc60008201000 */
[----:B------:R-:W0:Y:S02]  /*0470*/  F2I.U32.TRUNC.NTZ R5, R5 ;  /* 0x0000000500057305 */ /* 0x000e24000020f000 */
[----:B0-----:R-:W-:-:S04]  /*0480*/  IMAD.MOV R11, RZ, RZ, -R5 ;  /* 0x000000ffff0b7224 */ /* 0x001fc800078e0a05 */
[----:B-1----:R-:W-:Y:S01]  /*0490*/  IMAD R11, R6, R11, UR4 ;  /* 0x00000004060b7e24 */ /* 0x002fe2000f8e020b */
[----:B------:R-:W-:Y:S02]  /*04a0*/  ULDC UR4, c[0x0][0x150] ;  /* 0x0000540000047ab9 */ /* 0x000fe40000000800 */
[----:B------:R-:W-:Y:S01]  /*04b0*/  FMUL R8, R4, UR4 ;  /* 0x0000000404087c20 */ /* 0x000fe20008400000 */
[----:B------:R-:W-:Y:S06]  /*04c0*/  @P0 BRA `(.L_x_134) ;  /* 0x0000000000480947 */ /* 0x000fec0003800000 */
[----:B------:R-:W0:Y:S01]  /*04d0*/  S2UR UR5, SR_CgaCtaId ;  /* 0x00000000000579c3 */ /* 0x000e220000008800 */
[----:B------:R-:W-:Y:S01]  /*04e0*/  UMOV UR4, 0x400 ;  /* 0x0000040000047882 */ /* 0x000fe20000000000 */
[----:B------:R-:W-:Y:S01]  /*04f0*/  UMOV UR6, 0x80 ;  /* 0x0000008000067882 */ /* 0x000fe20000000000 */
[----:B------:R-:W-:Y:S01]  /*0500*/  UMOV UR9, 0x100 ;  /* 0x0000010000097882 */ /* 0x000fe20000000000 */
[----:B------:R-:W-:-:S04]  /*0510*/  UIADD3 UR6, -UR6, 0x100000, URZ ;  /* 0x0010000006067890 */ /* 0x000fc8000fffe13f */
[----:B------:R-:W-:Y:S02]  /*0520*/  USHF.L.U32 UR7, UR6, 0xb, URZ ;  /* 0x0000000b06077899 */ /* 0x000fe4000800063f */
[----:B------:R-:W-:Y:S01]  /*0530*/  USHF.L.U32 UR6, UR6, 0x1, URZ ;  /* 0x0000000106067899 */ /* 0x000fe2000800063f */
[----:B------:R-:W-:Y:S01]  /*0540*/  ELECT P0, URZ, PT ;  /* 0x00000000003f782f */ /* 0x000fe20003800000 */
[----:B0-----:R-:W-:Y:S02]  /*0550*/  ULEA UR8, UR5, UR4, 0x18 ;  /* 0x0000000405087291 */ /* 0x001fe4000f8ec03f */
[----:B------:R-:W-:-:S04]  /*0560*/  UIADD3 UR4, -UR9, 0x100000, URZ ;  /* 0x0010000009047890 */ /* 0x000fc8000fffe13f */
[----:B------:R-:W-:Y:S02]  /*0570*/  USHF.L.U32 UR5, UR4, 0xb, URZ ;  /* 0x0000000b04057899 */ /* 0x000fe4000800063f */
[----:B------:R-:W-:Y:S01]  /*0580*/  USHF.L.U32 UR4, UR4, 0x1, URZ ;  /* 0x0000000104047899 */ /* 0x000fe2000800063f */
[----:B------:R-:W0:Y:S03]  /*0590*/  FENCE.VIEW.ASYNC.S ;  /* 0x00000000000073c6 */ /* 0x000e260000000000 */
[----:B0-----:R0:W1:Y:S08]  /*05a0*/  SYNCS.EXCH.64 URZ, [UR8+0x29850], UR6 ;  /* 0x02985006083f75b2 */ /* 0x0010700008000100 */
[----:B------:R0:W3:Y:S01]  /*05b0*/  SYNCS.EXCH.64 URZ, [UR8+0x29860], UR4 ;  /* 0x02986004083f75b2 */ /* 0x0000e20008000100 */
[----:B------:R0:W0:Y:S01]  /*05c0*/  SYNCS.EXCH.64 URZ, [UR8+0x29858], UR6 ;  /* 0x02985806083f75b2 */ /* 0x0000220008000100 */
[----:B------:R0:W0:Y:S01]  /*05d0*/  SYNCS.EXCH.64 URZ, [UR8+0x29868], UR4 ;  /* 0x02986804083f75b2 */ /* 0x0000220008000100 */
[----:B------:R-:W-:Y:S01]  /*05e0*/  NOP ;  /* 0x0000000000007918 */ /* 0x000fe20000000000 */
.L_x_134:
[----:B------:R-:W5:Y:S01]  /*05f0*/  SHFL.IDX PT, R6, R0, RZ, 0x1f ;  /* 0x00001fff00067589 */ /* 0x000f6200000e0000 */
[----:B------:R-:W-:Y:S01]  /*0600*/  LEA.HI R3, R3, R7, RZ, 0x7 ;  /* 0x0000000703037211 */ /* 0x000fe200078f38ff */
[----:B------:R-:W0:Y:S01]  /*0610*/  LDC R9, c[0x0][0x144] ;  /* 0x00005100ff097b82 */ /* 0x000e220000000800 */
[----:B------:R-:W0:Y:S01]  /*0620*/  F2I.U32.TRUNC.NTZ R8, R8 ;  /* 0x0000000800087305 */ /* 0x000e22000020f000 */
[----:B------:R-:W-:Y:S01]  /*0630*/  NOP ;  /* 0x0000000000007918 */ /* 0x000fe20000000000 */
[----:B------:R-:W-:-:S05]  /*0640*/  LOP3.LUT R3, R3, 0xffffff80, RZ, 0xc0, !PT ;  /* 0xffffff8003037812 */ /* 0x000fca00078ec0ff */
[----:B------:R-:W-:Y:S01]  /*0650*/  IMAD.IADD R3, R7, 0x1, -R3 ;  /* 0x0000000107037824 */ /* 0x000fe200078e0a03 */
[----:B------:R-:W-:-:S04]  /*0660*/  SHF.R.S32.HI R7, RZ, 0x1f, R2 ;  /* 0x0000001fff077819 */ /* 0x000fc80000011402 */
[----:B------:R-:W-:Y:S02]  /*0670*/  SHF.R.S32.HI R4, RZ, 0x1f, R3 ;  /* 0x0000001fff047819 */ /* 0x000fe40000011403 */
[----:B------:R-:W-:Y:S02]  /*0680*/  LEA.HI R7, R7, R2, RZ, 0x2 ;  /* 0x0000000207077211 */ /* 0x000fe400078f10ff */
[----:B------:R-:W-:-:S04]  /*0690*/  LEA.HI R4, R4, R3, RZ, 0x3 ;  /* 0x0000000304047211 */ /* 0x000fc800078f18ff */
[--C-:B------:R-:W-:Y:S02]  /*06a0*/  SHF.R.S32.HI R5, RZ, 0x3, R4.reuse ;  /* 0x00000003ff057819 */ /* 0x100fe40000011404 */
[----:B-----5:R-:W-:Y:S02]  /*06b0*/  ISETP.NE.AND P0, PT, R6, RZ, PT ;  /* 0x000000ff0600720c */ /* 0x020fe40003f05270 */
[----:B------:R-:W-:-:S04]  /*06c0*/  SHF.R.S32.HI R4, RZ, 0x1f, R4 ;  /* 0x0000001fff047819 */ /* 0x000fc80000011404 */
[----:B------:R-:W-:-:S04]  /*06d0*/  LEA.HI R4, R4, R5, RZ, 0x2 ;  /* 0x0000000504047211 */ /* 0x000fc800078f10ff */
[----:B------:R-:W-:-:S03]  /*06e0*/  LOP3.LUT R4, R4, 0xfffffffc, RZ, 0xc0, !PT ;  /* 0xfffffffc04047812 */ /* 0x000fc600078ec0ff */
[----:B------:R-:W-:Y:S05]  /*06f0*/  @P0 BRA `(.L_x_135) ;  /* 0x0000000000480947 */ /* 0x000fea0003800000 */
[----:B0-----:R-:W0:Y:S01]  /*0700*/  S2UR UR5, SR_CgaCtaId ;  /* 0x00000000000579c3 */ /* 0x001e220000008800 */
        /* <DEDUP_REMOVED lines=12> */
[----:B0-----:R0:W0:Y:S08]  /*07d0*/  SYNCS.EXCH.64 URZ, [UR8+0x29870], UR6 ;  /* 0x02987006083f75b2 */ /* 0x0010300008000100 */
[----:B------:R0:W0:Y:S01]  /*07e0*/  SYNCS.EXCH.64 URZ, [UR8+0x29880], UR4 ;  /* 0x02988004083f75b2 */ /* 0x0000220008000100 */
[----:B------:R0:W0:Y:S01]  /*07f0*/  SYNCS.EXCH.64 URZ, [UR8+0x29878], UR6 ;  /* 0x02987806083f75b2 */ /* 0x0000220008000100 */
[----:B------:R0:W0:Y:S01]  /*0800*/  SYNCS.EXCH.64 URZ, [UR8+0x29888], UR4 ;  /* 0x02988804083f75b2 */ /* 0x0000220008000100 */
[----:B------:R-:W-:Y:S01]  /*0810*/  NOP ;  /* 0x0000000000007918 */ /* 0x000fe20000000000 */
.L_x_135:
[----:B------:R-:W5:Y:S01]  /*0820*/  SHFL.IDX PT, R12, R0, RZ, 0x1f ;  /* 0x00001fff000c7589 */ /* 0x000f6200000e0000 */
[----:B------:R-:W-:Y:S01]  /*0830*/  LOP3.LUT R7, R7, 0x3ffffffc, RZ, 0xc0, !PT ;  /* 0x3ffffffc07077812 */ /* 0x000fe200078ec0ff */
[----:B------:R-:W-:Y:S01]  /*0840*/  IMAD.IADD R4, R5, 0x1, -R4 ;  /* 0x0000000105047824 */ /* 0x000fe200078e0a04 */
[----:B------:R-:W-:Y:S01]  /*0850*/  SHF.R.S32.HI R5, RZ, 0x1f, R6 ;  /* 0x0000001fff057819 */ /* 0x000fe20000011406 */
[----:B------:R-:W1:Y:S01]  /*0860*/  LDC R10, c[0x0][0x140] ;  /* 0x00005000ff0a7b82 */ /* 0x000e620000000800 */
[----:B0-----:R-:W-:Y:S01]  /*0870*/  IMAD.MOV R8, RZ, RZ, -R8 ;  /* 0x000000ffff087224 */ /* 0x001fe200078e0a08 */
[----:B------:R-:W-:Y:S01]  /*0880*/  NOP ;  /* 0x0000000000007918 */ /* 0x000fe20000000000 */
[----:B------:R-:W-:Y:S01]  /*0890*/  IMAD.IADD R7, R2, 0x1, -R7 ;  /* 0x0000000102077824 */ /* 0x000fe200078e0a07 */
[----:B------:R-:W-:Y:S01]  /*08a0*/  LEA.HI R5, R5, R6, RZ, 0x2 ;  /* 0x0000000605057211 */ /* 0x000fe200078f10ff */
[----:B------:R-:W-:Y:S02]  /*08b0*/  IMAD R9, R9, R8, UR50 ;  /* 0x0000003209097e24 */ /* 0x000fe4000f8e0208 */
[----:B------:R-:W-:Y:S01]  /*08c0*/  IMAD R7, R7, 0x4, R4 ;  /* 0x0000000407077824 */ /* 0x000fe200078e0204 */
[----:B------:R-:W-:-:S04]  /*08d0*/  LOP3.LUT R5, R5, 0x3ffffffc, RZ, 0xc0, !PT ;  /* 0x3ffffffc05057812 */ /* 0x000fc800078ec0ff */
[----:B------:R-:W-:Y:S01]  /*08e0*/  LEA.HI R2, R7, R7, RZ, 0x1 ;  /* 0x0000000707027211 */ /* 0x000fe200078f08ff */
[----:B------:R-:W-:-:S03]  /*08f0*/  IMAD.IADD R5, R6, 0x1, -R5 ;  /* 0x0000000106057824 */ /* 0x000fc600078e0a05 */
[----:B------:R-:W-:Y:S01]  /*0900*/  LOP3.LUT R2, R2, 0xfffffffe, RZ, 0xc0, !PT ;  /* 0xfffffffe02027812 */ /* 0x000fe200078ec0ff */
[----:B------:R-:W-:Y:S01]  /*0910*/  IMAD R5, R5, 0x4, R4 ;  /* 0x0000000405057824 */ /* 0x000fe200078e0204 */
[----:B-----5:R-:W-:-:S03]  /*0920*/  ISETP.NE.AND P0, PT, R12, RZ, PT ;  /* 0x000000ff0c00720c */ /* 0x020fc60003f05270 */
[----:B------:R-:W-:-:S05]  /*0930*/  IMAD.IADD R2, R7, 0x1, -R2 ;  /* 0x0000000107027824 */ /* 0x000fca00078e0a02 */
[----:B------:R-:W-:Y:S02]  /*0940*/  ISETP.NE.AND P5, PT, R2, R9, PT ;  /* 0x000000090200720c */ /* 0x000fe40003fa5270 */
[----:B------:R-:W-:-:S04]  /*0950*/  LEA.HI R2, R5, R5, RZ, 0x1 ;  /* 0x0000000505027211 */ /* 0x000fc800078f08ff */
[----:B------:R-:W-:Y:S01]  /*0960*/  LOP3.LUT R2, R2, 0xfffffffe, RZ, 0xc0, !PT ;  /* 0xfffffffe02027812 */ /* 0x000fe200078ec0ff */
[----:B------:R-:W-:Y:S06]  /*0970*/  @P0 BRA `(.L_x_136) ;  /* 0x0000000000480947 */ /* 0x000fec0003800000 */
[----:B------:R-:W0:Y:S01]  /*0980*/  S2UR UR5, SR_CgaCtaId ;  /* 0x00000000000579c3 */ /* 0x000e220000008800 */
        /* <DEDUP_REMOVED lines=17> */
.L_x_136:
[----:B------:R-:W5:Y:S01]  /*0aa0*/  SHFL.IDX PT, R6, R0, RZ, 0x1f ;  /* 0x00001fff00067589 */ /* 0x000f6200000e0000 */
[----:B------:R-:W-:Y:S01]  /*0ab0*/  IMAD.IADD R2, R5, 0x1, -R2 ;  /* 0x0000000105027824 */ /* 0x000fe200078e0a02 */
[----:B------:R-:W-:Y:S01]  /*0ac0*/  LOP3.LUT P0, RZ, R3, 0x7, RZ, 0xc0, !PT ;  /* 0x0000000703ff7812 */ /* 0x000fe2000780c0ff */
[----:B------:R-:W-:Y:S01]  /*0ad0*/  IMAD.SHL.U32 R4, R5, 0x4, RZ ;  /* 0x0000000405047824 */ /* 0x000fe200078e00ff */
[----:B-1----:R-:W-:Y:S01]  /*0ae0*/  ISETP.EQ.U32.AND P1, PT, R10, 0x1, PT ;  /* 0x000000010a00780c */ /* 0x002fe20003f22070 */
[----:B------:R-:W-:Y:S01]  /*0af0*/  IMAD.SHL.U32 R16, R7, 0x4, RZ ;  /* 0x0000000407107824 */ /* 0x000fe200078e00ff */
[----:B------:R-:W-:Y:S01]  /*0b00*/  ISETP.NE.AND P2, PT, R2, R9, PT ;  /* 0x000000090200720c */ /* 0x000fe20003f45270 */
[----:B------:R-:W-:Y:S01]  /*0b10*/  NOP ;  /* 0x0000000000007918 */ /* 0x000fe20000000000 */
[----:B------:R-:W-:Y:S02]  /*0b20*/  LOP3.LUT R8, R5, 0xc, R4, 0x78, !PT ;  /* 0x0000000c05087812 */ /* 0x000fe400078e7804 */
[----:B------:R-:W-:-:S03]  /*0b30*/  LOP3.LUT R16, R7, 0xc, R16, 0x78, !PT ;  /* 0x0000000c07107812 */ /* 0x000fc600078e7810 */
[----:B------:R1:W-:Y:S01]  /*0b40*/  STL [R1+0x10], R8 ;  /* 0x0000100801007387 */ /* 0x0003e20000100800 */
[C---:B------:R-:W-:Y:S02]  /*0b50*/  @P5 LEA.HI R2, R16.reuse, R16, RZ, 0x1 ;  /* 0x0000001010025211 */ /* 0x040fe400078f08ff */
[----:B------:R-:W-:Y:S02]  /*0b60*/  ISETP.LT.U32.AND P4, PT, R16, 0x2, !P0 ;  /* 0x000000021000780c */ /* 0x000fe40004781070 */
[----:B------:R-:W-:Y:S02]  /*0b70*/  @P5 SHF.R.S32.HI R2, RZ, 0x1, R2 ;  /* 0x00000001ff025819 */ /* 0x000fe40000011402 */
[----:B------:R-:W-:Y:S02]  /*0b80*/  @P2 LEA.HI R3, R8, R8, RZ, 0x1 ;  /* 0x0000000808032211 */ /* 0x000fe400078f08ff */
[----:B------:R-:W-:Y:S01]  /*0b90*/  @P5 ISETP.NE.AND P6, PT, R2, R11, PT ;  /* 0x0000000b0200520c */ /* 0x000fe20003fc5270 */
[----:B------:R-:W-:Y:S01]  /*0ba0*/  IMAD.MOV.U32 R2, RZ, RZ, 0x1 ;  /* 0x00000001ff027424 */ /* 0x000fe200078e00ff */
[----:B-----5:R-:W-:-:S02]  /*0bb0*/  ISETP.NE.AND P3, PT, R6, RZ, PT ;  /* 0x000000ff0600720c */ /* 0x020fc40003f65270 */
[----:B------:R-:W-:Y:S02]  /*0bc0*/  @P2 SHF.R.S32.HI R4, RZ, 0x1, R3 ;  /* 0x00000001ff042819 */ /* 0x000fe40000011403 */
[----:B------:R-:W-:Y:S02]  /*0bd0*/  SEL R3, RZ, 0x1, !P4 ;  /* 0x00000001ff037807 */ /* 0x000fe40006000000 */
[----:B------:R-:W-:Y:S02]  /*0be0*/  @P5 SEL R2, RZ, 0x1, P6 ;  /* 0x00000001ff025807 */ /* 0x000fe40003000000 */
[----:B------:R-:W-:Y:S01]  /*0bf0*/  @P2 ISETP.NE.AND P4, PT, R4, R11, PT ;  /* 0x0000000b0400220c */ /* 0x000fe20003f85270 */
[----:B------:R-:W-:Y:S01]  /*0c00*/  IMAD.MOV.U32 R4, RZ, RZ, 0x1 ;  /* 0x00000001ff047424 */ /* 0x000fe200078e00ff */
[----:B------:R-:W-:Y:S02]  /*0c10*/  ISETP.LT.U32.AND P0, PT, R8, 0x2, !P0 ;  /* 0x000000020800780c */ /* 0x000fe40004701070 */
[----:B------:R-:W-:-:S02]  /*0c20*/  LOP3.LUT R2, R2, R3, RZ, 0xc0, !PT ;  /* 0x0000000302027212 */ /* 0x000fc400078ec0ff */
[----:B------:R-:W-:Y:S02]  /*0c30*/  SEL R3, RZ, 0x1, !P0 ;  /* 0x00000001ff037807 */ /* 0x000fe40004000000 */
[----:B------:R-:W-:Y:S01]  /*0c40*/  @P2 SEL R4, RZ, 0x1, P4 ;  /* 0x00000001ff042807 */ /* 0x000fe20002000000 */
[----:B-1----:R-:W-:Y:S06]  /*0c50*/  @P3 BRA `(.L_x_137) ;  /* 0x0000000000483947 */ /* 0x002fec0003800000 */
        /* <DEDUP_REMOVED lines=17> */
[----:B-1----:R-:W-:Y:S01]  /*0d70*/  NOP ;  /* 0x0000000000007918 */ /* 0x002fe20000000000 */
.L_x_137:
[----:B------:R-:W-:Y:S01]  /*0d80*/  LOP3.LUT R3, R4, R3, RZ, 0xc0, !PT ;  /* 0x0000000304037212 */ /* 0x000fe200078ec0ff */
[----:B------:R-:W-:-:S04]  /*0d90*/  NOP ;  /* 0x0000000000007918 */ /* 0x000fc80000000000 */
[----:B------:R1:W-:Y:S01]  /*0da0*/  STL [R1+0xc], R3 ;  /* 0x00000c0301007387 */ /* 0x0003e20000100800 */
[----:B------:R-:W-:Y:S05]  /*0db0*/  @!P1 BRA `(.L_x_138) ;  /* 0x0000000000089947 */ /* 0x000fea0003800000 */
[----:B0-234-:R-:W-:Y:S01]  /*0dc0*/  UCGABAR_ARV ;  /* 0x00000000000079c7 */ /* 0x01dfe20008000000 */
[----:B------:R-:W-:Y:S05]  /*0dd0*/  BRA `(.L_x_139) ;  /* 0x0000000000047947 */ /* 0x000fea0003800000 */
.L_x_138:
[----:B0-234-:R-:W-:Y:S01]  /*0de0*/  NOP ;  /* 0x0000000000007918 */ /* 0x01dfe20000000000 */
.L_x_139:
[----:B------:R-:W-:Y:S05]  /*0df0*/  @!P1 BRA `(.L_x_140) ;  /* 0x00000000000c9947 */ /* 0x000fea0003800000 */
[----:B------:R-:W-:Y:S01]  /*0e00*/  UCGABAR_WAIT ;  /* 0x0000000000007dc7 */ /* 0x000fe20008000000 */
[----:B------:R-:W-:Y:S01]  /*0e10*/  CCTL.IVALL ;  /* 0x00000000ff00798f */ /* 0x000fe20002000000 */
[----:B------:R-:W-:Y:S05]  /*0e20*/  BRA `(.L_x_141) ;  /* 0x0000000000047947 */ /* 0x000fea0003800000 */
.L_x_140:
[----:B------:R-:W-:Y:S06]  /*0e30*/  BAR.SYNC.DEFER_BLOCKING 0x0 ;  /* 0x0000000000007b1d */ /* 0x000fec0000010000 */
.L_x_141:
[----:B------:R-:W-:Y:S01]  /*0e40*/  PLOP3.LUT P0, PT, PT, PT, UP0, 0x80, 0x0 ;  /* 0x000000000000781c */ /* 0x000fe20003f0f008 */
[----:B------:R-:W-:Y:S01]  /*0e50*/  UMOV UR38, 0x1 ;  /* 0x0000000100267882 */ /* 0x000fe20000000000 */
[----:B------:R-:W-:Y:S01]  /*0e60*/  ULDC.64 UR48, c[0x0][0x208] ;  /* 0x0000820000307ab9 */ /* 0x000fe20000000a00 */
[----:B------:R-:W-:-:S10]  /*0e70*/  USEL UR38, UR38, 0x2, !UP0 ;  /* 0x0000000226267887 */ /* 0x000fd4000c000000 */
[----:B------:R-:W-:Y:S05]  /*0e80*/  @!P0 BRA `(.L_x_142) ;  /* 0x000000a000188947 */ /* 0x000fea0003800000 */
.L_x_143:
[----:B------:R-:W-:-:S08]  /*0e90*/  NOP ;  /* 0x0000000000007918 */ /* 0x000fd00000000000 */
[----:B------:R-:W0:Y:S02]  /*0ea0*/  USETMAXREG.TRY_ALLOC.CTAPOOL UP0, 0xf0 ;  /* 0x000000f0000079c8 */ /* 0x000e240008000600 */
[----:B0-----:R-:W-:-:S13]  /*0eb0*/  PLOP3.LUT P0, PT, PT, PT, UP0, 0x80, 0x0 ;  /* 0x000000000000781c */ /* 0x001fda0003f0f008 */
[----:B------:R-:W-:Y:S05]  /*0ec0*/  @!P0 BRA `(.L_x_143) ;  /* 0xfffffffc00f08947 */ /* 0x000fea000383ffff */
[----:B-1----:R-:W0:Y:S01]  /*0ed0*/  S2R R3, SR_TID.X ;  /* 0x0000000000037919 */ /* 0x002e220000002100 */
        /* <DEDUP_REMOVED lines=10> */
[----:B------:R-:W-:Y:S01]  /*0f80*/  UMOV UR44, URZ ;  /* 0x0000003f002c7c82 */ /* 0x000fe20008000000 */
[----:B------:R-:W-:Y:S02]  /*0f90*/  UMOV UR43, URZ ;  /* 0x0000003f002b7c82 */ /* 0x000fe40008000000 */
[----:B------:R-:W-:Y:S01]  /*0fa0*/  SHF.R.S32.HI R0, RZ, 0x1f, R19 ;  /* 0x0000001fff007819 */ /* 0x000fe20000011413 */
[----:B------:R-:W-:-:S03]  /*0fb0*/  UMOV UR51, URZ ;  /* 0x0000003f00337c82 */ /* 0x000fc60008000000 */
[CC--:B------:R-:W-:Y:S02]  /*0fc0*/  LEA.HI R3, R0.reuse, R19.reuse, RZ, 0x7 ;  /* 0x0000001300037211 */ /* 0x0c0fe400078f38ff */
[CC--:B------:R-:W-:Y:S02]  /*0fd0*/  LEA.HI R5, R0.reuse, R19.reuse, RZ, 0x5 ;  /* 0x0000001300057211 */ /* 0x0c0fe400078f28ff */
[----:B------:R-:W-:Y:S02]  /*0fe0*/  LOP3.LUT R4, R3, 0xffffff80, RZ, 0xc0, !PT ;  /* 0xffffff8003047812 */ /* 0x000fe400078ec0ff */
[CC--:B------:R-:W-:Y:S01]  /*0ff0*/  LEA.HI R6, R0.reuse, R19.reuse, RZ, 0x4 ;  /* 0x0000001300067211 */ /* 0x0c0fe200078f20ff */
[----:B------:R-:W-:Y:S01]  /*1000*/  IMAD.SHL.U32 R5, R5, 0x20, RZ ;  /* 0x0000002005057824 */ /* 0x000fe200078e00ff */
[----:B------:R-:W-:Y:S01]  /*1010*/  LEA.HI R10, R0, R19, RZ, 0x2 ;  /* 0x00000013000a7211 */ /* 0x000fe200078f10ff */
[----:B------:R-:W-:Y:S01]  /*1020*/  IMAD.IADD R23, R19, 0x1, -R4 ;  /* 0x0000000113177824 */ /* 0x000fe200078e0a04 */
[----:B------:R-:W-:-:S02]  /*1030*/  LOP3.LUT R8, R6, 0x3fffff0, RZ, 0xc0, !PT ;  /* 0x03fffff006087812 */ /* 0x000fc400078ec0ff */
[----:B------:R-:W-:Y:S02]  /*1040*/  LOP3.LUT R9, R5, 0xfffffc00, RZ, 0xc0, !PT ;  /* 0xfffffc0005097812 */ /* 0x000fe400078ec0ff */
[----:B------:R-:W-:Y:S01]  /*1050*/  SHF.R.S32.HI R4, RZ, 0x1f, R23 ;  /* 0x0000001fff047819 */ /* 0x000fe20000011417 */
[----:B------:R-:W-:Y:S01]  /*1060*/  IMAD.IADD R8, R19, 0x1, -R8 ;  /* 0x0000000113087824 */ /* 0x000fe200078e0a08 */
[----:B------:R-:W-:Y:S02]  /*1070*/  SHF.R.S32.HI R7, RZ, 0x4, R6 ;  /* 0x00000004ff077819 */ /* 0x000fe40000011406 */
[----:B------:R-:W-:Y:S01]  /*1080*/  LEA.HI R5, R4, R23, RZ, 0x2 ;  /* 0x0000001704057211 */ /* 0x000fe200078f10ff */
[----:B------:R-:W-:Y:S01]  /*1090*/  IMAD R9, R8, 0x40, R9 ;  /* 0x0000004008097824 */ /* 0x000fe200078e0209 */
[----:B------:R-:W-:Y:S02]  /*10a0*/  LEA.HI R6, R6, R7, RZ, 0x1 ;  /* 0x0000000706067211 */ /* 0x000fe400078f08ff */
[----:B------:R-:W-:-:S02]  /*10b0*/  SHF.R.S32.HI R8, RZ, 0x2, R5 ;  /* 0x00000002ff087819 */ /* 0x000fc40000011405 */
[----:B------:R-:W-:Y:S02]  /*10c0*/  SHF.R.S32.HI R11, RZ, 0x1f, R5 ;  /* 0x0000001fff0b7819 */ /* 0x000fe40000011405 */
[----:B------:R-:W-:Y:S02]  /*10d0*/  LOP3.LUT R6, R6, 0x1ffffffe, RZ, 0xc0, !PT ;  /* 0x1ffffffe06067812 */ /* 0x000fe400078ec0ff */
[----:B------:R-:W-:Y:S02]  /*10e0*/  LOP3.LUT R10, R10, 0xfffffffc, RZ, 0xc0, !PT ;  /* 0xfffffffc0a0a7812 */ /* 0x000fe400078ec0ff */
[----:B------:R-:W-:Y:S01]  /*10f0*/  LEA.HI R22, R0, R19, RZ, 0x3 ;  /* 0x0000001300167211 */ /* 0x000fe200078f18ff */
[----:B------:R-:W-:Y:S01]  /*1100*/  IMAD.IADD R6, R7, 0x1, -R6 ;  /* 0x0000000107067824 */ /* 0x000fe200078e0a06 */
[----:B------:R-:W-:Y:S01]  /*1110*/  LEA.HI R11, R11, R8, RZ, 0x3 ;  /* 0x000000080b0b7211 */ /* 0x000fe200078f18ff */
[----:B------:R-:W-:Y:S01]  /*1120*/  IMAD.IADD R10, R19, 0x1, -R10 ;  /* 0x00000001130a7824 */ /* 0x000fe200078e0a0a */
[----:B------:R-:W-:Y:S01]  /*1130*/  SHF.R.S32.HI R168, RZ, 0x7, R3 ;  /* 0x00000007ffa87819 */ /* 0x000fe20000011403 */
[----:B------:R-:W-:Y:S01]  /*1140*/  IMAD R171, R6, 0x8, R9 ;  /* 0x0000000806ab7824 */ /* 0x000fe200078e0209 */
[----:B------:R-:W-:Y:S01]  /*1150*/  LOP3.LUT R0, R22, 0xfffffff8, RZ, 0xc0, !PT ;  /* 0xfffffff816007812 */ /* 0x000fe200078ec0ff */
[----:B------:R-:W-:Y:S01]  /*1160*/  IMAD.MOV.U32 R7, RZ, RZ, -0x2 ;  /* 0xfffffffeff077424 */ /* 0x000fe200078e00ff */
[----:B------:R-:W-:-:S02]  /*1170*/  LOP3.LUT R11, R11, 0xfffffff8, RZ, 0xc0, !PT ;  /* 0xfffffff80b0b7812 */ /* 0x000fc400078ec0ff */
[----:B------:R-:W-:Y:S01]  /*1180*/  LEA.HI R4, R4, R23, RZ, 0x5 ;  /* 0x0000001704047211 */ /* 0x000fe200078f28ff */
[----:B------:R-:W-:Y:S01]  /*1190*/  IMAD.IADD R19, R19, 0x1, -R0 ;  /* 0x0000000113137824 */ /* 0x000fe200078e0a00 */
[----:B------:R-:W-:Y:S01]  /*11a0*/  LEA.HI R3, R3, R168, RZ, 0x1 ;  /* 0x000000a803037211 */ /* 0x000fe200078f08ff */
[----:B------:R-:W-:Y:S01]  /*11b0*/  IMAD.IADD R11, R8, 0x1, -R11 ;  /* 0x00000001080b7824 */ /* 0x000fe200078e0a0b */
[----:B------:R-:W-:Y:S01]  /*11c0*/  LEA.HI R6, R10, R10, RZ, 0x1 ;  /* 0x0000000a0a067211 */ /* 0x000fe200078f08ff */
[----:B------:R-:W-:Y:S01]  /*11d0*/  IMAD.SHL.U32 R17, R19, 0x8, RZ ;  /* 0x0000000813117824 */ /* 0x000fe200078e00ff */
[----:B------:R-:W-:Y:S02]  /*11e0*/  SHF.R.S32.HI R4, RZ, 0x5, R4 ;  /* 0x00000005ff047819 */ /* 0x000fe40000011404 */
[----:B------:R-:W-:Y:S01]  /*11f0*/  LOP3.LUT R3, R3, 0x3fffffe, RZ, 0xc0, !PT ;  /* 0x03fffffe03037812 */ /* 0x000fe200078ec0ff */
[----:B------:R-:W-:Y:S01]  /*1200*/  VIADD R18, R17, 0x40 ;  /* 0x0000004011127836 */ /* 0x000fe20000000000 */
[----:B------:R-:W-:Y:S01]  /*1210*/  LOP3.LUT R0, R5, 0x7ffffffc, RZ, 0xc0, !PT ;  /* 0x7ffffffc05007812 */ /* 0x000fe200078ec0ff */
[----:B------:R-:W-:Y:S01]  /*1220*/  IMAD R4, R4, 0x10, R11 ;  /* 0x0000001004047824 */ /* 0x000fe200078e020b */
[----:B------:R-:W-:Y:S01]  /*1230*/  LOP3.LUT R5, R6, 0x1ffffffe, RZ, 0xc0, !PT ;  /* 0x1ffffffe06057812 */ /* 0x000fe200078ec0ff */
[----:B------:R-:W-:Y:S01]  /*1240*/  IMAD.IADD R3, R168, 0x1, -R3 ;  /* 0x00000001a8037824 */ /* 0x000fe200078e0a03 */
[----:B------:R-:W-:Y:S01]  /*1250*/  SHF.R.S32.HI R22, RZ, 0x3, R22 ;  /* 0x00000003ff167819 */ /* 0x000fe20000011416 */
[----:B------:R-:W-:Y:S01]  /*1260*/  IMAD.IADD R0, R23, 0x1, -R0 ;  /* 0x0000000117007824 */ /* 0x000fe200078e0a00 */
[----:B------:R-:W-:Y:S01]  /*1270*/  SHF.R.S32.HI R193, RZ, 0x1f, R18 ;  /* 0x0000001fffc17819 */ /* 0x000fe20000011412 */
[----:B------:R-:W-:-:S02]  /*1280*/  IMAD.IADD R170, R10, 0x1, -R5 ;  /* 0x000000010aaa7824 */ /* 0x000fc400078e0a05 */
[----:B------:R-:W-:Y:S02]  /*1290*/  IMAD R169, R3, 0x40, R4 ;  /* 0x0000004003a97824 */ /* 0x000fe400078e0204 */
[----:B------:R-:W-:Y:S02]  /*12a0*/  IMAD R192, R0, R7, 0xa0 ;  /* 0x000000a000c07424 */ /* 0x000fe400078e0207 */
[----:B------:R-:W-:-:S07]  /*12b0*/  IMAD R170, R170, 0x8, R169 ;  /* 0x00000008aaaa7824 */ /* 0x000fce00078e02a9 */
.L_x_176:
        /* <DEDUP_REMOVED lines=55> */
.L_x_144:
        /* <DEDUP_REMOVED lines=60> */
.L_x_244:
[----:B------:R-:W-:Y:S05]  /*19f0*/  @!P0 BRA `(.L_x_146) ;  /* 0x0000000000048947 */ /* 0x000fea0003800000 */
[----:B------:R-:W-:Y:S01]  /*1a00*/  BPT.TRAP 0x1 ;  /* 0x000000040000795c */ /* 0x000fe20000300000 */
.L_x_146:
[----:B0-----:R-:W-:Y:S02]  /*1a10*/  IMAD.U32 R3, RZ, RZ, UR51 ;  /* 0x00000033ff037e24 */ /* 0x001fe4000f8e00ff */
[----:B------:R-:W-:-:S03]  /*1a20*/  IMAD.U32 R4, RZ, RZ, UR43 ;  /* 0x0000002bff047e24 */ /* 0x000fc6000f8e00ff */
[----:B------:R-:W-:Y:S02]  /*1a30*/  LEA R3, R3, UR39, 0x3 ;  /* 0x0000002703037c11 */ /* 0x000fe4000f8e18ff */
[----:B------:R-:W-:-:S04]  /*1a40*/  SHF.L.U32 R4, R4, 0x1f, RZ ;  /* 0x0000001f04047819 */ /* 0x000fc800000006ff */
[----:B------:R0:W1:Y:S01]  /*1a50*/  SYNCS.PHASECHK.TRANS64.TRYWAIT P1, [R3+URZ+0x29830], R4 ;  /* 0x02983004030075a7 */ /* 0x000062000802017f */
[----:B------:R-:W-:Y:S05]  /*1a60*/  @!P0 BRA `(.L_x_147) ;  /* 0x0000000000048947 */ /* 0x000fea0003800000 */
[----:B------:R-:W-:Y:S01]  /*1a70*/  BPT.TRAP 0x1 ;  /* 0x000000040000795c */ /* 0x000fe20000300000 */
.L_x_147:
[----:B-1----:R-:W-:Y:S05]  /*1a80*/  @P1 BRA `(.L_x_148) ;  /* 0x0000000000081947 */ /* 0x002fea0003800000 */
[----:B------:R-:W1:Y:S02]  /*1a90*/  SYNCS.PHASECHK.TRANS64.TRYWAIT P1, [R3+URZ+0x29830], R4 ;  /* 0x02983004030075a7 */ /* 0x000e64000802017f */
[----:B-1----:R-:W-:Y:S05]  /*1aa0*/  @!P1 BRA `(.L_x_149) ;  /* 0x000000cc005c9947 */ /* 0x002fea0003800000 */
.L_x_148:
[----:B------:R-:W-:Y:S05]  /*1ab0*/  WARPSYNC.ALL ;  /* 0x0000000000007948 */ /* 0x000fea0003800000 */
[----:B------:R-:W-:Y:S01]  /*1ac0*/  UIADD3 UR4, UR39, 0x1a400, URZ ;  /* 0x0001a40027047890 */ /* 0x000fe2000fffe03f */
[----:B------:R-:W-:Y:S01]  /*1ad0*/  WARPGROUP.ARRIVE ;  /* 0x00000000000079c5 */ /* 0x000fe20000000000 */
[----:B------:R-:W-:Y:S02]  /*1ae0*/  ULOP3.LUT UR28, UR46, 0x10000, URZ, 0xfc, !UPT ;  /* 0x000100002e1c7892 */ /* 0x000fe4000f8efc3f */
[----:B------:R-:W-:Y:S01]  /*1af0*/  USHF.R.U32.HI UR4, URZ, 0x4, UR4 ;  /* 0x000000043f047899 */ /* 0x000fe20008011604 */
[----:B------:R-:W-:Y:S01]  /*1b00*/  UMOV UR25, 0x80000020 ;  /* 0x8000002000197882 */ /* 0x000fe20000000000 */
[----:B------:R-:W-:-:S02]  /*1b10*/  UMOV UR27, 0x80000020 ;  /* 0x80000020001b7882 */ /* 0x000fc40000000000 */
[----:B------:R-:W-:Y:S01]  /*1b20*/  ULOP3.LUT UR4, UR4, 0x3fff, URZ, 0xc0, !UPT ;  /* 0x00003fff04047892 */ /* 0x000fe2000f8ec03f */
[----:B------:R-:W-:Y:S01]  /*1b30*/  UMOV UR24, UR28 ;  /* 0x0000001c00187c82 */ /* 0x000fe20008000000 */
[----:B------:R-:W-:Y:S02]  /*1b40*/  UMOV UR5, UR25 ;  /* 0x0000001900057c82 */ /* 0x000fe40008000000 */
[----:B------:R-:W-:Y:S01]  /*1b50*/  ULOP3.LUT UR46, UR4, 0x10000, URZ, 0xfc, !UPT ;  /* 0x00010000042e7892 */ /* 0x000fe2000f8efc3f */
[----:B------:R-:W-:Y:S02]  /*1b60*/  UMOV UR7, 0x80000020 ;  /* 0x8000002000077882 */ /* 0x000fe40000000000 */
[----:B------:R-:W-:Y:S01]  /*1b70*/  UMOV UR4, UR24 ;  /* 0x0000001800047c82 */ /* 0x000fe20008000000 */
[----:B------:R-:W-:Y:S01]  /*1b80*/  UIMAD UR30, UR51, 0x780, UR46 ;  /* 0x00000780331e78a4 */ /* 0x000fe2000f8e022e */
[----:B------:R-:W-:Y:S01]  /*1b90*/  UMOV UR11, 0x80000020 ;  /* 0x80000020000b7882 */ /* 0x000fe20000000000 */
[----:B------:R-:W-:-:S02]  /*1ba0*/  UMOV UR15, 0x80000020 ;  /* 0x80000020000f7882 */ /* 0x000fc40000000000 */
[----:B------:R-:W-:Y:S02]  /*1bb0*/  UIADD3 UR6, UR30, 0x80, URZ ;  /* 0x000000801e067890 */ /* 0x000fe4000fffe03f */
[----:B------:R-:W-:Y:S02]  /*1bc0*/  UIADD3 UR8, UR30, 0x100, URZ ;  /* 0x000001001e087890 */ /* 0x000fe4000fffe03f */
[----:B------:R-:W-:Y:S01]  /*1bd0*/  UMOV UR26, UR30 ;  /* 0x0000001e001a7c82 */ /* 0x000fe20008000000 */
[----:B------:R-:W-:Y:S01]  /*1be0*/  UIADD3 UR9, UR30, 0x180, URZ ;  /* 0x000001801e097890 */ /* 0x000fe2000fffe03f */
[----:B------:R-:W-:Y:S01]  /*1bf0*/  QGMMA.64x32x32.F32.E4M3.E4M3 R88, gdesc[UR24], RZ, !UPT, gsb0 ;  /* 0x00600000185879f3 */ /* 0x000fe2000c0008ff */
[----:B------:R-:W-:Y:S01]  /*1c00*/  UMOV UR26, UR6 ;  /* 0x00000006001a7c82 */ /* 0x000fe20008000000 */
[----:B------:R-:W-:Y:S01]  /*1c10*/  UMOV UR27, 0x80000020 ;  /* 0x80000020001b7882 */ /* 0x000fe20000000000 */
[----:B------:R-:W-:Y:S01]  /*1c20*/  UMOV UR6, UR8 ;  /* 0x0000000800067c82 */ /* 0x000fe20008000000 */
[----:B------:R-:W-:-:S02]  /*1c30*/  UIADD3 UR10, UR30, 0x200, URZ ;  /* 0x000002001e0a7890 */ /* 0x000fc4000fffe03f */
[----:B------:R-:W-:Y:S02]  /*1c40*/  UIADD3 UR12, UR30, 0x102, URZ ;  /* 0x000001021e0c7890 */ /* 0x000fe4000fffe03f */
[----:B------:R-:W-:Y:S02]  /*1c50*/  UIADD3 UR13, UR30, 0x182, URZ ;  /* 0x000001821e0d7890 */ /* 0x000fe4000fffe03f */
[----:B------:R-:W-:Y:S02]  /*1c60*/  UIADD3 UR14, UR30, 0x202, URZ ;  /* 0x000002021e0e7890 */ /* 0x000fe4000fffe03f */
[----:B------:R-:W-:Y:S01]  /*1c70*/  UIADD3 UR18, UR30, 0x382, URZ ;  /* 0x000003821e127890 */ /* 0x000fe2000fffe03f */
[----:B------:R-:W-:Y:S01]  /*1c80*/  UMOV UR19, 0x80000020 ;  /* 0x8000002000137882 */ /* 0x000fe20000000000 */
[----:B------:R-:W-:Y:S01]  /*1c90*/  UIADD3 UR22, UR30, 0x600, URZ ;  /* 0x000006001e167890 */ /* 0x000fe2000fffe03f */
[----:B------:R-:W-:Y:S01]  /*1ca0*/  UMOV UR23, 0x80000020 ;  /* 0x8000002000177882 */ /* 0x000fe20000000000 */
[----:B------:R-:W-:Y:S01]  /*1cb0*/  UMOV UR31, 0x80000020 ;  /* 0x80000020001f7882 */ /* 0x000fe20000000000 */
[----:B------:R-:W-:-:S02]  /*1cc0*/  WARPGROUP.DEPBAR.LE gsb0, 0x0 ;  /* 0x00008000000079c5 */ /* 0x000fc40000010000 */
[----:B------:R-:W-:-:S06]  /*1cd0*/  WARPGROUP.ARRIVE ;  /* 0x00000000000079c5 */ /* 0x000fcc0000000000 */
[----:B------:R-:W-:Y:S01]  /*1ce0*/  QGMMA.64x32x32.F32.E4M3.E4M3 R72, gdesc[UR24], RZ, !UPT, gsb0 ;  /* 0x00600000184879f3 */ /* 0x000fe2000c0008ff */
[----:B------:R-:W-:Y:S01]  /*1cf0*/  UMOV UR26, UR9 ;  /* 0x00000009001a7c82 */ /* 0x000fe20008000000 */
[----:B------:R-:W-:Y:S01]  /*1d00*/  UMOV UR27, 0x80000020 ;  /* 0x80000020001b7882 */ /* 0x000fe20000000000 */
[----:B------:R-:W-:Y:S02]  /*1d10*/  WARPGROUP.DEPBAR.LE gsb0, 0x0 ;  /* 0x00008000000079c5 */ /* 0x000fe40000010000 */
[----:B------:R-:W-:-:S06]  /*1d20*/  WARPGROUP.ARRIVE ;  /* 0x00000000000079c5 */ /* 0x000fcc0000000000 */
[----:B------:R-:W-:Y:S01]  /*1d30*/  QGMMA.64x32x32.F32.E4M3.E4M3 R56, gdesc[UR4], RZ, !UPT, gsb0 ;  /* 0x00600000043879f3 */ /* 0x000fe2000c0008ff */
[----:B------:R-:W-:Y:S02]  /*1d40*/  UIADD3 UR4, UR28, 0x2, URZ ;  /* 0x000000021c047890 */ /* 0x000fe4000fffe03f */
[----:B------:R-:W-:Y:S01]  /*1d50*/  UIADD3 UR6, UR30, 0x2, URZ ;  /* 0x000000021e067890 */ /* 0x000fe2000fffe03f */
[----:B------:R-:W-:Y:S01]  /*1d60*/  UMOV UR5, 0x80000020 ;  /* 0x8000002000057882 */ /* 0x000fe20000000000 */
[----:B------:R-:W-:Y:S01]  /*1d70*/  UMOV UR7, 0x80000020 ;  /* 0x8000002000077882 */ /* 0x000fe20000000000 */
[----:B------:R-:W-:Y:S02]  /*1d80*/  UMOV UR9, UR5 ;  /* 0x0000000500097c82 */ /* 0x000fe40008000000 */
[----:B------:R-:W-:Y:S01]  /*1d90*/  UMOV UR8, UR4 ;  /* 0x0000000400087c82 */ /* 0x000fe20008000000 */
        /* <DEDUP_REMOVED lines=12> */
[----:B------:R-:W-:Y:S01]  /*1e60*/  UMOV UR6, UR10 ;  /* 0x0000000a00067c82 */ /* 0x000fe20008000000 */
[----:B------:R-:W-:Y:S01]  /*1e70*/  UMOV UR7, 0x80000020 ;  /* 0x8000002000077882 */ /* 0x000fe20000000000 */
[----:B------:R-:W-:Y:S01]  /*1e80*/  UMOV UR10, UR12 ;  /* 0x0000000c000a7c82 */ /* 0x000fe20008000000 */
[----:B------:R-:W-:Y:S02]  /*1e90*/  WARPGROUP.DEPBAR.LE gsb0, 0x0 ;  /* 0x00008000000079c5 */ /* 0x000fe40000010000 */
[----:B------:R-:W-:-:S06]  /*1ea0*/  WARPGROUP.ARRIVE ;  /* 0x00000000000079c5 */ /* 0x000fcc0000000000 */
[----:B------:R-:W-:Y:S01]  /*1eb0*/  QGMMA.64x32x32.F32.E4M3.E4M3 R72, gdesc[UR4], R72, gsb0 ;  /* 0x00600000044879f3 */ /* 0x000fe20008000848 */
[----:B------:R-:W-:Y:S01]  /*1ec0*/  UMOV UR6, UR13 ;  /* 0x0000000d00067c82 */ /* 0x000fe20008000000 */
[----:B------:R-:W-:Y:S01]  /*1ed0*/  UMOV UR7, 0x80000020 ;  /* 0x8000002000077882 */ /* 0x000fe20000000000 */
[----:B------:R-:W-:Y:S02]  /*1ee0*/  WARPGROUP.DEPBAR.LE gsb0, 0x0 ;  /* 0x00008000000079c5 */ /* 0x000fe40000010000 */
[----:B------:R-:W-:-:S06]  /*1ef0*/  WARPGROUP.ARRIVE ;  /* 0x00000000000079c5 */ /* 0x000fcc0000000000 */
[----:B------:R-:W-:Y:S01]  /*1f00*/  QGMMA.64x32x32.F32.E4M3.E4M3 R56, gdesc[UR8], R56, gsb0 ;  /* 0x00600000083879f3 */ /* 0x000fe20008000838 */
        /* <DEDUP_REMOVED lines=16> */
[----:B------:R-:W-:Y:S01]  /*2010*/  UIADD3 UR7, UR30, 0x400, URZ ;  /* 0x000004001e077890 */ /* 0x000fe2000fffe03f */
        /* <DEDUP_REMOVED lines=96> */
[----:B------:R-:W-:-:S03]  /*2620*/  UIADD3 UR6, UR30, 0x702, URZ ;  /* 0x000007021e067890 */ /* 0x000fc6000fffe03f */
        /* <DEDUP_REMOVED lines=18> */
[----:B------:R-:W-:Y:S05]  /*2750*/  @!P0 BRA `(.L_x_150) ;  /* 0x0000000000048947 */ /* 0x000fea0003800000 */
[----:B------:R-:W-:Y:S01]  /*2760*/  BPT.TRAP 0x1 ;  /* 0x000000040000795c */ /* 0x000fe20000300000 */
.L_x_150:
[C---:B------:R-:W-:Y:S01]  /*2770*/  FMUL.FTZ R8, R0.reuse, R90 ;  /* 0x0000005a00087220 */ /* 0x040fe20000410000 */
[C---:B------:R-:W-:Y:S01]  /*2780*/  FMUL.FTZ R9, R0.reuse, R91 ;  /* 0x0000005b00097220 */ /* 0x040fe20000410000 */
[C---:B------:R-:W-:Y:S01]  /*2790*/  FMUL.FTZ R94, R0.reuse, R94 ;  /* 0x0000005e005e7220 */ /* 0x040fe20000410000 */
[C---:B------:R-:W-:Y:S01]  /*27a0*/  FMUL.FTZ R24, R0.reuse, R24 ;  /* 0x0000001800187220 */ /* 0x040fe20000410000 */
[C---:B------:R-:W-:Y:S01]  /*27b0*/  FMUL.FTZ R95, R0.reuse, R95 ;  /* 0x0000005f005f7220 */ /* 0x040fe20000410000 */
[----:B------:R-:W-:Y:S01]  /*27c0*/  IMAD.U32 R91, RZ, RZ, UR47 ;  /* 0x0000002fff5b7e24 */ /* 0x000fe2000f8e00ff */
[----:B------:R-:W2:Y:S01]  /*27d0*/  MUFU.TANH R8, R8 ;  /* 0x0000000800087308 */ /* 0x000ea20000002400 */
[C---:B------:R-:W-:Y:S01]  /*27e0*/  FMUL.FTZ R98, R0.reuse, R98 ;  /* 0x0000006200627220 */ /* 0x040fe20000410000 */
[C---:B01----:R-:W-:Y:S01]  /*27f0*/  FMUL.FTZ R4, R0.reuse, R88 ;  /* 0x0000005800047220 */ /* 0x043fe20000410000 */
[C---:B------:R-:W-:Y:S01]  /*2800*/  FMUL.FTZ R99, R0.reuse, R99 ;  /* 0x0000006300637220 */ /* 0x040fe20000410000 */
[C---:B------:R-:W-:Y:S01]  /*2810*/  FMUL.FTZ R5, R0.reuse, R89 ;  /* 0x0000005900057220 */ /* 0x040fe20000410000 */
[C---:B------:R-:W-:Y:S01]  /*2820*/  FMUL.FTZ R102, R0.reuse, R102 ;  /* 0x0000006600667220 */ /* 0x040fe20000410000 */
[C---:B------:R-:W-:Y:S01]  /*2830*/  FMUL.FTZ R6, R0.reuse, R92 ;  /* 0x0000005c00067220 */ /* 0x040fe20000410000 */
[C---:B------:R-:W-:Y:S01]  /*2840*/  FMUL.FTZ R103, R0.reuse, R103 ;  /* 0x0000006700677220 */ /* 0x040fe20000410000 */
        /* <DEDUP_REMOVED lines=8> */
[----:B------:R1:W-:Y:S01]  /*28d0*/  MUFU.TANH R90, R24 ;  /* 0x00000018005a7308 */ /* 0x0003e20000002400 */
[C---:B------:R-:W-:Y:S01]  /*28e0*/  FMUL.FTZ R79, R0.reuse, R79 ;  /* 0x0000004f004f7220 */ /* 0x040fe20000410000 */
[C---:B------:R-:W-:Y:S01]  /*28f0*/  FMUL.FTZ R13, R0.reuse, R101 ;  /* 0x00000065000d7220 */ /* 0x040fe20000410000 */
[C---:B------:R-:W-:Y:S01]  /*2900*/  FMUL.FTZ R82, R0.reuse, R82 ;  /* 0x0000005200527220 */ /* 0x040fe20000410000 */
[C---:B------:R-:W-:Y:S01]  /*2910*/  FMUL.FTZ R15, R0.reuse, R72 ;  /* 0x00000048000f7220 */ /* 0x040fe20000410000 */
[C---:B------:R-:W-:Y:S01]  /*2920*/  FMUL.FTZ R83, R0.reuse, R83 ;  /* 0x0000005300537220 */ /* 0x040fe20000410000 */
[C---:B------:R-:W-:Y:S01]  /*2930*/  FMUL.FTZ R26, R0.reuse, R26 ;  /* 0x0000001a001a7220 */ /* 0x040fe20000410000 */
[----:B------:R-:W-:Y:S01]  /*2940*/  FMUL.FTZ R14, R0, R73 ;  /* 0x00000049000e7220 */ /* 0x000fe20000410000 */
[----:B------:R-:W3:Y:S01]  /*2950*/  MUFU.TANH R94, R94 ;  /* 0x0000005e005e7308 */ /* 0x000ee20000002400 */
[----:B-1----:R-:W-:-:S02]  /*2960*/  VIADD R24, R192, UR50 ;  /* 0x00000032c0187c36 */ /* 0x002fc40008000000 */
[C---:B------:R-:W-:Y:S01]  /*2970*/  FMUL.FTZ R86, R0.reuse, R86 ;  /* 0x0000005600567220 */ /* 0x040fe20000410000 */
[C---:B------:R-:W-:Y:S01]  /*2980*/  FMUL.FTZ R30, R0.reuse, R30 ;  /* 0x0000001e001e7220 */ /* 0x040fe20000410000 */
[C---:B------:R-:W-:Y:S01]  /*2990*/  FMUL.FTZ R21, R0.reuse, R76 ;  /* 0x0000004c00157220 */ /* 0x040fe20000410000 */
[----:B------:R-:W-:Y:S02]  /*29a0*/  IMAD R91, R91, -0xa0, R24 ;  /* 0xffffff605b5b7824 */ /* 0x000fe400078e0218 */
[C---:B------:R-:W-:Y:S01]  /*29b0*/  FMUL.FTZ R87, R0.reuse, R87 ;  /* 0x0000005700577220 */ /* 0x040fe20000410000 */
[C---:B------:R-:W-:Y:S01]  /*29c0*/  FMUL.FTZ R20, R0.reuse, R77 ;  /* 0x0000004d00147220 */ /* 0x040fe20000410000 */
[----:B------:R-:W1:Y:S01]  /*29d0*/  MUFU.TANH R95, R95 ;  /* 0x0000005f005f7308 */ /* 0x000e620000002400 */
[C---:B------:R-:W-:Y:S01]  /*29e0*/  FMUL.FTZ R58, R0.reuse, R58 ;  /* 0x0000003a003a7220 */ /* 0x040fe20000410000 */
[C---:B------:R-:W-:Y:S01]  /*29f0*/  ISETP.GT.AND P4, PT, R91.reuse, RZ, PT ;  /* 0x000000ff5b00720c */ /* 0x040fe20003f84270 */
[C---:B------:R-:W-:Y:S01]  /*2a00*/  FMUL.FTZ R34, R0.reuse, R34 ;  /* 0x0000002200227220 */ /* 0x040fe20000410000 */
[C---:B------:R-:W-:Y:S01]  /*2a10*/  ISETP.GT.AND P3, PT, R91.reuse, 0x1, PT ;  /* 0x000000015b00780c */ /* 0x040fe20003f64270 */
[C---:B------:R-:W-:Y:S01]  /*2a20*/  FMUL.FTZ R73, R0.reuse, R80 ;  /* 0x0000005000497220 */ /* 0x040fe20000410000 */
[----:B------:R-:W-:Y:S01]  /*2a30*/  ISETP.GT.AND P2, PT, R91, 0x8, PT ;  /* 0x000000085b00780c */ /* 0x000fe20003f44270 */
[----:B------:R-:W-:Y:S01]  /*2a40*/  FMUL.FTZ R59, R0, R59 ;  /* 0x0000003b003b7220 */ /* 0x000fe20000410000 */
[----:B------:R-:W4:Y:S01]  /*2a50*/  MUFU.TANH R98, R98 ;  /* 0x0000006200627308 */ /* 0x000f220000002400 */
[----:B--2---:R-:W-:Y:S01]  /*2a60*/  FSEL R92, R8, -INF , P4 ;  /* 0xff800000085c7808 */ /* 0x004fe20002000000 */
[C---:B------:R-:W-:Y:S01]  /*2a70*/  FMUL.FTZ R38, R0.reuse, R38 ;  /* 0x0000002600267220 */ /* 0x040fe20000410000 */
[----:B0-----:R-:W-:Y:S01]  /*2a80*/  FSEL R142, R9, -INF , P3 ;  /* 0xff800000098e7808 */ /* 0x001fe20001800000 */
[C---:B------:R-:W-:Y:S01]  /*2a90*/  FMUL.FTZ R72, R0.reuse, R81 ;  /* 0x0000005100487220 */ /* 0x040fe20000410000 */
[C---:B------:R-:W-:Y:S01]  /*2aa0*/  ISETP.GT.AND P1, PT, R91.reuse, 0x9, PT ;  /* 0x000000095b00780c */ /* 0x040fe20003f24270 */
[----:B------:R-:W-:Y:S01]  /*2ab0*/  FMUL.FTZ R62, R0, R62 ;  /* 0x0000003e003e7220 */ /* 0x000fe20000410000 */
[----:B---3--:R-:W-:Y:S01]  /*2ac0*/  FSEL R144, R94, -INF , P2 ;  /* 0xff8000005e907808 */ /* 0x008fe20001000000 */
[----:B------:R-:W0:Y:S01]  /*2ad0*/  MUFU.TANH R4, R4 ;  /* 0x0000000400047308 */ /* 0x000e220000002400 */
[----:B------:R-:W-:Y:S01]  /*2ae0*/  FMNMX.FTZ R9, R92, R142, !PT ;  /* 0x0000008e5c097209 */ /* 0x000fe20007810000 */
[C---:B------:R-:W-:Y:S01]  /*2af0*/  FMUL.FTZ R63, R0.reuse, R63 ;  /* 0x0000003f003f7220 */ /* 0x040fe20000410000 */
[----:B------:R-:W-:Y:S01]  /*2b00*/  ISETP.GT.AND P6, PT, R91, 0x10, PT ;  /* 0x000000105b00780c */ /* 0x000fe20003fc4270 */
[C---:B------:R-:W-:Y:S01]  /*2b10*/  FMUL.FTZ R40, R0.reuse, R40 ;  /* 0x0000002800287220 */ /* 0x040fe20000410000 */
[----:B-1----:R-:W-:Y:S01]  /*2b20*/  FSEL R146, R95, -INF , P1 ;  /* 0xff8000005f927808 */ /* 0x002fe20000800000 */
[----:B------:R-:W-:Y:S01]  /*2b30*/  FMUL.FTZ R76, R0, R56 ;  /* 0x00000038004c7220 */ /* 0x000fe20000410000 */
[----:B------:R-:W-:Y:S01]  /*2b40*/  FMNMX.FTZ R9, R144, R9, !PT ;  /* 0x0000000990097209 */ /* 0x000fe20007810000 */
[----:B------:R-:W1:Y:S01]  /*2b50*/  MUFU.TANH R99, R99 ;  /* 0x0000006300637308 */ /* 0x000e620000002400 */
[C---:B------:R-:W-:Y:S01]  /*2b60*/  ISETP.GT.AND P5, PT, R91.reuse, 0x11, PT ;  /* 0x000000115b00780c */ /* 0x040fe20003fa4270 */
[----:B------:R-:W-:Y:S01]  /*2b70*/  FMUL.FTZ R56, R0, R57 ;  /* 0x0000003900387220 */ /* 0x000fe20000410000 */
[----:B----4-:R-:W-:Y:S01]  /*2b80*/  FSEL R148, R98, -INF , P6 ;  /* 0xff80000062947808 */ /* 0x010fe20003000000 */
[----:B------:R-:W-:Y:S01]  /*2b90*/  FMUL.FTZ R57, R0, R61 ;  /* 0x0000003d00397220 */ /* 0x000fe20000410000 */
[----:B------:R-:W-:Y:S01]  /*2ba0*/  FMNMX.FTZ R9, R146, R9, !PT ;  /* 0x0000000992097209 */ /* 0x000fe20007810000 */
[C---:B------:R-:W-:Y:S01]  /*2bb0*/  FMUL.FTZ R66, R0.reuse, R66 ;  /* 0x0000004200427220 */ /* 0x040fe20000410000 */
[----:B------:R-:W-:Y:S01]  /*2bc0*/  FMUL.FTZ R67, R0, R67 ;  /* 0x0000004300437220 */ /* 0x000fe20000410000 */
[----:B------:R-:W2:Y:S01]  /*2bd0*/  MUFU.TANH R5, R5 ;  /* 0x0000000500057308 */ /* 0x000ea20000002400 */
[----:B0-----:R-:W-:Y:S01]  /*2be0*/  FSEL R4, R4, -INF , P4 ;  /* 0xff80000004047808 */ /* 0x001fe20002000000 */
[C---:B------:R-:W-:Y:S01]  /*2bf0*/  FMUL.FTZ R42, R0.reuse, R42 ;  /* 0x0000002a002a7220 */ /* 0x040fe20000410000 */
[----:B------:R-:W-:Y:S01]  /*2c00*/  ISETP.GT.AND P4, PT, R91, 0x18, PT ;  /* 0x000000185b00780c */ /* 0x000fe20003f84270 */
[----:B------:R-:W-:Y:S01]  /*2c10*/  FMUL.FTZ R70, R0, R70 ;  /* 0x0000004600467220 */ /* 0x000fe20000410000 */
[----:B------:R-:W-:Y:S01]  /*2c20*/  FMNMX.FTZ R9, R148, R9, !PT ;  /* 0x0000000994097209 */ /* 0x000fe20007810000 */
[C---:B------:R-:W-:Y:S01]  /*2c30*/  FMUL.FTZ R60, R0.reuse, R60 ;  /* 0x0000003c003c7220 */ /* 0x040fe20000410000 */
[C---:B------:R-:W-:Y:S01]  /*2c40*/  FMUL.FTZ R71, R0.reuse, R71 ;  /* 0x0000004700477220 */ /* 0x040fe20000410000 */
[----:B------:R-:W0:Y:S01]  /*2c50*/  MUFU.TANH R102, R102 ;  /* 0x0000006600667308 */ /* 0x000e220000002400 */
[----:B-1----:R-:W-:Y:S01]  /*2c60*/  FSEL R150, R99, -INF , P5 ;  /* 0xff80000063967808 */ /* 0x002fe20002800000 */
[C---:B------:R-:W-:Y:S01]  /*2c70*/  FMUL.FTZ R44, R0.reuse, R44 ;  /* 0x0000002c002c7220 */ /* 0x040fe20000410000 */
[C---:B------:R-:W-:Y:S01]  /*2c80*/  FMUL.FTZ R64, R0.reuse, R64 ;  /* 0x0000004000407220 */ /* 0x040fe20000410000 */
[----:B------:R-:W-:Y:S01]  /*2c90*/  FMUL.FTZ R43, R0, R43 ;  /* 0x0000002b002b7220 */ /* 0x000fe20000410000 */
[----:B------:R-:W-:Y:S01]  /*2ca0*/  FMNMX.FTZ R9, R150, R9, !PT ;  /* 0x0000000996097209 */ /* 0x000fe20007810000 */
[C---:B------:R-:W-:Y:S01]  /*2cb0*/  FMUL.FTZ R65, R0.reuse, R65 ;  /* 0x0000004100417220 */ /* 0x040fe20000410000 */
[C---:B------:R-:W-:Y:S01]  /*2cc0*/  FMUL.FTZ R46, R0.reuse, R46 ;  /* 0x0000002e002e7220 */ /* 0x040fe20000410000 */
[----:B------:R-:W1:Y:S01]  /*2cd0*/  MUFU.TANH R6, R6 ;  /* 0x0000000600067308 */ /* 0x000e620000002400 */
[----:B--2---:R-:W-:Y:S01]  /*2ce0*/  FSEL R5, R5, -INF , P3 ;  /* 0xff80000005057808 */ /* 0x004fe20001800000 */
[C---:B------:R-:W-:Y:S01]  /*2cf0*/  FMUL.FTZ R68, R0.reuse, R68 ;  /* 0x0000004400447220 */ /* 0x040fe20000410000 */
[C---:B------:R-:W-:Y:S01]  /*2d00*/  ISETP.GT.AND P3, PT, R91.reuse, 0x19, PT ;  /* 0x000000195b00780c */ /* 0x040fe20003f64270 */
[C---:B------:R-:W-:Y:S01]  /*2d10*/  FMUL.FTZ R47, R0.reuse, R47 ;  /* 0x0000002f002f7220 */ /* 0x040fe20000410000 */
[C---:B------:R-:W-:Y:S01]  /*2d20*/  FMUL.FTZ R69, R0.reuse, R69 ;  /* 0x0000004500457220 */ /* 0x040fe20000410000 */
[C---:B------:R-:W-:Y:S01]  /*2d30*/  FMUL.FTZ R48, R0.reuse, R48 ;  /* 0x0000003000307220 */ /* 0x040fe20000410000 */
[----:B------:R-:W-:Y:S01]  /*2d40*/  FMUL.FTZ R50, R0, R50 ;  /* 0x0000003200327220 */ /* 0x000fe20000410000 */
[----:B------:R-:W2:Y:S01]  /*2d50*/  MUFU.TANH R103, R103 ;  /* 0x0000006700677308 */ /* 0x000ea20000002400 */
[----:B0-----:R-:W-:Y:S01]  /*2d60*/  FSEL R152, R102, -INF , P4 ;  /* 0xff80000066987808 */ /* 0x001fe20002000000 */
[C---:B------:R-:W-:Y:S01]  /*2d70*/  FMUL.FTZ R51, R0.reuse, R51 ;  /* 0x0000003300337220 */ /* 0x040fe20000410000 */
[C---:B------:R-:W-:Y:S01]  /*2d80*/  FMUL.FTZ R41, R0.reuse, R41 ;  /* 0x0000002900297220 */ /* 0x040fe20000410000 */
[----:B------:R-:W-:Y:S01]  /*2d90*/  FMUL.FTZ R52, R0, R52 ;  /* 0x0000003400347220 */ /* 0x000fe20000410000 */
[----:B------:R-:W-:Y:S01]  /*2da0*/  FMNMX.FTZ R9, R152, R9, !PT ;  /* 0x0000000998097209 */ /* 0x000fe20007810000 */
[C---:B------:R-:W-:Y:S01]  /*2db0*/  FMUL.FTZ R54, R0.reuse, R54 ;  /* 0x0000003600367220 */ /* 0x040fe20000410000 */
[----:B------:R-:W-:Y:S01]  /*2dc0*/  FMUL.FTZ R55, R0, R55 ;  /* 0x0000003700377220 */ /* 0x000fe20000410000 */
[----:B------:R-:W0:Y:S01]  /*2dd0*/  MUFU.TANH R7, R7 ;  /* 0x0000000700077308 */ /* 0x000e220000002400 */
[----:B-1----:R-:W-:Y:S01]  /*2de0*/  FSEL R6, R6, -INF , P2 ;  /* 0xff80000006067808 */ /* 0x002fe20001000000 */
[C---:B------:R-:W-:Y:S01]  /*2df0*/  FMUL.FTZ R45, R0.reuse, R45 ;  /* 0x0000002d002d7220 */ /* 0x040fe20000410000 */
[----:B------:R-:W-:Y:S01]  /*2e00*/  ISETP.GT.AND P2, PT, R91, 0x20, PT ;  /* 0x000000205b00780c */ /* 0x000fe20003f44270 */
[C---:B------:R-:W-:Y:S01]  /*2e10*/  FMUL.FTZ R27, R0.reuse, R27 ;  /* 0x0000001b001b7220 */ /* 0x040fe20000410000 */
[C---:B------:R-:W-:Y:S01]  /*2e20*/  FMUL.FTZ R49, R0.reuse, R49 ;  /* 0x0000003100317220 */ /* 0x040fe20000410000 */
[C---:B------:R-:W-:Y:S01]  /*2e30*/  FMUL.FTZ R31, R0.reuse, R31 ;  /* 0x0000001f001f7220 */ /* 0x040fe20000410000 */
[C---:B------:R-:W-:Y:S01]  /*2e40*/  FMUL.FTZ R53, R0.reuse, R53 ;  /* 0x0000003500357220 */ /* 0x040fe20000410000 */
[----:B------:R1:W3:Y:S01]  /*2e50*/  MUFU.TANH R88, R74 ;  /* 0x0000004a00587308 */ /* 0x0002e20000002400 */
[----:B--2---:R-:W-:Y:S01]  /*2e60*/  FSEL R154, R103, -INF , P3 ;  /* 0xff800000679a7808 */ /* 0x004fe20001800000 */
[C---:B------:R-:W-:Y:S01]  /*2e70*/  FMUL.FTZ R35, R0.reuse, R35 ;  /* 0x0000002300237220 */ /* 0x040fe20000410000 */
[C---:B------:R-:W-:Y:S01]  /*2e80*/  FMUL.FTZ R25, R0.reuse, R25 ;  /* 0x0000001900197220 */ /* 0x040fe20000410000 */
[----:B------:R-:W-:Y:S01]  /*2e90*/  FMUL.FTZ R39, R0, R39 ;  /* 0x0000002700277220 */ /* 0x000fe20000410000 */
[----:B------:R-:W-:Y:S01]  /*2ea0*/  FMNMX.FTZ R9, R154, R9, !PT ;  /* 0x000000099a097209 */ /* 0x000fe20007810000 */
[----:B------:R-:W-:Y:S01]  /*2eb0*/  ULDC UR6, c[0x0][0x988] ;  /* 0x0002620000067ab9 */ /* 0x000fe20000000800 */
[----:B------:R-:W-:Y:S01]  /*2ec0*/  P2R R105, PR, RZ, 0x1 ;  /* 0x00000001ff697803 */ /* 0x000fe20000000000 */
[----:B------:R-:W-:Y:S01]  /*2ed0*/  MUFU.TANH R10, R10 ;  /* 0x0000000a000a7308 */ /* 0x000fe20000002400 */
[----:B0-----:R-:W-:Y:S01]  /*2ee0*/  FSEL R24, R7, -INF , P1 ;  /* 0xff80000007187808 */ /* 0x001fe20000800000 */
[----:B-1----:R-:W-:Y:S01]  /*2ef0*/  FMUL.FTZ R74, R0, R85 ;  /* 0x00000055004a7220 */ /* 0x002fe20000410000 */
[----:B------:R-:W-:Y:S01]  /*2f00*/  ISETP.GT.AND P1, PT, R91, 0x21, PT ;  /* 0x000000215b00780c */ /* 0x000fe20003f24270 */
[----:B------:R-:W-:-:S02]  /*2f10*/  IMAD.U32 R7, RZ, RZ, UR6 ;  /* 0x00000006ff077e24 */ /* 0x000fc4000f8e00ff */
[C---:B------:R-:W-:Y:S01]  /*2f20*/  FMUL.FTZ R29, R0.reuse, R29 ;  /* 0x0000001d001d7220 */ /* 0x040fe20000410000 */
[C---:B------:R-:W-:Y:S01]  /*2f30*/  FMUL.FTZ R33, R0.reuse, R33 ;  /* 0x0000002100217220 */ /* 0x040fe20000410000 */
[----:B------:R-:W-:Y:S01]  /*2f40*/  FMUL.FTZ R37, R0, R37 ;  /* 0x0000002500257220 */ /* 0x000fe20000410000 */
[----:B------:R0:W1:Y:S01]  /*2f50*/  MUFU.TANH R89, R75 ;  /* 0x0000004b00597308 */ /* 0x0000620000002400 */
[----:B---3--:R-:W-:Y:S01]  /*2f60*/  FSEL R88, R88, -INF , P2 ;  /* 0xff80000058587808 */ /* 0x008fe20001000000 */
[C---:B------:R-:W-:Y:S01]  /*2f70*/  FMUL.FTZ R28, R0.reuse, R28 ;  /* 0x0000001c001c7220 */ /* 0x040fe20000410000 */
[C---:B------:R-:W-:Y:S01]  /*2f80*/  FMUL.FTZ R32, R0.reuse, R32 ;  /* 0x0000002000207220 */ /* 0x040fe20000410000 */
[----:B------:R-:W-:Y:S01]  /*2f90*/  FMUL.FTZ R36, R0, R36 ;  /* 0x0000002400247220 */ /* 0x000fe20000410000 */
[----:B------:R-:W-:Y:S01]  /*2fa0*/  FMNMX.FTZ R9, R88, R9, !PT ;  /* 0x0000000958097209 */ /* 0x000fe20007810000 */
[----:B------:R-:W-:Y:S02]  /*2fb0*/  UISETP.GE.AND UP0, UPT, UR50, 0xa1, UPT ;  /* 0x000000a13200788c */ /* 0x000fe4000bf06270 */
[----:B------:R-:W-:Y:S01]  /*2fc0*/  MUFU.TANH R11, R11 ;  /* 0x0000000b000b7308 */ /* 0x000fe20000002400 */
[----:B0-----:R-:W-:-:S07]  /*2fd0*/  FMUL.FTZ R75, R0, R84 ;  /* 0x00000054004b7220 */ /* 0x001fce0000410000 */
[----:B------:R-:W-:Y:S01]  /*2fe0*/  MUFU.TANH R78, R78 ;  /* 0x0000004e004e7308 */ /* 0x000fe20000002400 */
[----:B-1----:R-:W-:-:S04]  /*2ff0*/  FSEL R156, R89, -INF , P1 ;  /* 0xff800000599c7808 */ /* 0x002fc80000800000 */
[----:B------:R-:W-:-:S03]  /*3000*/  FMNMX.FTZ R9, R156, R9, !PT ;  /* 0x000000099c097209 */ /* 0x000fc60007810000 */
[----:B------:R-:W0:Y:S08]  /*3010*/  MUFU.TANH R12, R12 ;  /* 0x0000000c000c7308 */ /* 0x000e300000002400 */
[----:B------:R-:W-:Y:S08]  /*3020*/  MUFU.TANH R79, R79 ;  /* 0x0000004f004f7308 */ /* 0x000ff00000002400 */
[----:B------:R-:W-:Y:S01]  /*3030*/  MUFU.TANH R13, R13 ;  /* 0x0000000d000d7308 */ /* 0x000fe20000002400 */
[----:B0-----:R-:W-:-:S02]  /*3040*/  FSEL R12, R12, -INF , P4 ;  /* 0xff8000000c0c7808 */ /* 0x001fc40002000000 */
[----:B------:R-:W-:-:S05]  /*3050*/  ISETP.GT.AND P4, PT, R91, 0x30, PT ;  /* 0x000000305b00780c */ /* 0x000fca0003f84270 */
[----:B------:R-:W0:Y:S08]  /*3060*/  MUFU.TANH R82, R82 ;  /* 0x0000005200527308 */ /* 0x000e300000002400 */
[----:B------:R-:W-:Y:S08]  /*3070*/  MUFU.TANH R15, R15 ;  /* 0x0000000f000f7308 */ /* 0x000ff00000002400 */
[----:B------:R1:W-:Y:S01]  /*3080*/  MUFU.TANH R126, R26 ;  /* 0x0000001a007e7308 */ /* 0x0003e20000002400 */
[----:B0-----:R-:W-:-:S07]  /*3090*/  FSEL R162, R82, -INF , P4 ;  /* 0xff80000052a27808 */ /* 0x001fce0002000000 */
[----:B------:R-:W-:Y:S01]  /*30a0*/  MUFU.TANH R83, R83 ;  /* 0x0000005300537308 */ /* 0x000fe20000002400 */
[----:B-1----:R-:W-:Y:S02]  /*30b0*/  FSEL R26, R10, -INF , P6 ;  /* 0xff8000000a1a7808 */ /* 0x002fe40003000000 */
[----:B------:R-:W-:-:S04]  /*30c0*/  ISETP.GT.AND P6, PT, R91, 0x28, PT ;  /* 0x000000285b00780c */ /* 0x000fc80003fc4270 */
[----:B------:R-:W-:Y:S01]  /*30d0*/  FSEL R158, R78, -INF , P6 ;  /* 0xff8000004e9e7808 */ /* 0x000fe20003000000 */
[----:B------:R-:W0:Y:S03]  /*30e0*/  MUFU.TANH R14, R14 ;  /* 0x0000000e000e7308 */ /* 0x000e260000002400 */
[----:B------:R-:W-:-:S05]  /*30f0*/  FMNMX.FTZ R9, R158, R9, !PT ;  /* 0x000000099e097209 */ /* 0x000fca0007810000 */
[----:B------:R1:W-:Y:S08]  /*3100*/  MUFU.TANH R130, R30 ;  /* 0x0000001e00827308 */ /* 0x0003f00000002400 */
[----:B------:R-:W-:Y:S01]  /*3110*/  MUFU.TANH R86, R86 ;  /* 0x0000005600567308 */ /* 0x000fe20000002400 */
[----:B-1----:R-:W-:Y:S02]  /*3120*/  FSEL R30, R11, -INF , P5 ;  /* 0xff8000000b1e7808 */ /* 0x002fe40002800000 */
[----:B------:R-:W-:-:S02]  /*3130*/  ISETP.GT.AND P5, PT, R91, 0x29, PT ;  /* 0x000000295b00780c */ /* 0x000fc40003fa4270 */
[----:B0-----:R-:W-:Y:S02]  /*3140*/  FSEL R14, R14, -INF , P1 ;  /* 0xff8000000e0e7808 */ /* 0x001fe40000800000 */
[----:B------:R-:W-:Y:S01]  /*3150*/  FSEL R160, R79, -INF , P5 ;  /* 0xff8000004fa07808 */ /* 0x000fe20002800000 */
[----:B------:R-:W-:Y:S01]  /*3160*/  MUFU.TANH R21, R21 ;  /* 0x0000001500157308 */ /* 0x000fe20000002400 */
[----:B------:R-:W-:Y:S02]  /*3170*/  ISETP.GT.AND P1, PT, R91, 0x39, PT ;  /* 0x000000395b00780c */ /* 0x000fe40003f24270 */
[----:B------:R-:W-:-:S04]  /*3180*/  FMNMX.FTZ R9, R160, R9, !PT ;  /* 0x00000009a0097209 */ /* 0x000fc80007810000 */
[----:B------:R-:W-:Y:S01]  /*3190*/  FMNMX.FTZ R9, R162, R9, !PT ;  /* 0x00000009a2097209 */ /* 0x000fe20007810000 */
[----:B------:R-:W0:Y:S08]  /*31a0*/  MUFU.TANH R87, R87 ;  /* 0x0000005700577308 */ /* 0x000e300000002400 */
[----:B------:R-:W1:Y:S08]  /*31b0*/  MUFU.TANH R20, R20 ;  /* 0x0000001400147308 */ /* 0x000e700000002400 */
[----:B------:R2:W-:Y:S01]  /*31c0*/  MUFU.TANH R134, R34 ;  /* 0x0000002200867308 */ /* 0x0005e20000002400 */
[----:B0-----:R-:W-:-:S07]  /*31d0*/  FSEL R122, R87, -INF , P1 ;  /* 0xff800000577a7808 */ /* 0x001fce0000800000 */
[----:B------:R-:W-:Y:S01]  /*31e0*/  MUFU.TANH R58, R58 ;  /* 0x0000003a003a7308 */ /* 0x000fe20000002400 */
[----:B--2---:R-:W-:Y:S02]  /*31f0*/  FSEL R34, R13, -INF , P3 ;  /* 0xff8000000d227808 */ /* 0x004fe40001800000 */
[----:B------:R-:W-:Y:S02]  /*3200*/  ISETP.GT.AND P3, PT, R91, 0x31, PT ;  /* 0x000000315b00780c */ /* 0x000fe40003f64270 */
[----:B-1----:R-:W-:Y:S02]  /*3210*/  FSEL R20, R20, -INF , P5 ;  /* 0xff80000014147808 */ /* 0x002fe40002800000 */
[----:B------:R-:W-:Y:S01]  /*3220*/  FSEL R164, R83, -INF , P3 ;  /* 0xff80000053a47808 */ /* 0x000fe20001800000 */
[----:B------:R-:W-:Y:S01]  /*3230*/  MUFU.TANH R73, R73 ;  /* 0x0000004900497308 */ /* 0x000fe20000002400 */
[----:B------:R-:W-:Y:S02]  /*3240*/  ISETP.GT.AND P5, PT, R91, 0x41, PT ;  /* 0x000000415b00780c */ /* 0x000fe40003fa4270 */
[----:B------:R-:W-:-:S05]  /*3250*/  FMNMX.FTZ R9, R164, R9, !PT ;  /* 0x00000009a4097209 */ /* 0x000fca0007810000 */
[----:B------:R0:W-:Y:S08]  /*3260*/  MUFU.TANH R140, R38 ;  /* 0x00000026008c7308 */ /* 0x0001f00000002400 */
[----:B------:R-:W1:Y:S01]  /*3270*/  MUFU.TANH R59, R59 ;  /* 0x0000003b003b7308 */ /* 0x000e620000002400 */
[----:B0-----:R-:W-:Y:S02]  /*3280*/  FSEL R38, R15, -INF , P2 ;  /* 0xff8000000f267808 */ /* 0x001fe40001000000 */
[----:B------:R-:W-:-:S04]  /*3290*/  ISETP.GT.AND P2, PT, R91, 0x38, PT ;  /* 0x000000385b00780c */ /* 0x000fc80003f44270 */
[----:B------:R-:W-:Y:S01]  /*32a0*/  FSEL R166, R86, -INF , P2 ;  /* 0xff80000056a67808 */ /* 0x000fe20001000000 */
[----:B------:R-:W0:Y:S03]  /*32b0*/  MUFU.TANH R72, R72 ;  /* 0x0000004800487308 */ /* 0x000e260000002400 */
[----:B------:R-:W-:-:S04]  /*32c0*/  FMNMX.FTZ R9, R166, R9, !PT ;  /* 0x00000009a6097209 */ /* 0x000fc80007810000 */
[----:B------:R-:W-:Y:S01]  /*32d0*/  FMNMX.FTZ R9, R122, R9, !PT ;  /* 0x000000097a097209 */ /* 0x000fe20007810000 */
[----:B------:R-:W-:Y:S01]  /*32e0*/  MUFU.TANH R62, R62 ;  /* 0x0000003e003e7308 */ /* 0x000fe20000002400 */
[----:B-1----:R-:W-:-:S07]  /*32f0*/  FSEL R116, R59, -INF , P5 ;  /* 0xff8000003b747808 */ /* 0x002fce0002800000 */
[----:B------:R-:W-:Y:S01]  /*3300*/  MUFU.TANH R75, R75 ;  /* 0x0000004b004b7308 */ /* 0x000fe20000002400 */
[----:B0-----:R-:W-:Y:S02]  /*3310*/  FSEL R72, R72, -INF , P3 ;  /* 0xff80000048487808 */ /* 0x001fe40001800000 */
[----:B------:R-:W-:-:S05]  /*3320*/  ISETP.GT.AND P3, PT, R91, 0x49, PT ;  /* 0x000000495b00780c */ /* 0x000fca0003f64270 */
[----:B------:R0:W-:Y:S08]  /*3330*/  MUFU.TANH R61, R40 ;  /* 0x00000028003d7308 */ /* 0x0001f00000002400 */
[----:B------:R-:W1:Y:S01]  /*3340*/  MUFU.TANH R63, R63 ;  /* 0x0000003f003f7308 */ /* 0x000e620000002400 */
[----:B0-----:R-:W-:Y:S02]  /*3350*/  FSEL R40, R21, -INF , P6 ;  /* 0xff80000015287808 */ /* 0x001fe40003000000 */
[----:B------:R-:W-:-:S02]  /*3360*/  ISETP.GT.AND P6, PT, R91, 0x40, PT ;  /* 0x000000405b00780c */ /* 0x000fc40003fc4270 */
[----:B------:R-:W-:Y:S02]  /*3370*/  FMNMX.FTZ R21, R4, R5, !PT ;  /* 0x0000000504157209 */ /* 0x000fe40007810000 */
[----:B------:R-:W-:Y:S01]  /*3380*/  FSEL R118, R58, -INF , P6 ;  /* 0xff8000003a767808 */ /* 0x000fe20003000000 */
[----:B------:R-:W0:Y:S01]  /*3390*/  MUFU.TANH R74, R74 ;  /* 0x0000004a004a7308 */ /* 0x000e220000002400 */
[----:B------:R-:W-:Y:S02]  /*33a0*/  FMNMX.FTZ R21, R6, R21, !PT ;  /* 0x0000001506157209 */ /* 0x000fe40007810000 */
[----:B------:R-:W-:-:S04]  /*33b0*/  FMNMX.FTZ R9, R118, R9, !PT ;  /* 0x0000000976097209 */ /* 0x000fc80007810000 */
[----:B------:R-:W-:Y:S01]  /*33c0*/  FMNMX.FTZ R9, R116, R9, !PT ;  /* 0x0000000974097209 */ /* 0x000fe20007810000 */
[----:B------:R-:W-:Y:S01]  /*33d0*/  MUFU.TANH R66, R66 ;  /* 0x0000004200427308 */ /* 0x000fe20000002400 */
[----:B-1----:R-:W-:-:S07]  /*33e0*/  FSEL R120, R63, -INF , P3 ;  /* 0xff8000003f787808 */ /* 0x002fce0001800000 */
[----:B------:R-:W1:Y:S01]  /*33f0*/  MUFU.TANH R76, R76 ;  /* 0x0000004c004c7308 */ /* 0x000e620000002400 */
[----:B0-----:R-:W-:Y:S02]  /*3400*/  FSEL R74, R74, -INF , P1 ;  /* 0xff8000004a4a7808 */ /* 0x001fe40000800000 */
[----:B------:R-:W-:-:S05]  /*3410*/  ISETP.GT.AND P1, PT, R91, 0x51, PT ;  /* 0x000000515b00780c */ /* 0x000fca0003f24270 */
[----:B------:R0:W-:Y:S08]  /*3420*/  MUFU.TANH R100, R42 ;  /* 0x0000002a00647308 */ /* 0x0001f00000002400 */
[----:B------:R-:W2:Y:S01]  /*3430*/  MUFU.TANH R67, R67 ;  /* 0x0000004300437308 */ /* 0x000ea20000002400 */
[----:B0-----:R-:W-:Y:S02]  /*3440*/  FSEL R42, R73, -INF , P4 ;  /* 0xff800000492a7808 */ /* 0x001fe40002000000 */
[----:B------:R-:W-:-:S02]  /*3450*/  ISETP.GT.AND P4, PT, R91, 0x48, PT ;  /* 0x000000485b00780c */ /* 0x000fc40003f84270 */
[----:B-1----:R-:W-:Y:S02]  /*3460*/  FSEL R76, R76, -INF , P6 ;  /* 0xff8000004c4c7808 */ /* 0x002fe40003000000 */
[----:B------:R-:W-:Y:S01]  /*3470*/  FSEL R106, R62, -INF , P4 ;  /* 0xff8000003e6a7808 */ /* 0x000fe20002000000 */
[----:B------:R-:W0:Y:S01]  /*3480*/  MUFU.TANH R56, R56 ;  /* 0x0000003800387308 */ /* 0x000e220000002400 */
[----:B------:R-:W-:Y:S02]  /*3490*/  ISETP.GT.AND P6, PT, R91, 0x58, PT ;  /* 0x000000585b00780c */ /* 0x000fe40003fc4270 */
[----:B------:R-:W-:-:S04]  /*34a0*/  FMNMX.FTZ R9, R106, R9, !PT ;  /* 0x000000096a097209 */ /* 0x000fc80007810000 */
[----:B------:R-:W-:Y:S01]  /*34b0*/  FMNMX.FTZ R9, R120, R9, !PT ;  /* 0x0000000978097209 */ /* 0x000fe20007810000 */
[----:B------:R-:W1:Y:S01]  /*34c0*/  MUFU.TANH R70, R70 ;  /* 0x0000004600467308 */ /* 0x000e620000002400 */
[----:B--2---:R-:W-:-:S07]  /*34d0*/  FSEL R112, R67, -INF , P1 ;  /* 0xff80000043707808 */ /* 0x004fce0000800000 */
[----:B------:R-:W-:Y:S01]  /*34e0*/  MUFU.TANH R60, R60 ;  /* 0x0000003c003c7308 */ /* 0x000fe20000002400 */
[----:B0-----:R-:W-:Y:S02]  /*34f0*/  FSEL R56, R56, -INF , P5 ;  /* 0xff80000038387808 */ /* 0x001fe40002800000 */
[----:B------:R-:W-:-:S05]  /*3500*/  ISETP.GT.AND P5, PT, R91, 0x59, PT ;  /* 0x000000595b00780c */ /* 0x000fca0003fa4270 */
[----:B------:R0:W-:Y:S01]  /*3510*/  MUFU.TANH R77, R44 ;  /* 0x0000002c004d7308 */ /* 0x0001e20000002400 */
[----:B-1----:R-:W-:-:S07]  /*3520*/  FSEL R108, R70, -INF , P6 ;  /* 0xff800000466c7808 */ /* 0x002fce0003000000 */
        /* <DEDUP_REMOVED lines=8> */
[----:B-1----:R-:W-:Y:S02]  /*35b0*/  FSEL R104, R71, -INF , P5 ;  /* 0xff80000047687808 */ /* 0x002fe40002800000 */
[----:B------:R-:W-:-:S04]  /*35c0*/  FMNMX.FTZ R9, R108, R9, !PT ;  /* 0x000000096c097209 */ /* 0x000fc80007810000 */
[----:B------:R-:W-:Y:S01]  /*35d0*/  FMNMX.FTZ R9, R104, R9, !PT ;  /* 0x0000000968097209 */ /* 0x000fe20007810000 */
[----:B------:R-:W-:Y:S08]  /*35e0*/  MUFU.TANH R43, R43 ;  /* 0x0000002b002b7308 */ /* 0x000ff00000002400 */
[----:B------:R-:W-:Y:S08]  /*35f0*/  MUFU.TANH R65, R65 ;  /* 0x0000004100417308 */ /* 0x000ff00000002400 */
[----:B------:R1:W-:Y:S08]  /*3600*/  MUFU.TANH R80, R46 ;  /* 0x0000002e00507308 */ /* 0x0003f00000002400 */
[----:B------:R-:W-:Y:S01]  /*3610*/  MUFU.TANH R68, R68 ;  /* 0x0000004400447308 */ /* 0x000fe20000002400 */
[----:B-1----:R-:W-:-:S02]  /*3620*/  FSEL R46, R60, -INF , P4 ;  /* 0xff8000003c2e7808 */ /* 0x002fc40002000000 */
[----:B------:R-:W-:-:S04]  /*3630*/  ISETP.GT.AND P4, PT, R91, 0x60, PT ;  /* 0x000000605b00780c */ /* 0x000fc80003f84270 */
[----:B------:R-:W-:Y:S01]  /*3640*/  FSEL R100, R100, -INF , P4 ;  /* 0xff80000064647808 */ /* 0x000fe20002000000 */
[----:B------:R-:W-:Y:S01]  /*3650*/  MUFU.TANH R47, R47 ;  /* 0x0000002f002f7308 */ /* 0x000fe20000002400 */
[----:B------:R-:W-:Y:S02]  /*3660*/  FSEL R60, R61, -INF , P4 ;  /* 0xff8000003d3c7808 */ /* 0x000fe40002000000 */
[----:B------:R-:W-:Y:S02]  /*3670*/  FMNMX.FTZ R9, R100, R9, !PT ;  /* 0x0000000964097209 */ /* 0x000fe40007810000 */
[----:B------:R-:W-:-:S03]  /*3680*/  ISETP.GT.AND P4, PT, R91, 0x78, PT ;  /* 0x000000785b00780c */ /* 0x000fc60003f84270 */
[----:B------:R-:W1:Y:S08]  /*3690*/  MUFU.TANH R69, R69 ;  /* 0x0000004500457308 */ /* 0x000e700000002400 */
[----:B------:R0:W-:Y:S08]  /*36a0*/  MUFU.TANH R81, R48 ;  /* 0x0000003000517308 */ /* 0x0001f00000002400 */
[----:B------:R2:W-:Y:S01]  /*36b0*/  MUFU.TANH R84, R50 ;  /* 0x0000003200547308 */ /* 0x0005e20000002400 */
[----:B0-----:R-:W-:-:S02]  /*36c0*/  FSEL R48, R57, -INF , P3 ;  /* 0xff80000039307808 */ /* 0x001fc40001800000 */
[----:B------:R-:W-:Y:S02]  /*36d0*/  ISETP.GT.AND P3, PT, R91, 0x61, PT ;  /* 0x000000615b00780c */ /* 0x000fe40003f64270 */
[----:B-1----:R-:W-:Y:S02]  /*36e0*/  FSEL R58, R69, -INF , P5 ;  /* 0xff800000453a7808 */ /* 0x002fe40002800000 */
[----:B------:R-:W-:Y:S01]  /*36f0*/  FSEL R96, R43, -INF , P3 ;  /* 0xff8000002b607808 */ /* 0x000fe20001800000 */
[----:B------:R-:W0:Y:S01]  /*3700*/  MUFU.TANH R51, R51 ;  /* 0x0000003300337308 */ /* 0x000e220000002400 */
[----:B--2---:R-:W-:Y:S02]  /*3710*/  FSEL R50, R64, -INF , P2 ;  /* 0xff80000040327808 */ /* 0x004fe40001000000 */
[----:B------:R-:W-:Y:S02]  /*3720*/  ISETP.GT.AND P2, PT, R91, 0x68, PT ;  /* 0x000000685b00780c */ /* 0x000fe40003f44270 */
[----:B------:R-:W-:-:S02]  /*3730*/  FMNMX.FTZ R9, R96, R9, !PT ;  /* 0x0000000960097209 */ /* 0x000fc40007810000 */
[----:B------:R-:W-:Y:S01]  /*3740*/  FSEL R10, R80, -INF , P2 ;  /* 0xff800000500a7808 */ /* 0x000fe20001000000 */
[----:B------:R-:W1:Y:S01]  /*3750*/  MUFU.TANH R41, R41 ;  /* 0x0000002900297308 */ /* 0x000e620000002400 */
[----:B------:R-:W-:Y:S02]  /*3760*/  ISETP.GT.AND P5, PT, R91, 0x71, PT ;  /* 0x000000715b00780c */ /* 0x000fe40003fa4270 */
[----:B------:R-:W-:Y:S02]  /*3770*/  FMNMX.FTZ R9, R10, R9, !PT ;  /* 0x000000090a097209 */ /* 0x000fe40007810000 */
[----:B------:R-:W-:Y:S02]  /*3780*/  FSEL R64, R77, -INF , P2 ;  /* 0xff8000004d407808 */ /* 0x000fe40001000000 */
[----:B------:R-:W-:Y:S01]  /*3790*/  ISETP.GT.AND P2, PT, R91, 0x80, PT ;  /* 0x000000805b00780c */ /* 0x000fe20003f44270 */
[----:B------:R2:W-:Y:S01]  /*37a0*/  MUFU.TANH R85, R52 ;  /* 0x0000003400557308 */ /* 0x0005e20000002400 */
[----:B0-----:R-:W-:-:S02]  /*37b0*/  FSEL R102, R51, -INF , P5 ;  /* 0xff80000033667808 */ /* 0x001fc40002800000 */
[----:B------:R-:W-:Y:S02]  /*37c0*/  FSEL R126, R126, -INF , P2 ;  /* 0xff8000007e7e7808 */ /* 0x000fe40001000000 */
[----:B------:R-:W-:Y:S02]  /*37d0*/  FSEL R82, R90, -INF , P2 ;  /* 0xff8000005a527808 */ /* 0x000fe40001000000 */
[----:B------:R-:W-:Y:S01]  /*37e0*/  ISETP.GT.AND P2, PT, R91, 0x98, PT ;  /* 0x000000985b00780c */ /* 0x000fe20003f44270 */
[----:B------:R0:W3:Y:S01]  /*37f0*/  MUFU.TANH R110, R54 ;  /* 0x00000036006e7308 */ /* 0x0000e20000002400 */
[----:B--2---:R-:W-:Y:S02]  /*3800*/  FSEL R52, R65, -INF , P1 ;  /* 0xff80000041347808 */ /* 0x004fe40000800000 */
[----:B------:R-:W-:Y:S02]  /*3810*/  ISETP.GT.AND P1, PT, R91, 0x69, PT ;  /* 0x000000695b00780c */ /* 0x000fe40003f24270 */
[----:B-1----:R-:W-:-:S02]  /*3820*/  FSEL R62, R41, -INF , P3 ;  /* 0xff800000293e7808 */ /* 0x002fc40001800000 */
[----:B------:R-:W-:Y:S01]  /*3830*/  FSEL R94, R47, -INF , P1 ;  /* 0xff8000002f5e7808 */ /* 0x000fe20000800000 */
[----:B------:R-:W1:Y:S01]  /*3840*/  MUFU.TANH R55, R55 ;  /* 0x0000003700377308 */ /* 0x000e620000002400 */
[----:B0-----:R-:W-:Y:S02]  /*3850*/  FSEL R54, R68, -INF , P6 ;  /* 0xff80000044367808 */ /* 0x001fe40003000000 */
[C---:B------:R-:W-:Y:S02]  /*3860*/  ISETP.GT.AND P6, PT, R91.reuse, 0x70, PT ;  /* 0x000000705b00780c */ /* 0x040fe40003fc4270 */
[----:B------:R-:W-:Y:S02]  /*3870*/  FMNMX.FTZ R9, R94, R9, !PT ;  /* 0x000000095e097209 */ /* 0x000fe40007810000 */
[----:B------:R-:W-:Y:S01]  /*3880*/  FSEL R98, R84, -INF , P6 ;  /* 0xff80000054627808 */ /* 0x000fe20003000000 */
[----:B------:R-:W0:Y:S01]  /*3890*/  MUFU.TANH R45, R45 ;  /* 0x0000002d002d7308 */ /* 0x000e220000002400 */
[----:B------:R-:W-:-:S02]  /*38a0*/  ISETP.GT.AND P3, PT, R91, 0x79, PT ;  /* 0x000000795b00780c */ /* 0x000fc40003f64270 */
[----:B------:R-:W-:Y:S02]  /*38b0*/  FMNMX.FTZ R9, R98, R9, !PT ;  /* 0x0000000962097209 */ /* 0x000fe40007810000 */
[----:B---3--:R-:W-:Y:S02]  /*38c0*/  FSEL R110, R110, -INF , P4 ;  /* 0xff8000006e6e7808 */ /* 0x008fe40002000000 */
[----:B------:R-:W-:Y:S01]  /*38d0*/  FMNMX.FTZ R9, R102, R9, !PT ;  /* 0x0000000966097209 */ /* 0x000fe20007810000 */
[----:B------:R-:W2:Y:S01]  /*38e0*/  MUFU.TANH R27, R27 ;  /* 0x0000001b001b7308 */ /* 0x000ea20000002400 */
[----:B-1----:R-:W-:Y:S02]  /*38f0*/  FSEL R124, R55, -INF , P3 ;  /* 0xff800000377c7808 */ /* 0x002fe40001800000 */
[----:B------:R-:W-:Y:S02]  /*3900*/  FMNMX.FTZ R9, R110, R9, !PT ;  /* 0x000000096e097209 */ /* 0x000fe40007810000 */
[----:B------:R-:W-:-:S02]  /*3910*/  FSEL R68, R81, -INF , P6 ;  /* 0xff80000051447808 */ /* 0x000fc40003000000 */
[----:B------:R-:W-:Y:S01]  /*3920*/  FMNMX.FTZ R9, R124, R9, !PT ;  /* 0x000000097c097209 */ /* 0x000fe20007810000 */
[----:B------:R-:W1:Y:S01]  /*3930*/  MUFU.TANH R49, R49 ;  /* 0x0000003100317308 */ /* 0x000e620000002400 */
[----:B0-----:R-:W-:Y:S02]  /*3940*/  FSEL R66, R45, -INF , P1 ;  /* 0xff8000002d427808 */ /* 0x001fe40000800000 */
[C---:B------:R-:W-:Y:S02]  /*3950*/  ISETP.GT.AND P1, PT, R91.reuse, 0x81, PT ;  /* 0x000000815b00780c */ /* 0x040fe40003f24270 */
[----:B------:R-:W-:Y:S02]  /*3960*/  ISETP.GT.AND P6, PT, R91, 0x88, PT ;  /* 0x000000885b00780c */ /* 0x000fe40003fc4270 */
[----:B------:R-:W-:Y:S01]  /*3970*/  FMNMX.FTZ R9, R126, R9, !PT ;  /* 0x000000097e097209 */ /* 0x000fe20007810000 */
[----:B------:R-:W0:Y:S01]  /*3980*/  MUFU.TANH R31, R31 ;  /* 0x0000001f001f7308 */ /* 0x000e220000002400 */
[----:B--2---:R-:W-:-:S02]  /*3990*/  FSEL R128, R27, -INF , P1 ;  /* 0xff8000001b807808 */ /* 0x004fc40000800000 */
[----:B------:R-:W-:Y:S02]  /*39a0*/  FSEL R130, R130, -INF , P6 ;  /* 0xff80000082827808 */ /* 0x000fe40003000000 */
[----:B------:R-:W-:Y:S02]  /*39b0*/  FMNMX.FTZ R9, R128, R9, !PT ;  /* 0x0000000980097209 */ /* 0x000fe40007810000 */
[----:B------:R-:W-:Y:S01]  /*39c0*/  FSEL R78, R85, -INF , P4 ;  /* 0xff800000554e7808 */ /* 0x000fe20002000000 */
[----:B------:R-:W2:Y:S01]  /*39d0*/  MUFU.TANH R53, R53 ;  /* 0x0000003500357308 */ /* 0x000ea20000002400 */
[----:B-1----:R-:W-:Y:S02]  /*39e0*/  FSEL R70, R49, -INF , P5 ;  /* 0xff80000031467808 */ /* 0x002fe40002800000 */
[C---:B------:R-:W-:Y:S02]  /*39f0*/  ISETP.GT.AND P5, PT, R91.reuse, 0x89, PT ;  /* 0x000000895b00780c */ /* 0x040fe40003fa4270 */
[----:B------:R-:W-:-:S02]  /*3a00*/  ISETP.GT.AND P4, PT, R91, 0x90, PT ;  /* 0x000000905b00780c */ /* 0x000fc40003f84270 */
[----:B------:R-:W-:Y:S01]  /*3a10*/  FMNMX.FTZ R9, R130, R9, !PT ;  /* 0x0000000982097209 */ /* 0x000fe20007810000 */
[----:B------:R-:W1:Y:S01]  /*3a20*/  MUFU.TANH R35, R35 ;  /* 0x0000002300237308 */ /* 0x000e620000002400 */
[----:B0-----:R-:W-:Y:S02]  /*3a30*/  FSEL R132, R31, -INF , P5 ;  /* 0xff8000001f847808 */ /* 0x001fe40002800000 */
[----:B------:R-:W-:Y:S02]  /*3a40*/  FSEL R134, R134, -INF , P4 ;  /* 0xff80000086867808 */ /* 0x000fe40002000000 */
[----:B------:R-:W-:Y:S02]  /*3a50*/  FMNMX.FTZ R9, R132, R9, !PT ;  /* 0x0000000984097209 */ /* 0x000fe40007810000 */
[----:B------:R-:W-:Y:S01]  /*3a60*/  FSEL R140, R140, -INF , P2 ;  /* 0xff8000008c8c7808 */ /* 0x000fe20001000000 */
[----:B------:R-:W0:Y:S01]  /*3a70*/  MUFU.TANH R25, R25 ;  /* 0x0000001900197308 */ /* 0x000e220000002400 */
[----:B--2---:R-:W-:-:S02]  /*3a80*/  FSEL R80, R53, -INF , P3 ;  /* 0xff80000035507808 */ /* 0x004fc40001800000 */
[----:B------:R-:W-:Y:S02]  /*3a90*/  ISETP.GT.AND P3, PT, R91, 0x91, PT ;  /* 0x000000915b00780c */ /* 0x000fe40003f64270 */
[----:B------:R-:W-:-:S03]  /*3aa0*/  FMNMX.FTZ R9, R134, R9, !PT ;  /* 0x0000000986097209 */ /* 0x000fc60007810000 */
[----:B------:R-:W2:Y:S01]  /*3ab0*/  MUFU.TANH R39, R39 ;  /* 0x0000002700277308 */ /* 0x000ea20000002400 */
[----:B-1----:R-:W-:-:S04]  /*3ac0*/  FSEL R136, R35, -INF , P3 ;  /* 0xff80000023887808 */ /* 0x002fc80001800000 */
[----:B------:R-:W-:-:S03]  /*3ad0*/  FMNMX.FTZ R9, R136, R9, !PT ;  /* 0x0000000988097209 */ /* 0x000fc60007810000 */
[----:B------:R1:W-:Y:S01]  /*3ae0*/  MUFU.TANH R43, R29 ;  /* 0x0000001d002b7308 */ /* 0x0003e20000002400 */
[----:B0-----:R-:W-:Y:S02]  /*3af0*/  FSEL R84, R25, -INF , P1 ;  /* 0xff80000019547808 */ /* 0x001fe40000800000 */
[----:B------:R-:W-:Y:S02]  /*3b00*/  ISETP.GT.AND P1, PT, R91, 0x99, PT ;  /* 0x000000995b00780c */ /* 0x000fe40003f24270 */
[----:B------:R-:W-:Y:S02]  /*3b10*/  FMNMX.FTZ R9, R140, R9, !PT ;  /* 0x000000098c097209 */ /* 0x000fe40007810000 */
[----:B------:R-:W-:Y:S01]  /*3b20*/  FMNMX.FTZ R25, R24, R21, !PT ;  /* 0x0000001518197209 */ /* 0x000fe20007810000 */
[----:B------:R-:W-:Y:S01]  /*3b30*/  MUFU.TANH R47, R33 ;  /* 0x00000021002f7308 */ /* 0x000fe20000002400 */
[----:B--2---:R-:W-:Y:S02]  /*3b40*/  FSEL R138, R39, -INF , P1 ;  /* 0xff800000278a7808 */ /* 0x004fe40000800000 */
[----:B------:R-:W-:-:S02]  /*3b50*/  FMNMX.FTZ R25, R26, R25, !PT ;  /* 0x000000191a197209 */ /* 0x000fc40007810000 */
[----:B------:R-:W-:Y:S02]  /*3b60*/  FMNMX.FTZ R9, R138, R9, !PT ;  /* 0x000000098a097209 */ /* 0x000fe40007810000 */
[----:B------:R-:W-:Y:S01]  /*3b70*/  FMNMX.FTZ R25, R30, R25, !PT ;  /* 0x000000191e197209 */ /* 0x000fe20007810000 */
[----:B------:R-:W-:Y:S02]  /*3b80*/  MUFU.TANH R51, R37 ;  /* 0x0000002500337308 */ /* 0x000fe40000002400 */
[----:B------:R-:W0:Y:S01]  /*3b90*/  SHFL.BFLY PT, R8, R9, 0x2, 0x1f ;  /* 0x0c401f0009087f89 */ /* 0x000e2200000e0000 */
[----:B------:R-:W-:-:S04]  /*3ba0*/  FMNMX.FTZ R25, R12, R25, !PT ;  /* 0x000000190c197209 */ /* 0x000fc80007810000 */
[----:B------:R-:W-:Y:S01]  /*3bb0*/  FMNMX.FTZ R27, R34, R25, !PT ;  /* 0x00000019221b7209 */ /* 0x000fe20007810000 */
[----:B------:R-:W2:Y:S03]  /*3bc0*/  MUFU.TANH R41, R28 ;  /* 0x0000001c00297308 */ /* 0x000ea60000002400 */
[----:B------:R-:W-:-:S04]  /*3bd0*/  FMNMX.FTZ R27, R38, R27, !PT ;  /* 0x0000001b261b7209 */ /* 0x000fc80007810000 */
[----:B------:R-:W-:Y:S01]  /*3be0*/  FMNMX.FTZ R27, R14, R27, !PT ;  /* 0x0000001b0e1b7209 */ /* 0x000fe20007810000 */
[----:B------:R-:W-:Y:S03]  /*3bf0*/  MUFU.TANH R45, R32 ;  /* 0x00000020002d7308 */ /* 0x000fe60000002400 */
[----:B------:R-:W-:-:S05]  /*3c00*/  FMNMX.FTZ R27, R40, R27, !PT ;  /* 0x0000001b281b7209 */ /* 0x000fca0007810000 */
[----:B------:R-:W3:Y:S01]  /*3c10*/  MUFU.TANH R49, R36 ;  /* 0x0000002400317308 */ /* 0x000ee20000002400 */
[----:B0-----:R-:W-:-:S05]  /*3c20*/  FMNMX.FTZ R11, R9, R8, !PT ;  /* 0x00000008090b7209 */ /* 0x001fca0007810000 */
[----:B------:R-:W0:Y:S02]  /*3c30*/  SHFL.BFLY PT, R8, R11, 0x1, 0x1f ;  /* 0x0c201f000b087f89 */ /* 0x000e2400000e0000 */
[----:B0-----:R-:W-:-:S04]  /*3c40*/  FMNMX.FTZ R8, R11, R8, !PT ;  /* 0x000000080b087209 */ /* 0x001fc80007810000 */
[C---:B------:R-:W-:Y:S01]  /*3c50*/  FSETP.NEU.FTZ.AND P0, PT, R8.reuse, -INF , PT ;  /* 0xff8000000800780b */ /* 0x040fe20003f1d000 */
[----:B------:R-:W-:-:S05]  /*3c60*/  FFMA.FTZ R35, R8, R7, -8 ;  /* 0xc100000008237423 */ /* 0x000fca0000010007 */
[----:B------:R-:W-:Y:S02]  /*3c70*/  FSEL R35, R35, RZ, P0 ;  /* 0x000000ff23237208 */ /* 0x000fe40000000000 */
[----:B------:R-:W-:-:S03]  /*3c80*/  ISETP.NE.AND P0, PT, R105, RZ, PT ;  /* 0x000000ff6900720c */ /* 0x000fc60003f05270 */
[-CC-:B-1----:R-:W-:Y:S01]  /*3c90*/  FFMA.FTZ R29, R88, R7.reuse, -R35.reuse ;  /* 0x00000007581d7223 */ /* 0x182fe20000010823 */
[----:B------:R-:W-:-:S01]  /*3ca0*/  FFMA.FTZ R53, R106, R7, -R35 ;  /* 0x000000076a357223 */ /* 0x000fc20000010823 */
[-CC-:B------:R-:W-:Y:S01]  /*3cb0*/  FFMA.FTZ R55, R114, R7.reuse, -R35.reuse ;  /* 0x0000000772377223 */ /* 0x180fe20000010823 */
[----:B--2---:R-:W-:Y:S01]  /*3cc0*/  FSEL R114, R41, -INF , P6 ;  /* 0xff80000029727808 */ /* 0x004fe20003000000 */
[----:B------:R0:W-:Y:S01]  /*3cd0*/  MUFU.EX2 R21, R29 ;  /* 0x0000001d00157308 */ /* 0x0001e20000000800 */
[----:B------:R-:W-:-:S01]  /*3ce0*/  FFMA.FTZ R118, R118, R7, -R35 ;  /* 0x0000000776767223 */ /* 0x000fc20000010823 */
[-CC-:B------:R-:W-:Y:S01]  /*3cf0*/  FFMA.FTZ R57, R108, R7.reuse, -R35.reuse ;  /* 0x000000076c397223 */ /* 0x180fe20000010823 */
[----:B------:R-:W-:Y:S01]  /*3d00*/  FSEL R108, R43, -INF , P5 ;  /* 0xff8000002b6c7808 */ /* 0x000fe20002800000 */
[-CC-:B------:R-:W-:Y:S01]  /*3d10*/  FFMA.FTZ R28, R142, R7.reuse, -R35.reuse ;  /* 0x000000078e1c7223 */ /* 0x180fe20000010823 */
[----:B------:R-:W-:Y:S01]  /*3d20*/  FSEL R142, R47, -INF , P3 ;  /* 0xff8000002f8e7808 */ /* 0x000fe20001800000 */
[-CC-:B------:R-:W-:Y:S01]  /*3d30*/  FFMA.FTZ R41, R100, R7.reuse, -R35.reuse ;  /* 0x0000000764297223 */ /* 0x180fe20000010823 */
[----:B---3--:R-:W-:Y:S01]  /*3d40*/  FSEL R100, R49, -INF , P2 ;  /* 0xff80000031647808 */ /* 0x008fe20001000000 */
[--C-:B------:R-:W-:Y:S01]  /*3d50*/  FFMA.FTZ R11, R144, R7, -R35.reuse ;  /* 0x00000007900b7223 */ /* 0x100fe20000010823 */
[----:B0-----:R-:W-:Y:S01]  /*3d60*/  FMNMX.FTZ R29, R20, R27, !PT ;  /* 0x0000001b141d7209 */ /* 0x001fe20007810000 */
[-CC-:B------:R-:W-:Y:S01]  /*3d70*/  FFMA.FTZ R43, R10, R7.reuse, -R35.reuse ;  /* 0x000000070a2b7223 */ /* 0x180fe20000010823 */
[----:B------:R-:W-:Y:S01]  /*3d80*/  FSEL R144, R51, -INF , P1 ;  /* 0xff80000033907808 */ /* 0x000fe20000800000 */
[--C-:B------:R-:W-:Y:S01]  /*3d90*/  FFMA.FTZ R9, R92, R7, -R35.reuse ;  /* 0x000000075c097223 */ /* 0x100fe20000010823 */
[----:B------:R-:W-:Y:S01]  /*3da0*/  FMNMX.FTZ R29, R42, R29, !PT ;  /* 0x0000001d2a1d7209 */ /* 0x000fe20007810000 */
[----:B------:R-:W-:Y:S01]  /*3db0*/  MUFU.EX2 R28, R28 ;  /* 0x0000001c001c7308 */ /* 0x000fe20000000800 */
[----:B------:R-:W-:-:S01]  /*3dc0*/  FFMA.FTZ R32, R146, R7, -R35 ;  /* 0x0000000792207223 */ /* 0x000fc20000010823 */
[--C-:B------:R-:W-:Y:S01]  /*3dd0*/  FFMA.FTZ R13, R148, R7, -R35.reuse ;  /* 0x00000007940d7223 */ /* 0x100fe20000010823 */
[----:B------:R-:W-:Y:S01]  /*3de0*/  FMNMX.FTZ R29, R72, R29, !PT ;  /* 0x0000001d481d7209 */ /* 0x000fe20007810000 */
[-CC-:B------:R-:W-:Y:S01]  /*3df0*/  FFMA.FTZ R47, R110, R7.reuse, -R35.reuse ;  /* 0x000000076e2f7223 */ /* 0x180fe20000010823 */
[----:B------:R-:W-:-:S01]  /*3e00*/  FFMA.FTZ R110, R128, R7, -R35 ;  /* 0x00000007806e7223 */ /* 0x000fc20000010823 */
        /* <DEDUP_REMOVED lines=18> */
[----:B------:R-:W0:Y:S01]  /*3f30*/  MUFU.EX2 R32, R32 ;  /* 0x0000002000207308 */ /* 0x000e220000000800 */
[----:B------:R-:W-:-:S01]  /*3f40*/  FFMA.FTZ R122, R122, R7, -R35 ;  /* 0x000000077a7a7223 */ /* 0x000fc20000010823 */
[--C-:B------:R-:W-:Y:S01]  /*3f50*/  FFMA.FTZ R116, R116, R7, -R35.reuse ;  /* 0x0000000774747223 */ /* 0x100fe20000010823 */
[----:B------:R-:W-:Y:S01]  /*3f60*/  FMNMX.FTZ R33, R48, R31, !PT ;  /* 0x0000001f30217209 */ /* 0x000fe20007810000 */
[-CC-:B------:R-:W-:Y:S01]  /*3f70*/  FFMA.FTZ R112, R112, R7.reuse, -R35.reuse ;  /* 0x0000000770707223 */ /* 0x180fe20000010823 */
[----:B------:R-:W-:-:S01]  /*3f80*/  FFMA.FTZ R104, R104, R7, -R35 ;  /* 0x0000000768687223 */ /* 0x000fc20000010823 */
[--C-:B------:R-:W-:Y:S01]  /*3f90*/  FFMA.FTZ R96, R96, R7, -R35.reuse ;  /* 0x0000000760607223 */ /* 0x100fe20000010823 */
[----:B------:R-:W-:Y:S01]  /*3fa0*/  FMNMX.FTZ R33, R50, R33, !PT ;  /* 0x0000002132217209 */ /* 0x000fe20007810000 */
[----:B------:R1:W-:Y:S01]  /*3fb0*/  MUFU.EX2 R31, R118 ;  /* 0x00000076001f7308 */ /* 0x0003e20000000800 */
[----:B------:R-:W-:-:S01]  /*3fc0*/  FFMA.FTZ R94, R94, R7, -R35 ;  /* 0x000000075e5e7223 */ /* 0x000fc20000010823 */
[--C-:B------:R-:W-:Y:S01]  /*3fd0*/  FFMA.FTZ R51, R130, R7, -R35.reuse ;  /* 0x0000000782337223 */ /* 0x100fe20000010823 */
[----:B------:R-:W-:Y:S01]  /*3fe0*/  FMNMX.FTZ R33, R52, R33, !PT ;  /* 0x0000002134217209 */ /* 0x000fe20007810000 */
[-CC-:B------:R-:W-:Y:S01]  /*3ff0*/  FFMA.FTZ R120, R132, R7.reuse, -R35.reuse ;  /* 0x0000000784787223 */ /* 0x180fe20000010823 */
[----:B------:R-:W-:-:S02]  /*4000*/  FFMA.FTZ R126, R138, R7, -R35 ;  /* 0x000000078a7e7223 */ /* 0x000fc40000010823 */
[----:B------:R-:W-:Y:S01]  /*4010*/  FMNMX.FTZ R33, R54, R33, !PT ;  /* 0x0000002136217209 */ /* 0x000fe20007810000 */
[----:B------:R-:W-:Y:S01]  /*4020*/  MUFU.EX2 R13, R13 ;  /* 0x0000000d000d7308 */ /* 0x000fe20000000800 */
[----:B-1----:R-:W-:Y:S01]  /*4030*/  FSEL R118, R45, -INF , P4 ;  /* 0xff8000002d767808 */ /* 0x002fe20002000000 */
[--C-:B------:R-:W-:Y:S01]  /*4040*/  FFMA.FTZ R45, R98, R7, -R35.reuse ;  /* 0x00000007622d7223 */ /* 0x100fe20000010823 */
[----:B------:R-:W-:Y:S01]  /*4050*/  FMNMX.FTZ R37, R58, R33, !PT ;  /* 0x000000213a257209 */ /* 0x000fe20007810000 */
[-CC-:B------:R-:W-:Y:S01]  /*4060*/  FFMA.FTZ R98, R102, R7.reuse, -R35.reuse ;  /* 0x0000000766627223 */ /* 0x180fe20000010823 */
[----:B------:R-:W-:-:S01]  /*4070*/  FFMA.FTZ R102, R124, R7, -R35 ;  /* 0x000000077c667223 */ /* 0x000fc20000010823 */
[----:B------:R-:W-:Y:S01]  /*4080*/  FFMA.FTZ R124, R136, R7, -R35 ;  /* 0x00000007887c7223 */ /* 0x000fe20000010823 */
[----:B------:R-:W-:Y:S01]  /*4090*/  FMNMX.FTZ R37, R60, R37, !PT ;  /* 0x000000253c257209 */ /* 0x000fe20007810000 */
[----:B------:R1:W-:Y:S03]  /*40a0*/  MUFU.EX2 R33, R53 ;  /* 0x0000003500217308 */ /* 0x0003e60000000800 */
[----:B------:R-:W-:-:S04]  /*40b0*/  FMNMX.FTZ R37, R62, R37, !PT ;  /* 0x000000253e257209 */ /* 0x000fc80007810000 */
[----:B------:R-:W-:Y:S01]  /*40c0*/  FMNMX.FTZ R37, R64, R37, !PT ;  /* 0x0000002540257209 */ /* 0x000fe20007810000 */
[----:B------:R-:W-:Y:S03]  /*40d0*/  MUFU.EX2 R36, R36 ;  /* 0x0000002400247308 */ /* 0x000fe60000000800 */
[----:B------:R-:W-:-:S04]  /*40e0*/  FMNMX.FTZ R39, R66, R37, !PT ;  /* 0x0000002542277209 */ /* 0x000fc80007810000 */
[----:B------:R-:W-:Y:S01]  /*40f0*/  FMNMX.FTZ R39, R68, R39, !PT ;  /* 0x0000002744277209 */ /* 0x000fe20007810000 */
[----:B------:R2:W-:Y:S03]  /*4100*/  MUFU.EX2 R37, R55 ;  /* 0x0000003700257308 */ /* 0x0005e60000000800 */
[----:B------:R-:W-:-:S04]  /*4110*/  FMNMX.FTZ R39, R70, R39, !PT ;  /* 0x0000002746277209 */ /* 0x000fc80007810000 */
[----:B------:R-:W-:Y:S01]  /*4120*/  FMNMX.FTZ R39, R78, R39, !PT ;  /* 0x000000274e277209 */ /* 0x000fe20007810000 */
[----:B------:R-:W-:Y:S03]  /*4130*/  MUFU.EX2 R15, R15 ;  /* 0x0000000f000f7308 */ /* 0x000fe60000000800 */
[----:B-1----:R-:W-:-:S04]  /*4140*/  FMNMX.FTZ R53, R80, R39, !PT ;  /* 0x0000002750357209 */ /* 0x002fc80007810000 */
[----:B------:R-:W-:Y:S01]  /*4150*/  FMNMX.FTZ R53, R82, R53, !PT ;  /* 0x0000003552357209 */ /* 0x000fe20007810000 */
[----:B------:R1:W-:Y:S03]  /*4160*/  MUFU.EX2 R39, R57 ;  /* 0x0000003900277308 */ /* 0x0003e60000000800 */
[----:B------:R-:W-:-:S04]  /*4170*/  FMNMX.FTZ R53, R84, R53, !PT ;  /* 0x0000003554357209 */ /* 0x000fc80007810000 */
[----:B------:R-:W-:Y:S01]  /*4180*/  FMNMX.FTZ R53, R114, R53, !PT ;  /* 0x0000003572357209 */ /* 0x000fe20007810000 */
[----:B------:R-:W-:Y:S03]  /*4190*/  MUFU.EX2 R86, R86 ;  /* 0x0000005600567308 */ /* 0x000fe60000000800 */
[----:B------:R-:W-:-:S04]  /*41a0*/  FMNMX.FTZ R53, R108, R53, !PT ;  /* 0x000000356c357209 */ /* 0x000fc80007810000 */
[----:B------:R-:W-:Y:S01]  /*41b0*/  FMNMX.FTZ R53, R118, R53, !PT ;  /* 0x0000003576357209 */ /* 0x000fe20007810000 */
[----:B------:R-:W-:Y:S03]  /*41c0*/  MUFU.EX2 R88, R88 ;  /* 0x0000005800587308 */ /* 0x000fe60000000800 */
[----:B------:R-:W-:-:S04]  /*41d0*/  FMNMX.FTZ R53, R142, R53, !PT ;  /* 0x000000358e357209 */ /* 0x000fc80007810000 */
[----:B------:R-:W-:Y:S01]  /*41e0*/  FMNMX.FTZ R53, R100, R53, !PT ;  /* 0x0000003564357209 */ /* 0x000fe20007810000 */
[----:B------:R-:W-:Y:S03]  /*41f0*/  MUFU.EX2 R25, R158 ;  /* 0x0000009e00197308 */ /* 0x000fe60000000800 */
[----:B------:R-:W-:-:S05]  /*4200*/  FMNMX.FTZ R53, R144, R53, !PT ;  /* 0x0000003590357209 */ /* 0x000fca0007810000 */
[----:B------:R-:W2:Y:S01]  /*4210*/  SHFL.BFLY PT, R10, R53, 0x2, 0x1f ;  /* 0x0c401f00350a7f89 */ /* 0x000ea200000e0000 */
[----:B------:R-:W-:Y:S08]  /*4220*/  MUFU.EX2 R90, R90 ;  /* 0x0000005a005a7308 */ /* 0x000ff00000000800 */
[----:B------:R-:W-:Y:S08]  /*4230*/  MUFU.EX2 R27, R162 ;  /* 0x000000a2001b7308 */ /* 0x000ff00000000800 */
[----:B------:R-:W-:Y:S01]  /*4240*/  MUFU.EX2 R92, R92 ;  /* 0x0000005c005c7308 */ /* 0x000fe20000000800 */
[----:B--2---:R-:W-:Y:S01]  /*4250*/  FMNMX.FTZ R55, R53, R10, !PT ;  /* 0x0000000a35377209 */ /* 0x004fe20007810000 */
[----:B------:R-:W-:-:S06]  /*4260*/  FFMA.FTZ R53, R134, R7, -R35 ;  /* 0x0000000786357223 */ /* 0x000fcc0000010823 */
[----:B------:R-:W-:Y:S01]  /*4270*/  MUFU.EX2 R29, R166 ;  /* 0x000000a6001d7308 */ /* 0x000fe20000000800 */
[----:B------:R-:W2:Y:S07]  /*4280*/  SHFL.BFLY PT, R10, R55, 0x1, 0x1f ;  /* 0x0c201f00370a7f89 */ /* 0x000eae00000e0000 */
[----:B------:R-:W-:Y:S08]  /*4290*/  MUFU.EX2 R122, R122 ;  /* 0x0000007a007a7308 */ /* 0x000ff00000000800 */
[----:B------:R-:W-:Y:S08]  /*42a0*/  MUFU.EX2 R116, R116 ;  /* 0x0000007400747308 */ /* 0x000ff00000000800 */
[----:B------:R-:W-:Y:S01]  /*42b0*/  MUFU.EX2 R106, R106 ;  /* 0x0000006a006a7308 */ /* 0x000fe20000000800 */
[----:B--2---:R-:W-:Y:S01]  /*42c0*/  FMNMX.FTZ R10, R55, R10, !PT ;  /* 0x0000000a370a7209 */ /* 0x004fe20007810000 */
[----:B------:R-:W-:-:S03]  /*42d0*/  FFMA.FTZ R55, R140, R7, -R35 ;  /* 0x000000078c377223 */ /* 0x000fc60000010823 */
[C---:B------:R-:W-:Y:S01]  /*42e0*/  FSETP.NEU.FTZ.AND P1, PT, R10.reuse, -INF , PT ;  /* 0xff8000000a00780b */ /* 0x040fe20003f3d000 */
[----:B-1----:R-:W-:-:S02]  /*42f0*/  FFMA.FTZ R57, R10, R7, -8 ;  /* 0xc10000000a397423 */ /* 0x002fc40000010007 */
[----:B------:R-:W-:Y:S03]  /*4300*/  MUFU.EX2 R112, R112 ;  /* 0x0000007000707308 */ /* 0x000fe60000000800 */
[----:B------:R-:W-:Y:S02]  /*4310*/  FSEL R65, R57, RZ, P1 ;  /* 0x000000ff39417208 */ /* 0x000fe40000800000 */
[----:B------:R-:W-:-:S03]  /*4320*/  ISETP.NE.AND P1, PT, R2, RZ, PT ;  /* 0x000000ff0200720c */ /* 0x000fc60003f25270 */
        /* <DEDUP_REMOVED lines=17> */
[----:B------:R-:W-:-:S01]  /*4440*/  FFMA.FTZ R46, R46, R7, -R65 ;  /* 0x000000072e2e7223 */ /* 0x000fc20000010841 */
[--C-:B------:R-:W-:Y:S01]  /*4450*/  FFMA.FTZ R48, R48, R7, -R65.reuse ;  /* 0x0000000730307223 */ /* 0x100fe20000010841 */
[----:B0-----:R-:W-:Y:S01]  /*4460*/  F2FP.SATFINITE.E4M3.F32.PACK_AB_MERGE_C R38, R32, R11, RZ ;  /* 0x0000000b2026723e */ /* 0x001fe200048070ff */
[-CC-:B------:R-:W-:Y:S01]  /*4470*/  FFMA.FTZ R63, R52, R7.reuse, -R65.reuse ;  /* 0x00000007343f7223 */ /* 0x180fe20000010841 */
[----:B------:R-:W-:-:S01]  /*4480*/  FFMA.FTZ R54, R54, R7, -R65 ;  /* 0x0000000736367223 */ /* 0x000fc20000010841 */
[-CC-:B------:R-:W-:Y:S01]  /*4490*/  FFMA.FTZ R58, R58, R7.reuse, -R65.reuse ;  /* 0x000000073a3a7223 */ /* 0x180fe20000010841 */
[----:B------:R-:W-:Y:S01]  /*44a0*/  @P1 VIADD R3, R3, 0x29840 ;  /* 0x0002984003031836 */ /* 0x000fe20000000000 */
[----:B------:R0:W2:Y:S01]  /*44b0*/  MUFU.EX2 R67, R57 ;  /* 0x0000003900437308 */ /* 0x0000a20000000800 */
[----:B------:R-:W-:-:S01]  /*44c0*/  FFMA.FTZ R60, R60, R7, -R65 ;  /* 0x000000073c3c7223 */ /* 0x000fc20000010841 */
[-CC-:B------:R-:W-:Y:S01]  /*44d0*/  FFMA.FTZ R62, R62, R7.reuse, -R65.reuse ;  /* 0x000000073e3e7223 */ /* 0x180fe20000010841 */
[----:B------:R-:W-:-:S01]  /*44e0*/  FFMA.FTZ R64, R64, R7, -R65 ;  /* 0x0000000740407223 */ /* 0x000fc20000010841 */
[----:B------:R-:W-:Y:S01]  /*44f0*/  @P1 PRMT R3, R16, 0x654, R3 ;  /* 0x0000065410031816 */ /* 0x000fe20000000003 */
[----:B------:R-:W-:-:S01]  /*4500*/  FFMA.FTZ R66, R66, R7, -R65 ;  /* 0x0000000742427223 */ /* 0x000fc20000010841 */
[----:B------:R-:W-:Y:S01]  /*4510*/  FFMA.FTZ R68, R68, R7, -R65 ;  /* 0x0000000744447223 */ /* 0x000fe20000010841 */
[----:B------:R-:W-:Y:S01]  /*4520*/  F2FP.SATFINITE.E4M3.F32.PACK_AB_MERGE_C R173, R28, R9, R38 ;  /* 0x000000091cad723e */ /* 0x000fe20004807026 */
[----:B------:R3:W4:Y:S01]  /*4530*/  MUFU.EX2 R128, R24 ;  /* 0x0000001800807308 */ /* 0x0007220000000800 */
[----:B-1----:R-:W-:-:S01]  /*4540*/  FADD.FTZ R30, R4, R5 ;  /* 0x00000005041e7221 */ /* 0x002fc20000010000 */
[-CC-:B0-----:R-:W-:Y:S01]  /*4550*/  FFMA.FTZ R57, R14, R7.reuse, -R65.reuse ;  /* 0x000000070e397223 */ /* 0x181fe20000010841 */
[----:B------:R-:W-:-:S01]  /*4560*/  FFMA.FTZ R14, R42, R7, -R65 ;  /* 0x000000072a0e7223 */ /* 0x000fc20000010841 */
[----:B------:R0:W-:Y:S01]  /*4570*/  @P1 SYNCS.ARRIVE.TRANS64.RED.A1T0 RZ, [R3+URZ], RZ ;  /* 0x000000ff03ff19a7 */ /* 0x0001e2000810043f */
[----:B------:R-:W-:-:S01]  /*4580*/  FFMA.FTZ R70, R70, R7, -R65 ;  /* 0x0000000746467223 */ /* 0x000fc20000010841 */
[-CC-:B------:R-:W-:Y:S01]  /*4590*/  FFMA.FTZ R78, R78, R7.reuse, -R65.reuse ;  /* 0x000000074e4e7223 */ /* 0x180fe20000010841 */
[----:B------:R-:W-:-:S01]  /*45a0*/  FFMA.FTZ R80, R80, R7, -R65 ;  /* 0x0000000750507223 */ /* 0x000fc20000010841 */
[----:B------:R-:W1:Y:S01]  /*45b0*/  MUFU.EX2 R6, R6 ;  /* 0x0000000600067308 */ /* 0x000e620000000800 */
[----:B--2---:R-:W-:-:S01]  /*45c0*/  FADD.FTZ R79, R67, R30 ;  /* 0x0000001e434f7221 */ /* 0x004fc20000010000 */
[-CC-:B---3--:R-:W-:Y:S01]  /*45d0*/  FFMA.FTZ R24, R20, R7.reuse, -R65.reuse ;  /* 0x0000000714187223 */ /* 0x188fe20000010841 */
[----:B------:R-:W-:-:S01]  /*45e0*/  FFMA.FTZ R20, R76, R7, -R65 ;  /* 0x000000074c147223 */ /* 0x000fc20000010841 */
[-CC-:B------:R-:W-:Y:S01]  /*45f0*/  FFMA.FTZ R82, R82, R7.reuse, -R65.reuse ;  /* 0x0000000752527223 */ /* 0x180fe20000010841 */
[----:B------:R-:W-:-:S01]  /*4600*/  FFMA.FTZ R84, R84, R7, -R65 ;  /* 0x0000000754547223 */ /* 0x000fc20000010841 */
[-CC-:B------:R-:W-:Y:S01]  /*4610*/  FFMA.FTZ R114, R114, R7.reuse, -R65.reuse ;  /* 0x0000000772727223 */ /* 0x180fe20000010841 */
[----:B------:R-:W-:-:S01]  /*4620*/  FFMA.FTZ R108, R108, R7, -R65 ;  /* 0x000000076c6c7223 */ /* 0x000fc20000010841 */
[----:B------:R2:W-:Y:S01]  /*4630*/  MUFU.EX2 R69, R34 ;  /* 0x0000002200457308 */ /* 0x0005e20000000800 */
[----:B----4-:R-:W-:-:S01]  /*4640*/  FADD.FTZ R79, R128, R79 ;  /* 0x0000004f804f7221 */ /* 0x010fc20000010000 */
[--C-:B------:R-:W-:Y:S01]  /*4650*/  FFMA.FTZ R118, R118, R7, -R65.reuse ;  /* 0x0000000776767223 */ /* 0x100fe20000010841 */
[----:B------:R-:W-:Y:S01]  /*4660*/  F2FP.SATFINITE.E4M3.F32.PACK_AB_MERGE_C R67, R128, R67, RZ ;  /* 0x000000438043723e */ /* 0x000fe200048070ff */
[-CC-:B------:R-:W-:Y:S01]  /*4670*/  FFMA.FTZ R142, R142, R7.reuse, -R65.reuse ;  /* 0x000000078e8e7223 */ /* 0x180fe20000010841 */
[----:B------:R-:W-:-:S01]  /*4680*/  FFMA.FTZ R100, R100, R7, -R65 ;  /* 0x0000000764647223 */ /* 0x000fc20000010841 */
[----:B------:R-:W-:-:S02]  /*4690*/  PLOP3.LUT P1, PT, PT, PT, UP0, 0x80, 0x0 ;  /* 0x000000000000781c */ /* 0x000fc40003f2f008 */
[----:B------:R-:W3:Y:S01]  /*46a0*/  MUFU.EX2 R35, R35 ;  /* 0x0000002300237308 */ /* 0x000ee20000000800 */
[----:B--2---:R-:W-:-:S01]  /*46b0*/  FADD.FTZ R34, R9, R28 ;  /* 0x0000001c09227221 */ /* 0x004fc20000010000 */
[----:B------:R-:W-:-:S03]  /*46c0*/  F2FP.SATFINITE.E4M3.F32.PACK_AB_MERGE_C R172, R5, R4, R67 ;  /* 0x0000000405ac723e */ /* 0x000fc60004807043 */
[----:B------:R-:W-:-:S03]  /*46d0*/  FADD.FTZ R81, R11, R34 ;  /* 0x000000220b517221 */ /* 0x000fc60000010000 */
[----:B------:R-:W2:Y:S01]  /*46e0*/  MUFU.EX2 R26, R26 ;  /* 0x0000001a001a7308 */ /* 0x000ea20000000800 */
[----:B------:R-:W-:-:S04]  /*46f0*/  FADD.FTZ R30, R32, R81 ;  /* 0x00000051201e7221 */ /* 0x000fc80000010000 */
[----:B------:R-:W-:Y:S01]  /*4700*/  FADD.FTZ R81, R13, R30 ;  /* 0x0000001e0d517221 */ /* 0x000fe20000010000 */
[----:B-1----:R-:W-:-:S02]  /*4710*/  FADD.FTZ R30, R6, R79 ;  /* 0x0000004f061e7221 */ /* 0x002fc40000010000 */
[----:B------:R-:W1:Y:S01]  /*4720*/  MUFU.EX2 R12, R12 ;  /* 0x0000000c000c7308 */ /* 0x000e620000000800 */
[----:B------:R-:W-:-:S01]  /*4730*/  FADD.FTZ R34, R36, R81 ;  /* 0x0000005124227221 */ /* 0x000fc20000010000 */
[----:B---3--:R-:W-:-:S03]  /*4740*/  FADD.FTZ R79, R35, R30 ;  /* 0x0000001e234f7221 */ /* 0x008fc60000010000 */
[----:B------:R-:W-:-:S03]  /*4750*/  FADD.FTZ R81, R15, R34 ;  /* 0x000000220f517221 */ /* 0x000fc60000010000 */
[----:B------:R-:W3:Y:S01]  /*4760*/  MUFU.EX2 R57, R57 ;  /* 0x0000003900397308 */ /* 0x000ee20000000800 */
[----:B--2---:R-:W-:-:S01]  /*4770*/  FADD.FTZ R30, R26, R79 ;  /* 0x0000004f1a1e7221 */ /* 0x004fc20000010000 */
[C---:B------:R-:W-:Y:S01]  /*4780*/  FADD.FTZ R34, R86.reuse, R81 ;  /* 0x0000005156227221 */ /* 0x040fe20000010000 */
[----:B------:R-:W-:Y:S02]  /*4790*/  F2FP.SATFINITE.E4M3.F32.PACK_AB_MERGE_C R86, R86, R15, RZ ;  /* 0x0000000f5656723e */ /* 0x000fe400048070ff */
[----:B------:R-:W-:Y:S01]  /*47a0*/  FADD.FTZ R79, R69, R30 ;  /* 0x0000001e454f7221 */ /* 0x000fe20000010000 */
[----:B------:R-:W-:-:S01]  /*47b0*/  FADD.FTZ R81, R21, R34 ;  /* 0x0000002215517221 */ /* 0x000fc20000010000 */
[----:B------:R-:W-:Y:S01]  /*47c0*/  F2FP.SATFINITE.E4M3.F32.PACK_AB_MERGE_C R69, R69, R26, RZ ;  /* 0x0000001a4545723e */ /* 0x000fe200048070ff */
[----:B------:R-:W2:Y:S01]  /*47d0*/  MUFU.EX2 R40, R40 ;  /* 0x0000002800287308 */ /* 0x000ea20000000800 */
[----:B-1----:R-:W-:-:S01]  /*47e0*/  FADD.FTZ R30, R12, R79 ;  /* 0x0000004f0c1e7221 */ /* 0x002fc20000010000 */
[----:B------:R-:W-:Y:S01]  /*47f0*/  FADD.FTZ R34, R88, R81 ;  /* 0x0000005158227221 */ /* 0x000fe20000010000 */
[----:B------:R-:W-:-:S02]  /*4800*/  F2FP.SATFINITE.E4M3.F32.PACK_AB_MERGE_C R175, R36, R13, R86 ;  /* 0x0000000d24af723e */ /* 0x000fc40004807056 */
[----:B------:R-:W-:Y:S02]  /*4810*/  CS2R R86, SRZ ;  /* 0x0000000000567805 */ /* 0x000fe4000001ff00 */
[----:B------:R-:W-:Y:S01]  /*4820*/  F2FP.SATFINITE.E4M3.F32.PACK_AB_MERGE_C R174, R35, R6, R69 ;  /* 0x0000000623ae723e */ /* 0x000fe20004807045 */
[----:B------:R-:W-:Y:S01]  /*4830*/  FADD.FTZ R83, R25, R34 ;  /* 0x0000002219537221 */ /* 0x000fe20000010000 */
[----:B------:R1:W4:Y:S01]  /*4840*/  MUFU.EX2 R71, R24 ;  /* 0x0000001800477308 */ /* 0x0003220000000800 */
[----:B---3--:R-:W-:-:S02]  /*4850*/  FADD.FTZ R81, R57, R30 ;  /* 0x0000001e39517221 */ /* 0x008fc40000010000 */
[C---:B------:R-:W-:Y:S01]  /*4860*/  FADD.FTZ R34, R90.reuse, R83 ;  /* 0x000000535a227221 */ /* 0x040fe20000010000 */
[----:B------:R-:W-:-:S03]  /*4870*/  F2FP.SATFINITE.E4M3.F32.PACK_AB_MERGE_C R90, R90, R25, RZ ;  /* 0x000000195a5a723e */ /* 0x000fc600048070ff */
[----:B------:R-:W-:Y:S01]  /*4880*/  FADD.FTZ R83, R27, R34 ;  /* 0x000000221b537221 */ /* 0x000fe20000010000 */
[----:B------:R-:W-:Y:S01]  /*4890*/  F2FP.SATFINITE.E4M3.F32.PACK_AB_MERGE_C R177, R88, R21, R90 ;  /* 0x0000001558b1723e */ /* 0x000fe2000480705a */
[----:B------:R-:W3:Y:S01]  /*48a0*/  MUFU.EX2 R14, R14 ;  /* 0x0000000e000e7308 */ /* 0x000ee20000000800 */
[----:B--2---:R-:W-:-:S01]  /*48b0*/  FADD.FTZ R30, R40, R81 ;  /* 0x00000051281e7221 */ /* 0x004fc20000010000 */
[----:B------:R-:W-:Y:S01]  /*48c0*/  FADD.FTZ R34, R92, R83 ;  /* 0x000000535c227221 */ /* 0x000fe20000010000 */
[----:B-1----:R-:W-:-:S01]  /*48d0*/  FFMA.FTZ R24, R50, R7, -R65 ;  /* 0x0000000732187223 */ /* 0x002fc20000010841 */
[----:B------:R-:W-:Y:S02]  /*48e0*/  FFMA.FTZ R65, R144, R7, -R65 ;  /* 0x0000000790417223 */ /* 0x000fe40000010841 */
[----:B------:R-:W-:-:S02]  /*48f0*/  FADD.FTZ R85, R29, R34 ;  /* 0x000000221d557221 */ /* 0x000fc40000010000 */
[----:B------:R-:W1:Y:S01]  /*4900*/  MUFU.EX2 R59, R59 ;  /* 0x0000003b003b7308 */ /* 0x000e620000000800 */
[----:B----4-:R-:W-:-:S01]  /*4910*/  FADD.FTZ R81, R71, R30 ;  /* 0x0000001e47517221 */ /* 0x010fc20000010000 */
[C---:B------:R-:W-:Y:S01]  /*4920*/  FADD.FTZ R34, R122.reuse, R85 ;  /* 0x000000557a227221 */ /* 0x040fe20000010000 */
[----:B------:R-:W-:-:S02]  /*4930*/  F2FP.SATFINITE.E4M3.F32.PACK_AB_MERGE_C R122, R122, R29, RZ ;  /* 0x0000001d7a7a723e */ /* 0x000fc400048070ff */
[----:B------:R-:W-:Y:S02]  /*4940*/  F2FP.SATFINITE.E4M3.F32.PACK_AB_MERGE_C R40, R71, R40, RZ ;  /* 0x000000284728723e */ /* 0x000fe400048070ff */
[----:B------:R-:W-:Y:S01]  /*4950*/  F2FP.SATFINITE.E4M3.F32.PACK_AB_MERGE_C R179, R92, R27, R122 ;  /* 0x0000001b5cb3723e */ /* 0x000fe2000480707a */
[----:B------:R-:W2:Y:S01]  /*4960*/  MUFU.EX2 R44, R44 ;  /* 0x0000002c002c7308 */ /* 0x000ea20000000800 */
[----:B---3--:R-:W-:-:S01]  /*4970*/  FADD.FTZ R30, R14, R81 ;  /* 0x000000510e1e7221 */ /* 0x008fc20000010000 */
[----:B------:R-:W-:Y:S02]  /*4980*/  F2FP.SATFINITE.E4M3.F32.PACK_AB_MERGE_C R176, R57, R12, R40 ;  /* 0x0000000c39b0723e */ /* 0x000fe40004807028 */
[----:B------:R-:W-:-:S04]  /*4990*/  CS2R R56, SRZ ;  /* 0x0000000000387805 */ /* 0x000fc8000001ff00 */
[----:B------:R-:W3:Y:S01]  /*49a0*/  MUFU.EX2 R73, R74 ;  /* 0x0000004a00497308 */ /* 0x000ee20000000800 */
[----:B-1----:R-:W-:-:S07]  /*49b0*/  FADD.FTZ R83, R59, R30 ;  /* 0x0000001e3b537221 */ /* 0x002fce0000010000 */
[----:B------:R-:W1:Y:S01]  /*49c0*/  MUFU.EX2 R20, R20 ;  /* 0x0000001400147308 */ /* 0x000e620000000800 */
[----:B--2---:R-:W-:-:S01]  /*49d0*/  FADD.FTZ R30, R44, R83 ;  /* 0x000000532c1e7221 */ /* 0x004fc20000010000 */
[----:B------:R-:W-:Y:S01]  /*49e0*/  FADD.FTZ R83, R31, R34 ;  /* 0x000000221f537221 */ /* 0x000fe20000010000 */
[----:B------:R-:W-:-:S03]  /*49f0*/  CS2R R34, SRZ ;  /* 0x0000000000227805 */ /* 0x000fc6000001ff00 */
[----:B------:R-:W-:Y:S02]  /*4a00*/  FADD.FTZ R32, R116, R83 ;  /* 0x0000005374207221 */ /* 0x000fe40000010000 */
[----:B------:R-:W2:Y:S01]  /*4a10*/  MUFU.EX2 R61, R61 ;  /* 0x0000003d003d7308 */ /* 0x000ea20000000800 */
[----:B---3--:R-:W-:-:S01]  /*4a20*/  FADD.FTZ R11, R73, R30 ;  /* 0x0000001e490b7221 */ /* 0x008fc20000010000 */
[----:B------:R-:W-:Y:S01]  /*4a30*/  FADD.FTZ R25, R33, R32 ;  /* 0x0000002021197221 */ /* 0x000fe20000010000 */
[C---:B------:R-:W-:Y:S02]  /*4a40*/  F2FP.SATFINITE.E4M3.F32.PACK_AB_MERGE_C R33, R106.reuse, R33, RZ ;  /* 0x000000216a21723e */ /* 0x040fe400048070ff */
[----:B------:R-:W-:Y:S01]  /*4a50*/  F2FP.SATFINITE.E4M3.F32.PACK_AB_MERGE_C R44, R73, R44, RZ ;  /* 0x0000002c492c723e */ /* 0x000fe200048070ff */
[----:B------:R-:W-:-:S01]  /*4a60*/  FADD.FTZ R106, R106, R25 ;  /* 0x000000196a6a7221 */ /* 0x000fc20000010000 */
[----:B------:R-:W-:Y:S01]  /*4a70*/  F2FP.SATFINITE.E4M3.F32.PACK_AB_MERGE_C R181, R116, R31, R33 ;  /* 0x0000001f74b5723e */ /* 0x000fe20004807021 */
[----:B------:R-:W3:Y:S01]  /*4a80*/  MUFU.EX2 R46, R46 ;  /* 0x0000002e002e7308 */ /* 0x000ee20000000800 */
[----:B-1----:R-:W-:-:S01]  /*4a90*/  FADD.FTZ R30, R20, R11 ;  /* 0x0000000b141e7221 */ /* 0x002fc20000010000 */
[----:B------:R-:W-:Y:S01]  /*4aa0*/  FADD.FTZ R25, R37, R106 ;  /* 0x0000006a25197221 */ /* 0x000fe20000010000 */
[----:B------:R-:W-:-:S02]  /*4ab0*/  F2FP.SATFINITE.E4M3.F32.PACK_AB_MERGE_C R178, R59, R14, R44 ;  /* 0x0000000e3bb2723e */ /* 0x000fc4000480702c */
[----:B------:R-:W-:Y:S02]  /*4ac0*/  CS2R R72, SRZ ;  /* 0x0000000000487805 */ /* 0x000fe4000001ff00 */
[----:B------:R-:W-:Y:S01]  /*4ad0*/  CS2R R32, SRZ ;  /* 0x0000000000207805 */ /* 0x000fe2000001ff00 */
[----:B------:R-:W1:Y:S01]  /*4ae0*/  MUFU.EX2 R75, R48 ;  /* 0x00000030004b7308 */ /* 0x000e620000000800 */
[----:B--2---:R-:W-:-:S07]  /*4af0*/  FADD.FTZ R15, R61, R30 ;  /* 0x0000001e3d0f7221 */ /* 0x004fce0000010000 */
[----:B------:R-:W2:Y:S01]  /*4b00*/  MUFU.EX2 R24, R24 ;  /* 0x0000001800187308 */ /* 0x000ea20000000800 */
[----:B---3--:R-:W-:-:S07]  /*4b10*/  FADD.FTZ R30, R46, R15 ;  /* 0x0000000f2e1e7221 */ /* 0x008fce0000010000 */
[----:B------:R-:W3:Y:S01]  /*4b20*/  MUFU.EX2 R63, R63 ;  /* 0x0000003f003f7308 */ /* 0x000ee20000000800 */
[----:B-1----:R-:W-:-:S01]  /*4b30*/  FADD.FTZ R15, R75, R30 ;  /* 0x0000001e4b0f7221 */ /* 0x002fc20000010000 */
[----:B------:R-:W-:Y:S01]  /*4b40*/  FADD.FTZ R30, R112, R25 ;  /* 0x00000019701e7221 */ /* 0x000fe20000010000 */
[----:B------:R-:W-:Y:S02]  /*4b50*/  F2FP.SATFINITE.E4M3.F32.PACK_AB_MERGE_C R46, R75, R46, RZ ;  /* 0x0000002e4b2e723e */ /* 0x000fe400048070ff */
[----:B------:R-:W-:Y:S01]  /*4b60*/  CS2R R74, SRZ ;  /* 0x00000000004a7805 */ /* 0x000fe2000001ff00 */
[----:B------:R-:W-:-:S01]  /*4b70*/  FADD.FTZ R29, R39, R30 ;  /* 0x0000001e271d7221 */ /* 0x000fc20000010000 */
[----:B------:R-:W-:Y:S01]  /*4b80*/  F2FP.SATFINITE.E4M3.F32.PACK_AB_MERGE_C R39, R104, R39, RZ ;  /* 0x000000276827723e */ /* 0x000fe200048070ff */
[----:B------:R-:W1:Y:S01]  /*4b90*/  MUFU.EX2 R54, R54 ;  /* 0x0000003600367308 */ /* 0x000e620000000800 */
[----:B--2---:R-:W-:-:S01]  /*4ba0*/  FADD.FTZ R26, R24, R15 ;  /* 0x0000000f181a7221 */ /* 0x004fc20000010000 */
[----:B------:R-:W-:Y:S01]  /*4bb0*/  FADD.FTZ R104, R104, R29 ;  /* 0x0000001d68687221 */ /* 0x000fe20000010000 */
[----:B------:R-:W-:-:S02]  /*4bc0*/  F2FP.SATFINITE.E4M3.F32.PACK_AB_MERGE_C R183, R112, R37, R39 ;  /* 0x0000002570b7723e */ /* 0x000fc40004807027 */
[----:B------:R-:W-:Y:S02]  /*4bd0*/  CS2R R38, SRZ ;  /* 0x0000000000267805 */ /* 0x000fe4000001ff00 */
[----:B------:R-:W-:Y:S02]  /*4be0*/  F2FP.SATFINITE.E4M3.F32.PACK_AB_MERGE_C R180, R61, R20, R46 ;  /* 0x000000143db4723e */ /* 0x000fe4000480702e */
[----:B------:R-:W-:Y:S02]  /*4bf0*/  CS2R R36, SRZ ;  /* 0x0000000000247805 */ /* 0x000fe4000001ff00 */
[----:B------:R-:W-:Y:S01]  /*4c00*/  CS2R R30, SRZ ;  /* 0x00000000001e7805 */ /* 0x000fe2000001ff00 */
[----:B------:R2:W4:Y:S01]  /*4c10*/  MUFU.EX2 R77, R58 ;  /* 0x0000003a004d7308 */ /* 0x0005220000000800 */
[----:B---3--:R-:W-:-:S07]  /*4c20*/  FADD.FTZ R25, R63, R26 ;  /* 0x0000001a3f197221 */ /* 0x008fce0000010000 */
[----:B------:R-:W3:Y:S01]  /*4c30*/  MUFU.EX2 R41, R41 ;  /* 0x0000002900297308 */ /* 0x000ee20000000800 */
[----:B-1----:R-:W-:-:S01]  /*4c40*/  FADD.FTZ R26, R54, R25 ;  /* 0x00000019361a7221 */ /* 0x002fc20000010000 */
[----:B--2---:R-:W-:-:S06]  /*4c50*/  CS2R R58, SRZ ;  /* 0x00000000003a7805 */ /* 0x004fcc000001ff00 */
[----:B------:R-:W1:Y:S01]  /*4c60*/  MUFU.EX2 R60, R60 ;  /* 0x0000003c003c7308 */ /* 0x000e620000000800 */
[C---:B----4-:R-:W-:Y:S01]  /*4c70*/  F2FP.SATFINITE.E4M3.F32.PACK_AB_MERGE_C R54, R77.reuse, R54, RZ ;  /* 0x000000364d36723e */ /* 0x050fe200048070ff */
[----:B------:R-:W-:-:S03]  /*4c80*/  FADD.FTZ R77, R77, R26 ;  /* 0x0000001a4d4d7221 */ /* 0x000fc60000010000 */
[----:B------:R-:W-:-:S03]  /*4c90*/  F2FP.SATFINITE.E4M3.F32.PACK_AB_MERGE_C R182, R63, R24, R54 ;  /* 0x000000183fb6723e */ /* 0x000fc60004807036 */
[----:B------:R-:W2:Y:S01]  /*4ca0*/  MUFU.EX2 R96, R96 ;  /* 0x0000006000607308 */ /* 0x000ea20000000800 */
[----:B---3--:R-:W-:-:S07]  /*4cb0*/  FADD.FTZ R9, R41, R104 ;  /* 0x0000006829097221 */ /* 0x008fce0000010000 */
[----:B0-----:R0:W3:Y:S01]  /*4cc0*/  MUFU.EX2 R3, R62 ;  /* 0x0000003e00037308 */ /* 0x0010e20000000800 */
[----:B-1----:R-:W-:-:S01]  /*4cd0*/  FADD.FTZ R26, R60, R77 ;  /* 0x0000004d3c1a7221 */ /* 0x002fc20000010000 */
[----:B------:R-:W-:-:S06]  /*4ce0*/  CS2R R76, SRZ ;  /* 0x00000000004c7805 */ /* 0x000fcc000001ff00 */
[----:B------:R-:W1:Y:S01]  /*4cf0*/  MUFU.EX2 R43, R43 ;  /* 0x0000002b002b7308 */ /* 0x000e620000000800 */
[----:B--2---:R-:W-:-:S01]  /*4d00*/  FADD.FTZ R28, R96, R9 ;  /* 0x00000009601c7221 */ /* 0x004fc20000010000 */
[----:B0-----:R-:W-:-:S06]  /*4d10*/  CS2R R62, SRZ ;  /* 0x00000000003e7805 */ /* 0x001fcc000001ff00 */
[----:B------:R-:W0:Y:S01]  /*4d20*/  MUFU.EX2 R64, R64 ;  /* 0x0000004000407308 */ /* 0x000e220000000800 */
[----:B---3--:R-:W-:-:S07]  /*4d30*/  FADD.FTZ R13, R3, R26 ;  /* 0x0000001a030d7221 */ /* 0x008fce0000010000 */
[----:B------:R-:W2:Y:S01]  /*4d40*/  MUFU.EX2 R94, R94 ;  /* 0x0000005e005e7308 */ /* 0x000ea20000000800 */
[----:B-1----:R-:W-:-:S07]  /*4d50*/  FADD.FTZ R21, R43, R28 ;  /* 0x0000001c2b157221 */ /* 0x002fce0000010000 */
[----:B------:R1:W3:Y:S01]  /*4d60*/  MUFU.EX2 R79, R66 ;  /* 0x00000042004f7308 */ /* 0x0002e20000000800 */
[----:B0-----:R-:W-:-:S07]  /*4d70*/  FADD.FTZ R26, R64, R13 ;  /* 0x0000000d401a7221 */ /* 0x001fce0000010000 */
[----:B------:R-:W0:Y:S01]  /*4d80*/  MUFU.EX2 R45, R45 ;  /* 0x0000002d002d7308 */ /* 0x000e220000000800 */
[C---:B--2---:R-:W-:Y:S01]  /*4d90*/  F2FP.SATFINITE.E4M3.F32.PACK_AB_MERGE_C R43, R94.reuse, R43, RZ ;  /* 0x0000002b5e2b723e */ /* 0x044fe200048070ff */
[----:B------:R-:W-:Y:S01]  /*4da0*/  FADD.FTZ R94, R94, R21 ;  /* 0x000000155e5e7221 */ /* 0x000fe20000010000 */
[----:B-1----:R-:W-:Y:S02]  /*4db0*/  CS2R R66, SRZ ;  /* 0x0000000000427805 */ /* 0x002fe4000001ff00 */
[----:B------:R-:W-:Y:S02]  /*4dc0*/  F2FP.SATFINITE.E4M3.F32.PACK_AB_MERGE_C R185, R96, R41, R43 ;  /* 0x0000002960b9723e */ /* 0x000fe4000480702b */
[----:B------:R-:W-:Y:S02]  /*4dd0*/  CS2R R42, SRZ ;  /* 0x00000000002a7805 */ /* 0x000fe4000001ff00 */
[----:B------:R-:W-:Y:S01]  /*4de0*/  CS2R R40, SRZ ;  /* 0x0000000000287805 */ /* 0x000fe2000001ff00 */
[----:B------:R-:W1:Y:S01]  /*4df0*/  MUFU.EX2 R68, R68 ;  /* 0x0000004400447308 */ /* 0x000e620000000800 */
[C---:B---3--:R-:W-:Y:S01]  /*4e00*/  F2FP.SATFINITE.E4M3.F32.PACK_AB_MERGE_C R64, R79.reuse, R64, RZ ;  /* 0x000000404f40723e */ /* 0x048fe200048070ff */
[----:B------:R-:W-:-:S03]  /*4e10*/  FADD.FTZ R79, R79, R26 ;  /* 0x0000001a4f4f7221 */ /* 0x000fc60000010000 */
[----:B------:R-:W-:Y:S02]  /*4e20*/  F2FP.SATFINITE.E4M3.F32.PACK_AB_MERGE_C R184, R3, R60, R64 ;  /* 0x0000003c03b8723e */ /* 0x000fe40004807040 */
[----:B------:R-:W-:Y:S01]  /*4e30*/  CS2R R60, SRZ ;  /* 0x00000000003c7805 */ /* 0x000fe2000001ff00 */
[----:B------:R-:W2:Y:S01]  /*4e40*/  MUFU.EX2 R98, R98 ;  /* 0x0000006200627308 */ /* 0x000ea20000000800 */
[----:B0-----:R-:W-:-:S07]  /*4e50*/  FADD.FTZ R13, R45, R94 ;  /* 0x0000005e2d0d7221 */ /* 0x001fce0000010000 */
[----:B------:R0:W3:Y:S01]  /*4e60*/  MUFU.EX2 R81, R70 ;  /* 0x0000004600517308 */ /* 0x0000e20000000800 */
[----:B-1----:R-:W-:-:S07]  /*4e70*/  FADD.FTZ R26, R68, R79 ;  /* 0x0000004f441a7221 */ /* 0x002fce0000010000 */
[----:B------:R-:W-:Y:S01]  /*4e80*/  MUFU.EX2 R47, R47 ;  /* 0x0000002f002f7308 */ /* 0x000fe20000000800 */
[----:B--2---:R-:W-:-:S01]  /*4e90*/  FADD.FTZ R28, R98, R13 ;  /* 0x0000000d621c7221 */ /* 0x004fc20000010000 */
[----:B0-----:R-:W-:-:S06]  /*4ea0*/  CS2R R70, SRZ ;  /* 0x0000000000467805 */ /* 0x001fcc000001ff00 */
[----:B------:R-:W0:Y:S01]  /*4eb0*/  MUFU.EX2 R102, R102 ;  /* 0x0000006600667308 */ /* 0x000e220000000800 */
[----:B---3--:R-:W-:-:S07]  /*4ec0*/  FADD.FTZ R21, R81, R26 ;  /* 0x0000001a51157221 */ /* 0x008fce0000010000 */
[----:B------:R-:W1:Y:S08]  /*4ed0*/  MUFU.EX2 R78, R78 ;  /* 0x0000004e004e7308 */ /* 0x000e700000000800 */
[----:B------:R-:W2:Y:S01]  /*4ee0*/  MUFU.EX2 R11, R80 ;  /* 0x00000050000b7308 */ /* 0x000ea20000000800 */
[----:B0-----:R-:W-:Y:S01]  /*4ef0*/  F2FP.SATFINITE.E4M3.F32.PACK_AB_MERGE_C R25, R102, R47, RZ ;  /* 0x0000002f6619723e */ /* 0x001fe200048070ff */
[----:B------:R-:W-:Y:S01]  /*4f00*/  FADD.FTZ R47, R47, R28 ;  /* 0x0000001c2f2f7221 */ /* 0x000fe20000010000 */
[----:B------:R-:W-:-:S02]  /*4f10*/  CS2R R28, SRZ ;  /* 0x00000000001c7805 */ /* 0x000fc4000001ff00 */
[----:B------:R-:W-:Y:S01]  /*4f20*/  F2FP.SATFINITE.E4M3.F32.PACK_AB_MERGE_C R187, R98, R45, R25 ;  /* 0x0000002d62bb723e */ /* 0x000fe20004807019 */
[----:B------:R-:W-:-:S01]  /*4f30*/  FADD.FTZ R102, R102, R47 ;  /* 0x0000002f66667221 */ /* 0x000fc20000010000 */
[----:B------:R-:W-:Y:S01]  /*4f40*/  CS2R R46, SRZ ;  /* 0x00000000002e7805 */ /* 0x000fe2000001ff00 */
[----:B------:R-:W-:Y:S01]  /*4f50*/  MUFU.EX2 R51, R51 ;  /* 0x0000003300337308 */ /* 0x000fe20000000800 */
[----:B-1----:R-:W-:-:S01]  /*4f60*/  FADD.FTZ R26, R78, R21 ;  /* 0x000000154e1a7221 */ /* 0x002fc20000010000 */
[----:B------:R-:W-:Y:S02]  /*4f70*/  CS2R R44, SRZ ;  /* 0x00000000002c7805 */ /* 0x000fe4000001ff00 */
[----:B------:R-:W-:-:S04]  /*4f80*/  CS2R R24, SRZ ;  /* 0x0000000000187805 */ /* 0x000fc8000001ff00 */
[----:B------:R-:W0:Y:S01]  /*4f90*/  MUFU.EX2 R120, R120 ;  /* 0x0000007800787308 */ /* 0x000e220000000800 */
[C---:B--2---:R-:W-:Y:S01]  /*4fa0*/  F2FP.SATFINITE.E4M3.F32.PACK_AB_MERGE_C R78, R11.reuse, R78, RZ ;  /* 0x0000004e0b4e723e */ /* 0x044fe200048070ff */
[----:B------:R-:W-:Y:S01]  /*4fb0*/  FADD.FTZ R11, R11, R26 ;  /* 0x0000001a0b0b7221 */ /* 0x000fe20000010000 */
[----:B------:R-:W-:Y:S02]  /*4fc0*/  CS2R R26, SRZ ;  /* 0x00000000001a7805 */ /* 0x000fe4000001ff00 */
[----:B------:R-:W-:Y:S02]  /*4fd0*/  F2FP.SATFINITE.E4M3.F32.PACK_AB_MERGE_C R186, R81, R68, R78 ;  /* 0x0000004451ba723e */ /* 0x000fe4000480704e */
[----:B------:R-:W-:Y:S02]  /*4fe0*/  CS2R R80, SRZ ;  /* 0x0000000000507805 */ /* 0x000fe4000001ff00 */
[----:B------:R-:W-:Y:S01]  /*4ff0*/  CS2R R78, SRZ ;  /* 0x00000000004e7805 */ /* 0x000fe2000001ff00 */
[----:B------:R-:W1:Y:S01]  /*5000*/  MUFU.EX2 R49, R49 ;  /* 0x0000003100317308 */ /* 0x000e620000000800 */
[----:B------:R-:W-:-:S07]  /*5010*/  CS2R R68, SRZ ;  /* 0x0000000000447805 */ /* 0x000fce000001ff00 */
[----:B------:R-:W2:Y:S01]  /*5020*/  MUFU.EX2 R82, R82 ;  /* 0x0000005200527308 */ /* 0x000ea20000000800 */
[----:B0-----:R-:W-:-:S07]  /*5030*/  F2FP.SATFINITE.E4M3.F32.PACK_AB_MERGE_C R21, R120, R51, RZ ;  /* 0x000000337815723e */ /* 0x001fce00048070ff */
[----:B------:R-:W0:Y:S01]  /*5040*/  MUFU.EX2 R110, R110 ;  /* 0x0000006e006e7308 */ /* 0x000e220000000800 */
[----:B-1----:R-:W-:-:S07]  /*5050*/  FADD.FTZ R5, R49, R102 ;  /* 0x0000006631057221 */ /* 0x002fce0000010000 */
[----:B------:R1:W3:Y:S01]  /*5060*/  MUFU.EX2 R15, R84 ;  /* 0x00000054000f7308 */ /* 0x0002e20000000800 */
[----:B--2---:R-:W-:-:S07]  /*5070*/  FADD.FTZ R4, R82, R11 ;  /* 0x0000000b52047221 */ /* 0x004fce0000010000 */
[----:B------:R-:W2:Y:S01]  /*5080*/  MUFU.EX2 R114, R114 ;  /* 0x0000007200727308 */ /* 0x000ea20000000800 */
[C---:B0-----:R-:W-:Y:S01]  /*5090*/  F2FP.SATFINITE.E4M3.F32.PACK_AB_MERGE_C R189, R110.reuse, R49, R21 ;  /* 0x000000316ebd723e */ /* 0x041fe20004807015 */
[----:B------:R-:W-:Y:S01]  /*50a0*/  FADD.FTZ R110, R110, R5 ;  /* 0x000000056e6e7221 */ /* 0x000fe20000010000 */
[----:B-1----:R-:W-:Y:S02]  /*50b0*/  CS2R R84, SRZ ;  /* 0x0000000000547805 */ /* 0x002fe4000001ff00 */
[----:B------:R-:W-:Y:S01]  /*50c0*/  CS2R R48, SRZ ;  /* 0x0000000000307805 */ /* 0x000fe2000001ff00 */
[----:B------:R-:W-:-:S02]  /*50d0*/  FADD.FTZ R51, R51, R110 ;  /* 0x0000006e33337221 */ /* 0x000fc40000010000 */
[----:B------:R-:W0:Y:S01]  /*50e0*/  MUFU.EX2 R9, R108 ;  /* 0x0000006c00097308 */ /* 0x000e220000000800 */
[----:B---3--:R-:W-:-:S01]  /*50f0*/  FADD.FTZ R5, R15, R4 ;  /* 0x000000040f057221 */ /* 0x008fc20000010000 */
[----:B------:R-:W-:Y:S01]  /*5100*/  FADD.FTZ R120, R120, R51 ;  /* 0x0000003378787221 */ /* 0x000fe20000010000 */
[----:B------:R-:W-:-:S05]  /*5110*/  CS2R R50, SRZ ;  /* 0x0000000000327805 */ /* 0x000fca000001ff00 */
[----:B------:R-:W-:Y:S01]  /*5120*/  MUFU.EX2 R55, R55 ;  /* 0x0000003700377308 */ /* 0x000fe20000000800 */
[----:B--2---:R-:W-:-:S07]  /*5130*/  FADD.FTZ R4, R114, R5 ;  /* 0x0000000572047221 */ /* 0x004fce0000010000 */
[----:B------:R-:W1:Y:S01]  /*5140*/  MUFU.EX2 R126, R126 ;  /* 0x0000007e007e7308 */ /* 0x000e620000000800 */
[C---:B0-----:R-:W-:Y:S01]  /*5150*/  F2FP.SATFINITE.E4M3.F32.PACK_AB_MERGE_C R114, R9.reuse, R114, RZ ;  /* 0x000000720972723e */ /* 0x041fe200048070ff */
[----:B------:R-:W-:-:S03]  /*5160*/  FADD.FTZ R9, R9, R4 ;  /* 0x0000000409097221 */ /* 0x000fc60000010000 */
[----:B------:R-:W-:Y:S02]  /*5170*/  F2FP.SATFINITE.E4M3.F32.PACK_AB_MERGE_C R188, R15, R82, R114 ;  /* 0x000000520fbc723e */ /* 0x000fe40004807072 */
[----:B------:R-:W-:Y:S01]  /*5180*/  CS2R R82, SRZ ;  /* 0x0000000000527805 */ /* 0x000fe2000001ff00 */
[----:B------:R-:W0:Y:S08]  /*5190*/  MUFU.EX2 R53, R53 ;  /* 0x0000003500357308 */ /* 0x000e300000000800 */
[----:B------:R-:W2:Y:S01]  /*51a0*/  MUFU.EX2 R118, R118 ;  /* 0x0000007600767308 */ /* 0x000ea20000000800 */
[----:B-1----:R-:W-:-:S07]  /*51b0*/  F2FP.SATFINITE.E4M3.F32.PACK_AB_MERGE_C R6, R126, R55, RZ ;  /* 0x000000377e06723e */ /* 0x002fce00048070ff */
[----:B------:R-:W1:Y:S01]  /*51c0*/  MUFU.EX2 R124, R124 ;  /* 0x0000007c007c7308 */ /* 0x000e620000000800 */
[----:B0-----:R-:W-:-:S07]  /*51d0*/  FADD.FTZ R5, R53, R120 ;  /* 0x0000007835057221 */ /* 0x001fce0000010000 */
[----:B------:R-:W0:Y:S01]  /*51e0*/  MUFU.EX2 R13, R142 ;  /* 0x0000008e000d7308 */ /* 0x000e220000000800 */
[----:B--2---:R-:W-:-:S07]  /*51f0*/  FADD.FTZ R4, R118, R9 ;  /* 0x0000000976047221 */ /* 0x004fce0000010000 */
[----:B------:R-:W2:Y:S01]  /*5200*/  MUFU.EX2 R100, R100 ;  /* 0x0000006400647308 */ /* 0x000ea20000000800 */
[C---:B-1----:R-:W-:Y:S01]  /*5210*/  F2FP.SATFINITE.E4M3.F32.PACK_AB_MERGE_C R191, R124.reuse, R53, R6 ;  /* 0x000000357cbf723e */ /* 0x042fe20004807006 */
[----:B------:R-:W-:Y:S01]  /*5220*/  FADD.FTZ R124, R124, R5 ;  /* 0x000000057c7c7221 */ /* 0x000fe20000010000 */
[----:B------:R-:W-:-:S03]  /*5230*/  CS2R R52, SRZ ;  /* 0x0000000000347805 */ /* 0x000fc6000001ff00 */
[----:B------:R-:W-:Y:S02]  /*5240*/  FADD.FTZ R55, R55, R124 ;  /* 0x0000007c37377221 */ /* 0x000fe40000010000 */
[----:B------:R-:W1:Y:S01]  /*5250*/  MUFU.EX2 R65, R65 ;  /* 0x0000004100417308 */ /* 0x000e620000000800 */
[----:B0-----:R-:W-:-:S01]  /*5260*/  FADD.FTZ R3, R13, R4 ;  /* 0x000000040d037221 */ /* 0x001fc20000010000 */
[----:B------:R-:W-:Y:S01]  /*5270*/  FADD.FTZ R6, R126, R55 ;  /* 0x000000377e067221 */ /* 0x000fe20000010000 */
[----:B------:R-:W-:Y:S02]  /*5280*/  CS2R R54, SRZ ;  /* 0x0000000000367805 */ /* 0x000fe4000001ff00 */
[----:B--2---:R-:W-:Y:S01]  /*5290*/  FADD.FTZ R4, R100, R3 ;  /* 0x0000000364047221 */ /* 0x004fe20000010000 */
[----:B-1----:R-:W-:-:S03]  /*52a0*/  F2FP.SATFINITE.E4M3.F32.PACK_AB_MERGE_C R5, R65, R100, RZ ;  /* 0x000000644105723e */ /* 0x002fc600048070ff */
[----:B------:R-:W-:Y:S01]  /*52b0*/  FADD.FTZ R4, R65, R4 ;  /* 0x0000000441047221 */ /* 0x000fe20000010000 */
[----:B------:R-:W-:Y:S02]  /*52c0*/  CS2R R64, SRZ ;  /* 0x0000000000407805 */ /* 0x000fe4000001ff00 */
[----:B------:R-:W-:Y:S01]  /*52d0*/  F2FP.SATFINITE.E4M3.F32.PACK_AB_MERGE_C R190, R13, R118, R5 ;  /* 0x000000760dbe723e */ /* 0x000fe20004807005 */
[----:B------:R-:W-:Y:S06]  /*52e0*/  @!P1 BRA `(.L_x_151) ;  /* 0x0000003400cc9947 */ /* 0x000fec0003800000 */
[----:B------:R-:W-:Y:S01]  /*52f0*/  IMAD.MOV.U32 R5, RZ, RZ, R8 ;  /* 0x000000ffff057224 */ /* 0x000fe200078e0008 */
[----:B------:R-:W-:Y:S01]  /*5300*/  UIADD3 UR47, UR47, -0x2, URZ ;  /* 0xfffffffe2f2f7890 */ /* 0x000fe2000fffe03f */
[----:B------:R-:W-:Y:S01]  /*5310*/  IMAD.MOV.U32 R3, RZ, RZ, R10 ;  /* 0x000000ffff037224 */ /* 0x000fe200078e000a */
[----:B------:R-:W-:Y:S01]  /*5320*/  UMOV UR52, UR43 ;  /* 0x0000002b00347c82 */ /* 0x000fe20008000000 */
[----:B------:R-:W-:Y:S01]  /*5330*/  IMAD.MOV.U32 R87, RZ, RZ, RZ ;  /* 0x000000ffff577224 */ /* 0x000fe200078e00ff */
[----:B------:R-:W-:-:S08]  /*5340*/  UMOV UR50, UR51 ;  /* 0x0000003300327c82 */ /* 0x000fd00008000000 */
.L_x_162:
[----:B------:R-:W-:Y:S01]  /*5350*/  ISETP.NE.AND P2, PT, RZ, UR37, PT ;  /* 0x00000025ff007c0c */ /* 0x000fe2000bf45270 */
[----:B------:R-:W-:-:S04]  /*5360*/  UISETP.NE.AND UP0, UPT, UR50, 0x1, UPT ;  /* 0x000000013200788c */ /* 0x000fc8000bf05270 */
[----:B------:R-:W-:-:S04]  /*5370*/  USEL UR43, URZ, 0x1, UP0 ;  /* 0x000000013f2b7887 */ /* 0x000fc80008000000 */
[----:B------:R-:W-:-:S04]  /*5380*/  ULOP3.LUT UR43, UR52, UR43, URZ, 0x3c, !UPT ;  /* 0x0000002b342b7292 */ /* 0x000fc8000f8e3c3f */
[----:B------:R-:W-:Y:S08]  /*5390*/  @P2 BRA `(.L_x_152) ;  /* 0x0000000000382947 */ /* 0x000ff00003800000 */
[----:B------:R-:W-:Y:S05]  /*53a0*/  @!P0 BRA `(.L_x_153) ;  /* 0x0000000000048947 */ /* 0x000fea0003800000 */
[----:B------:R-:W-:Y:S01]  /*53b0*/  BPT.TRAP 0x1 ;  /* 0x000000040000795c */ /* 0x000fe20000300000 */
.L_x_153:
        /* <DEDUP_REMOVED lines=9> */
.L_x_154:
[----:B-1----:R-:W-:Y:S05]  /*5450*/  @P1 BRA `(.L_x_152) ;  /* 0x0000000000081947 */ /* 0x002fea0003800000 */
[----:B------:R-:W1:Y:S02]  /*5460*/  SYNCS.PHASECHK.TRANS64.TRYWAIT P1, [UR6+0x29830], R7 ;  /* 0x02983007ff0075a7 */ /* 0x000e640008020146 */
[----:B-1----:R-:W-:Y:S05]  /*5470*/  @!P1 BRA `(.L_x_155) ;  /* 0x0000009000fc9947 */ /* 0x002fea0003800000 */
.L_x_152:
[----:B-1----:R-:W1:Y:S01]  /*5480*/  S2R R8, SR_TID.X ;  /* 0x0000000000087919 */ /* 0x002e620000002100 */
[----:B------:R-:W-:Y:S01]  /*5490*/  UIADD3 UR51, UR50, 0x1, URZ ;  /* 0x0000000132337890 */ /* 0x000fe2000fffe03f */
[----:B------:R-:W-:Y:S01]  /*54a0*/  UMOV UR27, 0x80000020 ;  /* 0x80000020001b7882 */ /* 0x000fe20000000000 */
[----:B------:R-:W-:Y:S02]  /*54b0*/  UMOV UR28, UR24 ;  /* 0x00000018001c7c82 */ /* 0x000fe40008000000 */
[----:B------:R-:W-:Y:S01]  /*54c0*/  UISETP.NE.AND UP0, UPT, UR51, 0x2, UPT ;  /* 0x000000023300788c */ /* 0x000fe2000bf05270 */
[----:B------:R-:W-:Y:S01]  /*54d0*/  UMOV UR29, UR25 ;  /* 0x00000019001d7c82 */ /* 0x000fe20008000000 */
[----:B------:R-:W-:Y:S02]  /*54e0*/  UMOV UR31, 0x80000020 ;  /* 0x80000020001f7882 */ /* 0x000fe40000000000 */
[----:B------:R-:W-:Y:S01]  /*54f0*/  USEL UR51, UR51, URZ, UP0 ;  /* 0x0000003f33337287 */ /* 0x000fe20008000000 */
[----:B------:R-:W-:Y:S01]  /*5500*/  UMOV UR32, UR24 ;  /* 0x0000001800207c82 */ /* 0x000fe20008000000 */
[----:B------:R-:W-:-:S02]  /*5510*/  UMOV UR33, UR25 ;  /* 0x0000001900217c82 */ /* 0x000fc40008000000 */
[----:B------:R-:W-:Y:S01]  /*5520*/  UIMAD UR53, UR51, 0x780, UR46 ;  /* 0x00000780333578a4 */ /* 0x000fe2000f8e022e */
[----:B------:R-:W-:Y:S01]  /*5530*/  UMOV UR35, 0x80000020 ;  /* 0x8000002000237882 */ /* 0x000fe20000000000 */
[----:B------:R-:W-:Y:S02]  /*5540*/  UMOV UR7, 0x80000020 ;  /* 0x8000002000077882 */ /* 0x000fe40000000000 */
[----:B------:R-:W-:Y:S02]  /*5550*/  UIADD3 UR30, UR53, 0x80, URZ ;  /* 0x00000080351e7890 */ /* 0x000fe4000fffe03f */
[----:B------:R-:W-:Y:S02]  /*5560*/  UIADD3 UR34, UR53, 0x100, URZ ;  /* 0x0000010035227890 */ /* 0x000fe4000fffe03f */
[----:B------:R-:W-:Y:S01]  /*5570*/  UMOV UR26, UR53 ;  /* 0x00000035001a7c82 */ /* 0x000fe20008000000 */
[----:B------:R-:W-:Y:S02]  /*5580*/  UIADD3 UR6, UR53, 0x200, URZ ;  /* 0x0000020035067890 */ /* 0x000fe4000fffe03f */
[----:B------:R-:W-:Y:S01]  /*5590*/  UIADD3 UR10, UR53, 0x202, URZ ;  /* 0x00000202350a7890 */ /* 0x000fe2000fffe03f */
[----:B------:R-:W-:Y:S01]  /*55a0*/  UMOV UR11, 0x80000020 ;  /* 0x80000020000b7882 */ /* 0x000fe20000000000 */
[----:B------:R-:W-:Y:S01]  /*55b0*/  UIADD3 UR14, UR53, 0x282, URZ ;  /* 0x00000282350e7890 */ /* 0x000fe2000fffe03f */
[----:B------:R-:W-:Y:S01]  /*55c0*/  UMOV UR15, 0x80000020 ;  /* 0x80000020000f7882 */ /* 0x000fe20000000000 */
[----:B------:R-:W-:Y:S01]  /*55d0*/  UIADD3 UR18, UR53, 0x500, URZ ;  /* 0x0000050035127890 */ /* 0x000fe2000fffe03f */
[----:B-1----:R-:W-:Y:S01]  /*55e0*/  SHF.R.U32.HI R8, RZ, 0x7, R8 ;  /* 0x00000007ff087819 */ /* 0x002fe20000011608 */
[----:B------:R-:W-:Y:S01]  /*55f0*/  UMOV UR19, 0x80000020 ;  /* 0x8000002000137882 */ /* 0x000fe20000000000 */
[----:B------:R-:W-:Y:S01]  /*5600*/  UIADD3 UR22, UR53, 0x502, URZ ;  /* 0x0000050235167890 */ /* 0x000fe2000fffe03f */
[----:B------:R-:W-:-:S02]  /*5610*/  UMOV UR23, 0x80000020 ;  /* 0x8000002000177882 */ /* 0x000fc40000000000 */
[----:B0-----:R-:W-:-:S05]  /*5620*/  VIADD R7, R8, 0x8 ;  /* 0x0000000808077836 */ /* 0x001fca0000000000 */
[----:B------:R0:W-:Y:S06]  /*5630*/  BAR.SYNC.DEFER_BLOCKING R7, 0x100 ;  /* 0x000400070000751d */ /* 0x0001ec0000010000 */
        /* <DEDUP_REMOVED lines=163> */
.L_x_157:
[----:B------:R-:W-:Y:S01]  /*6070*/  ULEA UR6, UR50, UR39, 0x3 ;  /* 0x0000002732067291 */ /* 0x000fe2000f8e183f */
[----:B------:R-:W-:-:S05]  /*6080*/  IMAD.U32 R7, RZ, RZ, UR52 ;  /* 0x00000034ff077e24 */ /* 0x000fca000f8e00ff */
[----:B------:R-:W-:-:S04]  /*6090*/  SHF.L.U32 R7, R7, 0x1f, RZ ;  /* 0x0000001f07077819 */ /* 0x000fc800000006ff */
[----:B------:R0:W1:Y:S01]  /*60a0*/  SYNCS.PHASECHK.TRANS64.TRYWAIT P1, [UR6+0x29850], R7 ;  /* 0x02985007ff0075a7 */ /* 0x0000620008020146 */
[----:B------:R-:W-:Y:S05]  /*60b0*/  @!P0 BRA `(.L_x_158) ;  /* 0x0000000000048947 */ /* 0x000fea0003800000 */
[----:B------:R-:W-:Y:S01]  /*60c0*/  BPT.TRAP 0x1 ;  /* 0x000000040000795c */ /* 0x000fe20000300000 */
.L_x_158:
[----:B-1----:R-:W-:Y:S05]  /*60d0*/  @P1 BRA `(.L_x_156) ;  /* 0x0000000000081947 */ /* 0x002fea0003800000 */
[----:B------:R-:W1:Y:S02]  /*60e0*/  SYNCS.PHASECHK.TRANS64.TRYWAIT P1, [UR6+0x29850], R7 ;  /* 0x02985007ff0075a7 */ /* 0x000e640008020146 */
[----:B-1----:R-:W-:Y:S05]  /*60f0*/  @!P1 BRA `(.L_x_159) ;  /* 0x0000008400f49947 */ /* 0x002fea0003800000 */
.L_x_156:
[----:B------:R-:W-:Y:S01]  /*6100*/  UIADD3 UR6, UR39, 0x400, URZ ;  /* 0x0000040027067890 */ /* 0x000fe2000fffe03f */
[----:B------:R-:W-:Y:S01]  /*6110*/  WARPGROUP.ARRIVE ;  /* 0x00000000000079c5 */ /* 0x000fe20000000000 */
[----:B------:R-:W-:-:S05]  /*6120*/  UMOV UR7, 0xc0000010 ;  /* 0xc000001000077882 */ /* 0x000fca0000000000 */
[----:B-1----:R-:W1:Y:S01]  /*6130*/  S2R R8, SR_TID.X ;  /* 0x0000000000087919 */ /* 0x002e620000002100 */
        /* <DEDUP_REMOVED lines=8> */
[----:B-1----:R-:W-:-:S04]  /*61c0*/  SHF.R.U32.HI R8, RZ, 0x7, R8 ;  /* 0x00000007ff087819 */ /* 0x002fc80000011608 */
[----:B0-----:R-:W-:Y:S01]  /*61d0*/  IADD3 R7, -R8, 0xb, RZ ;  /* 0x0000000b08077810 */ /* 0x001fe20007ffe1ff */
[----:B------:R-:W-:Y:S02]  /*61e0*/  WARPGROUP.DEPBAR.LE gsb0, 0x0 ;  /* 0x00008000000079c5 */ /* 0x000fe40000010000 */
[----:B------:R-:W-:-:S06]  /*61f0*/  WARPGROUP.ARRIVE ;  /* 0x00000000000079c5 */ /* 0x000fcc0000000000 */
[----:B------:R-:W-:Y:S01]  /*6200*/  QGMMA.64x128x32.F32.E4M3.E4M3 R24, R176, gdesc[UR4], R24, gsb0 ;  /* 0x01e00004b0187df3 */ /* 0x000fe20008000818 */
[----:B------:R-:W-:Y:S01]  /*6210*/  UIADD3 UR6, UR10, 0x200, URZ ;  /* 0x000002000a067890 */ /* 0x000fe2000fffe03f */
[----:B------:R-:W-:Y:S01]  /*6220*/  UMOV UR7, 0xc0000010 ;  /* 0xc000001000077882 */ /* 0x000fe20000000000 */
[----:B------:R-:W-:Y:S02]  /*6230*/  WARPGROUP.DEPBAR.LE gsb0, 0x0 ;  /* 0x00008000000079c5 */ /* 0x000fe40000010000 */
[----:B------:R-:W-:-:S07]  /*6240*/  WARPGROUP.ARRIVE ;  /* 0x00000000000079c5 */ /* 0x000fce0000000000 */
        /* <DEDUP_REMOVED lines=10> */
[----:B------:R-:W-:Y:S03]  /*62f0*/  QGMMA.64x128x32.F32.E4M3.E4M3 R24, R188, gdesc[UR4], R24, gsb0 ;  /* 0x01e00004bc187df3 */ /* 0x000fe60008000818 */
[----:B------:R-:W-:Y:S02]  /*6300*/  WARPGROUP.DEPBAR.LE gsb0, 0x0 ;  /* 0x00008000000079c5 */ /* 0x000fe40000010000 */
[----:B------:R0:W-:Y:S06]  /*6310*/  BAR.ARV R7, 0x100 ;  /* 0x000400070000751d */ /* 0x0001ec0000002000 */
[----:B------:R-:W-:Y:S05]  /*6320*/  @!P0 BRA `(.L_x_160) ;  /* 0x0000000000048947 */ /* 0x000fea0003800000 */
[----:B------:R-:W-:Y:S01]  /*6330*/  BPT.TRAP 0x1 ;  /* 0x000000040000795c */ /* 0x000fe20000300000 */
.L_x_160:
[C---:B------:R-:W-:Y:S01]  /*6340*/  FMUL.FTZ R172, R0.reuse, R152 ;  /* 0x0000009800ac7220 */ /* 0x040fe20000410000 */
        /* <DEDUP_REMOVED lines=14> */
[C---:B------:R-:W-:Y:S01]  /*6430*/  FMUL.FTZ R164, R0.reuse, R165 ;  /* 0x000000a500a47220 */ /* 0x040fe20000410000 */
        /* <DEDUP_REMOVED lines=21> */
[----:B------:R-:W-:Y:S01]  /*6590*/  FMUL.FTZ R150, R0, R151 ;  /* 0x0000009700967220 */ /* 0x000fe20000410000 */
        /* <DEDUP_REMOVED lines=65> */
[----:B-1----:R-:W-:-:S02]  /*69b0*/  FMNMX.FTZ R9, R158, R9, !PT ;  /* 0x000000099e097209 */ /* 0x002fc40007810000 */
[----:B------:R-:W-:-:S05]  /*69c0*/  ISETP.NE.AND P1, PT, R2, RZ, PT ;  /* 0x000000ff0200720c */ /* 0x000fca0003f25270 */
[----:B------:R-:W1:Y:S01]  /*69d0*/  MUFU.TANH R164, R164 ;  /* 0x000000a400a47308 */ /* 0x000e620000002400 */
[----:B--2---:R-:W-:-:S07]  /*69e0*/  FMNMX.FTZ R9, R160, R9, !PT ;  /* 0x00000009a0097209 */ /* 0x004fce0007810000 */
[----:B------:R-:W2:Y:S01]  /*69f0*/  MUFU.TANH R166, R166 ;  /* 0x000000a600a67308 */ /* 0x000ea20000002400 */
[----:B0-----:R-:W-:-:S07]  /*6a00*/  FMNMX.FTZ R7, R162, R7, !PT ;  /* 0x00000007a2077209 */ /* 0x001fce0007810000 */
[----:B------:R-:W0:Y:S01]  /*6a10*/  MUFU.TANH R180, R180 ;  /* 0x000000b400b47308 */ /* 0x000e220000002400 */
[----:B-1----:R-:W-:-:S07]  /*6a20*/  FMNMX.FTZ R7, R164, R7, !PT ;  /* 0x00000007a4077209 */ /* 0x002fce0007810000 */
        /* <DEDUP_REMOVED lines=109> */
[----:B--2---:R-:W-:Y:S02]  /*7100*/  FMNMX.FTZ R8, R236, R7, !PT ;  /* 0x00000007ec087209 */ /* 0x004fe40007810000 */
[----:B------:R-:W2:Y:S05]  /*7110*/  LDC R7, c[0x0][0x988] ;  /* 0x00026200ff077b82 */ /* 0x000eaa0000000800 */
[----:B------:R-:W3:Y:S01]  /*7120*/  MUFU.TANH R94, R94 ;  /* 0x0000005e005e7308 */ /* 0x000ee20000002400 */
[----:B0-----:R-:W-:-:S07]  /*7130*/  FMNMX.FTZ R8, R21, R8, !PT ;  /* 0x0000000815087209 */ /* 0x001fce0007810000 */
[----:B------:R-:W0:Y:S01]  /*7140*/  MUFU.TANH R89, R89 ;  /* 0x0000005900597308 */ /* 0x000e220000002400 */
[----:B-1----:R-:W-:-:S07]  /*7150*/  FMNMX.FTZ R9, R92, R9, !PT ;  /* 0x000000095c097209 */ /* 0x002fce0007810000 */
[----:B------:R-:W1:Y:S01]  /*7160*/  MUFU.TANH R91, R91 ;  /* 0x0000005b005b7308 */ /* 0x000e620000002400 */
[----:B---3--:R-:W-:-:S07]  /*7170*/  FMNMX.FTZ R9, R94, R9, !PT ;  /* 0x000000095e097209 */ /* 0x008fce0007810000 */
        /* <DEDUP_REMOVED lines=11> */
[----:B---3--:R-:W-:-:S05]  /*7230*/  FMNMX.FTZ R11, R95, R8, !PT ;  /* 0x000000085f0b7209 */ /* 0x008fca0007810000 */
[----:B------:R-:W3:Y:S01]  /*7240*/  SHFL.BFLY PT, R8, R11, 0x2, 0x1f ;  /* 0x0c401f000b087f89 */ /* 0x000ee200000e0000 */
[----:B0-----:R-:W-:-:S04]  /*7250*/  FMNMX.FTZ R9, R100, R9, !PT ;  /* 0x0000000964097209 */ /* 0x001fc80007810000 */
[----:B-1----:R-:W-:-:S05]  /*7260*/  FMNMX.FTZ R9, R102, R9, !PT ;  /* 0x0000000966097209 */ /* 0x002fca0007810000 */
[----:B------:R-:W0:Y:S01]  /*7270*/  SHFL.BFLY PT, R10, R9, 0x2, 0x1f ;  /* 0x0c401f00090a7f89 */ /* 0x000e2200000e0000 */
[----:B---3--:R-:W-:Y:S02]  /*7280*/  FMNMX.FTZ R13, R11, R8, !PT ;  /* 0x000000080b0d7209 */ /* 0x008fe40007810000 */
[----:B0-----:R-:W-:-:S03]  /*7290*/  FMNMX.FTZ R15, R9, R10, !PT ;  /* 0x0000000a090f7209 */ /* 0x001fc60007810000 */
[----:B------:R-:W0:Y:S04]  /*72a0*/  SHFL.BFLY PT, R10, R13, 0x1, 0x1f ;  /* 0x0c201f000d0a7f89 */ /* 0x000e2800000e0000 */
[----:B------:R-:W1:Y:S01]  /*72b0*/  SHFL.BFLY PT, R8, R15, 0x1, 0x1f ;  /* 0x0c201f000f087f89 */ /* 0x000e6200000e0000 */
[----:B0-----:R-:W-:Y:S02]  /*72c0*/  FMNMX.FTZ R10, R13, R10, !PT ;  /* 0x0000000a0d0a7209 */ /* 0x001fe40007810000 */
[----:B-1----:R-:W-:-:S03]  /*72d0*/  FMNMX.FTZ R8, R15, R8, !PT ;  /* 0x000000080f087209 */ /* 0x002fc60007810000 */
[C---:B--2---:R-:W-:Y:S01]  /*72e0*/  FFMA.FTZ R109, R10.reuse, R7, -8 ;  /* 0xc10000000a6d7423 */ /* 0x044fe20000010007 */
[----:B------:R-:W-:-:S03]  /*72f0*/  FADD.FTZ R3, -R10, R3 ;  /* 0x000000030a037221 */ /* 0x000fc60000010100 */
[-CC-:B------:R-:W-:Y:S01]  /*7300*/  FFMA.FTZ R107, R204, R7.reuse, -R109.reuse ;  /* 0x00000007cc6b7223 */ /* 0x180fe2000001086d */
[-C--:B------:R-:W-:Y:S01]  /*7310*/  FMUL.FTZ R97, R3, R7.reuse ;  /* 0x0000000703617220 */ /* 0x080fe20000410000 */
[----:B------:R-:W-:Y:S01]  /*7320*/  FFMA.FTZ R204, R91, R7, -R109 ;  /* 0x000000075bcc7223 */ /* 0x000fe2000001086d */
[----:B------:R-:W-:-:S01]  /*7330*/  FADD.FTZ R3, -R8, R5 ;  /* 0x0000000508037221 */ /* 0x000fc20000010100 */
[-C--:B------:R-:W-:Y:S01]  /*7340*/  FFMA.FTZ R91, R8, R7.reuse, -8 ;  /* 0xc1000000085b7423 */ /* 0x080fe20000010007 */
[----:B------:R-:W-:-:S01]  /*7350*/  FFMA.FTZ R172, R172, R7, -R109 ;  /* 0x00000007acac7223 */ /* 0x000fc2000001086d */
[-CC-:B------:R-:W-:Y:S01]  /*7360*/  FFMA.FTZ R13, R176, R7.reuse, -R109.reuse ;  /* 0x00000007b00d7223 */ /* 0x180fe2000001086d */
[-C--:B------:R-:W-:Y:S01]  /*7370*/  FMUL.FTZ R3, R3, R7.reuse ;  /* 0x0000000703037220 */ /* 0x080fe20000410000 */
[-C--:B------:R-:W-:Y:S01]  /*7380*/  FFMA.FTZ R176, R202, R7.reuse, -R109 ;  /* 0x00000007cab07223 */ /* 0x080fe2000001086d */
[----:B------:R-:W-:-:S01]  /*7390*/  FFMA.FTZ R12, R12, R7, -R91 ;  /* 0x000000070c0c7223 */ /* 0x000fc2000001085b */
[-CC-:B------:R-:W-:Y:S01]  /*73a0*/  FFMA.FTZ R202, R21, R7.reuse, -R109.reuse ;  /* 0x0000000715ca7223 */ /* 0x180fe2000001086d */
[----:B------:R-:W-:-:S01]  /*73b0*/  FFMA.FTZ R21, R89, R7, -R109 ;  /* 0x0000000759157223 */ /* 0x000fc2000001086d */
[-CC-:B------:R-:W-:Y:S01]  /*73c0*/  FFMA.FTZ R9, R174, R7.reuse, -R109.reuse ;  /* 0x00000007ae097223 */ /* 0x180fe2000001086d */
[----:B------:R-:W-:-:S01]  /*73d0*/  FFMA.FTZ R89, R93, R7, -R109 ;  /* 0x000000075d597223 */ /* 0x000fc2000001086d */
[-C--:B------:R-:W-:Y:S01]  /*73e0*/  FFMA.FTZ R93, R14, R7.reuse, -R91 ;  /* 0x000000070e5d7223 */ /* 0x080fe2000001085b */
[----:B------:R0:W-:Y:S01]  /*73f0*/  MUFU.EX2 R5, R97 ;  /* 0x0000006100057308 */ /* 0x0001e20000000800 */
[----:B------:R-:W-:-:S01]  /*7400*/  FFMA.FTZ R11, R154, R7, -R109 ;  /* 0x000000079a0b7223 */ /* 0x000fc2000001086d */
[-C--:B------:R-:W-:Y:S01]  /*7410*/  FFMA.FTZ R154, R156, R7.reuse, -R109 ;  /* 0x000000079c9a7223 */ /* 0x080fe2000001086d */
[----:B------:R-:W-:-:S01]  /*7420*/  FFMA.FTZ R14, R20, R7, -R91 ;  /* 0x00000007140e7223 */ /* 0x000fc2000001085b */
[-CC-:B------:R-:W-:Y:S01]  /*7430*/  FFMA.FTZ R156, R178, R7.reuse, -R109.reuse ;  /* 0x00000007b29c7223 */ /* 0x180fe2000001086d */
[----:B------:R-:W-:-:S01]  /*7440*/  FFMA.FTZ R178, R206, R7, -R109 ;  /* 0x00000007ceb27223 */ /* 0x000fc2000001086d */
[-C--:B------:R-:W-:Y:S01]  /*7450*/  FFMA.FTZ R206, R95, R7.reuse, -R109 ;  /* 0x000000075fce7223 */ /* 0x080fe2000001086d */
[----:B------:R-:W-:-:S01]  /*7460*/  FFMA.FTZ R95, R152, R7, -R91 ;  /* 0x00000007985f7223 */ /* 0x000fc2000001085b */
[----:B------:R-:W1:Y:S01]  /*7470*/  MUFU.EX2 R172, R172 ;  /* 0x000000ac00ac7308 */ /* 0x000e620000000800 */
[----:B------:R-:W-:-:S01]  /*7480*/  FFMA.FTZ R15, R162, R7, -R109 ;  /* 0x00000007a20f7223 */ /* 0x000fc2000001086d */
[-C--:B------:R-:W-:Y:S01]  /*7490*/  FFMA.FTZ R20, R158, R7.reuse, -R91 ;  /* 0x000000079e147223 */ /* 0x080fe2000001085b */
[----:B------:R-:W-:-:S01]  /*74a0*/  FFMA.FTZ R162, R164, R7, -R109 ;  /* 0x00000007a4a27223 */ /* 0x000fc2000001086d */
[-CC-:B0-----:R-:W-:Y:S01]  /*74b0*/  FFMA.FTZ R97, R136, R7.reuse, -R109.reuse ;  /* 0x0000000788617223 */ /* 0x181fe2000001086d */
        /* <DEDUP_REMOVED lines=25> */
[-C--:B------:R-:W-:Y:S01]  /*7650*/  FFMA.FTZ R125, R236, R7.reuse, -R109 ;  /* 0x00000007ec7d7223 */ /* 0x080fe2000001086d */
[----:B------:R-:W-:-:S01]  /*7660*/  FFMA.FTZ R109, R160, R7, -R91 ;  /* 0x00000007a06d7223 */ /* 0x000fc2000001085b */
[----:B------:R-:W3:Y:S01]  /*7670*/  MUFU.EX2 R93, R93 ;  /* 0x0000005d005d7308 */ /* 0x000ee20000000800 */
[----:B-1----:R-:W-:-:S01]  /*7680*/  FFMA.FTZ R4, R5, R4, R172 ;  /* 0x0000000405047223 */ /* 0x002fc200000100ac */
[----:B0-----:R-:W-:Y:S01]  /*7690*/  FFMA.FTZ R6, R3, R6, R12 ;  /* 0x0000000603067223 */ /* 0x001fe2000001000c */
[----:B------:R-:W-:-:S01]  /*76a0*/  FFMA.FTZ R127, R166, R7, -R91 ;  /* 0x00000007a67f7223 */ /* 0x000fc2000001085b */
[-CC-:B------:R-:W-:Y:S01]  /*76b0*/  FFMA.FTZ R152, R180, R7.reuse, -R91.reuse ;  /* 0x00000007b4987223 */ /* 0x180fe2000001085b */
[----:B------:R-:W-:-:S01]  /*76c0*/  FFMA.FTZ R129, R138, R7, -R91 ;  /* 0x000000078a817223 */ /* 0x000fc2000001085b */
[-CC-:B------:R-:W-:Y:S01]  /*76d0*/  FFMA.FTZ R138, R184, R7.reuse, -R91.reuse ;  /* 0x00000007b88a7223 */ /* 0x180fe2000001085b */
[----:B------:R-:W-:-:S01]  /*76e0*/  FFMA.FTZ R131, R142, R7, -R91 ;  /* 0x000000078e837223 */ /* 0x000fc2000001085b */
[----:B------:R-:W0:Y:S01]  /*76f0*/  MUFU.EX2 R11, R11 ;  /* 0x0000000b000b7308 */ /* 0x000e220000000800 */
[----:B--2---:R-:W-:-:S01]  /*7700*/  FADD.FTZ R4, R9, R4 ;  /* 0x0000000409047221 */ /* 0x004fc20000010000 */
        /* <DEDUP_REMOVED lines=10> */
[-CC-:B------:R-:W-:Y:S01]  /*77b0*/  FFMA.FTZ R139, R126, R7.reuse, -R91.reuse ;  /* 0x000000077e8b7223 */ /* 0x180fe2000001085b */
[----:B------:R-:W-:-:S01]  /*77c0*/  FFMA.FTZ R124, R128, R7, -R91 ;  /* 0x00000007807c7223 */ /* 0x000fc2000001085b */
[-CC-:B------:R-:W-:Y:S01]  /*77d0*/  FFMA.FTZ R141, R130, R7.reuse, -R91.reuse ;  /* 0x00000007828d7223 */ /* 0x180fe2000001085b */
[----:B------:R-:W-:-:S01]  /*77e0*/  FFMA.FTZ R126, R132, R7, -R91 ;  /* 0x00000007847e7223 */ /* 0x000fc2000001085b */
[----:B------:R-:W2:Y:S01]  /*77f0*/  MUFU.EX2 R154, R154 ;  /* 0x0000009a009a7308 */ /* 0x000ea20000000800 */
[----:B0-----:R-:W-:-:S01]  /*7800*/  FADD.FTZ R147, R11, R4 ;  /* 0x000000040b937221 */ /* 0x001fc20000010000 */
[-CC-:B------:R-:W-:Y:S01]  /*7810*/  FFMA.FTZ R143, R134, R7.reuse, -R91.reuse ;  /* 0x00000007868f7223 */ /* 0x180fe2000001085b */
[----:B------:R-:W-:-:S01]  /*7820*/  FFMA.FTZ R104, R104, R7, -R91 ;  /* 0x0000000768687223 */ /* 0x000fc2000001085b */
[-CC-:B------:R-:W-:Y:S01]  /*7830*/  FFMA.FTZ R88, R88, R7.reuse, -R91.reuse ;  /* 0x0000000758587223 */ /* 0x180fe2000001085b */
[----:B------:R-:W-:-:S01]  /*7840*/  FFMA.FTZ R92, R92, R7, -R91 ;  /* 0x000000075c5c7223 */ /* 0x000fc2000001085b */
[-CC-:B------:R-:W-:Y:S01]  /*7850*/  FFMA.FTZ R94, R94, R7.reuse, -R91.reuse ;  /* 0x000000075e5e7223 */ /* 0x180fe2000001085b */
[----:B------:R-:W-:-:S01]  /*7860*/  FFMA.FTZ R98, R98, R7, -R91 ;  /* 0x0000000762627223 */ /* 0x000fc2000001085b */
[----:B------:R-:W0:Y:S01]  /*7870*/  MUFU.EX2 R95, R95 ;  /* 0x0000005f005f7308 */ /* 0x000e220000000800 */
[----:B-1----:R-:W-:-:S01]  /*7880*/  FADD.FTZ R4, R14, R145 ;  /* 0x000000910e047221 */ /* 0x002fc20000010000 */
[----:B------:R-:W-:-:S06]  /*7890*/  FFMA.FTZ R100, R100, R7, -R91 ;  /* 0x0000000764647223 */ /* 0x000fcc000001085b */
[----:B------:R-:W1:Y:S01]  /*78a0*/  MUFU.EX2 R13, R13 ;  /* 0x0000000d000d7308 */ /* 0x000e620000000800 */
[----:B--2---:R-:W-:-:S07]  /*78b0*/  FADD.FTZ R6, R154, R147 ;  /* 0x000000939a067221 */ /* 0x004fce0000010000 */
[----:B------:R-:W2:Y:S01]  /*78c0*/  MUFU.EX2 R20, R20 ;  /* 0x0000001400147308 */ /* 0x000ea20000000800 */
[----:B0-----:R-:W-:-:S07]  /*78d0*/  FADD.FTZ R145, R95, R4 ;  /* 0x000000045f917221 */ /* 0x001fce0000010000 */
[----:B------:R-:W0:Y:S01]  /*78e0*/  MUFU.EX2 R156, R156 ;  /* 0x0000009c009c7308 */ /* 0x000e220000000800 */
[----:B-1----:R-:W-:-:S07]  /*78f0*/  FADD.FTZ R147, R13, R6 ;  /* 0x000000060d937221 */ /* 0x002fce0000010000 */
[----:B------:R-:W1:Y:S01]  /*7900*/  MUFU.EX2 R109, R109 ;  /* 0x0000006d006d7308 */ /* 0x000e620000000800 */
[----:B--2---:R-:W-:-:S01]  /*7910*/  FADD.FTZ R4, R20, R145 ;  /* 0x0000009114047221 */ /* 0x004fc20000010000 */
[-CC-:B------:R-:W-:Y:S01]  /*7920*/  FFMA.FTZ R145, R106, R7.reuse, -R91.reuse ;  /* 0x000000076a917223 */ /* 0x180fe2000001085b */
[----:B------:R-:W-:-:S01]  /*7930*/  FFMA.FTZ R106, R108, R7, -R91 ;  /* 0x000000076c6a7223 */ /* 0x000fc2000001085b */
[----:B------:R-:W-:-:S04]  /*7940*/  FFMA.FTZ R108, R112, R7, -R91 ;  /* 0x00000007706c7223 */ /* 0x000fc8000001085b */
        /* <DEDUP_REMOVED lines=19> */
[----:B------:R-:W-:-:S05]  /*7a80*/  FFMA.FTZ R110, R116, R7, -R91 ;  /* 0x00000007746e7223 */ /* 0x000fca000001085b */
        /* <DEDUP_REMOVED lines=31> */
[----:B------:R-:W-:-:S06]  /*7c80*/  FFMA.FTZ R153, R118, R7, -R91 ;  /* 0x0000000776997223 */ /* 0x000fcc000001085b */
        /* <DEDUP_REMOVED lines=16> */
[-CC-:B------:R-:W-:Y:S01]  /*7d90*/  FFMA.FTZ R151, R90, R7.reuse, -R91.reuse ;  /* 0x000000075a977223 */ /* 0x180fe2000001085b */
[----:B------:R-:W-:-:S01]  /*7da0*/  FFMA.FTZ R90, R96, R7, -R91 ;  /* 0x00000007605a7223 */ /* 0x000fc2000001085b */
[----:B------:R-:W-:-:S04]  /*7db0*/  FFMA.FTZ R91, R102, R7, -R91 ;  /* 0x00000007665b7223 */ /* 0x000fc8000001085b */
        /* <DEDUP_REMOVED lines=50> */
[----:B------:R2:W3:Y:S01]  /*80e0*/  MUFU.EX2 R159, R92 ;  /* 0x0000005c009f7308 */ /* 0x0004e20000000800 */
[----:B0-----:R-:W-:-:S07]  /*80f0*/  FADD.FTZ R4, R151, R4 ;  /* 0x0000000497047221 */ /* 0x001fce0000010000 */
[----:B------:R-:W0:Y:S01]  /*8100*/  MUFU.EX2 R202, R202 ;  /* 0x000000ca00ca7308 */ /* 0x000e220000000800 */
[----:B--2---:R-:W-:Y:S02]  /*8110*/  IMAD.U32 R92, RZ, RZ, UR51 ;  /* 0x00000033ff5c7e24 */ /* 0x004fe4000f8e00ff */
[----:B-1----:R-:W-:-:S03]  /*8120*/  FADD.FTZ R157, R125, R6 ;  /* 0x000000067d9d7221 */ /* 0x002fc60000010000 */
[----:B------:R-:W-:Y:S02]  /*8130*/  @P1 LEA R92, R92, UR39, 0x3 ;  /* 0x000000275c5c1c11 */ /* 0x000fe4000f8e18ff */
[----:B------:R-:W1:Y:S01]  /*8140*/  MUFU.EX2 R94, R94 ;  /* 0x0000005e005e7308 */ /* 0x000e620000000800 */
[----:B---3--:R-:W-:-:S02]  /*8150*/  FADD.FTZ R4, R159, R4 ;  /* 0x000000049f047221 */ /* 0x008fc40000010000 */
[----:B------:R-:W-:-:S05]  /*8160*/  @P1 VIADD R155, R92, 0x29840 ;  /* 0x000298405c9b1836 */ /* 0x000fca0000000000 */
[----:B------:R-:W2:Y:S01]  /*8170*/  MUFU.EX2 R21, R21 ;  /* 0x0000001500157308 */ /* 0x000ea20000000800 */
[----:B------:R-:W-:Y:S01]  /*8180*/  @P1 PRMT R155, R16, 0x654, R155 ;  /* 0x00000654109b1816 */ /* 0x000fe2000000009b */
[----:B0-----:R-:W-:-:S03]  /*8190*/  FADD.FTZ R6, R202, R157 ;  /* 0x0000009dca067221 */ /* 0x001fc60000010000 */
[----:B------:R1:W-:Y:S03]  /*81a0*/  @P1 SYNCS.ARRIVE.TRANS64.RED.A1T0 RZ, [R155+URZ], RZ ;  /* 0x000000ff9bff19a7 */ /* 0x0003e6000810043f */
        /* <DEDUP_REMOVED lines=14> */
[----:B--2---:R-:W-:-:S03]  /*8290*/  FADD.FTZ R4, R206, R157 ;  /* 0x0000009dce047221 */ /* 0x004fc60000010000 */
[----:B0-----:R-:W-:Y:S01]  /*82a0*/  FADD.FTZ R6, R92, R155 ;  /* 0x0000009b5c067221 */ /* 0x001fe20000010000 */
[----:B------:R-:W-:Y:S06]  /*82b0*/  @!P0 BRA `(.L_x_161) ;  /* 0x0000000000048947 */ /* 0x000fec0003800000 */
[----:B------:R-:W-:Y:S01]  /*82c0*/  BPT.TRAP 0x1 ;  /* 0x000000040000795c */ /* 0x000fe20000300000 */
.L_x_161:
        /* <DEDUP_REMOVED lines=11> */
[----:B------:R-:W-:Y:S01]  /*8380*/  F2FP.SATFINITE.E4M3.F32.PACK_AB_MERGE_C R99, R136, R97, R99 ;  /* 0x000000618863723e */ /* 0x000fe20004807063 */
        /* <DEDUP_REMOVED lines=16> */
[-C--:B------:R-:W-:Y:S01]  /*8490*/  FMUL.FTZ R36, R36, R5.reuse ;  /* 0x0000000524247220 */ /* 0x080fe20000410000 */
[----:B------:R-:W-:Y:S01]  /*84a0*/  F2FP.SATFINITE.E4M3.F32.PACK_AB_MERGE_C R126, R143, R126, RZ ;  /* 0x0000007e8f7e723e */ /* 0x000fe200048070ff */
[-C--:B------:R-:W-:Y:S01]  /*84b0*/  FMUL.FTZ R37, R37, R5.reuse ;  /* 0x0000000525257220 */ /* 0x080fe20000410000 */
        /* <DEDUP_REMOVED lines=14> */
[----:B------:R-:W-:Y:S01]  /*85a0*/  F2FP.SATFINITE.E4M3.F32.PACK_AB_MERGE_C R180, R176, R105, R107 ;  /* 0x00000069b0b4723e */ /* 0x000fe2000480706b */
[----:B------:R-:W-:Y:S01]  /*85b0*/  FMUL.FTZ R53, R53, R5 ;  /* 0x0000000535357220 */ /* 0x000fe20000410000 */
        /* <DEDUP_REMOVED lines=68> */
[----:B------:R-:W-:Y:S01]  /*8a00*/  F2FP.SATFINITE.E4M3.F32.PACK_AB_MERGE_C R191, R98, R90, R95 ;  /* 0x0000005a62bf723e */ /* 0x000fe2000480705f */
[----:B------:R-:W-:Y:S06]  /*8a10*/  @P1 BRA `(.L_x_162) ;  /* 0xffffffc8004c1947 */ /* 0x000fec000383ffff */
.L_x_151:
[----:B------:R-:W-:Y:S06]  /*8a20*/  BAR.ARV 0x8, 0x180 ;  /* 0x0206000000007b1d */ /* 0x000fec0000002000 */
[----:B------:R-:W-:Y:S05]  /*8a30*/  @!P0 BRA `(.L_x_163) ;  /* 0x0000000000048947 */ /* 0x000fea0003800000 */
[----:B------:R-:W-:Y:S01]  /*8a40*/  BPT.TRAP 0x1 ;  /* 0x000000040000795c */ /* 0x000fe20000300000 */
.L_x_163:
[----:B------:R-:W-:Y:S01]  /*8a50*/  ULEA UR4, UR51, UR39, 0x3 ;  /* 0x0000002733047291 */ /* 0x000fe2000f8e183f */
[----:B------:R-:W-:-:S05]  /*8a60*/  IMAD.U32 R0, RZ, RZ, UR43 ;  /* 0x0000002bff007e24 */ /* 0x000fca000f8e00ff */
[----:B------:R-:W-:-:S04]  /*8a70*/  SHF.L.U32 R0, R0, 0x1f, RZ ;  /* 0x0000001f00007819 */ /* 0x000fc800000006ff */
[----:B------:R0:W1:Y:S01]  /*8a80*/  SYNCS.PHASECHK.TRANS64.TRYWAIT P1, [UR4+0x29850], R0 ;  /* 0x02985000ff0075a7 */ /* 0x0000620008020144 */
[----:B------:R-:W-:Y:S05]  /*8a90*/  @!P0 BRA `(.L_x_164) ;  /* 0x0000000000048947 */ /* 0x000fea0003800000 */
[----:B------:R-:W-:Y:S01]  /*8aa0*/  BPT.TRAP 0x1 ;  /* 0x000000040000795c */ /* 0x000fe20000300000 */
.L_x_164:
[----:B-1----:R-:W-:Y:S05]  /*8ab0*/  @P1 BRA `(.L_x_165) ;  /* 0x0000000000081947 */ /* 0x002fea0003800000 */
[----:B------:R-:W1:Y:S02]  /*8ac0*/  SYNCS.PHASECHK.TRANS64.TRYWAIT P1, [UR4+0x29850], R0 ;  /* 0x02985000ff0075a7 */ /* 0x000e640008020144 */
[----:B-1----:R-:W-:Y:S05]  /*8ad0*/  @!P1 BRA `(.L_x_166) ;  /* 0x0000005c00949947 */ /* 0x002fea0003800000 */
.L_x_165:
        /* <DEDUP_REMOVED lines=46> */
[----:B-1----:R-:W1:Y:S04]  /*8dc0*/  SHFL.BFLY PT, R3, R4, 0x2, 0x1f ;  /* 0x0c401f0004037f89 */ /* 0x002e6800000e0000 */
[----:B------:R-:W4:Y:S01]  /*8dd0*/  SHFL.BFLY PT, R9, R6, 0x2, 0x1f ;  /* 0x0c401f0006097f89 */ /* 0x000f2200000e0000 */
[----:B------:R-:W-:Y:S02]  /*8de0*/  WARPGROUP.DEPBAR.LE gsb0, 0x0 ;  /* 0x00008000000079c5 */ /* 0x000fe40000010000 */
[----:B------:R-:W-:-:S06]  /*8df0*/  WARPGROUP.ARRIVE ;  /* 0x00000000000079c5 */ /* 0x000fcc0000000000 */
[----:B------:R-:W-:Y:S01]  /*8e00*/  QGMMA.64x128x32.F32.E4M3.E4M3 R24, R184, gdesc[UR4], R24, gsb0 ;  /* 0x01e00004b8187df3 */ /* 0x000fe20008000818 */
[----:B------:R-:W-:Y:S01]  /*8e10*/  UIADD3 UR6, UR5, 0x400, URZ ;  /* 0x0000040005067890 */ /* 0x000fe2000fffe03f */
[----:B------:R-:W-:Y:S01]  /*8e20*/  UMOV UR7, 0xc0000010 ;  /* 0xc000001000077882 */ /* 0x000fe20000000000 */
[----:B-1----:R-:W-:-:S01]  /*8e30*/  FADD.FTZ R3, R3, R4 ;  /* 0x0000000403037221 */ /* 0x002fc20000010000 */
[----:B----4-:R-:W-:-:S04]  /*8e40*/  FADD.FTZ R9, R9, R6 ;  /* 0x0000000609097221 */ /* 0x010fc80000010000 */
[----:B0-----:R-:W0:Y:S04]  /*8e50*/  SHFL.BFLY PT, R0, R3, 0x1, 0x1f ;  /* 0x0c201f0003007f89 */ /* 0x001e2800000e0000 */
        /* <DEDUP_REMOVED lines=18> */
[----:B------:R-:W-:Y:S01]  /*8f80*/  @P3 FMUL.FTZ R88, R7, 0.69314718246459960938 ;  /* 0x3f31721807583820 */ /* 0x000fe20000410000 */
[----:B0-----:R-:W-:Y:S01]  /*8f90*/  @P3 FMUL.FTZ R11, R11, 0.69314718246459960938 ;  /* 0x3f3172180b0b3820 */ /* 0x001fe20000410000 */
[----:B------:R-:W-:Y:S01]  /*8fa0*/  @P2 FMUL.FTZ R9, R7, 0.69314718246459960938 ;  /* 0x3f31721807092820 */ /* 0x000fe20000410000 */
[----:B------:R-:W-:-:S02]  /*8fb0*/  IMAD.MOV.U32 R0, RZ, RZ, -0x800000 ;  /* 0xff800000ff007424 */ /* 0x000fc400078e00ff */
[----:B------:R-:W-:Y:S02]  /*8fc0*/  IMAD.MOV.U32 R3, RZ, RZ, -0x800000 ;  /* 0xff800000ff037424 */ /* 0x000fe400078e00ff */
[----:B-1----:R-:W-:Y:S01]  /*8fd0*/  @P2 FMUL.FTZ R6, R6, 0.69314718246459960938 ;  /* 0x3f31721806062820 */ /* 0x002fe20000410000 */
[----:B------:R-:W-:-:S01]  /*8fe0*/  @P3 FFMA.FTZ R0, R88, R8, R11 ;  /* 0x0000000858003223 */ /* 0x000fc2000001000b */
[----:B---3--:R-:W-:Y:S02]  /*8ff0*/  FMUL.FTZ R8, R4, R5 ;  /* 0x0000000504087220 */ /* 0x008fe40000410000 */
[----:B------:R-:W-:-:S01]  /*9000*/  @P2 FFMA.FTZ R3, R9, R10, R6 ;  /* 0x0000000a09032223 */ /* 0x000fc20000010006 */
[----:B--2---:R-:W-:Y:S01]  /*9010*/  FMUL.FTZ R88, R12, R5 ;  /* 0x000000050c587220 */ /* 0x004fe20000410000 */
[----:B------:R-:W-:Y:S02]  /*9020*/  WARPGROUP.DEPBAR.LE gsb0, 0x0 ;  /* 0x00008000000079c5 */ /* 0x000fe40000010000 */
[----:B------:R-:W-:Y:S05]  /*9030*/  @!P0 BRA `(.L_x_167) ;  /* 0x0000000000048947 */ /* 0x000fea0003800000 */
[----:B------:R-:W-:Y:S01]  /*9040*/  BPT.TRAP 0x1 ;  /* 0x000000040000795c */ /* 0x000fe20000300000 */
.L_x_167:
[----:B------:R-:W0:Y:S01]  /*9050*/  S2R R89, SR_TID.X ;  /* 0x0000000000597919 */ /* 0x000e220000002100 */
[----:B------:R-:W-:Y:S01]  /*9060*/  ULDC.64 UR6, c[0x4][0x40] ;  /* 0x0100100000067ab9 */ /* 0x000fe20000000a00 */
[----:B------:R-:W1:Y:S01]  /*9070*/  S2UR UR5, SR_SWINHI ;  /* 0x00000000000579c3 */ /* 0x000e620000002f00 */
[-C--:B------:R-:W-:Y:S01]  /*9080*/  FMUL.FTZ R28, R28, R8.reuse ;  /* 0x000000081c1c7220 */ /* 0x080fe20000410000 */
[----:B------:R-:W-:Y:S01]  /*9090*/  FMUL.FTZ R7, R24, R8 ;  /* 0x0000000818077220 */ /* 0x000fe20000410000 */
        /* <DEDUP_REMOVED lines=26> */
[----:B------:R-:W-:Y:S01]  /*9240*/  FMUL.FTZ R12, R35, R88 ;  /* 0x00000058230c7220 */ /* 0x000fe20000410000 */
[----:B0-----:R-:W-:-:S02]  /*9250*/  IMAD.SHL.U32 R4, R89, 0x4, RZ ;  /* 0x0000000459047824 */ /* 0x001fc400078e00ff */
[-C--:B------:R-:W-:Y:S01]  /*9260*/  FMUL.FTZ R46, R46, R88.reuse ;  /* 0x000000582e2e7220 */ /* 0x080fe20000410000 */
[-C--:B------:R-:W-:Y:S01]  /*9270*/  FMUL.FTZ R15, R42, R88.reuse ;  /* 0x000000582a0f7220 */ /* 0x080fe20000410000 */
[-C--:B------:R-:W-:Y:S01]  /*9280*/  FMUL.FTZ R47, R47, R88.reuse ;  /* 0x000000582f2f7220 */ /* 0x080fe20000410000 */
[-C--:B------:R-:W-:Y:S01]  /*9290*/  FMUL.FTZ R20, R43, R88.reuse ;  /* 0x000000582b147220 */ /* 0x080fe20000410000 */
[----:B------:R-:W-:Y:S01]  /*92a0*/  LOP3.LUT R4, R4, 0xc, RZ, 0xc0, !PT ;  /* 0x0000000c04047812 */ /* 0x000fe200078ec0ff */
[-C--:B------:R-:W-:Y:S01]  /*92b0*/  FMUL.FTZ R54, R54, R88.reuse ;  /* 0x0000005836367220 */ /* 0x080fe20000410000 */
[-C--:B------:R-:W-:Y:S01]  /*92c0*/  FMUL.FTZ R71, R71, R88.reuse ;  /* 0x0000005847477220 */ /* 0x080fe20000410000 */
[-C--:B------:R-:W-:Y:S01]  /*92d0*/  FMUL.FTZ R78, R78, R88.reuse ;  /* 0x000000584e4e7220 */ /* 0x080fe20000410000 */
[----:B------:R-:W-:Y:S01]  /*92e0*/  IADD3 R4, P0, R4, UR6, RZ ;  /* 0x0000000604047c10 */ /* 0x000fe2000ff1e0ff */
[-C--:B------:R-:W-:Y:S01]  /*92f0*/  FMUL.FTZ R79, R79, R88.reuse ;  /* 0x000000584f4f7220 */ /* 0x080fe20000410000 */
[-C--:B------:R-:W-:Y:S01]  /*9300*/  FMUL.FTZ R70, R70, R88.reuse ;  /* 0x0000005846467220 */ /* 0x080fe20000410000 */
[-C--:B------:R-:W-:Y:S01]  /*9310*/  FMUL.FTZ R38, R38, R88.reuse ;  /* 0x0000005826267220 */ /* 0x080fe20000410000 */
[----:B------:R-:W-:Y:S01]  /*9320*/  FMUL.FTZ R39, R39, R88 ;  /* 0x0000005827277220 */ /* 0x000fe20000410000 */
[----:B------:R-:W-:-:S02]  /*9330*/  IMAD.X R5, RZ, RZ, UR7, P0 ;  /* 0x00000007ff057e24 */ /* 0x000fc400080e06ff */
[-C--:B------:R-:W-:Y:S01]  /*9340*/  FMUL.FTZ R63, R63, R88.reuse ;  /* 0x000000583f3f7220 */ /* 0x080fe20000410000 */
[-C--:B------:R-:W-:Y:S01]  /*9350*/  FMUL.FTZ R86, R86, R88.reuse ;  /* 0x0000005856567220 */ /* 0x080fe20000410000 */
[----:B------:R-:W-:Y:S01]  /*9360*/  FMUL.FTZ R87, R87, R88 ;  /* 0x0000005857577220 */ /* 0x000fe20000410000 */
[----:B------:R-:W-:Y:S01]  /*9370*/  ULDC.64 UR8, c[0x0][0xb90] ;  /* 0x0002e40000087ab9 */ /* 0x000fe20000000a00 */
        /* <DEDUP_REMOVED lines=13> */
[----:B------:R-:W-:Y:S01]  /*9450*/  F2FP.BF16.F32.PACK_AB R7, R28, R7 ;  /* 0x000000071c07723e */ /* 0x000fe200000010ff */
[----:B------:R-:W-:Y:S01]  /*9460*/  FMUL.FTZ R27, R58, R88 ;  /* 0x000000583a1b7220 */ /* 0x000fe20000410000 */
[----:B------:R-:W-:Y:S01]  /*9470*/  UMOV UR6, UR39 ;  /* 0x0000002700067c82 */ /* 0x000fe20008000000 */
[----:B-1----:R-:W-:Y:S01]  /*9480*/  UMOV UR7, UR5 ;  /* 0x0000000500077c82 */ /* 0x002fe20008000000 */
[----:B------:R-:W-:Y:S01]  /*9490*/  F2FP.BF16.F32.PACK_AB R28, R55, R26 ;  /* 0x0000001a371c723e */ /* 0x000fe200000010ff */
[-C--:B------:R-:W-:Y:S01]  /*94a0*/  FMUL.FTZ R34, R59, R88.reuse ;  /* 0x000000583b227220 */ /* 0x080fe20000410000 */
[----:B------:R-:W-:Y:S01]  /*94b0*/  LOP3.LUT P0, R26, R89, 0x3, RZ, 0xc0, !PT ;  /* 0x00000003591a7812 */ /* 0x000fe2000780c0ff */
[----:B------:R-:W-:Y:S01]  /*94c0*/  FMUL.FTZ R35, R66, R88 ;  /* 0x0000005842237220 */ /* 0x000fe20000410000 */
[----:B------:R-:W-:Y:S01]  /*94d0*/  F2FP.BF16.F32.PACK_AB R6, R29, R6 ;  /* 0x000000061d06723e */ /* 0x000fe200000010ff */
[-C--:B------:R-:W-:Y:S01]  /*94e0*/  FMUL.FTZ R25, R50, R88.reuse ;  /* 0x0000005832197220 */ /* 0x080fe20000410000 */
[----:B------:R-:W-:Y:S01]  /*94f0*/  F2FP.BF16.F32.PACK_AB R62, R62, R27 ;  /* 0x0000001b3e3e723e */ /* 0x000fe200000010ff */
[----:B------:R-:W-:Y:S01]  /*9500*/  IMAD.U32 R27, RZ, RZ, UR7 ;  /* 0x00000007ff1b7e24 */ /* 0x000fe2000f8e00ff */
[----:B------:R-:W-:Y:S01]  /*9510*/  ISETP.EQ.OR P0, PT, R26, 0x3, !P0 ;  /* 0x000000031a00780c */ /* 0x000fe20004702670 */
[----:B------:R-:W-:Y:S01]  /*9520*/  IMAD.U32 R26, RZ, RZ, UR6 ;  /* 0x00000006ff1a7e24 */ /* 0x000fe2000f8e00ff */
[----:B------:R-:W-:Y:S01]  /*9530*/  F2FP.BF16.F32.PACK_AB R13, R44, R13 ;  /* 0x0000000d2c0d723e */ /* 0x000fe200000010ff */
[----:B------:R-:W-:Y:S01]  /*9540*/  FMUL.FTZ R42, R67, R88 ;  /* 0x00000058432a7220 */ /* 0x000fe20000410000 */
[----:B------:R-:W-:Y:S01]  /*9550*/  F2FP.BF16.F32.PACK_AB R14, R45, R14 ;  /* 0x0000000e2d0e723e */ /* 0x000fe200000010ff */
[----:B------:R-:W-:Y:S01]  /*9560*/  FMUL.FTZ R43, R74, R88 ;  /* 0x000000584a2b7220 */ /* 0x000fe20000410000 */
[----:B------:R-:W-:Y:S01]  /*9570*/  SEL R45, R7, R6, P0 ;  /* 0x00000006072d7207 */ /* 0x000fe20000000000 */
[----:B------:R-:W-:Y:S01]  /*9580*/  FMUL.FTZ R50, R75, R88 ;  /* 0x000000584b327220 */ /* 0x000fe20000410000 */
[----:B------:R-:W-:Y:S01]  /*9590*/  SEL R44, R6, R7, P0 ;  /* 0x00000007062c7207 */ /* 0x000fe20000000000 */
[----:B------:R-:W-:Y:S01]  /*95a0*/  IMAD.WIDE R6, R171, 0x2, R26 ;  /* 0x00000002ab067825 */ /* 0x000fe200078e021a */
[----:B------:R-:W-:-:S03]  /*95b0*/  F2FP.BF16.F32.PACK_AB R33, R60, R33 ;  /* 0x000000213c21723e */ /* 0x000fc600000010ff */
[----:B------:R-:W-:Y:S01]  /*95c0*/  FMUL.FTZ R51, R82, R88 ;  /* 0x0000005852337220 */ /* 0x000fe20000410000 */
[----:B------:R-:W-:Y:S01]  /*95d0*/  F2FP.BF16.F32.PACK_AB R32, R61, R32 ;  /* 0x000000203d20723e */ /* 0x000fe200000010ff */
[----:B------:R-:W-:Y:S01]  /*95e0*/  UIADD3 UR5, -UR40, URZ, URZ ;  /* 0x0000003f28057290 */ /* 0x000fe2000fffe13f */
[----:B------:R-:W-:Y:S01]  /*95f0*/  F2FP.BF16.F32.PACK_AB R49, R76, R49 ;  /* 0x000000314c31723e */ /* 0x000fe200000010ff */
[----:B------:R-:W-:Y:S01]  /*9600*/  ULDC UR6, c[0x0][0xc44] ;  /* 0x0003110000067ab9 */ /* 0x000fe20000000800 */
[----:B------:R-:W-:Y:S01]  /*9610*/  F2FP.BF16.F32.PACK_AB R48, R77, R48 ;  /* 0x000000304d30723e */ /* 0x000fe200000010ff */
[----:B------:R-:W-:Y:S01]  /*9620*/  UIMAD UR13, UR6, UR5, UR42 ;  /* 0x00000005060d72a4 */ /* 0x000fe2000f8e022a */
[----:B------:R-:W-:Y:S01]  /*9630*/  F2FP.BF16.F32.PACK_AB R57, R84, R57 ;  /* 0x000000395439723e */ /* 0x000fe200000010ff */
[----:B------:R-:W-:Y:S01]  /*9640*/  FMUL.FTZ R58, R83, R88 ;  /* 0x00000058533a7220 */ /* 0x000fe20000410000 */
[----:B------:R-:W-:Y:S01]  /*9650*/  F2FP.BF16.F32.PACK_AB R56, R85, R56 ;  /* 0x000000385538723e */ /* 0x000fe200000010ff */
[----:B------:R-:W-:Y:S01]  /*9660*/  UIADD3 UR4, UR4, 0x29860, URZ ;  /* 0x0002986004047890 */ /* 0x000fe2000fffe03f */
[----:B------:R-:W-:Y:S01]  /*9670*/  F2FP.BF16.F32.PACK_AB R5, R30, R5 ;  /* 0x000000051e05723e */ /* 0x000fe200000010ff */
[----:B------:R-:W0:Y:S01]  /*9680*/  LDC R85, c[0x0][0xc38] ;  /* 0x00030e00ff557b82 */ /* 0x000e220000000800 */
[----:B------:R-:W-:Y:S01]  /*9690*/  F2FP.BF16.F32.PACK_AB R8, R31, R8 ;  /* 0x000000081f08723e */ /* 0x000fe200000010ff */
[----:B------:R-:W-:Y:S01]  /*96a0*/  USHF.R.S32.HI UR12, URZ, 0x1f, UR13 ;  /* 0x0000001f3f0c7899 */ /* 0x000fe2000801140d */
[----:B------:R-:W-:Y:S01]  /*96b0*/  SEL R59, R33, R32, P0 ;  /* 0x00000020213b7207 */ /* 0x000fe20000000000 */
[----:B------:R-:W-:Y:S01]  /*96c0*/  UPRMT UR4, UR36, 0x654, UR4 ;  /* 0x0000065424047896 */ /* 0x000fe20008000004 */
[----:B------:R-:W-:Y:S01]  /*96d0*/  SEL R60, R32, R33, P0 ;  /* 0x00000021203c7207 */ /* 0x000fe20000000000 */
[----:B------:R-:W-:Y:S01]  /*96e0*/  UIMAD UR5, UR12, UR8, URZ ;  /* 0x000000080c0572a4 */ /* 0x000fe2000f8e023f */
[----:B------:R-:W-:Y:S01]  /*96f0*/  SEL R65, R49, R48, P0 ;  /* 0x0000003031417207 */ /* 0x000fe20000000000 */
[----:B------:R-:W-:Y:S01]  /*9700*/  USHF.R.S32.HI UR14, URZ, 0x1f, UR40 ;  /* 0x0000001f3f0e7899 */ /* 0x000fe20008011428 */
[----:B------:R-:W-:Y:S01]  /*9710*/  SEL R48, R48, R49, P0 ;  /* 0x0000003130307207 */ /* 0x000fe20000000000 */
[----:B------:R-:W-:Y:S01]  /*9720*/  UIMAD.WIDE.U32 UR6, UR13, UR8, URZ ;  /* 0x000000080d0672a5 */ /* 0x000fe2000f8e003f */
[----:B------:R-:W-:Y:S01]  /*9730*/  IADD3 R33, P6, R6, 0x4060, RZ ;  /* 0x0000406006217810 */ /* 0x000fe20007fde0ff */
[----:B------:R-:W-:Y:S01]  /*9740*/  UIMAD UR5, UR13, UR9, UR5 ;  /* 0x000000090d0572a4 */ /* 0x000fe2000f8e0205 */
[----:B------:R-:W-:Y:S01]  /*9750*/  SEL R49, R57, R56, P0 ;  /* 0x0000003839317207 */ /* 0x000fe20000000000 */
[----:B------:R-:W-:Y:S01]  /*9760*/  ULDC.64 UR10, c[0x0][0xb98] ;  /* 0x0002e600000a7ab9 */ /* 0x000fe20000000a00 */
[----:B------:R-:W-:Y:S01]  /*9770*/  SEL R56, R56, R57, P0 ;  /* 0x0000003938387207 */ /* 0x000fe20000000000 */
[----:B------:R-:W-:Y:S01]  /*9780*/  UIMAD UR8, UR14, UR10, URZ ;  /* 0x0000000a0e0872a4 */ /* 0x000fe2000f8e023f */
[----:B------:R-:W-:Y:S01]  /*9790*/  SEL R57, R5, R8, P0 ;  /* 0x0000000805397207 */ /* 0x000fe20000000000 */
[----:B------:R-:W-:Y:S01]  /*97a0*/  SYNCS.ARRIVE.TRANS64.RED.A1T0 RZ, [UR4], RZ ;  /* 0x000000ffffff79a7 */ /* 0x000fe20008100404 */
[----:B------:R-:W-:Y:S01]  /*97b0*/  SEL R66, R8, R5, P0 ;  /* 0x0000000508427207 */ /* 0x000fe20000000000 */
[----:B------:R-:W-:Y:S01]  /*97c0*/  IMAD R5, R22, 0x40, R17 ;  /* 0x0000004016057824 */ /* 0x000fe200078e0211 */
[----:B------:R-:W-:Y:S01]  /*97d0*/  LOP3.LUT R32, R33, 0x380, RZ, 0xc0, !PT ;  /* 0x0000038021207812 */ /* 0x000fe200078ec0ff */
[----:B------:R-:W-:Y:S01]  /*97e0*/  UIADD3 UR7, UR7, UR5, URZ ;  /* 0x0000000507077290 */ /* 0x000fe2000fffe03f */
[----:B------:R-:W-:Y:S01]  /*97f0*/  IADD3 R8, P2, R6, 0x20, RZ ;  /* 0x0000002006087810 */ /* 0x000fe20007f5e0ff */
[----:B------:R-:W-:Y:S01]  /*9800*/  IMAD.WIDE R26, R5, 0x2, R26 ;  /* 0x00000002051a7825 */ /* 0x000fe200078e021a */
[----:B------:R-:W-:Y:S01]  /*9810*/  SHF.R.U64 R32, R32, 0x3, RZ ;  /* 0x0000000320207819 */ /* 0x000fe200000012ff */
[----:B------:R-:W-:Y:S01]  /*9820*/  UIMAD UR8, UR40, UR11, UR8 ;  /* 0x0000000b280872a4 */ /* 0x000fe2000f8e0208 */
[----:B------:R-:W-:Y:S01]  /*9830*/  F2FP.BF16.F32.PACK_AB R9, R36, R9 ;  /* 0x000000092409723e */ /* 0x000fe200000010ff */
[----:B------:R-:W-:Y:S01]  /*9840*/  UIMAD.WIDE.U32 UR6, UR40, UR10, UR6 ;  /* 0x0000000a280672a5 */ /* 0x000fe2000f8e0006 */
[----:B------:R-:W-:Y:S01]  /*9850*/  F2FP.BF16.F32.PACK_AB R10, R37, R10 ;  /* 0x0000000a250a723e */ /* 0x000fe200000010ff */
[----:B------:R-:W-:Y:S01]  /*9860*/  ULDC.64 UR4, c[0x0][0xb50] ;  /* 0x0002d40000047ab9 */ /* 0x000fe20000000a00 */
[----:B------:R-:W-:-:S02]  /*9870*/  LOP3.LUT R5, R8, 0x380, RZ, 0xc0, !PT ;  /* 0x0000038008057812 */ /* 0x000fc400078ec0ff */
[----:B------:R-:W-:Y:S02]  /*9880*/  F2FP.BF16.F32.PACK_AB R15, R46, R15 ;  /* 0x0000000f2e0f723e */ /* 0x000fe400000010ff */
[----:B------:R-:W-:Y:S02]  /*9890*/  F2FP.BF16.F32.PACK_AB R20, R47, R20 ;  /* 0x000000142f14723e */ /* 0x000fe400000010ff */
[----:B------:R-:W-:Y:S02]  /*98a0*/  F2FP.BF16.F32.PACK_AB R41, R68, R41 ;  /* 0x000000294429723e */ /* 0x000fe400000010ff */
[----:B------:R-:W-:Y:S02]  /*98b0*/  F2FP.BF16.F32.PACK_AB R40, R69, R40 ;  /* 0x000000284528723e */ /* 0x000fe400000010ff */
[----:B------:R-:W-:Y:S01]  /*98c0*/  LOP3.LUT R32, R32, R33, RZ, 0x3c, !PT ;  /* 0x0000002120207212 */ /* 0x000fe200078e3cff */
[----:B------:R-:W-:Y:S01]  /*98d0*/  IMAD.X R33, RZ, RZ, R7, P6 ;  /* 0x000000ffff217224 */ /* 0x000fe200030e0607 */
[----:B------:R-:W-:-:S02]  /*98e0*/  SEL R47, R9, R10, P0 ;  /* 0x0000000a092f7207 */ /* 0x000fc40000000000 */
[----:B------:R-:W-:Y:S02]  /*98f0*/  SEL R46, R10, R9, P0 ;  /* 0x000000090a2e7207 */ /* 0x000fe40000000000 */
[----:B------:R-:W-:Y:S02]  /*9900*/  SHF.R.U64 R5, R5, 0x3, RZ ;  /* 0x0000000305057819 */ /* 0x000fe400000012ff */
[----:B------:R-:W-:Y:S02]  /*9910*/  IADD3 R10, P6, R6, 0x40, RZ ;  /* 0x00000040060a7810 */ /* 0x000fe40007fde0ff */
[----:B------:R-:W-:Y:S02]  /*9920*/  SEL R61, R41, R40, P0 ;  /* 0x00000028293d7207 */ /* 0x000fe40000000000 */
[----:B------:R-:W-:Y:S01]  /*9930*/  SEL R64, R40, R41, P0 ;  /* 0x0000002928407207 */ /* 0x000fe20000000000 */
[--C-:B------:R-:W-:Y:S01]  /*9940*/  IMAD.X R41, RZ, RZ, R7.reuse, P2 ;  /* 0x000000ffff297224 */ /* 0x100fe200010e0607 */
[----:B------:R-:W-:Y:S01]  /*9950*/  LOP3.LUT R40, R5, R8, RZ, 0x3c, !PT ;  /* 0x0000000805287212 */ /* 0x000fe200078e3cff */
[----:B------:R-:W-:Y:S01]  /*9960*/  IMAD.X R29, RZ, RZ, R7, P6 ;  /* 0x000000ffff1d7224 */ /* 0x000fe200030e0607 */
[----:B------:R-:W-:-:S02]  /*9970*/  LOP3.LUT R5, R10, 0x380, RZ, 0xc0, !PT ;  /* 0x000003800a057812 */ /* 0x000fc400078ec0ff */
[----:B------:R-:W-:Y:S02]  /*9980*/  F2FP.BF16.F32.PACK_AB R25, R54, R25 ;  /* 0x000000193619723e */ /* 0x000fe400000010ff */
[----:B------:R-:W-:Y:S02]  /*9990*/  SHF.R.U64 R5, R5, 0x3, RZ ;  /* 0x0000000305057819 */ /* 0x000fe400000012ff */
[----:B------:R-:W-:Y:S02]  /*99a0*/  F2FP.BF16.F32.PACK_AB R42, R71, R42 ;  /* 0x0000002a472a723e */ /* 0x000fe400000010ff */
[----:B------:R-:W-:Y:S02]  /*99b0*/  SEL R71, R25, R28, P0 ;  /* 0x0000001c19477207 */ /* 0x000fe40000000000 */
[----:B------:R-:W-:Y:S02]  /*99c0*/  SEL R72, R28, R25, P0 ;  /* 0x000000191c487207 */ /* 0x000fe40000000000 */
[----:B------:R-:W-:-:S02]  /*99d0*/  LOP3.LUT R28, R5, R10, RZ, 0x3c, !PT ;  /* 0x0000000a051c7212 */ /* 0x000fc400078e3cff */
[----:B------:R-:W1:Y:S01]  /*99e0*/  LDC R5, c[0x0][0xbe8] ;  /* 0x0002fa00ff057b82 */ /* 0x000e620000000800 */
[----:B------:R-:W-:Y:S02]  /*99f0*/  F2FP.BF16.F32.PACK_AB R21, R52, R21 ;  /* 0x000000153415723e */ /* 0x000fe400000010ff */
[----:B------:R-:W-:Y:S02]  /*9a00*/  F2FP.BF16.F32.PACK_AB R24, R53, R24 ;  /* 0x000000183518723e */ /* 0x000fe400000010ff */
[----:B------:R-:W-:Y:S02]  /*9a10*/  F2FP.BF16.F32.PACK_AB R43, R78, R43 ;  /* 0x0000002b4e2b723e */ /* 0x000fe400000010ff */
[----:B------:R-:W-:Y:S02]  /*9a20*/  F2FP.BF16.F32.PACK_AB R50, R79, R50 ;  /* 0x000000324f32723e */ /* 0x000fe400000010ff */
[----:B------:R-:W-:Y:S02]  /*9a30*/  SEL R55, R21, R24, P0 ;  /* 0x0000001815377207 */ /* 0x000fe40000000000 */
[----:B------:R-:W-:-:S02]  /*9a40*/  SEL R54, R24, R21, P0 ;  /* 0x0000001518367207 */ /* 0x000fc40000000000 */
[----:B------:R-:W-:Y:S02]  /*9a50*/  IADD3 R21, P2, R26, 0x2000, RZ ;  /* 0x000020001a157810 */ /* 0x000fe40007f5e0ff */
[----:B------:R-:W-:Y:S02]  /*9a60*/  F2FP.BF16.F32.PACK_AB R35, R70, R35 ;  /* 0x000000234623723e */ /* 0x000fe400000010ff */
[----:B------:R-:W-:Y:S02]  /*9a70*/  SEL R69, R15, R20, P0 ;  /* 0x000000140f457207 */ /* 0x000fe40000000000 */
[----:B------:R-:W-:Y:S02]  /*9a80*/  SEL R70, R20, R15, P0 ;  /* 0x0000000f14467207 */ /* 0x000fe40000000000 */
[----:B------:R-:W-:Y:S02]  /*9a90*/  SEL R75, R43, R50, P0 ;  /* 0x000000322b4b7207 */ /* 0x000fe40000000000 */
[----:B------:R-:W-:-:S02]  /*9aa0*/  SEL R76, R50, R43, P0 ;  /* 0x0000002b324c7207 */ /* 0x000fc40000000000 */
[----:B------:R-:W-:Y:S02]  /*9ab0*/  F2FP.BF16.F32.PACK_AB R11, R38, R11 ;  /* 0x0000000b260b723e */ /* 0x000fe400000010ff */
[----:B------:R-:W-:Y:S02]  /*9ac0*/  F2FP.BF16.F32.PACK_AB R12, R39, R12 ;  /* 0x0000000c270c723e */ /* 0x000fe400000010ff */
[----:B------:R-:W-:Y:S02]  /*9ad0*/  LOP3.LUT R43, R6, 0x380, RZ, 0xc0, !PT ;  /* 0x00000380062b7812 */ /* 0x000fe400078ec0ff */
[----:B------:R-:W-:Y:S02]  /*9ae0*/  LOP3.LUT R20, R21, 0x380, RZ, 0xc0, !PT ;  /* 0x0000038015147812 */ /* 0x000fe400078ec0ff */
[----:B------:R-:W-:Y:S02]  /*9af0*/  F2FP.BF16.F32.PACK_AB R63, R63, R34 ;  /* 0x000000223f3f723e */ /* 0x000fe400000010ff */
[----:B------:R-:W-:-:S02]  /*9b00*/  SEL R67, R11, R12, P0 ;  /* 0x0000000c0b437207 */ /* 0x000fc40000000000 */
[----:B------:R-:W-:Y:S02]  /*9b10*/  SEL R68, R12, R11, P0 ;  /* 0x0000000b0c447207 */ /* 0x000fe40000000000 */
[----:B------:R-:W-:Y:S02]  /*9b20*/  SHF.R.U64 R43, R43, 0x3, RZ ;  /* 0x000000032b2b7819 */ /* 0x000fe400000012ff */
[----:B------:R-:W-:Y:S02]  /*9b30*/  SHF.R.U64 R20, R20, 0x3, RZ ;  /* 0x0000000314147819 */ /* 0x000fe400000012ff */
[----:B------:R-:W-:Y:S02]  /*9b40*/  SEL R73, R62, R63, P0 ;  /* 0x0000003f3e497207 */ /* 0x000fe40000000000 */
[----:B------:R-:W-:Y:S02]  /*9b50*/  IADD3 R11, P3, R6, 0x4000, RZ ;  /* 0x00004000060b7810 */ /* 0x000fe40007f7e0ff */
[----:B------:R-:W-:-:S02]  /*9b60*/  SEL R62, R63, R62, P0 ;  /* 0x0000003e3f3e7207 */ /* 0x000fc40000000000 */
[----:B------:R-:W-:Y:S01]  /*9b70*/  SEL R53, R13, R14, P0 ;  /* 0x0000000e0d357207 */ /* 0x000fe20000000000 */
[----:B------:R-:W-:Y:S01]  /*9b80*/  IMAD.X R39, RZ, RZ, R7, P3 ;  /* 0x000000ffff277224 */ /* 0x000fe200018e0607 */
[----:B------:R-:W-:Y:S02]  /*9b90*/  SEL R52, R14, R13, P0 ;  /* 0x0000000d0e347207 */ /* 0x000fe40000000000 */
[----:B------:R-:W-:Y:S02]  /*9ba0*/  SEL R63, R35, R42, P0 ;  /* 0x0000002a233f7207 */ /* 0x000fe40000000000 */
[----:B------:R-:W-:Y:S02]  /*9bb0*/  SEL R74, R42, R35, P0 ;  /* 0x000000232a4a7207 */ /* 0x000fe40000000000 */
[C---:B------:R-:W-:Y:S02]  /*9bc0*/  IADD3 R14, P5, R6.reuse, 0x4040, RZ ;  /* 0x00004040060e7810 */ /* 0x040fe40007fbe0ff */
[----:B------:R-:W-:-:S02]  /*9bd0*/  IADD3 R12, P4, R6, 0x4020, RZ ;  /* 0x00004020060c7810 */ /* 0x000fc40007f9e0ff */
[----:B------:R-:W-:Y:S01]  /*9be0*/  IADD3 R9, P1, R6, 0x60, RZ ;  /* 0x0000006006097810 */ /* 0x000fe20007f3e0ff */
[--C-:B------:R-:W-:Y:S01]  /*9bf0*/  IMAD.X R35, RZ, RZ, R7.reuse, P5 ;  /* 0x000000ffff237224 */ /* 0x100fe200028e0607 */
[----:B------:R-:W-:Y:S01]  /*9c00*/  LOP3.LUT R42, R43, R6, RZ, 0x3c, !PT ;  /* 0x000000062b2a7212 */ /* 0x000fe200078e3cff */
[----:B------:R-:W-:Y:S01]  /*9c10*/  IMAD.X R37, RZ, RZ, R7, P4 ;  /* 0x000000ffff257224 */ /* 0x000fe200020e0607 */
[----:B------:R-:W-:Y:S01]  /*9c20*/  LOP3.LUT R20, R20, R21, RZ, 0x3c, !PT ;  /* 0x0000001514147212 */ /* 0x000fe200078e3cff */
[----:B------:R-:W-:Y:S01]  /*9c30*/  IMAD.X R21, RZ, RZ, R27, P2 ;  /* 0x000000ffff157224 */ /* 0x000fe200010e061b */
[----:B------:R-:W-:Y:S01]  /*9c40*/  LOP3.LUT R6, R11, 0x380, RZ, 0xc0, !PT ;  /* 0x000003800b067812 */ /* 0x000fe200078ec0ff */
[--C-:B------:R-:W-:Y:S01]  /*9c50*/  IMAD.X R31, RZ, RZ, R7.reuse, P1 ;  /* 0x000000ffff1f7224 */ /* 0x100fe200008e0607 */
[----:B-1----:R-:W-:Y:S01]  /*9c60*/  ISETP.NE.AND P2, PT, R5, 0x1, PT ;  /* 0x000000010500780c */ /* 0x002fe20003f45270 */
[----:B------:R-:W-:Y:S01]  /*9c70*/  IMAD.MOV.U32 R43, RZ, RZ, R7 ;  /* 0x000000ffff2b7224 */ /* 0x000fe200078e0007 */
[----:B------:R-:W-:-:S02]  /*9c80*/  SHF.R.U64 R6, R6, 0x3, RZ ;  /* 0x0000000306067819 */ /* 0x000fc400000012ff */
[----:B------:R-:W-:Y:S01]  /*9c90*/  MOV R78, R32 ;  /* 0x00000020004e7202 */ /* 0x000fe20000000f00 */
[----:B------:R-:W-:Y:S01]  /*9ca0*/  IMAD R32, RZ, RZ, -UR42 ;  /* 0x8000002aff207e24 */ /* 0x000fe2000f8e02ff */
[----:B------:R-:W-:Y:S02]  /*9cb0*/  LOP3.LUT R38, R6, R11, RZ, 0x3c, !PT ;  /* 0x0000000b06267212 */ /* 0x000fe400078e3cff */
[----:B------:R-:W-:Y:S01]  /*9cc0*/  LOP3.LUT R6, R9, 0x380, RZ, 0xc0, !PT ;  /* 0x0000038009067812 */ /* 0x000fe200078ec0ff */
[----:B0-----:R-:W-:Y:S01]  /*9cd0*/  IMAD R85, R85, R32, UR41 ;  /* 0x0000002955557e24 */ /* 0x001fe2000f8e0220 */
[----:B------:R-:W-:Y:S02]  /*9ce0*/  IADD3 R25, P6, R26, 0x1000, RZ ;  /* 0x000010001a197810 */ /* 0x000fe40007fde0ff */
[----:B------:R-:W-:Y:S01]  /*9cf0*/  SHF.R.U64 R6, R6, 0x3, RZ ;  /* 0x0000000306067819 */ /* 0x000fe200000012ff */
[----:B------:R-:W0:Y:S01]  /*9d00*/  @P2 LDC R33, c[0x0][0xbec] ;  /* 0x0002fb00ff212b82 */ /* 0x000e220000000800 */
[----:B------:R-:W-:Y:S01]  /*9d10*/  IMAD R32, R85, 0x80, R170 ;  /* 0x0000008055207824 */ /* 0x000fe200078e02aa */
[----:B------:R-:W-:-:S02]  /*9d20*/  LOP3.LUT R24, R25, 0x380, RZ, 0xc0, !PT ;  /* 0x0000038019187812 */ /* 0x000fc400078ec0ff */
[----:B------:R-:W-:Y:S02]  /*9d30*/  LOP3.LUT R30, R6, R9, RZ, 0x3c, !PT ;  /* 0x00000009061e7212 */ /* 0x000fe400078e3cff */
[----:B------:R-:W-:Y:S01]  /*9d40*/  MOV R83, R28 ;  /* 0x0000001c00537202 */ /* 0x000fe20000000f00 */
[----:B------:R-:W-:Y:S01]  /*9d50*/  IMAD.MOV.U32 R28, RZ, RZ, R32 ;  /* 0x000000ffff1c7224 */ /* 0x000fe200078e0020 */
[----:B------:R-:W-:Y:S02]  /*9d60*/  MOV R82, R30 ;  /* 0x0000001e00527202 */ /* 0x000fe40000000f00 */
[----:B------:R-:W1:Y:S01]  /*9d70*/  @P2 LDC R30, c[0x0][0xbf0] ;  /* 0x0002fc00ff1e2b82 */ /* 0x000e620000000800 */
[----:B------:R-:W-:Y:S02]  /*9d80*/  F2FP.BF16.F32.PACK_AB R51, R86, R51 ;  /* 0x000000335633723e */ /* 0x000fe400000010ff */
[----:B------:R-:W-:Y:S02]  /*9d90*/  F2FP.BF16.F32.PACK_AB R58, R87, R58 ;  /* 0x0000003a573a723e */ /* 0x000fe400000010ff */
[----:B------:R-:W-:-:S02]  /*9da0*/  SHF.R.U64 R24, R24, 0x3, RZ ;  /* 0x0000000318187819 */ /* 0x000fc400000012ff */
[----:B------:R-:W-:Y:S02]  /*9db0*/  LOP3.LUT R13, R14, 0x380, RZ, 0xc0, !PT ;  /* 0x000003800e0d7812 */ /* 0x000fe400078ec0ff */
[----:B------:R-:W-:Y:S02]  /*9dc0*/  SEL R77, R51, R58, P0 ;  /* 0x0000003a334d7207 */ /* 0x000fe40000000000 */
[----:B------:R-:W-:Y:S02]  /*9dd0*/  LOP3.LUT R7, R12, 0x380, RZ, 0xc0, !PT ;  /* 0x000003800c077812 */ /* 0x000fe400078ec0ff */
[----:B------:R-:W-:Y:S01]  /*9de0*/  LOP3.LUT R24, R24, R25, RZ, 0x3c, !PT ;  /* 0x0000001918187212 */ /* 0x000fe200078e3cff */
[----:B0-----:R-:W-:Y:S01]  /*9df0*/  @P2 IMAD.HI.U32 R29, R32, R33, RZ ;  /* 0x00000021201d2227 */ /* 0x001fe200078e00ff */
[----:B------:R-:W-:Y:S02]  /*9e00*/  SEL R58, R58, R51, P0 ;  /* 0x000000333a3a7207 */ /* 0x000fe40000000000 */
[----:B------:R-:W-:Y:S01]  /*9e10*/  SHF.R.U64 R13, R13, 0x3, RZ ;  /* 0x000000030d0d7819 */ /* 0x000fe200000012ff */
[----:B------:R-:W-:Y:S01]  /*9e20*/  IMAD.X R25, RZ, RZ, R27, P6 ;  /* 0x000000ffff197224 */ /* 0x000fe200030e061b */
[----:B------:R-:W-:-:S02]  /*9e30*/  IADD3 R15, P1, R26, 0x3000, RZ ;  /* 0x000030001a0f7810 */ /* 0x000fc40007f3e0ff */
[----:B------:R-:W-:Y:S02]  /*9e40*/  IADD3 R51, P6, R26, 0x7000, RZ ;  /* 0x000070001a337810 */ /* 0x000fe40007fde0ff */
[----:B------:R-:W-:Y:S02]  /*9e50*/  SHF.R.U64 R7, R7, 0x3, RZ ;  /* 0x0000000307077819 */ /* 0x000fe400000012ff */
[----:B-1----:R-:W-:Y:S02]  /*9e60*/  @P2 SHF.R.U32.HI R28, RZ, R30, R29 ;  /* 0x0000001eff1c2219 */ /* 0x002fe4000001161d */
[----:B------:R-:W-:Y:S02]  /*9e70*/  LOP3.LUT R34, R13, R14, RZ, 0x3c, !PT ;  /* 0x0000000e0d227212 */ /* 0x000fe400078e3cff */
[----:B------:R-:W-:Y:S01]  /*9e80*/  LOP3.LUT R14, R15, 0x380, RZ, 0xc0, !PT ;  /* 0x000003800f0e7812 */ /* 0x000fe200078ec0ff */
[----:B------:R-:W-:Y:S01]  /*9e90*/  IMAD.MOV R30, RZ, RZ, -R28 ;  /* 0x000000ffff1e7224 */ /* 0x000fe200078e0a1c */
[----:B------:R-:W-:-:S02]  /*9ea0*/  LOP3.LUT R6, R51, 0x380, RZ, 0xc0, !PT ;  /* 0x0000038033067812 */ /* 0x000fc400078ec0ff */
[----:B------:R-:W-:Y:S02]  /*9eb0*/  LOP3.LUT R36, R7, R12, RZ, 0x3c, !PT ;  /* 0x0000000c07247212 */ /* 0x000fe400078e3cff */
[----:B------:R-:W-:Y:S02]  /*9ec0*/  SHF.R.U64 R14, R14, 0x3, RZ ;  /* 0x000000030e0e7819 */ /* 0x000fe400000012ff */
[----:B------:R-:W-:Y:S02]  /*9ed0*/  SHF.R.U64 R6, R6, 0x3, RZ ;  /* 0x0000000306067819 */ /* 0x000fe400000012ff */
[----:B------:R-:W-:Y:S02]  /*9ee0*/  MOV R84, R42 ;  /* 0x0000002a00547202 */ /* 0x000fe40000000f00 */
[----:B------:R-:W-:Y:S01]  /*9ef0*/  MOV R80, R36 ;  /* 0x0000002400507202 */ /* 0x000fe20000000f00 */
[----:B------:R-:W-:Y:S01]  /*9f00*/  IMAD R37, R5, R30, R32 ;  /* 0x0000001e05257224 */ /* 0x000fe200078e0220 */
[----:B------:R-:W-:Y:S01]  /*9f10*/  LOP3.LUT R14, R14, R15, RZ, 0x3c, !PT ;  /* 0x0000000f0e0e7212 */ /* 0x000fe200078e3cff */
[----:B------:R-:W-:Y:S01]  /*9f20*/  IMAD.X R15, RZ, RZ, R27, P1 ;  /* 0x000000ffff0f7224 */ /* 0x000fe200008e061b */
[----:B------:R-:W-:-:S02]  /*9f30*/  LOP3.LUT R6, R6, R51, RZ, 0x3c, !PT ;  /* 0x0000003306067212 */ /* 0x000fc400078e3cff */
[----:B------:R-:W-:Y:S01]  /*9f40*/  MOV R79, R34 ;  /* 0x00000022004f7202 */ /* 0x000fe20000000f00 */
[----:B------:R-:W-:Y:S01]  /*9f50*/  IMAD.U32 R34, RZ, RZ, UR8 ;  /* 0x00000008ff227e24 */ /* 0x000fe2000f8e00ff */
[----:B------:R-:W-:Y:S01]  /*9f60*/  MOV R42, R40 ;  /* 0x00000028002a7202 */ /* 0x000fe20000000f00 */
[----:B------:R-:W-:Y:S01]  /*9f70*/  ULDC.64 UR8, c[0x0][0xae8] ;  /* 0x0002ba0000087ab9 */ /* 0x000fe20000000a00 */
[----:B------:R-:W-:Y:S02]  /*9f80*/  SHF.R.S32.HI R29, RZ, 0x1f, R28 ;  /* 0x0000001fff1d7819 */ /* 0x000fe4000001141c */
[----:B------:R-:W-:Y:S02]  /*9f90*/  IADD3 R40, P1, R28, UR6, RZ ;  /* 0x000000061c287c10 */ /* 0x000fe4000ff3e0ff */
[----:B------:R-:W-:Y:S02]  /*9fa0*/  IADD3 R11, P4, R26, 0x5000, RZ ;  /* 0x000050001a0b7810 */ /* 0x000fe40007f9e0ff */
[----:B------:R-:W-:-:S02]  /*9fb0*/  SHF.R.S32.HI R36, RZ, 0x1f, R37 ;  /* 0x0000001fff247819 */ /* 0x000fc40000011425 */
[----:B------:R-:W-:Y:S01]  /*9fc0*/  IADD3.X R41, R29, UR7, R34, P1, !PT ;  /* 0x000000071d297c10 */ /* 0x000fe20008ffe422 */
[----:B------:R-:W-:Y:S01]  /*9fd0*/  ULDC.64 UR6, c[0x0][0xb88] ;  /* 0x0002e20000067ab9 */ /* 0x000fe20000000a00 */
[----:B------:R-:W-:Y:S01]  /*9fe0*/  IADD3 R13, P3, R26, 0x4000, RZ ;  /* 0x000040001a0d7810 */ /* 0x000fe20007f7e0ff */
[----:B------:R-:W-:Y:S01]  /*9ff0*/  IMAD R36, R36, UR6, RZ ;  /* 0x0000000624247c24 */ /* 0x000fe2000f8e02ff */
[----:B------:R-:W-:Y:S01]  /*a000*/  LOP3.LUT R10, R11, 0x380, RZ, 0xc0, !PT ;  /* 0x000003800b0a7812 */ /* 0x000fe200078ec0ff */
[----:B------:R-:W-:Y:S01]  /*a010*/  IMAD.WIDE.U32 R40, R37, UR6, R40 ;  /* 0x0000000625287c25 */ /* 0x000fe2000f8e0028 */
[----:B------:R-:W-:Y:S01]  /*a020*/  LOP3.LUT R12, R13, 0x380, RZ, 0xc0, !PT ;  /* 0x000003800d0c7812 */ /* 0x000fe200078ec0ff */
[----:B------:R-:W-:Y:S01]  /*a030*/  ULDC UR6, c[0x0][0xa88] ;  /* 0x0002a20000067ab9 */ /* 0x000fe20000000800 */
[----:B------:R-:W-:Y:S02]  /*a040*/  SHF.R.U64 R10, R10, 0x3, RZ ;  /* 0x000000030a0a7819 */ /* 0x000fe400000012ff */
[----:B------:R-:W-:-:S02]  /*a050*/  SHF.R.U64 R12, R12, 0x3, RZ ;  /* 0x000000030c0c7819 */ /* 0x000fc400000012ff */
[----:B------:R-:W-:Y:S01]  /*a060*/  LOP3.LUT R10, R10, R11, RZ, 0x3c, !PT ;  /* 0x0000000b0a0a7212 */ /* 0x000fe200078e3cff */
[--C-:B------:R-:W-:Y:S01]  /*a070*/  IMAD.X R11, RZ, RZ, R27.reuse, P4 ;  /* 0x000000ffff0b7224 */ /* 0x100fe200020e061b */
[----:B------:R-:W-:Y:S02]  /*a080*/  LOP3.LUT P1, RZ, R23, 0x3, RZ, 0xc0, !PT ;  /* 0x0000000317ff7812 */ /* 0x000fe4000782c0ff */
[----:B------:R-:W-:Y:S01]  /*a090*/  LOP3.LUT R12, R12, R13, RZ, 0x3c, !PT ;  /* 0x0000000d0c0c7212 */ /* 0x000fe200078e3cff */
[----:B------:R-:W-:Y:S01]  /*a0a0*/  IMAD.X R13, RZ, RZ, R27, P3 ;  /* 0x000000ffff0d7224 */ /* 0x000fe200018e061b */
[----:B------:R-:W-:Y:S02]  /*a0b0*/  MOV R81, R38 ;  /* 0x0000002600517202 */ /* 0x000fe40000000f00 */
[C---:B------:R-:W-:Y:S02]  /*a0c0*/  IADD3 R9, P5, R26.reuse, 0x6000, RZ ;  /* 0x000060001a097810 */ /* 0x040fe40007fbe0ff */
[----:B------:R-:W-:-:S02]  /*a0d0*/  LOP3.LUT R7, R26, 0x380, RZ, 0xc0, !PT ;  /* 0x000003801a077812 */ /* 0x000fc400078ec0ff */
[----:B------:R-:W-:Y:S02]  /*a0e0*/  LOP3.LUT R8, R9, 0x380, RZ, 0xc0, !PT ;  /* 0x0000038009087812 */ /* 0x000fe400078ec0ff */
[----:B------:R-:W-:Y:S02]  /*a0f0*/  SHF.R.U64 R7, R7, 0x3, RZ ;  /* 0x0000000307077819 */ /* 0x000fe400000012ff */
[----:B------:R-:W-:Y:S02]  /*a100*/  SHF.R.U64 R8, R8, 0x3, RZ ;  /* 0x0000000308087819 */ /* 0x000fe400000012ff */
[----:B------:R-:W-:Y:S01]  /*a110*/  LOP3.LUT R26, R7, R26, RZ, 0x3c, !PT ;  /* 0x0000001a071a7212 */ /* 0x000fe200078e3cff */
[----:B--2---:R-:W-:Y:S01]  /*a120*/  SHFL.IDX PT, R45, R45, R4, 0x1c1f ;  /* 0x001c1f042d2d7589 */ /* 0x004fe200000e0000 */
[----:B------:R-:W-:Y:S01]  /*a130*/  LOP3.LUT R33, R4, 0x2, RZ, 0x3c, !PT ;  /* 0x0000000204217812 */ /* 0x000fe200078e3cff */
[--C-:B------:R-:W-:Y:S01]  /*a140*/  IMAD.X R7, RZ, RZ, R27.reuse, P6 ;  /* 0x000000ffff077224 */ /* 0x100fe200030e061b */
[----:B------:R-:W-:Y:S01]  /*a150*/  LOP3.LUT R8, R8, R9, RZ, 0x3c, !PT ;  /* 0x0000000908087212 */ /* 0x000fe200078e3cff */
[----:B------:R-:W-:Y:S01]  /*a160*/  SHFL.IDX PT, R57, R57, R4, 0x1c1f ;  /* 0x001c1f0439397589 */ /* 0x000fe200000e0000 */
[----:B------:R-:W-:-:S03]  /*a170*/  IMAD.X R9, RZ, RZ, R27, P5 ;  /* 0x000000ffff097224 */ /* 0x000fc600028e061b */
[----:B------:R-:W0:Y:S04]  /*a180*/  SHFL.IDX PT, R44, R44, R33, 0x1c1f ;  /* 0x001c1f212c2c7589 */ /* 0x000e2800000e0000 */
[----:B------:R-:W1:Y:S04]  /*a190*/  SHFL.IDX PT, R66, R66, R33, 0x1c1f ;  /* 0x001c1f2142427589 */ /* 0x000e6800000e0000 */
[----:B------:R-:W-:Y:S04]  /*a1a0*/  SHFL.IDX PT, R47, R47, R4, 0x1c1f ;  /* 0x001c1f042f2f7589 */ /* 0x000fe800000e0000 */
[----:B------:R-:W-:Y:S04]  /*a1b0*/  SHFL.IDX PT, R67, R67, R4, 0x1c1f ;  /* 0x001c1f0443437589 */ /* 0x000fe800000e0000 */
[----:B------:R-:W2:Y:S04]  /*a1c0*/  SHFL.IDX PT, R46, R46, R33, 0x1c1f ;  /* 0x001c1f212e2e7589 */ /* 0x000ea800000e0000 */
[----:B------:R-:W3:Y:S04]  /*a1d0*/  SHFL.IDX PT, R68, R68, R33, 0x1c1f ;  /* 0x001c1f2144447589 */ /* 0x000ee800000e0000 */
[----:B------:R-:W-:Y:S01]  /*a1e0*/  SHFL.IDX PT, R53, R53, R4, 0x1c1f ;  /* 0x001c1f0435357589 */ /* 0x000fe200000e0000 */
[----:B0-----:R-:W-:-:S02]  /*a1f0*/  SEL R28, R45, R44, P0 ;  /* 0x0000002c2d1c7207 */ /* 0x001fc40000000000 */
[----:B------:R-:W-:Y:S01]  /*a200*/  SEL R30, R44, R45, P0 ;  /* 0x0000002d2c1e7207 */ /* 0x000fe20000000000 */
[----:B------:R-:W-:Y:S01]  /*a210*/  SHFL.IDX PT, R69, R69, R4, 0x1c1f ;  /* 0x001c1f0445457589 */ /* 0x000fe200000e0000 */
[----:B-1----:R-:W-:Y:S01]  /*a220*/  SEL R29, R57, R66, P0 ;  /* 0x00000042391d7207 */ /* 0x002fe20000000000 */
[----:B------:R-:W-:Y:S01]  /*a230*/  IMAD R45, R37, UR7, R36 ;  /* 0x00000007252d7c24 */ /* 0x000fe2000f8e0224 */
[----:B------:R-:W-:Y:S01]  /*a240*/  SEL R31, R66, R57, P0 ;  /* 0x00000039421f7207 */ /* 0x000fe20000000000 */
[----:B------:R-:W-:Y:S06]  /*a250*/  BAR.SYNC.DEFER_BLOCKING 0x1, 0x100 ;  /* 0x0044000000007b1d */ /* 0x000fec0000010000 */
[----:B------:R-:W0:Y:S01]  /*a260*/  SHFL.IDX PT, R52, R52, R33, 0x1c1f ;  /* 0x001c1f2134347589 */ /* 0x000e2200000e0000 */
[----:B--2---:R-:W-:-:S02]  /*a270*/  SEL R32, R47, R46, P0 ;  /* 0x0000002e2f207207 */ /* 0x004fc40000000000 */
[----:B------:R-:W-:Y:S01]  /*a280*/  SEL R34, R46, R47, P0 ;  /* 0x0000002f2e227207 */ /* 0x000fe20000000000 */
[----:B------:R-:W1:Y:S01]  /*a290*/  SHFL.IDX PT, R70, R70, R33, 0x1c1f ;  /* 0x001c1f2146467589 */ /* 0x000e6200000e0000 */
[----:B---3--:R-:W-:Y:S01]  /*a2a0*/  SEL R35, R68, R67, P0 ;  /* 0x0000004344237207 */ /* 0x008fe20000000000 */
[----:B------:R-:W-:Y:S02]  /*a2b0*/  IMAD R47, R85, 0x80, R169 ;  /* 0x00000080552f7824 */ /* 0x000fe400078e02a9 */
[----:B------:R-:W-:Y:S04]  /*a2c0*/  SHFL.IDX PT, R55, R55, R4, 0x1c1f ;  /* 0x001c1f0437377589 */ /* 0x000fe800000e0000 */
[----:B------:R-:W-:Y:S04]  /*a2d0*/  SHFL.IDX PT, R54, R54, R33, 0x1c1f ;  /* 0x001c1f2136367589 */ /* 0x000fe800000e0000 */
[----:B------:R-:W-:Y:S04]  /*a2e0*/  SHFL.IDX PT, R59, R59, R4, 0x1c1f ;  /* 0x001c1f043b3b7589 */ /* 0x000fe800000e0000 */
[----:B------:R-:W-:Y:S04]  /*a2f0*/  SHFL.IDX PT, R43, R61, R4, 0x1c1f ;  /* 0x001c1f043d2b7589 */ /* 0x000fe800000e0000 */
[----:B------:R-:W-:Y:S01]  /*a300*/  SHFL.IDX PT, R65, R65, R4, 0x1c1f ;  /* 0x001c1f0441417589 */ /* 0x000fe200000e0000 */
[----:B0-----:R-:W-:-:S02]  /*a310*/  SEL R36, R53, R52, P0 ;  /* 0x0000003435247207 */ /* 0x001fc40000000000 */
[----:B------:R-:W-:Y:S01]  /*a320*/  SEL R38, R52, R53, P0 ;  /* 0x0000003534267207 */ /* 0x000fe20000000000 */
[----:B------:R-:W-:Y:S01]  /*a330*/  SHFL.IDX PT, R49, R49, R4, 0x1c1f ;  /* 0x001c1f0431317589 */ /* 0x000fe200000e0000 */
[----:B-1----:R-:W-:Y:S02]  /*a340*/  SEL R37, R69, R70, P0 ;  /* 0x0000004645257207 */ /* 0x002fe40000000000 */
[----:B------:R-:W-:Y:S01]  /*a350*/  SEL R39, R70, R69, P0 ;  /* 0x0000004546277207 */ /* 0x000fe20000000000 */
[----:B------:R-:W-:Y:S04]  /*a360*/  SHFL.IDX PT, R71, R71, R4, 0x1c1f ;  /* 0x001c1f0447477589 */ /* 0x000fe800000e0000 */
[----:B------:R-:W-:Y:S04]  /*a370*/  SHFL.IDX PT, R73, R73, R4, 0x1c1f ;  /* 0x001c1f0449497589 */ /* 0x000fe800000e0000 */
[----:B------:R-:W-:Y:S04]  /*a380*/  SHFL.IDX PT, R50, R63, R4, 0x1c1f ;  /* 0x001c1f043f327589 */ /* 0x000fe800000e0000 */
[----:B------:R-:W-:Y:S04]  /*a390*/  SHFL.IDX PT, R75, R75, R4, 0x1c1f ;  /* 0x001c1f044b4b7589 */ /* 0x000fe800000e0000 */
[----:B------:R-:W-:Y:S04]  /*a3a0*/  SHFL.IDX PT, R77, R77, R4, 0x1c1f ;  /* 0x001c1f044d4d7589 */ /* 0x000fe800000e0000 */
[----:B------:R-:W0:Y:S04]  /*a3b0*/  SHFL.IDX PT, R64, R64, R33, 0x1c1f ;  /* 0x001c1f2140407589 */ /* 0x000e2800000e0000 */
[----:B------:R-:W-:Y:S04]  /*a3c0*/  SHFL.IDX PT, R72, R72, R33, 0x1c1f ;  /* 0x001c1f2148487589 */ /* 0x000fe800000e0000 */
[----:B------:R-:W-:Y:S04]  /*a3d0*/  SHFL.IDX PT, R60, R60, R33, 0x1c1f ;  /* 0x001c1f213c3c7589 */ /* 0x000fe800000e0000 */
[----:B------:R-:W-:Y:S04]  /*a3e0*/  SHFL.IDX PT, R4, R62, R33, 0x1c1f ;  /* 0x001c1f213e047589 */ /* 0x000fe800000e0000 */
[----:B------:R-:W1:Y:S04]  /*a3f0*/  SHFL.IDX PT, R51, R74, R33, 0x1c1f ;  /* 0x001c1f214a337589 */ /* 0x000e6800000e0000 */
[----:B------:R-:W2:Y:S04]  /*a400*/  SHFL.IDX PT, R48, R48, R33, 0x1c1f ;  /* 0x001c1f2130307589 */ /* 0x000ea800000e0000 */
[----:B------:R-:W3:Y:S01]  /*a410*/  SHFL.IDX PT, R76, R76, R33, 0x1c1f ;  /* 0x001c1f214c4c7589 */ /* 0x000ee200000e0000 */
[----:B0-----:R-:W-:-:S03]  /*a420*/  SEL R52, R43, R64, P0 ;  /* 0x000000402b347207 */ /* 0x001fc60000000000 */
[----:B------:R-:W0:Y:S04]  /*a430*/  SHFL.IDX PT, R56, R56, R33, 0x1c1f ;  /* 0x001c1f2138387589 */ /* 0x000e2800000e0000 */
[----:B------:R4:W0:Y:S04]  /*a440*/  SHFL.IDX PT, R58, R58, R33, 0x1c1f ;  /* 0x001c1f213a3a7589 */ /* 0x00082800000e0000 */
[----:B------:R2:W-:Y:S01]  /*a450*/  STSM.16.M88.4 [R84], R28 ;  /* 0x0000001c54007844 */ /* 0x0005e20000000200 */
[----:B-1----:R-:W-:Y:S02]  /*a460*/  SEL R53, R50, R51, P0 ;  /* 0x0000003332357207 */ /* 0x002fe40000000000 */
[----:B----4-:R-:W-:Y:S01]  /*a470*/  SEL R33, R67, R68, P0 ;  /* 0x0000004443217207 */ /* 0x010fe20000000000 */
[----:B------:R-:W-:-:S04]  /*a480*/  IMAD R68, R5, UR6, RZ ;  /* 0x0000000605447c24 */ /* 0x000fc8000f8e02ff */
[----:B------:R1:W-:Y:S01]  /*a490*/  STSM.16.M88.4 [R42], R32 ;  /* 0x000000202a007844 */ /* 0x0003e20000000200 */
[----:B------:R-:W-:-:S03]  /*a4a0*/  ISETP.GE.OR P3, PT, R47, R68, P1 ;  /* 0x000000442f00720c */ /* 0x000fc60000f66670 */
[----:B------:R4:W-:Y:S01]  /*a4b0*/  STSM.16.M88.4 [R83], R36 ;  /* 0x0000002453007844 */ /* 0x0009e20000000200 */
[----:B--2---:R-:W-:Y:S01]  /*a4c0*/  VIADD R29, R47, 0x8 ;  /* 0x000000082f1d7836 */ /* 0x004fe20000000000 */
[----:B------:R-:W-:Y:S01]  /*a4d0*/  SEL R28, R55, R54, P0 ;  /* 0x00000036371c7207 */ /* 0x000fe20000000000 */
[----:B------:R-:W-:Y:S01]  /*a4e0*/  IMAD.IADD R31, R41, 0x1, R45 ;  /* 0x00000001291f7824 */ /* 0x000fe200078e022d */
[----:B------:R-:W-:Y:S02]  /*a4f0*/  SEL R30, R54, R55, P0 ;  /* 0x00000037361e7207 */ /* 0x000fe40000000000 */
[----:B------:R-:W-:Y:S02]  /*a500*/  ISETP.GE.OR P1, PT, R29, R68, P1 ;  /* 0x000000441d00720c */ /* 0x000fe40000f26670 */
[----:B------:R-:W-:Y:S02]  /*a510*/  SEL R54, R64, R43, P0 ;  /* 0x0000002b40367207 */ /* 0x000fe40000000000 */
[----:B------:R-:W-:-:S02]  /*a520*/  SEL R29, R71, R72, P0 ;  /* 0x00000048471d7207 */ /* 0x000fc40000000000 */
[----:B-1----:R-:W-:Y:S02]  /*a530*/  LEA R32, P4, R40, UR4, 0x2 ;  /* 0x0000000428207c11 */ /* 0x002fe4000f8810ff */
[----:B------:R-:W-:Y:S02]  /*a540*/  SEL R42, R60, R59, P0 ;  /* 0x0000003b3c2a7207 */ /* 0x000fe40000000000 */
[----:B------:R-:W-:Y:S01]  /*a550*/  LEA.HI.X R33, R40, UR5, R31, 0x2, P4 ;  /* 0x0000000528217c11 */ /* 0x000fe2000a0f141f */
[----:B------:R-:W-:Y:S01]  /*a560*/  SHFL.IDX PT, R62, R32, 0x1, 0x1c1f ;  /* 0x003c1f00203e7f89 */ /* 0x000fe200000e0000 */
[----:B------:R-:W-:Y:S02]  /*a570*/  SEL R31, R72, R71, P0 ;  /* 0x00000047481f7207 */ /* 0x000fe40000000000 */
[----:B------:R-:W-:Y:S01]  /*a580*/  SEL R40, R59, R60, P0 ;  /* 0x0000003c3b287207 */ /* 0x000fe20000000000 */
[----:B------:R-:W-:Y:S01]  /*a590*/  SHFL.IDX PT, R61, R33, RZ, 0x1c1f ;  /* 0x001c1fff213d7589 */ /* 0x000fe200000e0000 */
[----:B------:R-:W-:-:S02]  /*a5a0*/  SEL R41, R73, R4, P0 ;  /* 0x0000000449297207 */ /* 0x000fc40000000000 */
[----:B------:R-:W-:Y:S01]  /*a5b0*/  SEL R43, R4, R73, P0 ;  /* 0x00000049042b7207 */ /* 0x000fe20000000000 */
[----:B------:R-:W-:Y:S01]  /*a5c0*/  STSM.16.M88.4 [R82], R28 ;  /* 0x0000001c52007844 */ /* 0x000fe20000000200 */
[----:B------:R-:W-:Y:S02]  /*a5d0*/  SEL R55, R51, R50, P0 ;  /* 0x0000003233377207 */ /* 0x000fe40000000000 */
[----:B----4-:R-:W-:Y:S01]  /*a5e0*/  SEL R36, R65, R48, P0 ;  /* 0x0000003041247207 */ /* 0x010fe20000000000 */
[----:B------:R-:W-:Y:S01]  /*a5f0*/  STSM.16.M88.4 [R81], R40 ;  /* 0x0000002851007844 */ /* 0x000fe20000000200 */
[----:B------:R-:W-:Y:S02]  /*a600*/  SEL R38, R48, R65, P0 ;  /* 0x0000004130267207 */ /* 0x000fe40000000000 */
[----:B---3--:R-:W-:Y:S01]  /*a610*/  SEL R37, R75, R76, P0 ;  /* 0x0000004c4b257207 */ /* 0x008fe20000000000 */
[----:B------:R-:W-:Y:S01]  /*a620*/  STSM.16.M88.4 [R80], R52 ;  /* 0x0000003450007844 */ /* 0x000fe20000000200 */
[----:B------:R-:W-:-:S02]  /*a630*/  SEL R39, R76, R75, P0 ;  /* 0x0000004b4c277207 */ /* 0x000fc40000000000 */
[----:B0-----:R-:W-:Y:S01]  /*a640*/  SEL R64, R49, R56, P0 ;  /* 0x0000003831407207 */ /* 0x001fe20000000000 */
[----:B------:R-:W0:Y:S01]  /*a650*/  SHFL.IDX PT, R60, R32, RZ, 0x1c1f ;  /* 0x001c1fff203c7589 */ /* 0x000e2200000e0000 */
[----:B------:R-:W-:Y:S02]  /*a660*/  SEL R66, R56, R49, P0 ;  /* 0x0000003138427207 */ /* 0x000fe40000000000 */
[----:B------:R-:W-:Y:S01]  /*a670*/  SEL R65, R77, R58, P0 ;  /* 0x0000003a4d417207 */ /* 0x000fe20000000000 */
[----:B------:R-:W-:Y:S01]  /*a680*/  STSM.16.M88.4 [R79], R36 ;  /* 0x000000244f007844 */ /* 0x000fe20000000200 */
[----:B------:R-:W-:-:S03]  /*a690*/  SEL R67, R58, R77, P0 ;  /* 0x0000004d3a437207 */ /* 0x000fc60000000000 */
[----:B------:R-:W1:Y:S04]  /*a6a0*/  SHFL.IDX PT, R63, R33, 0x1, 0x1c1f ;  /* 0x003c1f00213f7f89 */ /* 0x000e6800000e0000 */
[----:B------:R2:W-:Y:S01]  /*a6b0*/  STSM.16.M88.4 [R78], R64 ;  /* 0x000000404e007844 */ /* 0x0005e20000000200 */
[----:B------:R-:W-:Y:S08]  /*a6c0*/  BAR.SYNC.DEFER_BLOCKING 0x1, 0x100 ;  /* 0x0044000000007b1d */ /* 0x000ff00000010000 */
[----:B--2---:R-:W2:Y:S01]  /*a6d0*/  @P2 LDC R65, c[0x0][0xbec] ;  /* 0x0002fb00ff412b82 */ /* 0x004ea20000000800 */
[----:B0-----:R0:W-:Y:S04]  /*a6e0*/  @!P3 ST.E desc[UR48][R60.64], R3 ;  /* 0x000000033c00b985 */ /* 0x0011e8000c101930 */
[----:B-1----:R1:W-:Y:S01]  /*a6f0*/  @!P1 ST.E desc[UR48][R62.64], R0 ;  /* 0x000000003e009985 */ /* 0x0023e2000c101930 */
[----:B------:R-:W-:-:S03]  /*a700*/  UIMAD UR6, UR12, UR8, URZ ;  /* 0x000000080c0672a4 */ /* 0x000fc6000f8e023f */
[----:B------:R3:W5:Y:S01]  /*a710*/  LD.E.128 R40, desc[UR48][R8.64] ;  /* 0x0000003008287980 */ /* 0x000762000c101d00 */
[----:B0-----:R-:W0:Y:S01]  /*a720*/  @P2 LDC R61, c[0x0][0xbf0] ;  /* 0x0002fc00ff3d2b82 */ /* 0x001e220000000800 */
[----:B-1----:R-:W-:Y:S01]  /*a730*/  IMAD R0, R19, 0x20, R22 ;  /* 0x0000002013007824 */ /* 0x002fe200078e0216 */
[----:B------:R-:W-:Y:S01]  /*a740*/  UIMAD.WIDE.U32 UR4, UR13, UR8, URZ ;  /* 0x000000080d0472a5 */ /* 0x000fe2000f8e003f */
[----:B------:R1:W5:Y:S02]  /*a750*/  LD.E.128 R36, desc[UR48][R6.64] ;  /* 0x0000003006247980 */ /* 0x000364000c101d00 */
[----:B---3--:R-:W-:Y:S01]  /*a760*/  IMAD R8, R85, 0x80, R0 ;  /* 0x0000008055087824 */ /* 0x008fe200078e0200 */
[----:B------:R-:W-:Y:S01]  /*a770*/  UIMAD UR6, UR13, UR9, UR6 ;  /* 0x000000090d0672a4 */ /* 0x000fe2000f8e0206 */
[----:B------:R-:W5:Y:S02]  /*a780*/  LD.E.128 R48, desc[UR48][R26.64] ;  /* 0x000000301a307980 */ /* 0x000f64000c101d00 */
[----:B--2---:R-:W-:Y:S01]  /*a790*/  @P2 IMAD.HI.U32 R0, R8, R65, RZ ;  /* 0x0000004108002227 */ /* 0x004fe200078e00ff */
[----:B------:R-:W-:Y:S01]  /*a7a0*/  ULDC.64 UR8, c[0x0][0xaf0] ;  /* 0x0002bc0000087ab9 */ /* 0x000fe20000000a00 */
[----:B------:R-:W-:Y:S01]  /*a7b0*/  UIADD3 UR5, UR5, UR6, URZ ;  /* 0x0000000605057290 */ /* 0x000fe2000fffe03f */
[----:B------:R-:W5:Y:S01]  /*a7c0*/  LD.E.128 R44, desc[UR48][R24.64] ;  /* 0x00000030182c7980 */ /* 0x000f62000c101d00 */
[----:B------:R-:W-:Y:S01]  /*a7d0*/  UIMAD UR7, UR14, UR8, URZ ;  /* 0x000000080e0772a4 */ /* 0x000fe2000f8e023f */
[----:B------:R-:W-:Y:S01]  /*a7e0*/  IMAD.MOV.U32 R3, RZ, RZ, R8 ;  /* 0x000000ffff037224 */ /* 0x000fe200078e0008 */
[----:B------:R-:W-:Y:S01]  /*a7f0*/  UIMAD.WIDE.U32 UR4, UR40, UR8, UR4 ;  /* 0x00000008280472a5 */ /* 0x000fe2000f8e0004 */
[----:B------:R-:W5:Y:S01]  /*a800*/  LD.E.128 R32, desc[UR48][R20.64] ;  /* 0x0000003014207980 */ /* 0x000f62000c101d00 */
[----:B------:R-:W-:-:S03]  /*a810*/  UIMAD UR6, UR40, UR9, UR7 ;  /* 0x00000009280672a4 */ /* 0x000fc6000f8e0207 */
[----:B------:R-:W-:Y:S01]  /*a820*/  ULDC.64 UR8, c[0x0][0xae0] ;  /* 0x0002b80000087ab9 */ /* 0x000fe20000000a00 */
[----:B0-----:R-:W-:Y:S01]  /*a830*/  @P2 SHF.R.U32.HI R3, RZ, R61, R0 ;  /* 0x0000003dff032219 */ /* 0x001fe20000011600 */
[----:B------:R-:W-:Y:S01]  /*a840*/  UIADD3 UR6, UR5, UR6, URZ ;  /* 0x0000000605067290 */ /* 0x000fe2000fffe03f */
[----:B------:R-:W5:Y:S02]  /*a850*/  LD.E.128 R28, desc[UR48][R14.64] ;  /* 0x000000300e1c7980 */ /* 0x000f64000c101d00 */
[--C-:B------:R-:W-:Y:S01]  /*a860*/  SHF.R.S32.HI R0, RZ, 0x1f, R3.reuse ;  /* 0x0000001fff007819 */ /* 0x100fe20000011403 */
[----:B------:R-:W-:Y:S01]  /*a870*/  IMAD.MOV R4, RZ, RZ, -R3 ;  /* 0x000000ffff047224 */ /* 0x000fe200078e0a03 */
[----:B------:R-:W5:Y:S01]  /*a880*/  LD.E.128 R56, desc[UR48][R12.64] ;  /* 0x000000300c387980 */ /* 0x000f62000c101d00 */
[----:B-1----:R-:W-:Y:S02]  /*a890*/  IMAD.U32 R7, RZ, RZ, UR5 ;  /* 0x00000005ff077e24 */ /* 0x002fe4000f8e00ff */
[----:B------:R-:W-:Y:S01]  /*a8a0*/  IMAD R0, R0, UR8, RZ ;  /* 0x0000000800007c24 */ /* 0x000fe2000f8e02ff */
[----:B------:R0:W5:Y:S01]  /*a8b0*/  LD.E.128 R52, desc[UR48][R10.64] ;  /* 0x000000300a347980 */ /* 0x000162000c101d00 */
[----:B------:R-:W-:-:S02]  /*a8c0*/  IMAD R5, R5, R4, R8 ;  /* 0x0000000405057224 */ /* 0x000fc400078e0208 */
[----:B------:R-:W-:Y:S01]  /*a8d0*/  IMAD.U32 R6, RZ, RZ, UR4 ;  /* 0x00000004ff067e24 */ /* 0x000fe2000f8e00ff */
[----:B------:R-:W-:Y:S01]  /*a8e0*/  @!PT LDS RZ, [RZ] ;  /* 0x00000000fffff984 */ /* 0x000fe20000000800 */
[----:B------:R-:W-:Y:S01]  /*a8f0*/  @!PT LDS RZ, [RZ] ;  /* 0x00000000fffff984 */ /* 0x000fe20000000800 */
[----:B------:R-:W-:Y:S01]  /*a900*/  @!PT LDS RZ, [RZ] ;  /* 0x00000000fffff984 */ /* 0x000fe20000000800 */
[----:B------:R-:W-:Y:S01]  /*a910*/  @!PT LDS RZ, [RZ] ;  /* 0x00000000fffff984 */ /* 0x000fe20000000800 */
[----:B------:R1:W-:Y:S06]  /*a920*/  MEMBAR.ALL.CTA ;  /* 0x0000000000007992 */ /* 0x0003ec0000008000 */
[----:B-1----:R-:W1:Y:S01]  /*a930*/  FENCE.VIEW.ASYNC.S ;  /* 0x00000000000073c6 */ /* 0x002e620000000000 */
[----:B------:R-:W-:Y:S01]  /*a940*/  IMAD.U32 R7, RZ, RZ, UR6 ;  /* 0x00000006ff077e24 */ /* 0x000fe2000f8e00ff */
[----:B------:R-:W-:Y:S01]  /*a950*/  ULDC.64 UR6, c[0x0][0xad8] ;  /* 0x0002b60000067ab9 */ /* 0x000fe20000000a00 */
[C---:B------:R-:W-:Y:S01]  /*a960*/  IMAD R9, R3.reuse, UR9, R0 ;  /* 0x0000000903097c24 */ /* 0x040fe2000f8e0200 */
[----:B------:R-:W-:Y:S01]  /*a970*/  SHF.R.S32.HI R0, RZ, 0x1f, R5 ;  /* 0x0000001fff007819 */ /* 0x000fe20000011405 */
[----:B------:R-:W-:Y:S01]  /*a980*/  IMAD.WIDE.U32 R6, R3, UR8, R6 ;  /* 0x0000000803067c25 */ /* 0x000fe2000f8e0006 */
[----:B------:R-:W-:-:S03]  /*a990*/  UIADD3 UR39, UR39, 0x29820, URZ ;  /* 0x0002982027277890 */ /* 0x000fc6000fffe03f */
[----:B------:R-:W-:Y:S01]  /*a9a0*/  IMAD R85, R85, 0x80, R22 ;  /* 0x0000008055557824 */ /* 0x000fe200078e0216 */
[----:B------:R-:W-:Y:S01]  /*a9b0*/  ULDC UR4, c[0x0][0xc] ;  /* 0x0000030000047ab9 */ /* 0x000fe20000000800 */
[----:B------:R-:W-:Y:S01]  /*a9c0*/  IMAD R0, R0, UR6, RZ ;  /* 0x0000000600007c24 */ /* 0x000fe2000f8e02ff */
[----:B------:R-:W-:Y:S01]  /*a9d0*/  UIADD3 UR51, UR51, 0x1, URZ ;  /* 0x0000000133337890 */ /* 0x000fe2000fffe03f */
[----:B------:R-:W-:Y:S01]  /*a9e0*/  IMAD.IADD R7, R7, 0x1, R9 ;  /* 0x0000000107077824 */ /* 0x000fe200078e0209 */
[----:B------:R-:W-:Y:S01]  /*a9f0*/  UMOV UR5, 0x1 ;  /* 0x0000000100057882 */ /* 0x000fe20000000000 */
[C---:B------:R-:W-:Y:S01]  /*aa00*/  IMAD R9, R5.reuse, UR7, R0 ;  /* 0x0000000705097c24 */ /* 0x040fe2000f8e0200 */
[----:B------:R-:W-:Y:S01]  /*aa10*/  ULDC.64 UR8, c[0x0][0xa80] ;  /* 0x0002a00000087ab9 */ /* 0x000fe20000000a00 */
[----:B------:R-:W-:Y:S01]  /*aa20*/  IMAD.WIDE.U32 R4, R5, UR6, R6 ;  /* 0x0000000605047c25 */ /* 0x000fe2000f8e0006 */
[----:B------:R-:W-:Y:S01]  /*aa30*/  ISETP.GE.AND P1, PT, R85, R68, PT ;  /* 0x000000445500720c */ /* 0x000fe20003f26270 */
[----:B------:R-:W-:-:S02]  /*aa40*/  UIADD3 UR41, UR4, UR41, URZ ;  /* 0x0000002904297290 */ /* 0x000fc4000fffe03f */
[----:B------:R-:W-:Y:S01]  /*aa50*/  UPRMT UR4, URZ, 0x654, UR39 ;  /* 0x000006543f047896 */ /* 0x000fe20008000027 */
[----:B------:R-:W-:Y:S01]  /*aa60*/  IMAD.IADD R5, R5, 0x1, R9 ;  /* 0x0000000105057824 */ /* 0x000fe200078e0209 */
[C---:B------:R-:W-:Y:S01]  /*aa70*/  LEA R0, P0, R4.reuse, UR8, 0x1 ;  /* 0x0000000804007c11 */ /* 0x040fe2000f8008ff */
[----:B------:R-:W-:Y:S01]  /*aa80*/  UPRMT UR39, UR5, 0x654, UR39 ;  /* 0x0000065405277896 */ /* 0x000fe20008000027 */
[----:B------:R-:W-:Y:S01]  /*aa90*/  VIADD R3, R85, 0x20 ;  /* 0x0000002055037836 */ /* 0x000fe20000000000 */
[----:B------:R-:W-:Y:S01]  /*aaa0*/  UISETP.NE.AND UP0, UPT, UR51, 0x2, UPT ;  /* 0x000000023300788c */ /* 0x000fe2000bf05270 */
[----:B0-----:R-:W-:-:S03]  /*aab0*/  LEA.HI.X R10, R4, UR9, R5, 0x1, P0 ;  /* 0x00000009040a7c11 */ /* 0x001fc600080f0c05 */
[----:B------:R-:W-:Y:S01]  /*aac0*/  USEL UR5, URZ, 0x1, UP0 ;  /* 0x000000013f057887 */ /* 0x000fe20008000000 */
[-C--:B------:R-:W-:Y:S01]  /*aad0*/  ISETP.GE.AND P3, PT, R3, R68.reuse, PT ;  /* 0x000000440300720c */ /* 0x080fe20003f66270 */
[----:B------:R-:W-:Y:S01]  /*aae0*/  VIADD R3, R85, 0x40 ;  /* 0x0000004055037836 */ /* 0x000fe20000000000 */
[----:B-1----:R-:W-:Y:S01]  /*aaf0*/  SYNCS.ARRIVE.TRANS64.RED.A1T0 RZ, [UR4], RZ ;  /* 0x000000ffffff79a7 */ /* 0x002fe20008100404 */
[----:B------:R-:W-:Y:S01]  /*ab00*/  USEL UR51, UR51, URZ, UP0 ;  /* 0x0000003f33337287 */ /* 0x000fe20008000000 */
[----:B------:R0:W1:Y:S01]  /*ab10*/  SHFL.IDX PT, R8, R0, RZ, 0x181f ;  /* 0x00181fff00087589 */ /* 0x00006200000e0000 */
[----:B------:R-:W-:Y:S01]  /*ab20*/  ULOP3.LUT UR43, UR43, UR5, URZ, 0x3c, !UPT ;  /* 0x000000052b2b7292 */ /* 0x000fe2000f8e3c3f */
[----:B------:R-:W-:Y:S02]  /*ab30*/  BSSY B0, `(.L_x_168) ;  /* 0x000000d000007945 */ /* 0x000fe40003800000 */
[----:B------:R0:W2:Y:S01]  /*ab40*/  SHFL.IDX PT, R9, R10, RZ, 0x181f ;  /* 0x00181fff0a097589 */ /* 0x0000a200000e0000 */
[----:B------:R-:W-:Y:S01]  /*ab50*/  SYNCS.ARRIVE.TRANS64.RED.A1T0 RZ, [UR39], RZ ;  /* 0x000000ffffff79a7 */ /* 0x000fe20008100427 */
[----:B------:R-:W-:Y:S01]  /*ab60*/  ISETP.GE.AND P0, PT, R3, R68, PT ;  /* 0x000000440300720c */ /* 0x000fe20003f06270 */
[----:B------:R-:W-:-:S12]  /*ab70*/  @P1 BRA `(.L_x_169) ;  /* 0x0000000000201947 */ /* 0x000fd80003800000 */
[----:B------:R-:W-:Y:S02]  /*ab80*/  ULDC UR4, c[0x0][0xac8] ;  /* 0x0002b20000047ab9 */ /* 0x000fe40000000800 */
[----:B------:R-:W-:Y:S02]  /*ab90*/  ISETP.GE.AND P2, PT, R18, UR4, PT ;  /* 0x0000000412007c0c */ /* 0x000fe4000bf46270 */
[----:B------:R-:W-:-:S11]  /*aba0*/  ISETP.GE.AND P1, PT, R17, UR4, PT ;  /* 0x0000000411007c0c */ /* 0x000fd6000bf26270 */
[C---:B-1----:R-:W-:Y:S02]  /*abb0*/  @!P2 LEA R6, P4, R18.reuse, R8, 0x1 ;  /* 0x000000081206a211 */ /* 0x042fe400078808ff */
[----:B--2---:R-:W-:Y:S02]  /*abc0*/  @!P1 IMAD.WIDE R4, R17, 0x2, R8 ;  /* 0x0000000211049825 */ /* 0x004fe400078e0208 */
[----:B------:R-:W-:-:S03]  /*abd0*/  @!P2 LEA.HI.X R7, R18, R9, R193, 0x1, P4 ;  /* 0x000000091207a211 */ /* 0x000fc600020f0cc1 */
[----:B-----5:R3:W-:Y:S04]  /*abe0*/  @!P1 ST.E.128 desc[UR48][R4.64], R48 ;  /* 0x0000003004009985 */ /* 0x0207e8000c101d30 */
[----:B------:R3:W-:Y:S02]  /*abf0*/  @!P2 ST.E.128 desc[UR48][R6.64], R56 ;  /* 0x000000380600a985 */ /* 0x0007e4000c101d30 */
.L_x_169:
[----:B------:R-:W-:Y:S05]  /*ac00*/  BSYNC B0 ;  /* 0x0000000000007941 */ /* 0x000fea0003800000 */
.L_x_168:
[----:B--2---:R2:W4:Y:S01]  /*ac10*/  SHFL.IDX PT, R9, R10, 0x1, 0x181f ;  /* 0x00381f000a097f89 */ /* 0x00452200000e0000 */
[----:B------:R-:W-:Y:S03]  /*ac20*/  BSSY B0, `(.L_x_170) ;  /* 0x000000b000007945 */ /* 0x000fe60003800000 */
[----:B-1----:R2:W1:Y:S01]  /*ac30*/  SHFL.IDX PT, R8, R0, 0x1, 0x181f ;  /* 0x00381f0000087f89 */ /* 0x00246200000e0000 */
[----:B------:R-:W-:Y:S05]  /*ac40*/  @P3 BRA `(.L_x_171) ;  /* 0x0000000000203947 */ /* 0x000fea0003800000 */
[----:B------:R-:W-:Y:S02]  /*ac50*/  ULDC UR4, c[0x0][0xac8] ;  /* 0x0002b20000047ab9 */ /* 0x000fe40000000800 */
[----:B------:R-:W-:Y:S02]  /*ac60*/  ISETP.GE.AND P3, PT, R18, UR4, PT ;  /* 0x0000000412007c0c */ /* 0x000fe4000bf66270 */
[----:B------:R-:W-:-:S11]  /*ac70*/  ISETP.GE.AND P2, PT, R17, UR4, PT ;  /* 0x0000000411007c0c */ /* 0x000fd6000bf46270 */
[C---:B-1-3--:R-:W-:Y:S02]  /*ac80*/  @!P3 LEA R6, P1, R18.reuse, R8, 0x1 ;  /* 0x000000081206b211 */ /* 0x04afe400078208ff */
[----:B----4-:R-:W-:Y:S02]  /*ac90*/  @!P2 IMAD.WIDE R4, R17, 0x2, R8 ;  /* 0x000000021104a825 */ /* 0x010fe400078e0208 */
[----:B------:R-:W-:-:S03]  /*aca0*/  @!P3 LEA.HI.X R7, R18, R9, R193, 0x1, P1 ;  /* 0x000000091207b211 */ /* 0x000fc600008f0cc1 */
[----:B-----5:R1:W-:Y:S04]  /*acb0*/  @!P2 ST.E.128 desc[UR48][R4.64], R44 ;  /* 0x0000002c0400a985 */ /* 0x0203e8000c101d30 */
[----:B------:R1:W-:Y:S02]  /*acc0*/  @!P3 ST.E.128 desc[UR48][R6.64], R52 ;  /* 0x000000340600b985 */ /* 0x0003e4000c101d30 */
.L_x_171:
[----:B------:R-:W-:Y:S05]  /*acd0*/  BSYNC B0 ;  /* 0x0000000000007941 */ /* 0x000fea0003800000 */
.L_x_170:
[----:B----4-:R4:W0:Y:S01]  /*ace0*/  SHFL.IDX PT, R9, R10, 0x2, 0x181f ;  /* 0x00581f000a097f89 */ /* 0x01082200000e0000 */
[----:B------:R-:W-:Y:S03]  /*acf0*/  BSSY B0, `(.L_x_172) ;  /* 0x000000b000007945 */ /* 0x000fe60003800000 */
[----:B-1----:R4:W1:Y:S01]  /*ad00*/  SHFL.IDX PT, R8, R0, 0x2, 0x181f ;  /* 0x00581f0000087f89 */ /* 0x00286200000e0000 */
[----:B------:R-:W-:Y:S05]  /*ad10*/  @P0 BRA `(.L_x_173) ;  /* 0x0000000000200947 */ /* 0x000fea0003800000 */
[----:B------:R-:W-:Y:S02]  /*ad20*/  ULDC UR4, c[0x0][0xac8] ;  /* 0x0002b20000047ab9 */ /* 0x000fe40000000800 */
[----:B------:R-:W-:Y:S02]  /*ad30*/  ISETP.GE.AND P2, PT, R18, UR4, PT ;  /* 0x0000000412007c0c */ /* 0x000fe4000bf46270 */
[----:B------:R-:W-:-:S11]  /*ad40*/  ISETP.GE.AND P1, PT, R17, UR4, PT ;  /* 0x0000000411007c0c */ /* 0x000fd6000bf26270 */
[C---:B-1-3--:R-:W-:Y:S02]  /*ad50*/  @!P2 LEA R6, P0, R18.reuse, R8, 0x1 ;  /* 0x000000081206a211 */ /* 0x04afe400078008ff */
[----:B0-----:R-:W-:Y:S02]  /*ad60*/  @!P1 IMAD.WIDE R4, R17, 0x2, R8 ;  /* 0x0000000211049825 */ /* 0x001fe400078e0208 */
[----:B------:R-:W-:-:S03]  /*ad70*/  @!P2 LEA.HI.X R7, R18, R9, R193, 0x1, P0 ;  /* 0x000000091207a211 */ /* 0x000fc600000f0cc1 */
[----:B-----5:R0:W-:Y:S04]  /*ad80*/  @!P1 ST.E.128 desc[UR48][R4.64], R32 ;  /* 0x0000002004009985 */ /* 0x0201e8000c101d30 */
[----:B------:R0:W-:Y:S02]  /*ad90*/  @!P2 ST.E.128 desc[UR48][R6.64], R40 ;  /* 0x000000280600a985 */ /* 0x0001e4000c101d30 */
.L_x_173:
[----:B------:R-:W-:Y:S05]  /*ada0*/  BSYNC B0 ;  /* 0x0000000000007941 */ /* 0x000fea0003800000 */
.L_x_172:
        /* <DEDUP_REMOVED lines=10> */
[C---:B0--3--:R-:W-:Y:S02]  /*ae50*/  @!P2 LEA R6, P0, R18.reuse, R8, 0x1 ;  /* 0x000000081206a211 */ /* 0x049fe400078008ff */
[----:B------:R-:W-:Y:S02]  /*ae60*/  @!P1 IMAD.WIDE R4, R17, 0x2, R8 ;  /* 0x0000000211049825 */ /* 0x000fe400078e0208 */
[----:B------:R-:W-:-:S03]  /*ae70*/  @!P2 LEA.HI.X R7, R18, R9, R193, 0x1, P0 ;  /* 0x000000091207a211 */ /* 0x000fc600000f0cc1 */
[----:B-----5:R1:W-:Y:S04]  /*ae80*/  @!P1 ST.E.128 desc[UR48][R4.64], R28 ;  /* 0x0000001c04009985 */ /* 0x0203e8000c101d30 */
[----:B------:R1:W-:Y:S02]  /*ae90*/  @!P2 ST.E.128 desc[UR48][R6.64], R36 ;  /* 0x000000240600a985 */ /* 0x0003e4000c101d30 */
.L_x_175:
[----:B------:R-:W-:Y:S05]  /*aea0*/  BSYNC B0 ;  /* 0x0000000000007941 */ /* 0x000fea0003800000 */
.L_x_174:
[----:B--2-4-:R-:W2:Y:S02]  /*aeb0*/  LDC R0, c[0x0][0xc34] ;  /* 0x00030d00ff007b82 */ /* 0x014ea40000000800 */
[----:B--2---:R-:W-:-:S13]  /*aec0*/  ISETP.LE.AND P0, PT, R0, UR41, PT ;  /* 0x0000002900007c0c */ /* 0x004fda000bf03270 */
[----:B------:R-:W-:Y:S05]  /*aed0*/  @!P0 BRA `(.L_x_176) ;  /* 0xffffff6000f88947 */ /* 0x000fea000383ffff */
[----:B------:R-:W-:Y:S05]  /*aee0*/  EXIT ;  /* 0x000000000000794d */ /* 0x000fea0003800000 */
.L_x_142:
[----:B------:R-:W-:-:S08]  /*aef0*/  NOP ;  /* 0x0000000000007918 */ /* 0x000fd00000000000 */
[----:B-1----:R-:W0:-:S00]  /*af00*/  USETMAXREG.DEALLOC.CTAPOOL 0x18 ;  /* 0x00000018000079c8 */ /* 0x002e0000080e0500 */
[----:B0-----:R-:W0:Y:S01]  /*af10*/  LDC R2, c[0x0][0xc34] ;  /* 0x00030d00ff027b82 */ /* 0x001e220000000800 */
[----:B------:R-:W-:Y:S01]  /*af20*/  IMAD.MOV.U32 R0, RZ, RZ, 0x1 ;  /* 0x00000001ff007424 */ /* 0x000fe200078e00ff */
[----:B------:R-:W-:Y:S01]  /*af30*/  UMOV UR46, 0x1 ;  /* 0x00000001002e7882 */ /* 0x000fe20000000000 */
[----:B------:R-:W-:-:S03]  /*af40*/  IMAD.MOV.U32 R17, RZ, RZ, RZ ;  /* 0x000000ffff117224 */ /* 0x000fc600078e00ff */
[----:B------:R1:W-:Y:S01]  /*af50*/  STL [R1], R0 ;  /* 0x0000000001007387 */ /* 0x0003e20000100800 */
[----:B0-----:R-:W-:-:S13]  /*af60*/  ISETP.LE.AND P0, PT, R2, UR50, PT ;  /* 0x0000003202007c0c */ /* 0x001fda000bf03270 */
[----:B-1----:R-:W-:Y:S05]  /*af70*/  @P0 BRA `(.L_x_177) ;  /* 0x0000003400300947 */ /* 0x002fea0003800000 */
[----:B------:R-:W0:Y:S01]  /*af80*/  S2R R4, SR_TID.X ;  /* 0x0000000000047919 */ /* 0x000e220000002100 */
[----:B------:R-:W1:Y:S01]  /*af90*/  S2UR UR4, SR_CgaCtaId ;  /* 0x00000000000479c3 */ /* 0x000e620000008800 */
[----:B------:R-:W-:Y:S01]  /*afa0*/  UMOV UR41, 0x400 ;  /* 0x0000040000297882 */ /* 0x000fe20000000000 */
[----:B------:R-:W-:Y:S01]  /*afb0*/  LOP3.LUT R19, R19, 0xfffffffe, RZ, 0xc0, !PT ;  /* 0xfffffffe13137812 */ /* 0x000fe200078ec0ff */
        /* <DEDUP_REMOVED lines=12> */
[----:B------:R-:W-:-:S02]  /*b080*/  LOP3.LUT R0, R2, 0x1b0, RZ, 0xc0, !PT ;  /* 0x000001b002007812 */ /* 0x000fc400078ec0ff */
[----:B------:R-:W-:Y:S02]  /*b090*/  LOP3.LUT P0, RZ, R4, 0x1f, RZ, 0xc0, !PT ;  /* 0x0000001f04ff7812 */ /* 0x000fe4000780c0ff */
[----:B------:R-:W-:Y:S01]  /*b0a0*/  LOP3.LUT R9, R0, 0x30, R3, 0x78, !PT ;  /* 0x0000003000097812 */ /* 0x000fe200078e7803 */
[----:B------:R-:W-:Y:S01]  /*b0b0*/  IMAD.SHL.U32 R0, R4, 0x20, RZ ;  /* 0x0000002004007824 */ /* 0x000fe200078e00ff */
[----:B------:R-:W-:Y:S02]  /*b0c0*/  SHF.R.U32.HI R6, RZ, 0x5, R10 ;  /* 0x00000005ff067819 */ /* 0x000fe4000001160a */
[----:B------:R-:W-:Y:S02]  /*b0d0*/  ISETP.NE.AND P2, PT, R10, RZ, PT ;  /* 0x000000ff0a00720c */ /* 0x000fe40003f45270 */
[----:B------:R-:W-:Y:S01]  /*b0e0*/  LOP3.LUT R3, R0, 0x80, RZ, 0xc0, !PT ;  /* 0x0000008000037812 */ /* 0x000fe200078ec0ff */
[----:B------:R-:W-:Y:S01]  /*b0f0*/  IMAD.SHL.U32 R7, R6, 0x200, RZ ;  /* 0x0000020006077824 */ /* 0x000fe200078e00ff */
[----:B------:R-:W-:-:S02]  /*b100*/  ISETP.NE.OR P0, PT, R10, RZ, !P0 ;  /* 0x000000ff0a00720c */ /* 0x000fc40004705670 */
[----:B------:R-:W-:Y:S01]  /*b110*/  LOP3.LUT R3, R3, 0x10, R4, 0xf8, !PT ;  /* 0x0000001003037812 */ /* 0x000fe200078ef804 */
[----:B------:R-:W-:-:S03]  /*b120*/  IMAD.SHL.U32 R4, R4, 0x80, RZ ;  /* 0x0000008004047824 */ /* 0x000fc600078e00ff */
[----:B------:R-:W-:Y:S02]  /*b130*/  LOP3.LUT R8, R3, 0x10, R8, 0x78, !PT ;  /* 0x0000001003087812 */ /* 0x000fe400078e7808 */
[----:B------:R-:W-:Y:S02]  /*b140*/  LOP3.LUT R3, R4, 0x380, RZ, 0xc0, !PT ;  /* 0x0000038004037812 */ /* 0x000fe400078ec0ff */
[----:B------:R-:W-:-:S03]  /*b150*/  @P2 LOP3.LUT R19, R19, 0x1, RZ, 0xfc, !PT ;  /* 0x0000000113132812 */ /* 0x000fc600078efcff */
[----:B------:R-:W-:Y:S01]  /*b160*/  IMAD R5, R6, 0x10, R3 ;  /* 0x0000001006057824 */ /* 0x000fe200078e0203 */
[C---:B------:R-:W-:Y:S02]  /*b170*/  LOP3.LUT R6, R7.reuse, 0x40, R2, 0xf8, !PT ;  /* 0x0000004007067812 */ /* 0x040fe400078ef802 */
[----:B------:R-:W-:Y:S02]  /*b180*/  LOP3.LUT R7, R7, 0x60, R0, 0xf8, !PT ;  /* 0x0000006007077812 */ /* 0x000fe400078ef800 */
[----:B------:R-:W-:Y:S02]  /*b190*/  LOP3.LUT R5, R5, 0x70, R2, 0x78, !PT ;  /* 0x0000007005057812 */ /* 0x000fe400078e7802 */
[----:B------:R-:W-:Y:S02]  /*b1a0*/  LOP3.LUT R7, R7, 0x100, R0, 0xf8, !PT ;  /* 0x0000010007077812 */ /* 0x000fe400078ef800 */
[----:B------:R-:W-:Y:S02]  /*b1b0*/  LOP3.LUT R5, R5, 0xc00, R4, 0xf8, !PT ;  /* 0x00000c0005057812 */ /* 0x000fe400078ef804 */
[----:B------:R-:W-:-:S02]  /*b1c0*/  LOP3.LUT R4, R7, R8, RZ, 0xfc, !PT ;  /* 0x0000000807047212 */ /* 0x000fc400078efcff */
[----:B------:R-:W-:Y:S01]  /*b1d0*/  LOP3.LUT R3, R6, R9, RZ, 0xfc, !PT ;  /* 0x0000000906037212 */ /* 0x000fe200078efcff */
[----:B------:R0:W-:Y:S01]  /*b1e0*/  STL [R1+0x18], R5 ;  /* 0x0000180501007387 */ /* 0x0001e20000100800 */
[----:B------:R-:W-:Y:S02]  /*b1f0*/  LOP3.LUT R19, R19, 0xfffffffd, RZ, 0xc0, !PT ;  /* 0xfffffffd13137812 */ /* 0x000fe400078ec0ff */
[----:B------:R-:W-:Y:S01]  /*b200*/  LOP3.LUT R2, R2, 0x30, RZ, 0xc0, !PT ;  /* 0x0000003002027812 */ /* 0x000fe200078ec0ff */
[----:B------:R1:W-:Y:S01]  /*b210*/  STL [R1+0x14], R4 ;  /* 0x0000140401007387 */ /* 0x0003e20000100800 */
[----:B------:R-:W-:Y:S02]  /*b220*/  @P0 LOP3.LUT R19, R19, 0x2, RZ, 0xfc, !PT ;  /* 0x0000000213130812 */ /* 0x000fe400078efcff */
[----:B0-----:R-:W-:Y:S01]  /*b230*/  SHF.R.U32.HI R5, RZ, 0x2, R10 ;  /* 0x00000002ff057819 */ /* 0x001fe2000001160a */
[----:B-1----:R-:W-:-:S03]  /*b240*/  IMAD.MOV.U32 R4, RZ, RZ, 0x40 ;  /* 0x00000040ff047424 */ /* 0x002fc600078e00ff */
[----:B------:R-:W-:Y:S01]  /*b250*/  LOP3.LUT R5, R5, 0x60, R0, 0xf8, !PT ;  /* 0x0000006005057812 */ /* 0x000fe200078ef800 */
[----:B------:R-:W-:Y:S01]  /*b260*/  VIADD R0, R3, UR41 ;  /* 0x0000002903007c36 */ /* 0x000fe20008000000 */
[----:B------:R-:W-:Y:S02]  /*b270*/  LOP3.LUT R3, R2, 0x40, RZ, 0xfc, !PT ;  /* 0x0000004002037812 */ /* 0x000fe400078efcff */
[----:B------:R-:W-:-:S05]  /*b280*/  SEL R4, R4, 0xffffffc0, !P1 ;  /* 0xffffffc004047807 */ /* 0x000fca0004800000 */
[----:B------:R0:W-:Y:S04]  /*b290*/  STL [R1+0x1c], R4 ;  /* 0x00001c0401007387 */ /* 0x0001e80000100800 */
[----:B------:R1:W-:Y:S01]  /*b2a0*/  STL [R1+0x20], R0 ;  /* 0x0000200001007387 */ /* 0x0003e20000100800 */
[----:B0-----:R-:W-:Y:S01]  /*b2b0*/  IMAD.MOV.U32 R4, RZ, RZ, 0x1 ;  /* 0x00000001ff047424 */ /* 0x001fe200078e00ff */
[----:B-1----:R-:W-:-:S04]  /*b2c0*/  LOP3.LUT R0, R2, 0x80, RZ, 0xfc, !PT ;  /* 0x0000008002007812 */ /* 0x002fc800078efcff */
[----:B------:R0:W-:Y:S03]  /*b2d0*/  STL [R1], R4 ;  /* 0x0000000401007387 */ /* 0x0001e60000100800 */
.L_x_230:
        /* <DEDUP_REMOVED lines=29> */
[----:B-12---:R-:W-:Y:S11]  /*b4b0*/  @!P0 BRA `(.L_x_178) ;  /* 0x0000000000408947 */ /* 0x006ff60003800000 */
        /* <DEDUP_REMOVED lines=16> */
.L_x_178:
[----:B------:R-:W-:Y:S01]  /*b5c0*/  UIADD3 UR4, UR41, 0xa400, URZ ;  /* 0x0000a40029047890 */ /* 0x000fe2000fffe03f */
[----:B------:R-:W-:-:S05]  /*b5d0*/  LOP3.LUT R19, R19, 0xfffffffb, RZ, 0xc0, !PT ;  /* 0xfffffffb13137812 */ /* 0x000fca00078ec0ff */
[----:B------:R-:W-:-:S05]  /*b5e0*/  IMAD.U32 R16, RZ, RZ, UR4 ;  /* 0x00000004ff107e24 */ /* 0x000fca000f8e00ff */
[----:B------:R-:W-:-:S13]  /*b5f0*/  LOP3.LUT P0, RZ, R16, 0x3ff, RZ, 0xc0, !PT ;  /* 0x000003ff10ff7812 */ /* 0x000fda000780c0ff */
[----:B------:R-:W-:Y:S01]  /*b600*/  @P0 LOP3.LUT R19, R19, 0x4, RZ, 0xfc, !PT ;  /* 0x0000000413130812 */ /* 0x000fe200078efcff */
[----:B------:R-:W-:Y:S06]  /*b610*/  @!P0 BRA `(.L_x_179) ;  /* 0x0000000000408947 */ /* 0x000fec0003800000 */
        /* <DEDUP_REMOVED lines=16> */
.L_x_179:
        /* <DEDUP_REMOVED lines=20> */
.L_x_180:
        /* <DEDUP_REMOVED lines=18> */
.L_x_181:
[----:B------:R-:W-:Y:S01]  /*b980*/  ULDC.64 UR4, c[0x0][0x9f8] ;  /* 0x00027e0000047ab9 */ /* 0x000fe20000000a00 */
[----:B------:R-:W-:Y:S01]  /*b990*/  IMAD.U32 R0, RZ, RZ, UR44 ;  /* 0x0000002cff007e24 */ /* 0x000fe2000f8e00ff */
[----:B------:R-:W-:-:S04]  /*b9a0*/  UISETP.NE.U32.AND UP0, UPT, UR4, URZ, UPT ;  /* 0x0000003f0400728c */ /* 0x000fc8000bf05070 */
[----:B------:R-:W-:-:S06]  /*b9b0*/  UISETP.NE.AND.EX UP0, UPT, UR5, URZ, UPT, UP0 ;  /* 0x0000003f0500728c */ /* 0x000fcc000bf05300 */
[----:B------:R-:W-:-:S05]  /*b9c0*/  PLOP3.LUT P0, PT, PT, PT, UP0, 0x80, 0x0 ;  /* 0x000000000000781c */ /* 0x000fca0003f0f008 */
[----:B------:R-:W-:Y:S02]  /*b9d0*/  @UP0 ULDC.64 UR4, c[0x0][0x9f8] ;  /* 0x00027e0000040ab9 */ /* 0x000fe40000000a00 */
[----:B------:R-:W-:-:S06]  /*b9e0*/  @UP0 UIMAD.WIDE UR4, UR44, 0x4, UR4 ;  /* 0x000000042c0408a5 */ /* 0x000fcc000f8e0204 */
[----:B------:R-:W-:Y:S02]  /*b9f0*/  IMAD.U32 R2, RZ, RZ, UR4 ;  /* 0x00000004ff027e24 */ /* 0x000fe4000f8e00ff */
[----:B------:R-:W-:-:S05]  /*ba00*/  IMAD.U32 R3, RZ, RZ, UR5 ;  /* 0x00000005ff037e24 */ /* 0x000fca000f8e00ff */
[----:B------:R1:W2:Y:S01]  /*ba10*/  @P0 LDG.E R0, desc[UR48][R2.64] ;  /* 0x0000003002000981 */ /* 0x0002a2000c1e1900 */
[----:B------:R-:W-:Y:S01]  /*ba20*/  UMOV UR4, 0xffffffff ;  /* 0xffffffff00047882 */ /* 0x000fe20000000000 */
[----:B------:R-:W-:Y:S01]  /*ba30*/  LOP3.LUT R19, R19, 0xfffffffb, RZ, 0xc0, !PT ;  /* 0xfffffffb13137812 */ /* 0x000fe200078ec0ff */
[----:B------:R-:W3:Y:S01]  /*ba40*/  S2R R18, SR_TID.X ;  /* 0x0000000000127919 */ /* 0x000ee20000002100 */
[----:B-1----:R-:W1:Y:S02]  /*ba50*/  LDC.64 R2, c[0x0][0x418] ;  /* 0x00010600ff027b82 */ /* 0x002e640000000a00 */
[----:B-1----:R-:W-:Y:S02]  /*ba60*/  ISETP.NE.U32.AND P0, PT, R2, RZ, PT ;  /* 0x000000ff0200720c */ /* 0x002fe40003f05070 */
[----:B---3--:R-:W-:Y:S02]  /*ba70*/  SHF.R.U32.HI R18, RZ, 0x5, R18 ;  /* 0x00000005ff127819 */ /* 0x008fe40000011612 */
[----:B------:R-:W-:-:S02]  /*ba80*/  ISETP.NE.AND.EX P1, PT, R3, RZ, PT, P0 ;  /* 0x000000ff0300720c */ /* 0x000fc40003f25300 */
[----:B------:R-:W-:-:S11]  /*ba90*/  LOP3.LUT R18, R18, 0x3, RZ, 0xc0, !PT ;  /* 0x0000000312127812 */ /* 0x000fd600078ec0ff */
[----:B------:R-:W-:Y:S02]  /*baa0*/  @P1 LOP3.LUT R19, R19, 0x4, RZ, 0xfc, !PT ;  /* 0x0000000413131812 */ /* 0x000fe400078efcff */
[----:B--2---:R-:W-:Y:S01]  /*bab0*/  SHF.R.S32.HI R9, RZ, 0x1f, R0 ;  /* 0x0000001fff097819 */ /* 0x004fe20000011400 */
[----:B------:R1:W-:Y:S01]  /*bac0*/  STL [R1+0x4], R0 ;  /* 0x0000040001007387 */ /* 0x0003e20000100800 */
[----:B------:R-:W-:-:S03]  /*bad0*/  SEL R16, R0, RZ, !P1 ;  /* 0x000000ff00107207 */ /* 0x000fc60004800000 */
[----:B------:R1:W-:Y:S01]  /*bae0*/  STL [R1+0x8], R9 ;  /* 0x0000080901007387 */ /* 0x0003e20000100800 */
[----:B------:R-:W-:Y:S05]  /*baf0*/  BRA.DIV UR4, `(.L_x_182) ;  /* 0x0000002e04a47947 */ /* 0x000fea000b800000 */
[----:B------:R2:W3:Y:S02]  /*bb00*/  SHFL.IDX PT, R14, R18, RZ, 0x1f ;  /* 0x00001fff120e7589 */ /* 0x0004e400000e0000 */
.L_x_246:
[----:B---3--:R-:W-:Y:S02]  /*bb10*/  ISETP.NE.AND P0, PT, R14, RZ, PT ;  /* 0x000000ff0e00720c */ /* 0x008fe40003f05270 */
[----:B------:R-:W-:Y:S02]  /*bb20*/  PLOP3.LUT P2, PT, PT, PT, PT, 0x8, 0x0 ;  /* 0x000000000000781c */ /* 0x000fe40003f4e170 */
[----:B------:R-:W-:-:S11]  /*bb30*/  LOP3.LUT R19, R19, 0xfffffff7, RZ, 0xc0, !PT ;  /* 0xfffffff713137812 */ /* 0x000fd600078ec0ff */
[----:B------:R-:W-:Y:S01]  /*bb40*/  @P2 LOP3.LUT R19, R19, 0x8, RZ, 0xfc, !PT ;  /* 0x0000000813132812 */ /* 0x000fe200078efcff */
[----:B------:R-:W-:Y:S06]  /*bb50*/  @P0 BRA `(.L_x_183) ;  /* 0x0000000400c40947 */ /* 0x000fec0003800000 */
[----:B------:R-:W-:-:S06]  /*bb60*/  UIADD3 UR4, UR39, -0x1, URZ ;  /* 0xffffffff27047890 */ /* 0x000fcc000fffe03f */
[----:B------:R-:W-:Y:S01]  /*bb70*/  IMAD.U32 R6, RZ, RZ, UR4 ;  /* 0x00000004ff067e24 */ /* 0x000fe2000f8e00ff */
[----:B------:R-:W-:-:S03]  /*bb80*/  UMOV UR4, 0xffffffff ;  /* 0xffffffff00047882 */ /* 0x000fc60000000000 */
[----:B------:R-:W-:Y:S05]  /*bb90*/  BRA.DIV UR4, `(.L_x_184) ;  /* 0x0000002e049c7947 */ /* 0x000fea000b800000 */
[----:B------:R-:W-:-:S13]  /*bba0*/  ELECT P6, URZ, PT ;  /* 0x00000000003f782f */ /* 0x000fda00038c0000 */
.L_x_249:
[----:B------:R-:W-:Y:S05]  /*bbb0*/  @!P6 BRA `(.L_x_183) ;  /* 0x0000000400ace947 */ /* 0x000fea0003800000 */
[----:B------:R-:W-:Y:S05]  /*bbc0*/  @!P1 BRA `(.L_x_185) ;  /* 0x0000000000449947 */ /* 0x000fea0003800000 */
        /* <DEDUP_REMOVED lines=16> */
[----:B-1----:R3:W5:Y:S04]  /*bcd0*/  LDG.E R0, desc[UR48][R2.64] ;  /* 0x0000003002007981 */ /* 0x002768000c1e1900 */
.L_x_185:
[----:B---3--:R-:W3:Y:S01]  /*bce0*/  LDL R3, [R1] ;  /* 0x0000000001037983 */ /* 0x008ee20000100800 */
[----:B------:R-:W-:Y:S02]  /*bcf0*/  LEA R2, R17, UR41, 0x3 ;  /* 0x0000002911027c11 */ /* 0x000fe4000f8e18ff */
[----:B---3--:R-:W-:-:S04]  /*bd00*/  SHF.L.U32 R3, R3, 0x1f, RZ ;  /* 0x0000001f03037819 */ /* 0x008fc800000006ff */
[----:B------:R-:W3:Y:S02]  /*bd10*/  SYNCS.PHASECHK.TRANS64.TRYWAIT P0, [R2+URZ+0x29880], R3 ;  /* 0x02988003020075a7 */ /* 0x000ee4000800017f */
[----:B---3--:R-:W-:Y:S05]  /*bd20*/  @!P0 BRA `(.L_x_186) ;  /* 0x0000002c00588947 */ /* 0x008fea0003800000 */
.L_x_250:
[----:B0-----:R-:W0:Y:S01]  /*bd30*/  S2R R4, SR_TID.X ;  /* 0x0000000000047919 */ /* 0x001e220000002100 */
[----:B------:R-:W-:Y:S01]  /*bd40*/  UPRMT UR4, UR47, 0x9910, URZ ;  /* 0x000099102f047896 */ /* 0x000fe2000800003f */
[----:B0-----:R-:W-:-:S04]  /*bd50*/  LOP3.LUT R4, R4, 0x7f, RZ, 0xc0, !PT ;  /* 0x0000007f04047812 */ /* 0x001fc800078ec0ff */
[----:B------:R-:W-:-:S13]  /*bd60*/  ISETP.NE.AND P0, PT, R4, RZ, PT ;  /* 0x000000ff0400720c */ /* 0x000fda0003f05270 */
[----:B------:R-:W-:-:S04]  /*bd70*/  @!P0 IMAD.MOV.U32 R4, RZ, RZ, 0x5000 ;  /* 0x00005000ff048424 */ /* 0x000fc800078e00ff */
[----:B------:R0:W-:Y:S02]  /*bd80*/  @!P0 SYNCS.ARRIVE.TRANS64 RZ, [R2+URZ+0x29870], R4 ;  /* 0x0298700402ff89a7 */ /* 0x0001e4000800003f */
[----:B0-----:R-:W-:-:S05]  /*bd90*/  IMAD.U32 R4, RZ, RZ, UR4 ;  /* 0x00000004ff047e24 */ /* 0x001fca000f8e00ff */
[----:B------:R-:W-:-:S13]  /*bda0*/  ISETP.NE.AND P1, PT, R4, 0x2, PT ;  /* 0x000000020400780c */ /* 0x000fda0003f25270 */
[----:B------:R-:W-:Y:S05]  /*bdb0*/  @P1 BRA `(.L_x_187) ;  /* 0x0000000000041947 */ /* 0x000fea0003800000 */
[----:B------:R-:W-:Y:S01]  /*bdc0*/  BPT.TRAP 0x1 ;  /* 0x000000040000795c */ /* 0x000fe20000300000 */
.L_x_187:
[----:B------:R-:W-:-:S13]  /*bdd0*/  LOP3.LUT P0, RZ, R19, 0x2, RZ, 0xc0, !PT ;  /* 0x0000000213ff7812 */ /* 0x000fda000780c0ff */
[----:B------:R-:W-:Y:S05]  /*bde0*/  @P0 BRA `(.L_x_188) ;  /* 0x0000000000040947 */ /* 0x000fea0003800000 */
[----:B------:R-:W-:Y:S01]  /*bdf0*/  BPT.TRAP 0x1 ;  /* 0x000000040000795c */ /* 0x000fe20000300000 */
.L_x_188:
[----:B------:R-:W0:Y:S01]  /*be00*/  S2R R4, SR_CgaCtaId ;  /* 0x0000000000047919 */ /* 0x000e220000008800 */
[----:B------:R-:W-:Y:S01]  /*be10*/  R2UR UR33, R2 ;  /* 0x00000000022172ca */ /* 0x000fe200000e0000 */
[----:B------:R-:W-:Y:S01]  /*be20*/  UIADD3 UR4, UP0, UR52, 0x470, URZ ;  /* 0x0000047034047890 */ /* 0x000fe2000ff1e03f */
[----:B-----5:R-:W-:Y:S01]  /*be30*/  R2UR UR37, R0 ;  /* 0x00000000002572ca */ /* 0x020fe200000e0000 */
[----:B------:R-:W4:Y:S01]  /*be40*/  S2R R5, SR_CgaCtaId ;  /* 0x0000000000057919 */ /* 0x000f220000008800 */
[----:B------:R-:W-:Y:S01]  /*be50*/  UMOV UR6, 0x30000 ;  /* 0x0003000000067882 */ /* 0x000fe20000000000 */
[----:B------:R-:W-:Y:S01]  /*be60*/  UIADD3.X UR5, URZ, UR53, URZ, UP0, !UPT ;  /* 0x000000353f057290 */ /* 0x000fe200087fe43f */
[----:B------:R-:W-:Y:S01]  /*be70*/  UMOV UR8, 0x0 ;  /* 0x0000000000087882 */ /* 0x000fe20000000000 */
[----:B------:R-:W-:Y:S01]  /*be80*/  UMOV UR9, 0x14f00000 ;  /* 0x14f0000000097882 */ /* 0x000fe20000000000 */
[----:B------:R-:W-:-:S05]  /*be90*/  UMOV UR34, URZ ;  /* 0x0000003f00227c82 */ /* 0x000fca0008000000 */
[----:B------:R-:W-:Y:S01]  /*bea0*/  UIADD3 UR33, UR33, 0x29870, URZ ;  /* 0x0002987021217890 */ /* 0x000fe2000fffe03f */
[----:B0-----:R-:W-:Y:S02]  /*beb0*/  LOP3.LUT R4, R4, 0x1, RZ, 0xc0, !PT ;  /* 0x0000000104047812 */ /* 0x001fe400078ec0ff */
[----:B----4-:R-:W-:-:S03]  /*bec0*/  LOP3.LUT R5, R5, 0x1, RZ, 0xc0, !PT ;  /* 0x0000000105057812 */ /* 0x010fc600078ec0ff */
[----:B------:R-:W-:-:S04]  /*bed0*/  IMAD R4, R4, 0x2800, RZ ;  /* 0x0000280004047824 */ /* 0x000fc800078e02ff */
[----:B------:R-:W-:Y:S02]  /*bee0*/  IMAD R4, R17, 0x5000, R4 ;  /* 0x0000500011047824 */ /* 0x000fe400078e0204 */
[----:B------:R-:W-:-:S03]  /*bef0*/  IMAD R5, R5, 0x50, RZ ;  /* 0x0000005005057824 */ /* 0x000fc600078e02ff */
[----:B------:R-:W-:Y:S01]  /*bf00*/  R2UR UR32, R4 ;  /* 0x00000000042072ca */ /* 0x000fe200000e0000 */
[----:B------:R-:W-:-:S05]  /*bf10*/  IMAD R6, R6, 0xa0, R5 ;  /* 0x000000a006067824 */ /* 0x000fca00078e0205 */
[----:B------:R-:W-:-:S07]  /*bf20*/  R2UR UR35, R6 ;  /* 0x00000000062372ca */ /* 0x000fce00000e0000 */
[----:B------:R-:W-:-:S09]  /*bf30*/  UIADD3 UR32, UR41, 0xa400, UR32 ;  /* 0x0000a40029207890 */ /* 0x000fd2000fffe020 */
[----:B------:R0:W-:Y:S01]  /*bf40*/  UTMALDG.4D.MULTICAST [UR32], [UR4], UR6, desc[UR8] ;  /* 0x00000820040073b4 */ /* 0x0001e20008019806 */
[----:B------:R-:W4:Y:S02]  /*bf50*/  SYNCS.PHASECHK.TRANS64.TRYWAIT P0, [R2+URZ+0x29840], R3 ;  /* 0x02984003020075a7 */ /* 0x000f24000800017f */
[----:B0---4-:R-:W-:Y:S05]  /*bf60*/  @!P0 BRA `(.L_x_189) ;  /* 0x0000002800dc8947 */ /* 0x011fea0003800000 */
.L_x_251:
[----:B------:R-:W4:Y:S02]  /*bf70*/  S2R R4, SR_TID.X ;  /* 0x0000000000047919 */ /* 0x000f240000002100 */
[----:B----4-:R-:W-:-:S04]  /*bf80*/  LOP3.LUT R4, R4, 0x7f, RZ, 0xc0, !PT ;  /* 0x0000007f04047812 */ /* 0x010fc800078ec0ff */
[----:B------:R-:W-:-:S13]  /*bf90*/  ISETP.NE.AND P0, PT, R4, RZ, PT ;  /* 0x000000ff0400720c */ /* 0x000fda0003f05270 */
[----:B0--3--:R-:W-:-:S04]  /*bfa0*/  @!P0 IMAD.MOV.U32 R3, RZ, RZ, 0x7800 ;  /* 0x00007800ff038424 */ /* 0x009fc800078e00ff */
[----:B------:R0:W-:Y:S01]  /*bfb0*/  @!P0 SYNCS.ARRIVE.TRANS64 RZ, [R2+URZ+0x29830], R3 ;  /* 0x0298300302ff89a7 */ /* 0x0001e2000800003f */
[----:B------:R-:W-:Y:S05]  /*bfc0*/  @P1 BRA `(.L_x_190) ;  /* 0x0000000000041947 */ /* 0x000fea0003800000 */
[----:B------:R-:W-:Y:S01]  /*bfd0*/  BPT.TRAP 0x1 ;  /* 0x000000040000795c */ /* 0x000fe20000300000 */
.L_x_190:
[----:B------:R-:W-:-:S13]  /*bfe0*/  LOP3.LUT P0, RZ, R19, 0x2, RZ, 0xc0, !PT ;  /* 0x0000000213ff7812 */ /* 0x000fda000780c0ff */
[----:B------:R-:W-:Y:S05]  /*bff0*/  @P0 BRA `(.L_x_191) ;  /* 0x0000000000040947 */ /* 0x000fea0003800000 */
[----:B------:R-:W-:Y:S01]  /*c000*/  BPT.TRAP 0x1 ;  /* 0x000000040000795c */ /* 0x000fe20000300000 */
.L_x_191:
[----:B0-----:R-:W0:Y:S01]  /*c010*/  S2R R3, SR_CgaCtaId ;  /* 0x0000000000037919 */ /* 0x001e220000008800 */
[----:B------:R-:W-:Y:S01]  /*c020*/  R2UR UR25, R2 ;  /* 0x00000000021972ca */ /* 0x000fe200000e0000 */
[----:B------:R-:W-:Y:S01]  /*c030*/  UIADD3 UR4, UP0, UR52, 0x370, URZ ;  /* 0x0000037034047890 */ /* 0x000fe2000ff1e03f */
[----:B------:R-:W-:Y:S01]  /*c040*/  R2UR UR27, R6 ;  /* 0x00000000061b72ca */ /* 0x000fe200000e0000 */
[----:B------:R-:W-:Y:S01]  /*c050*/  UMOV UR14, 0x30000 ;  /* 0x00030000000e7882 */ /* 0x000fe20000000000 */
[----:B------:R-:W-:Y:S01]  /*c060*/  R2UR UR29, R0 ;  /* 0x00000000001d72ca */ /* 0x000fe200000e0000 */
[----:B------:R-:W-:Y:S01]  /*c070*/  UIADD3.X UR5, URZ, UR53, URZ, UP0, !UPT ;  /* 0x000000353f057290 */ /* 0x000fe200087fe43f */
[----:B------:R-:W-:Y:S01]  /*c080*/  PLOP3.LUT P0, PT, PT, PT, PT, 0x80, 0x0 ;  /* 0x000000000000781c */ /* 0x000fe20003f0f070 */
[----:B------:R-:W-:Y:S01]  /*c090*/  UMOV UR6, 0x0 ;  /* 0x0000000000067882 */ /* 0x000fe20000000000 */
[----:B------:R-:W-:Y:S01]  /*c0a0*/  UMOV UR7, 0x14f00000 ;  /* 0x14f0000000077882 */ /* 0x000fe20000000000 */
[----:B------:R-:W-:Y:S01]  /*c0b0*/  UMOV UR26, URZ ;  /* 0x0000003f001a7c82 */ /* 0x000fe20008000000 */
[----:B------:R-:W-:Y:S01]  /*c0c0*/  UMOV UR28, UR36 ;  /* 0x00000024001c7c82 */ /* 0x000fe20008000000 */
[----:B------:R-:W-:Y:S01]  /*c0d0*/  UMOV UR18, 0x40 ;  /* 0x0000004000127882 */ /* 0x000fe20000000000 */
[----:B------:R-:W-:Y:S01]  /*c0e0*/  UMOV UR20, UR36 ;  /* 0x0000002400147c82 */ /* 0x000fe20008000000 */
[----:B------:R-:W-:Y:S01]  /*c0f0*/  UIADD3 UR25, UR25, 0x29830, URZ ;  /* 0x0002983019197890 */ /* 0x000fe2000fffe03f */
[----:B------:R-:W-:Y:S01]  /*c100*/  LOP3.LUT R19, R19, 0xfffffff7, RZ, 0xc0, !PT ;  /* 0xfffffff713137812 */ /* 0x000fe200078ec0ff */
[----:B------:R-:W-:Y:S01]  /*c110*/  UMOV UR19, UR27 ;  /* 0x0000001b00137c82 */ /* 0x000fe20008000000 */
[----:B------:R-:W-:Y:S01]  /*c120*/  UMOV UR10, 0x80 ;  /* 0x00000080000a7882 */ /* 0x000fe20000000000 */
[----:B------:R-:W-:Y:S01]  /*c130*/  UMOV UR21, UR29 ;  /* 0x0000001d00157c82 */ /* 0x000fe20008000000 */
[----:B------:R-:W-:Y:S01]  /*c140*/  UMOV UR12, UR36 ;  /* 0x00000024000c7c82 */ /* 0x000fe20008000000 */
[----:B------:R-:W-:Y:S01]  /*c150*/  UMOV UR11, UR27 ;  /* 0x0000001b000b7c82 */ /* 0x000fe20008000000 */
[----:B------:R-:W-:Y:S01]  /*c160*/  UMOV UR17, UR25 ;  /* 0x0000001900117c82 */ /* 0x000fe20008000000 */
[----:B------:R-:W-:Y:S01]  /*c170*/  UMOV UR13, UR29 ;  /* 0x0000001d000d7c82 */ /* 0x000fe20008000000 */
[----:B------:R-:W-:Y:S01]  /*c180*/  UMOV UR9, UR25 ;  /* 0x0000001900097c82 */ /* 0x000fe20008000000 */
[----:B------:R-:W-:Y:S01]  /*c190*/  IMAD.MOV.U32 R16, RZ, RZ, R0 ;  /* 0x000000ffff107224 */ /* 0x000fe200078e0000 */
[----:B------:R-:W-:-:S02]  /*c1a0*/  @P0 LOP3.LUT R19, R19, 0x8, RZ, 0xfc, !PT ;  /* 0x0000000813130812 */ /* 0x000fc400078efcff */
[----:B0-----:R-:W-:-:S05]  /*c1b0*/  LOP3.LUT R3, R3, 0x1, RZ, 0xc0, !PT ;  /* 0x0000000103037812 */ /* 0x001fca00078ec0ff */
[----:B------:R-:W-:-:S04]  /*c1c0*/  IMAD R3, R3, 0x1400, RZ ;  /* 0x0000140003037824 */ /* 0x000fc800078e02ff */
[----:B------:R-:W-:-:S05]  /*c1d0*/  IMAD R2, R17, 0x7800, R3 ;  /* 0x0000780011027824 */ /* 0x000fca00078e0203 */
[----:B------:R-:W-:-:S13]  /*c1e0*/  R2UR UR8, R2 ;  /* 0x00000000020872ca */ /* 0x000fda00000e0000 */
[----:B------:R-:W-:-:S04]  /*c1f0*/  UIADD3 UR8, UR41, UR8, URZ ;  /* 0x0000000829087290 */ /* 0x000fc8000fffe03f */
[----:B------:R-:W-:Y:S02]  /*c200*/  UIADD3 UR24, UR8, 0x1a400, URZ ;  /* 0x0001a40008187890 */ /* 0x000fe4000fffe03f */
[----:B------:R-:W-:Y:S02]  /*c210*/  UIADD3 UR16, UR8, 0x1cc00, URZ ;  /* 0x0001cc0008107890 */ /* 0x000fe4000fffe03f */
[----:B------:R-:W-:-:S05]  /*c220*/  UIADD3 UR8, UR8, 0x1f400, URZ ;  /* 0x0001f40008087890 */ /* 0x000fca000fffe03f */
[----:B------:R3:W-:Y:S02]  /*c230*/  UTMALDG.4D.MULTICAST [UR24], [UR4], UR14, desc[UR6] ;  /* 0x00000618040073b4 */ /* 0x0007e4000801980e */
[----:B------:R3:W-:Y:S02]  /*c240*/  UTMALDG.4D.MULTICAST [UR16], [UR4], UR14, desc[UR6] ;  /* 0x00000610040073b4 */ /* 0x0007e4000801980e */
[----:B------:R3:W-:Y:S02]  /*c250*/  UTMALDG.4D.MULTICAST [UR8], [UR4], UR14, desc[UR6] ;  /* 0x00000608040073b4 */ /* 0x0007e4000801980e */
[----:B---3--:R-:W-:Y:S01]  /*c260*/  NOP ;  /* 0x0000000000007918 */ /* 0x008fe20000000000 */
.L_x_183:
[----:B------:R-:W-:Y:S05]  /*c270*/  WARPSYNC.ALL ;  /* 0x0000000000007948 */ /* 0x000fea0003800000 */
[----:B------:R-:W-:Y:S01]  /*c280*/  UIADD3 UR4, UR41, 0x14400, URZ ;  /* 0x0001440029047890 */ /* 0x000fe2000fffe03f */
        /* <DEDUP_REMOVED lines=19> */
[----:B012---:R-:W-:Y:S05]  /*c3c0*/  CALL.ABS.NOINC R2 ;  /* 0x0000000002007343 */ /* 0x007fea0003c00000 */
.L_x_192:
[----:B------:R-:W3:Y:S01]  /*c3d0*/  S2R R2, SR_TID.X ;  /* 0x0000000000027919 */ /* 0x000ee20000002100 */
[----:B------:R-:W4:Y:S01]  /*c3e0*/  LDC R8, c[0x0][0x448] ;  /* 0x00011200ff087b82 */ /* 0x000f220000000800 */
[----:B------:R-:W-:Y:S01]  /*c3f0*/  USHF.R.S32.HI UR4, URZ, 0x1f, UR36 ;  /* 0x0000001f3f047899 */ /* 0x000fe20008011424 */
[----:B--2---:R-:W2:Y:S01]  /*c400*/  S2R R18, SR_TID.X ;  /* 0x0000000000127919 */ /* 0x004ea20000002100 */
[----:B------:R-:W-:Y:S01]  /*c410*/  ULDC.64 UR8, c[0x0][0x2d8] ;  /* 0x0000b60000087ab9 */ /* 0x000fe20000000a00 */
[----:B------:R-:W-:Y:S01]  /*c420*/  USHF.R.S32.HI UR7, URZ, 0x1f, UR44 ;  /* 0x0000001f3f077899 */ /* 0x000fe2000801142c */
[----:B------:R-:W2:Y:S03]  /*c430*/  S2R R7, SR_TID.X ;  /* 0x0000000000077919 */ /* 0x000ea60000002100 */
[----:B0-----:R-:W0:Y:S01]  /*c440*/  LDC R4, c[0x0][0xc38] ;  /* 0x00030e00ff047b82 */ /* 0x001e220000000800 */
[----:B------:R-:W-:-:S02]  /*c450*/  UIMAD UR6, UR4, UR8, URZ ;  /* 0x00000008040672a4 */ /* 0x000fc4000f8e023f */
[----:B------:R-:W-:Y:S02]  /*c460*/  UIMAD.WIDE.U32 UR4, UR36, UR8, URZ ;  /* 0x00000008240472a5 */ /* 0x000fe4000f8e003f */
[----:B------:R-:W-:-:S03]  /*c470*/  UIMAD UR6, UR36, UR9, UR6 ;  /* 0x00000009240672a4 */ /* 0x000fc6000f8e0206 */
[----:B------:R-:W-:Y:S01]  /*c480*/  ULDC.64 UR8, c[0x0][0x2e0] ;  /* 0x0000b80000087ab9 */ /* 0x000fe20000000a00 */
[----:B------:R-:W-:Y:S02]  /*c490*/  UIADD3 UR5, UR5, UR6, URZ ;  /* 0x0000000605057290 */ /* 0x000fe4000fffe03f */
[----:B------:R-:W-:Y:S02]  /*c4a0*/  UIMAD UR6, UR7, UR8, URZ ;  /* 0x00000008070672a4 */ /* 0x000fe4000f8e023f */
[----:B------:R-:W-:Y:S02]  /*c4b0*/  UIMAD.WIDE.U32 UR4, UR44, UR8, UR4 ;  /* 0x000000082c0472a5 */ /* 0x000fe4000f8e0004 */
[----:B------:R-:W-:Y:S01]  /*c4c0*/  UIMAD UR6, UR44, UR9, UR6 ;  /* 0x000000092c0672a4 */ /* 0x000fe2000f8e0206 */
[----:B----4-:R-:W-:-:S03]  /*c4d0*/  ISETP.NE.AND P0, PT, R8, 0x1, PT ;  /* 0x000000010800780c */ /* 0x010fc60003f05270 */
[----:B------:R-:W-:Y:S01]  /*c4e0*/  UIADD3 UR5, UR5, UR6, URZ ;  /* 0x0000000605057290 */ /* 0x000fe2000fffe03f */
[----:B---3--:R-:W-:-:S04]  /*c4f0*/  LOP3.LUT R2, R2, 0x7f, RZ, 0xc0, !PT ;  /* 0x0000007f02027812 */ /* 0x008fc800078ec0ff */
[----:B-1----:R-:W-:Y:S01]  /*c500*/  SHF.R.U32.HI R0, RZ, 0x2, R2 ;  /* 0x00000002ff007819 */ /* 0x002fe20000011602 */
[----:B--2---:R-:W-:-:S04]  /*c510*/  IMAD.SHL.U32 R18, R18, 0x20, RZ ;  /* 0x0000002012127824 */ /* 0x004fc800078e00ff */
[----:B------:R-:W1:Y:S01]  /*c520*/  @P0 LDC R3, c[0x0][0x44c] ;  /* 0x00011300ff030b82 */ /* 0x000e620000000800 */
[----:B------:R-:W-:Y:S02]  /*c530*/  IMAD R2, RZ, RZ, -UR45 ;  /* 0x8000002dff027e24 */ /* 0x000fe4000f8e02ff */
[----:B------:R-:W-:Y:S01]  /*c540*/  IMAD.SHL.U32 R7, R7, 0x10, RZ ;  /* 0x0000001007077824 */ /* 0x000fe200078e00ff */
[----:B------:R-:W-:Y:S01]  /*c550*/  LOP3.LUT R18, R0, 0x60, R18, 0xf8, !PT ;  /* 0x0000006000127812 */ /* 0x000fe200078ef812 */
[----:B0-----:R-:W-:-:S03]  /*c560*/  IMAD R2, R4, R2, UR50 ;  /* 0x0000003204027e24 */ /* 0x001fc6000f8e0202 */
[----:B------:R-:W0:Y:S01]  /*c570*/  @P0 LDC R0, c[0x0][0x450] ;  /* 0x00011400ff000b82 */ /* 0x000e220000000800 */
[----:B------:R-:W-:Y:S01]  /*c580*/  IMAD.SHL.U32 R5, R2, 0x80, RZ ;  /* 0x0000008002057824 */ /* 0x000fe200078e00ff */
[----:B------:R-:W-:-:S04]  /*c590*/  LOP3.LUT R7, R7, 0x30, RZ, 0xc0, !PT ;  /* 0x0000003007077812 */ /* 0x000fc800078ec0ff */
[----:B------:R-:W-:Y:S02]  /*c5a0*/  LOP3.LUT R2, R18, R5, RZ, 0xfc, !PT ;  /* 0x0000000512027212 */ /* 0x000fe400078efcff */
[C---:B------:R-:W-:Y:S01]  /*c5b0*/  LOP3.LUT R9, R7.reuse, 0x40, RZ, 0xfc, !PT ;  /* 0x0000004007097812 */ /* 0x040fe200078efcff */
[----:B------:R-:W2:Y:S01]  /*c5c0*/  S2R R18, SR_TID.X ;  /* 0x0000000000127919 */ /* 0x000ea20000002100 */
[----:B------:R-:W-:Y:S01]  /*c5d0*/  LOP3.LUT R7, R7, 0x80, RZ, 0xfc, !PT ;  /* 0x0000008007077812 */ /* 0x000fe200078efcff */
[----:B------:R-:W-:Y:S02]  /*c5e0*/  IMAD.MOV.U32 R6, RZ, RZ, R2 ;  /* 0x000000ffff067224 */ /* 0x000fe400078e0002 */
[----:B-1----:R-:W-:-:S05]  /*c5f0*/  @P0 IMAD.HI.U32 R3, R2, R3, RZ ;  /* 0x0000000302030227 */ /* 0x002fca00078e00ff */
[----:B0-----:R-:W-:-:S04]  /*c600*/  @P0 SHF.R.U32.HI R6, RZ, R0, R3 ;  /* 0x00000000ff060219 */ /* 0x001fc80000011603 */
[--C-:B------:R-:W-:Y:S01]  /*c610*/  SHF.R.S32.HI R4, RZ, 0x1f, R6.reuse ;  /* 0x0000001fff047819 */ /* 0x100fe20000011406 */
[----:B------:R-:W-:-:S04]  /*c620*/  IMAD.MOV R0, RZ, RZ, -R6 ;  /* 0x000000ffff007224 */ /* 0x000fc800078e0a06 */
[----:B------:R-:W-:Y:S02]  /*c630*/  IMAD R0, R8, R0, R2 ;  /* 0x0000000008007224 */ /* 0x000fe400078e0202 */
[----:B------:R-:W0:Y:S01]  /*c640*/  LDC.64 R2, c[0x0][0x2d0] ;  /* 0x0000b400ff027b82 */ /* 0x000e220000000a00 */
[C---:B--2---:R-:W-:Y:S01]  /*c650*/  IMAD.SHL.U32 R10, R18.reuse, 0x10, RZ ;  /* 0x00000010120a7824 */ /* 0x044fe200078e00ff */
[----:B------:R-:W-:-:S04]  /*c660*/  LOP3.LUT R18, R18, 0x7f, RZ, 0xc0, !PT ;  /* 0x0000007f12127812 */ /* 0x000fc800078ec0ff */
[----:B------:R-:W-:Y:S01]  /*c670*/  LOP3.LUT R10, R10, 0x30, RZ, 0xc0, !PT ;  /* 0x000000300a0a7812 */ /* 0x000fe200078ec0ff */
[----:B0-----:R-:W-:-:S04]  /*c680*/  IMAD R4, R4, R2, RZ ;  /* 0x0000000204047224 */ /* 0x001fc800078e02ff */
[C---:B------:R-:W-:Y:S02]  /*c690*/  IMAD R4, R6.reuse, R3, R4 ;  /* 0x0000000306047224 */ /* 0x040fe400078e0204 */
[----:B------:R-:W-:Y:S01]  /*c6a0*/  IMAD.WIDE.U32 R2, R6, R2, UR4 ;  /* 0x0000000406027e25 */ /* 0x000fe2000f8e0002 */
[----:B------:R-:W-:-:S03]  /*c6b0*/  ULDC.64 UR4, c[0x0][0x2c8] ;  /* 0x0000b20000047ab9 */ /* 0x000fc60000000a00 */
[----:B------:R-:W-:Y:S01]  /*c6c0*/  IMAD.IADD R3, R3, 0x1, R4 ;  /* 0x0000000103037824 */ /* 0x000fe200078e0204 */
[----:B------:R-:W-:Y:S01]  /*c6d0*/  SHF.R.S32.HI R4, RZ, 0x1f, R0 ;  /* 0x0000001fff047819 */ /* 0x000fe20000011400 */
[----:B------:R-:W-:-:S04]  /*c6e0*/  IMAD.WIDE.U32 R2, R0, UR4, R2 ;  /* 0x0000000400027c25 */ /* 0x000fc8000f8e0002 */
[----:B------:R-:W-:-:S04]  /*c6f0*/  IMAD R4, R4, UR4, RZ ;  /* 0x0000000404047c24 */ /* 0x000fc8000f8e02ff */
[----:B------:R-:W-:Y:S01]  /*c700*/  IMAD R0, R0, UR5, R4 ;  /* 0x0000000500007c24 */ /* 0x000fe2000f8e0204 */
[----:B------:R-:W-:Y:S02]  /*c710*/  ULDC.64 UR4, c[0x0][0x280] ;  /* 0x0000a00000047ab9 */ /* 0x000fe40000000a00 */
[----:B------:R-:W-:Y:S01]  /*c720*/  IADD3 R4, P0, R2, UR4, RZ ;  /* 0x0000000402047c10 */ /* 0x000fe2000ff1e0ff */
[----:B------:R-:W-:Y:S02]  /*c730*/  ULDC UR4, c[0x0][0x2b8] ;  /* 0x0000ae0000047ab9 */ /* 0x000fe40000000800 */
[----:B------:R-:W-:Y:S02]  /*c740*/  ISETP.GE.AND P3, PT, R10, UR4, PT ;  /* 0x000000040a007c0c */ /* 0x000fe4000bf66270 */
[----:B------:R-:W-:Y:S02]  /*c750*/  IADD3.X R3, R3, UR5, R0, P0, !PT ;  /* 0x0000000503037c10 */ /* 0x000fe400087fe400 */
[----:B------:R-:W-:-:S02]  /*c760*/  ISETP.GE.AND P0, PT, R9, UR4, PT ;  /* 0x0000000409007c0c */ /* 0x000fc4000bf06270 */
[----:B------:R0:W5:Y:S01]  /*c770*/  LDL R9, [R1+0x20] ;  /* 0x0000200001097983 */ /* 0x0001620000100800 */
[----:B------:R-:W-:Y:S01]  /*c780*/  ISETP.GE.AND P1, PT, R7, UR4, PT ;  /* 0x0000000407007c0c */ /* 0x000fe2000bf26270 */
[----:B------:R-:W-:Y:S01]  /*c790*/  UMOV UR4, 0xffffffff ;  /* 0xffffffff00047882 */ /* 0x000fe20000000000 */
[----:B------:R-:W-:Y:S02]  /*c7a0*/  SHF.R.U32.HI R18, RZ, 0x2, R18 ;  /* 0x00000002ff127819 */ /* 0x000fe40000011612 */
[----:B------:R-:W-:Y:S09]  /*c7b0*/  BRA.DIV UR4, `(.L_x_193) ;  /* 0x0000002204dc7947 */ /* 0x000ff2000b800000 */
[----:B------:R-:W1:Y:S01]  /*c7c0*/  SHFL.IDX PT, R7, R4, RZ, 0x1c1f ;  /* 0x001c1fff04077589 */ /* 0x000e6200000e0000 */
[----:B------:R-:W-:Y:S01]  /*c7d0*/  ULDC UR4, c[0x0][0x288] ;  /* 0x0000a20000047ab9 */ /* 0x000fe20000000800 */
[----:B------:R-:W-:Y:S02]  /*c7e0*/  IMAD.IADD R0, R18, 0x1, R5 ;  /* 0x0000000112007824 */ /* 0x000fe400078e0205 */
[----:B------:R-:W2:Y:S01]  /*c7f0*/  SHFL.IDX PT, R6, R3, RZ, 0x1c1f ;  /* 0x001c1fff03067589 */ /* 0x000ea200000e0000 */
[----:B------:R-:W-:Y:S02]  /*c800*/  IMAD R2, R8, UR4, RZ ;  /* 0x0000000408027c24 */ /* 0x000fe4000f8e02ff */
[----:B------:R-:W-:-:S03]  /*c810*/  VIADD R5, R0, 0x20 ;  /* 0x0000002000057836 */ /* 0x000fc60000000000 */
[----:B------:R-:W-:-:S13]  /*c820*/  ISETP.GE.AND P2, PT, R0, R2, PT ;  /* 0x000000020000720c */ /* 0x000fda0003f46270 */
[----:B-1----:R-:W-:-:S05]  /*c830*/  @!P2 IADD3 R7, P4, R10, R7, RZ ;  /* 0x000000070a07a210 */ /* 0x002fca0007f9e0ff */
[----:B--2---:R-:W-:-:S05]  /*c840*/  @!P2 IMAD.X R6, RZ, RZ, R6, P4 ;  /* 0x000000ffff06a224 */ /* 0x004fca00020e0606 */
[----:B------:R-:W-:-:S04]  /*c850*/  @!P2 LOP3.LUT R7, R7, R6, RZ, 0x3c, !PT ;  /* 0x000000060707a212 */ /* 0x000fc800078e3cff */
[----:B------:R-:W-:-:S04]  /*c860*/  @!P2 LOP3.LUT R6, R7, R6, RZ, 0x3c, !PT ;  /* 0x000000060706a212 */ /* 0x000fc800078e3cff */
[----:B------:R-:W-:-:S05]  /*c870*/  @!P2 LOP3.LUT R7, R7, R6, RZ, 0x3c, !PT ;  /* 0x000000060707a212 */ /* 0x000fca00078e3cff */
[----:B------:R-:W-:Y:S01]  /*c880*/  @!PT LDS RZ, [RZ] ;  /* 0x00000000fffff984 */ /* 0x000fe20000000800 */
[----:B-----5:R-:W-:Y:S04]  /*c890*/  @!P2 LDGSTS.E.BYPASS.LTC128B.128 [R9+0x14400], desc[UR48][R6.64], !P3 ;  /* 0x144000000609afae */ /* 0x020fe8000d901d70 */
[----:B------:R-:W-:Y:S04]  /*c8a0*/  @!P2 LDGSTS.E.BYPASS.LTC128B.128 [R9+0x16400], desc[UR48][R6.64+0x40], !P0 ;  /* 0x164000400609afae */ /* 0x000fe8000c101d70 */
[----:B------:R1:W-:Y:S01]  /*c8b0*/  @!P2 LDGSTS.E.BYPASS.LTC128B.128 [R9+0x18400], desc[UR48][R6.64+0x80], !P1 ;  /* 0x184000800609afae */ /* 0x0003e2000c901d70 */
[----:B------:R-:W-:-:S03]  /*c8c0*/  ISETP.GE.AND P2, PT, R5, R2, PT ;  /* 0x000000020500720c */ /* 0x000fc60003f46270 */
[----:B------:R-:W-:Y:S04]  /*c8d0*/  SHFL.IDX PT, R5, R3, 0x1, 0x1c1f ;  /* 0x003c1f0003057f89 */ /* 0x000fe800000e0000 */
[----:B-1----:R-:W1:Y:S06]  /*c8e0*/  SHFL.IDX PT, R6, R4, 0x1, 0x1c1f ;  /* 0x003c1f0004067f89 */ /* 0x002e6c00000e0000 */
[----:B-1----:R-:W-:-:S05]  /*c8f0*/  @!P2 IADD3 R6, P4, R10, R6, RZ ;  /* 0x000000060a06a210 */ /* 0x002fca0007f9e0ff */
[----:B------:R-:W-:-:S04]  /*c900*/  @!P2 IMAD.X R5, RZ, RZ, R5, P4 ;  /* 0x000000ffff05a224 */ /* 0x000fc800020e0605 */
[----:B------:R-:W-:Y:S02]  /*c910*/  @!P2 IMAD.MOV.U32 R7, RZ, RZ, R5 ;  /* 0x000000ffff07a224 */ /* 0x000fe400078e0005 */
[----:B------:R-:W-:-:S03]  /*c920*/  VIADD R5, R0, 0x40 ;  /* 0x0000004000057836 */ /* 0x000fc60000000000 */
[----:B------:R-:W-:Y:S04]  /*c930*/  @!P2 LDGSTS.E.BYPASS.LTC128B.128 [R9+0x14c00], desc[UR48][R6.64], !P3 ;  /* 0x14c000000609afae */ /* 0x000fe8000d901d70 */
[----:B------:R-:W-:Y:S04]  /*c940*/  @!P2 LDGSTS.E.BYPASS.LTC128B.128 [R9+0x16c00], desc[UR48][R6.64+0x40], !P0 ;  /* 0x16c000400609afae */ /* 0x000fe8000c101d70 */
[----:B------:R1:W-:Y:S01]  /*c950*/  @!P2 LDGSTS.E.BYPASS.LTC128B.128 [R9+0x18c00], desc[UR48][R6.64+0x80], !P1 ;  /* 0x18c000800609afae */ /* 0x0003e2000c901d70 */
[----:B------:R-:W-:-:S03]  /*c960*/  ISETP.GE.AND P2, PT, R5, R2, PT ;  /* 0x000000020500720c */ /* 0x000fc60003f46270 */
[----:B------:R-:W-:Y:S04]  /*c970*/  SHFL.IDX PT, R5, R3, 0x2, 0x1c1f ;  /* 0x005c1f0003057f89 */ /* 0x000fe800000e0000 */
[----:B------:R-:W-:Y:S04]  /*c980*/  SHFL.IDX PT, R3, R3, 0x3, 0x1c1f ;  /* 0x007c1f0003037f89 */ /* 0x000fe800000e0000 */
[----:B-1----:R-:W1:Y:S04]  /*c990*/  SHFL.IDX PT, R6, R4, 0x2, 0x1c1f ;  /* 0x005c1f0004067f89 */ /* 0x002e6800000e0000 */
[----:B------:R-:W2:Y:S01]  /*c9a0*/  SHFL.IDX PT, R4, R4, 0x3, 0x1c1f ;  /* 0x007c1f0004047f89 */ /* 0x000ea200000e0000 */
[----:B-1----:R-:W-:-:S05]  /*c9b0*/  @!P2 IADD3 R6, P4, R10, R6, RZ ;  /* 0x000000060a06a210 */ /* 0x002fca0007f9e0ff */
[----:B------:R-:W-:-:S04]  /*c9c0*/  @!P2 IMAD.X R5, RZ, RZ, R5, P4 ;  /* 0x000000ffff05a224 */ /* 0x000fc800020e0605 */
[----:B------:R-:W-:-:S05]  /*c9d0*/  @!P2 IMAD.MOV.U32 R7, RZ, RZ, R5 ;  /* 0x000000ffff07a224 */ /* 0x000fca00078e0005 */
[----:B------:R1:W-:Y:S04]  /*c9e0*/  @!P2 LDGSTS.E.BYPASS.LTC128B.128 [R9+0x15400], desc[UR48][R6.64], !P3 ;  /* 0x154000000609afae */ /* 0x0003e8000d901d70 */
[----:B------:R1:W-:Y:S04]  /*c9f0*/  @!P2 LDGSTS.E.BYPASS.LTC128B.128 [R9+0x17400], desc[UR48][R6.64+0x40], !P0 ;  /* 0x174000400609afae */ /* 0x0003e8000c101d70 */
[----:B--2---:R1:W-:Y:S02]  /*ca00*/  @!P2 LDGSTS.E.BYPASS.LTC128B.128 [R9+0x19400], desc[UR48][R6.64+0x80], !P1 ;  /* 0x194000800609afae */ /* 0x0043e4000c901d70 */
.L_x_260:
[----:B------:R-:W-:Y:S01]  /*ca10*/  VIADD R0, R0, 0x60 ;  /* 0x0000006000007836 */ /* 0x000fe20000000000 */
[----:B------:R-:W-:Y:S04]  /*ca20*/  BSSY B0, `(.L_x_194) ;  /* 0x000000b000007945 */ /* 0x000fe80003800000 */
[----:B------:R-:W-:-:S13]  /*ca30*/  ISETP.GE.AND P2, PT, R0, R2, PT ;  /* 0x000000020000720c */ /* 0x000fda0003f46270 */
[----:B------:R-:W-:Y:S05]  /*ca40*/  @P2 BRA `(.L_x_195) ;  /* 0x0000000000202947 */ /* 0x000fea0003800000 */
[----:B------:R-:W-:-:S05]  /*ca50*/  IADD3 R2, P2, R10, R4, RZ ;  /* 0x000000040a027210 */ /* 0x000fca0007f5e0ff */
[----:B------:R-:W-:-:S05]  /*ca60*/  IMAD.X R3, RZ, RZ, R3, P2 ;  /* 0x000000ffff037224 */ /* 0x000fca00010e0603 */
[----:B------:R-:W-:Y:S01]  /*ca70*/  @!PT LDS RZ, [RZ] ;  /* 0x00000000fffff984 */ /* 0x000fe20000000800 */
[----:B------:R-:W-:Y:S01]  /*ca80*/  @!PT LDS RZ, [RZ] ;  /* 0x00000000fffff984 */ /* 0x000fe20000000800 */
[----:B------:R-:W-:Y:S01]  /*ca90*/  @!PT LDS RZ, [RZ] ;  /* 0x00000000fffff984 */ /* 0x000fe20000000800 */
[----:B------:R2:W-:Y:S04]  /*caa0*/  LDGSTS.E.BYPASS.LTC128B.128 [R9+0x15c00], desc[UR48][R2.64], !P3 ;  /* 0x15c0000002097fae */ /* 0x0005e8000d901d70 */
[----:B------:R2:W-:Y:S04]  /*cab0*/  LDGSTS.E.BYPASS.LTC128B.128 [R9+0x17c00], desc[UR48][R2.64+0x40], !P0 ;  /* 0x17c0004002097fae */ /* 0x0005e8000c101d70 */
[----:B------:R2:W-:Y:S02]  /*cac0*/  LDGSTS.E.BYPASS.LTC128B.128 [R9+0x19c00], desc[UR48][R2.64+0x80], !P1 ;  /* 0x19c0008002097fae */ /* 0x0005e4000c901d70 */
.L_x_195:
[----:B------:R-:W-:Y:S05]  /*cad0*/  BSYNC B0 ;  /* 0x0000000000007941 */ /* 0x000fea0003800000 */
.L_x_194:
        /* <DEDUP_REMOVED lines=10> */
.L_x_261:
[----:B------:R-:W-:-:S06]  /*cb80*/  UISETP.GE.AND UP0, UPT, UR40, 0xa1, UPT ;  /* 0x000000a12800788c */ /* 0x000fcc000bf06270 */
[----:B------:R-:W-:-:S13]  /*cb90*/  PLOP3.LUT P0, PT, PT, PT, UP0, 0x80, 0x0 ;  /* 0x000000000000781c */ /* 0x000fda0003f0f008 */
[----:B------:R-:W-:Y:S05]  /*cba0*/  @!P0 BRA `(.L_x_197) ;  /* 0x00000010003c8947 */ /* 0x000fea0003800000 */
[----:B--2---:R2:W5:Y:S01]  /*cbb0*/  LDL.LU R0, [R1] ;  /* 0x0000000001007983 */ /* 0x0045620000300800 */
[----:B------:R-:W-:Y:S01]  /*cbc0*/  UIADD3 UR4, UR39, -0x2, URZ ;  /* 0xfffffffe27047890 */ /* 0x000fe2000fffe03f */
[----:B------:R-:W-:-:S05]  /*cbd0*/  IMAD.MOV.U32 R3, RZ, RZ, R17 ;  /* 0x000000ffff037224 */ /* 0x000fca00078e0011 */
[----:B------:R-:W-:-:S07]  /*cbe0*/  IMAD.U32 R2, RZ, RZ, UR4 ;  /* 0x00000004ff027e24 */ /* 0x000fce000f8e00ff */
.L_x_222:
[----:B------:R-:W-:Y:S01]  /*cbf0*/  VIADD R17, R3, 0x1 ;  /* 0x0000000103117836 */ /* 0x000fe20000000000 */
[----:B------:R-:W-:Y:S01]  /*cc00*/  LOP3.LUT P1, RZ, R19, 0x8, RZ, 0xc0, !PT ;  /* 0x0000000813ff7812 */ /* 0x000fe2000782c0ff */
[----:B------:R-:W-:Y:S03]  /*cc10*/  BSSY B0, `(.L_x_198) ;  /* 0x0000098000007945 */ /* 0x000fe60003800000 */
[----:B------:R-:W-:-:S04]  /*cc20*/  ISETP.NE.AND P0, PT, R17, 0x2, PT ;  /* 0x000000021100780c */ /* 0x000fc80003f05270 */
[----:B------:R-:W-:Y:S02]  /*cc30*/  SEL R4, RZ, 0x1, P0 ;  /* 0x00000001ff047807 */ /* 0x000fe40000000000 */
[----:B------:R-:W-:Y:S02]  /*cc40*/  SEL R17, R17, RZ, P0 ;  /* 0x000000ff11117207 */ /* 0x000fe40000000000 */
[----:B-1---5:R-:W-:-:S05]  /*cc50*/  LOP3.LUT R9, R0, R4, RZ, 0x3c, !PT ;  /* 0x0000000400097212 */ /* 0x022fca00078e3cff */
[----:B------:R1:W-:Y:S01]  /*cc60*/  STL [R1], R9 ;  /* 0x0000000901007387 */ /* 0x0003e20000100800 */
[----:B--2---:R-:W-:Y:S05]  /*cc70*/  @!P1 BRA `(.L_x_199) ;  /* 0x0000000800449947 */ /* 0x004fea0003800000 */
[----:B------:R-:W-:Y:S01]  /*cc80*/  LOP3.LUT P1, RZ, R19, 0x4, RZ, 0xc0, !PT ;  /* 0x0000000413ff7812 */ /* 0x000fe2000782c0ff */
[----:B------:R-:W-:-:S12]  /*cc90*/  IMAD.MOV.U32 R8, RZ, RZ, R2 ;  /* 0x000000ffff087224 */ /* 0x000fd800078e0002 */
[----:B------:R-:W-:Y:S05]  /*cca0*/  @!P1 BRA `(.L_x_200) ;  /* 0x0000000000509947 */ /* 0x000fea0003800000 */
[----:B------:R-:W3:Y:S01]  /*ccb0*/  LDL R10, [R1+0x8] ;  /* 0x00000800010a7983 */ /* 0x000ee20000100800 */
[----:B------:R-:W4:Y:S01]  /*ccc0*/  LDC R8, c[0x0][0x43c] ;  /* 0x00010f00ff087b82 */ /* 0x000f220000000800 */
[----:B------:R-:W-:Y:S02]  /*ccd0*/  ULDC.64 UR4, c[0x0][0x428] ;  /* 0x00010a0000047ab9 */ /* 0x000fe40000000a00 */
[----:B------:R-:W2:Y:S01]  /*cce0*/  LDL R7, [R1+0x4] ;  /* 0x0000040001077983 */ /* 0x000ea20000100800 */
[----:B----4-:R-:W-:-:S13]  /*ccf0*/  ISETP.NE.AND P0, PT, R8, 0x1, PT ;  /* 0x000000010800780c */ /* 0x010fda0003f05270 */
[----:B------:R-:W4:Y:S02]  /*cd00*/  @P0 LDC.64 R4, c[0x0][0x440] ;  /* 0x00011000ff040b82 */ /* 0x000f240000000a00 */
[----:B----4-:R-:W-:-:S04]  /*cd10*/  @P0 IMAD.HI.U32 R6, R2, R4, RZ ;  /* 0x0000000402060227 */ /* 0x010fc800078e00ff */
[----:B------:R-:W-:Y:S01]  /*cd20*/  IMAD.MOV.U32 R4, RZ, RZ, R2 ;  /* 0x000000ffff047224 */ /* 0x000fe200078e0002 */
[----:B------:R-:W-:-:S05]  /*cd30*/  @P0 SHF.R.U32.HI R4, RZ, R5, R6 ;  /* 0x00000005ff040219 */ /* 0x000fca0000011606 */
[----:B------:R-:W-:-:S04]  /*cd40*/  IMAD.MOV R5, RZ, RZ, -R4 ;  /* 0x000000ffff057224 */ /* 0x000fc800078e0a04 */
[----:B------:R-:W-:Y:S01]  /*cd50*/  IMAD R8, R8, R5, R2 ;  /* 0x0000000508087224 */ /* 0x000fe200078e0202 */
[----:B------:R-:W-:Y:S01]  /*cd60*/  SHF.R.S32.HI R5, RZ, 0x1f, R4 ;  /* 0x0000001fff057819 */ /* 0x000fe20000011404 */
[----:B---3--:R-:W-:-:S04]  /*cd70*/  IMAD R6, R10, UR4, RZ ;  /* 0x000000040a067c24 */ /* 0x008fc8000f8e02ff */
[C---:B--2---:R-:W-:Y:S02]  /*cd80*/  IMAD R6, R7.reuse, UR5, R6 ;  /* 0x0000000507067c24 */ /* 0x044fe4000f8e0206 */
[----:B------:R-:W-:Y:S01]  /*cd90*/  IMAD.WIDE.U32 R4, R7, UR4, R4 ;  /* 0x0000000407047c25 */ /* 0x000fe2000f8e0004 */
[----:B------:R-:W-:-:S03]  /*cda0*/  ULDC.64 UR4, c[0x0][0x418] ;  /* 0x0001060000047ab9 */ /* 0x000fc60000000a00 */
[----:B------:R-:W-:Y:S01]  /*cdb0*/  IMAD.IADD R5, R6, 0x1, R5 ;  /* 0x0000000106057824 */ /* 0x000fe200078e0205 */
[----:B------:R-:W-:-:S04]  /*cdc0*/  LEA R6, P0, R4, UR4, 0x2 ;  /* 0x0000000404067c11 */ /* 0x000fc8000f8010ff */
[----:B------:R-:W-:-:S05]  /*cdd0*/  LEA.HI.X R7, R4, UR5, R5, 0x2, P0 ;  /* 0x0000000504077c11 */ /* 0x000fca00080f1405 */
[----:B------:R3:W5:Y:S04]  /*cde0*/  LDG.E R16, desc[UR48][R6.64] ;  /* 0x0000003006107981 */ /* 0x000768000c1e1900 */
.L_x_200:
[----:B---3--:R-:W-:Y:S01]  /*cdf0*/  LEA R6, R17, UR41, 0x3 ;  /* 0x0000002911067c11 */ /* 0x008fe2000f8e18ff */
[----:B------:R-:W-:Y:S01]  /*ce00*/  BSSY B1, `(.L_x_201) ;  /* 0x0000004000017945 */ /* 0x000fe20003800000 */
[----:B------:R-:W-:-:S04]  /*ce10*/  SHF.L.U32 R5, R9, 0x1f, RZ ;  /* 0x0000001f09057819 */ /* 0x000fc800000006ff */
[----:B------:R-:W3:Y:S02]  /*ce20*/  SYNCS.PHASECHK.TRANS64.TRYWAIT P0, [R6+URZ+0x29880], R5 ;  /* 0x02988005060075a7 */ /* 0x000ee4000800017f */
[----:B---3--:R-:W-:Y:S05]  /*ce30*/  @!P0 BRA `(.L_x_202) ;  /* 0x0000002000a48947 */ /* 0x008fea0003800000 */
.L_x_262:
[----:B------:R-:W-:Y:S05]  /*ce40*/  BSYNC B1 ;  /* 0x0000000000017941 */ /* 0x000fea0003800000 */
.L_x_201:
[----:B------:R-:W4:Y:S01]  /*ce50*/  S2R R4, SR_TID.X ;  /* 0x0000000000047919 */ /* 0x000f220000002100 */
[----:B------:R-:W-:Y:S01]  /*ce60*/  UPRMT UR4, UR47, 0x9910, URZ ;  /* 0x000099102f047896 */ /* 0x000fe2000800003f */
[----:B----4-:R-:W-:-:S04]  /*ce70*/  LOP3.LUT R4, R4, 0x7f, RZ, 0xc0, !PT ;  /* 0x0000007f04047812 */ /* 0x010fc800078ec0ff */
[----:B------:R-:W-:-:S13]  /*ce80*/  ISETP.NE.AND P0, PT, R4, RZ, PT ;  /* 0x000000ff0400720c */ /* 0x000fda0003f05270 */
[----:B------:R-:W-:-:S04]  /*ce90*/  @!P0 IMAD.MOV.U32 R4, RZ, RZ, 0x5000 ;  /* 0x00005000ff048424 */ /* 0x000fc800078e00ff */
[----:B------:R4:W-:Y:S02]  /*cea0*/  @!P0 SYNCS.ARRIVE.TRANS64 RZ, [R6+URZ+0x29870], R4 ;  /* 0x0298700406ff89a7 */ /* 0x0009e4000800003f */
[----:B----4-:R-:W-:-:S05]  /*ceb0*/  IMAD.U32 R4, RZ, RZ, UR4 ;  /* 0x00000004ff047e24 */ /* 0x010fca000f8e00ff */
[----:B------:R-:W-:-:S13]  /*cec0*/  ISETP.NE.AND P1, PT, R4, 0x2, PT ;  /* 0x000000020400780c */ /* 0x000fda0003f25270 */
[----:B------:R-:W-:Y:S05]  /*ced0*/  @P1 BRA `(.L_x_203) ;  /* 0x0000000000041947 */ /* 0x000fea0003800000 */
[----:B------:R-:W-:Y:S01]  /*cee0*/  BPT.TRAP 0x1 ;  /* 0x000000040000795c */ /* 0x000fe20000300000 */
.L_x_203:
[----:B------:R-:W-:Y:S01]  /*cef0*/  LOP3.LUT P0, RZ, R19, 0x2, RZ, 0xc0, !PT ;  /* 0x0000000213ff7812 */ /* 0x000fe2000780c0ff */
[----:B------:R-:W-:-:S12]  /*cf00*/  BSSY B1, `(.L_x_204) ;  /* 0x0000003000017945 */ /* 0x000fd80003800000 */
[----:B------:R-:W-:Y:S05]  /*cf10*/  @P0 BRA `(.L_x_205) ;  /* 0x0000000000040947 */ /* 0x000fea0003800000 */
[----:B------:R-:W-:Y:S01]  /*cf20*/  BPT.TRAP 0x1 ;  /* 0x000000040000795c */ /* 0x000fe20000300000 */
.L_x_205:
[----:B------:R-:W-:Y:S05]  /*cf30*/  BSYNC B1 ;  /* 0x0000000000017941 */ /* 0x000fea0003800000 */
.L_x_204:
[----:B------:R-:W4:Y:S01]  /*cf40*/  S2R R4, SR_CgaCtaId ;  /* 0x0000000000047919 */ /* 0x000f220000008800 */
[----:B-1----:R-:W-:Y:S01]  /*cf50*/  IMAD.MOV.U32 R9, RZ, RZ, RZ ;  /* 0x000000ffff097224 */ /* 0x002fe200078e00ff */
[----:B------:R-:W-:Y:S01]  /*cf60*/  UIADD3 UR4, UP0, UR52, 0x470, URZ ;  /* 0x0000047034047890 */ /* 0x000fe2000ff1e03f */
[----:B------:R-:W-:Y:S01]  /*cf70*/  IMAD.U32 R7, RZ, RZ, UR41 ;  /* 0x00000029ff077e24 */ /* 0x000fe2000f8e00ff */
[----:B------:R-:W1:Y:S01]  /*cf80*/  S2R R10, SR_CgaCtaId ;  /* 0x00000000000a7919 */ /* 0x000e620000008800 */
[----:B------:R-:W-:Y:S01]  /*cf90*/  PLOP3.LUT P0, PT, PT, PT, PT, 0x80, 0x0 ;  /* 0x000000000000781c */ /* 0x000fe20003f0f070 */
[----:B------:R-:W-:Y:S01]  /*cfa0*/  UIADD3.X UR5, URZ, UR53, URZ, UP0, !UPT ;  /* 0x000000353f057290 */ /* 0x000fe200087fe43f */
[----:B------:R-:W-:Y:S01]  /*cfb0*/  R2UR UR10, R9 ;  /* 0x00000000090a72ca */ /* 0x000fe200000e0000 */
[----:B------:R-:W-:Y:S01]  /*cfc0*/  UMOV UR6, 0x30000 ;  /* 0x0003000000067882 */ /* 0x000fe20000000000 */
[----:B------:R-:W-:Y:S01]  /*cfd0*/  UMOV UR14, 0x0 ;  /* 0x00000000000e7882 */ /* 0x000fe20000000000 */
[----:B------:R-:W-:Y:S01]  /*cfe0*/  UMOV UR15, 0x14f00000 ;  /* 0x14f00000000f7882 */ /* 0x000fe20000000000 */
[----:B----4-:R-:W-:-:S02]  /*cff0*/  LOP3.LUT R4, R4, 0x1, RZ, 0xc0, !PT ;  /* 0x0000000104047812 */ /* 0x010fc400078ec0ff */
[----:B-1----:R-:W-:-:S03]  /*d000*/  LOP3.LUT R10, R10, 0x1, RZ, 0xc0, !PT ;  /* 0x000000010a0a7812 */ /* 0x002fc600078ec0ff */
[----:B------:R-:W-:-:S04]  /*d010*/  IMAD R4, R4, 0x2800, RZ ;  /* 0x0000280004047824 */ /* 0x000fc800078e02ff */
[----:B------:R-:W-:Y:S02]  /*d020*/  IMAD R4, R17, 0x5000, R4 ;  /* 0x0000500011047824 */ /* 0x000fe400078e0204 */
[----:B------:R-:W-:-:S03]  /*d030*/  IMAD R10, R10, 0x50, RZ ;  /* 0x000000500a0a7824 */ /* 0x000fc600078e02ff */
[----:B------:R-:W-:Y:S01]  /*d040*/  IADD3 R4, R7, 0xa400, R4 ;  /* 0x0000a40007047810 */ /* 0x000fe20007ffe004 */
[----:B------:R-:W-:Y:S02]  /*d050*/  IMAD R7, R8, 0xa0, R10 ;  /* 0x000000a008077824 */ /* 0x000fe400078e020a */
[----:B------:R-:W-:-:S07]  /*d060*/  VIADD R8, R6, 0x29870 ;  /* 0x0002987006087836 */ /* 0x000fce0000000000 */
.L_x_206:
        /* <DEDUP_REMOVED lines=8> */
[----:B------:R1:W-:Y:S02]  /*d0f0*/  UTMALDG.4D.MULTICAST [UR8], [UR4], UR6, desc[UR14] ;  /* 0x00000e08040073b4 */ /* 0x0003e40008019806 */
[----:B-1----:R-:W-:Y:S05]  /*d100*/  @P0 BRA.U.ANY `(.L_x_206) ;  /* 0xfffffffd00d80947 */ /* 0x002fea000393ffff */
[----:B------:R-:W1:Y:S01]  /*d110*/  SYNCS.PHASECHK.TRANS64.TRYWAIT P0, [R6+URZ+0x29840], R5 ;  /* 0x02984005060075a7 */ /* 0x000e62000800017f */
[----:B------:R-:W-:Y:S04]  /*d120*/  BSSY B1, `(.L_x_207) ;  /* 0x0000002000017945 */ /* 0x000fe80003800000 */
[----:B-1----:R-:W-:Y:S05]  /*d130*/  @!P0 BRA `(.L_x_208) ;  /* 0x0000001c00f88947 */ /* 0x002fea0003800000 */
.L_x_263:
[----:B------:R-:W-:Y:S05]  /*d140*/  BSYNC B1 ;  /* 0x0000000000017941 */ /* 0x000fea0003800000 */
.L_x_207:
[----:B------:R-:W4:Y:S02]  /*d150*/  S2R R4, SR_TID.X ;  /* 0x0000000000047919 */ /* 0x000f240000002100 */
[----:B----4-:R-:W-:-:S04]  /*d160*/  LOP3.LUT R4, R4, 0x7f, RZ, 0xc0, !PT ;  /* 0x0000007f04047812 */ /* 0x010fc800078ec0ff */
[----:B------:R-:W-:-:S13]  /*d170*/  ISETP.NE.AND P0, PT, R4, RZ, PT ;  /* 0x000000ff0400720c */ /* 0x000fda0003f05270 */
[----:B------:R-:W-:-:S04]  /*d180*/  @!P0 IMAD.MOV.U32 R4, RZ, RZ, 0x7800 ;  /* 0x00007800ff048424 */ /* 0x000fc800078e00ff */
[----:B------:R4:W-:Y:S01]  /*d190*/  @!P0 SYNCS.ARRIVE.TRANS64 RZ, [R6+URZ+0x29830], R4 ;  /* 0x0298300406ff89a7 */ /* 0x0009e2000800003f */
[----:B------:R-:W-:Y:S05]  /*d1a0*/  @P1 BRA `(.L_x_209) ;  /* 0x0000000000041947 */ /* 0x000fea0003800000 */
[----:B------:R-:W-:Y:S01]  /*d1b0*/  BPT.TRAP 0x1 ;  /* 0x000000040000795c */ /* 0x000fe20000300000 */
.L_x_209:
[----:B------:R-:W-:Y:S01]  /*d1c0*/  LOP3.LUT P0, RZ, R19, 0x2, RZ, 0xc0, !PT ;  /* 0x0000000213ff7812 */ /* 0x000fe2000780c0ff */
[----:B------:R-:W-:-:S12]  /*d1d0*/  BSSY B1, `(.L_x_210) ;  /* 0x0000003000017945 */ /* 0x000fd80003800000 */
[----:B------:R-:W-:Y:S05]  /*d1e0*/  @P0 BRA `(.L_x_211) ;  /* 0x0000000000040947 */ /* 0x000fea0003800000 */
[----:B------:R-:W-:Y:S01]  /*d1f0*/  BPT.TRAP 0x1 ;  /* 0x000000040000795c */ /* 0x000fe20000300000 */
.L_x_211:
[----:B------:R-:W-:Y:S05]  /*d200*/  BSYNC B1 ;  /* 0x0000000000017941 */ /* 0x000fea0003800000 */
.L_x_210:
[----:B----4-:R-:W4:Y:S01]  /*d210*/  S2R R4, SR_CgaCtaId ;  /* 0x0000000000047919 */ /* 0x010f220000008800 */
[----:B------:R-:W-:Y:S01]  /*d220*/  R2UR UR10, R9 ;  /* 0x00000000090a72ca */ /* 0x000fe200000e0000 */
[----:B------:R-:W-:Y:S01]  /*d230*/  UIADD3 UR4, UP0, UR52, 0x370, URZ ;  /* 0x0000037034047890 */ /* 0x000fe2000ff1e03f */
[----:B------:R-:W-:Y:S01]  /*d240*/  PLOP3.LUT P0, PT, PT, PT, PT, 0x80, 0x0 ;  /* 0x000000000000781c */ /* 0x000fe20003f0f070 */
[----:B-1-3--:R-:W-:Y:S01]  /*d250*/  VIADD R6, R6, 0x29830 ;  /* 0x0002983006067836 */ /* 0x00afe20000000000 */
[----:B------:R-:W-:Y:S01]  /*d260*/  UMOV UR6, 0x30000 ;  /* 0x0003000000067882 */ /* 0x000fe20000000000 */
[----:B------:R-:W-:Y:S01]  /*d270*/  UIADD3.X UR5, URZ, UR53, URZ, UP0, !UPT ;  /* 0x000000353f057290 */ /* 0x000fe200087fe43f */
[----:B------:R-:W-:Y:S01]  /*d280*/  UMOV UR14, 0x0 ;  /* 0x00000000000e7882 */ /* 0x000fe20000000000 */
[----:B------:R-:W-:Y:S01]  /*d290*/  UMOV UR15, 0x14f00000 ;  /* 0x14f00000000f7882 */ /* 0x000fe20000000000 */
[----:B----4-:R-:W-:-:S05]  /*d2a0*/  LOP3.LUT R4, R4, 0x1, RZ, 0xc0, !PT ;  /* 0x0000000104047812 */ /* 0x010fca00078ec0ff */
[----:B------:R-:W-:-:S04]  /*d2b0*/  IMAD R4, R4, 0x1400, RZ ;  /* 0x0000140004047824 */ /* 0x000fc800078e02ff */
[----:B------:R-:W-:-:S04]  /*d2c0*/  IMAD R4, R17, 0x7800, R4 ;  /* 0x0000780011047824 */ /* 0x000fc800078e0204 */
[----:B------:R-:W-:-:S04]  /*d2d0*/  VIADD R4, R4, UR41 ;  /* 0x0000002904047c36 */ /* 0x000fc80008000000 */
[----:B------:R-:W-:-:S07]  /*d2e0*/  VIADD R5, R4, 0x1a400 ;  /* 0x0001a40004057836 */ /* 0x000fce0000000000 */
.L_x_212:
        /* <DEDUP_REMOVED lines=10> */
[----:B------:R-:W-:Y:S01]  /*d390*/  PLOP3.LUT P0, PT, PT, PT, PT, 0x80, 0x0 ;  /* 0x000000000000781c */ /* 0x000fe20003f0f070 */
[----:B------:R-:W-:Y:S01]  /*d3a0*/  VIADD R5, R4, 0x1cc00 ;  /* 0x0001cc0004057836 */ /* 0x000fe20000000000 */
[----:B------:R-:W-:Y:S01]  /*d3b0*/  UMOV UR6, 0x30000 ;  /* 0x0003000000067882 */ /* 0x000fe20000000000 */
[----:B------:R-:W-:Y:S01]  /*d3c0*/  UMOV UR14, 0x0 ;  /* 0x00000000000e7882 */ /* 0x000fe20000000000 */
[----:B------:R-:W-:Y:S01]  /*d3d0*/  UMOV UR15, 0x14f00000 ;  /* 0x14f00000000f7882 */ /* 0x000fe20000000000 */
[----:B------:R-:W-:-:S08]  /*d3e0*/  UMOV UR10, 0x40 ;  /* 0x00000040000a7882 */ /* 0x000fd00000000000 */
.L_x_213:
        /* <DEDUP_REMOVED lines=16> */
.L_x_214:
        /* <DEDUP_REMOVED lines=9> */
[----:B---3--:R-:W-:Y:S05]  /*d580*/  @P0 BRA.U.ANY `(.L_x_214) ;  /* 0xfffffffd00d80947 */ /* 0x008fea000393ffff */
.L_x_199:
[----:B------:R-:W-:Y:S05]  /*d590*/  BSYNC B0 ;  /* 0x0000000000007941 */ /* 0x000fea0003800000 */
.L_x_198:
[----:B------:R-:W-:-:S05]  /*d5a0*/  IMAD.U32 R4, RZ, RZ, UR42 ;  /* 0x0000002aff047e24 */ /* 0x000fca000f8e00ff */
[----:B------:R-:W-:-:S13]  /*d5b0*/  ISETP.NE.AND P0, PT, R4, 0x3, PT ;  /* 0x000000030400780c */ /* 0x000fda0003f05270 */
[----:B------:R-:W-:Y:S05]  /*d5c0*/  @!P0 BRA `(.L_x_215) ;  /* 0x0000000000048947 */ /* 0x000fea0003800000 */
[----:B------:R-:W-:Y:S01]  /*d5d0*/  BPT.TRAP 0x1 ;  /* 0x000000040000795c */ /* 0x000fe20000300000 */
.L_x_215:
[----:B------:R-:W-:Y:S01]  /*d5e0*/  IMAD.U32 R4, RZ, RZ, UR47 ;  /* 0x0000002fff047e24 */ /* 0x000fe2000f8e00ff */
[----:B------:R-:W-:Y:S01]  /*d5f0*/  LEA R18, R3, UR41, 0x3 ;  /* 0x0000002903127c11 */ /* 0x000fe2000f8e18ff */
[----:B------:R-:W-:Y:S03]  /*d600*/  BSSY B0, `(.L_x_216) ;  /* 0x0000006000007945 */ /* 0x000fe60003800000 */
[----:B------:R-:W-:Y:S02]  /*d610*/  ISETP.NE.AND P1, PT, R4, 0x3, PT ;  /* 0x000000030400780c */ /* 0x000fe40003f25270 */
[----:B------:R-:W-:-:S04]  /*d620*/  LOP3.LUT R4, R0, 0x1, RZ, 0x3c, !PT ;  /* 0x0000000100047812 */ /* 0x000fc800078e3cff */
[----:B------:R-:W-:-:S04]  /*d630*/  SHF.L.U32 R4, R4, 0x1f, RZ ;  /* 0x0000001f04047819 */ /* 0x000fc800000006ff */
[----:B------:R-:W3:Y:S02]  /*d640*/  SYNCS.PHASECHK.TRANS64.TRYWAIT P2, [R18+URZ+0x29870], R4 ;  /* 0x02987004120075a7 */ /* 0x000ee4000804017f */
[----:B---3--:R-:W-:Y:S05]  /*d650*/  @!P2 BRA `(.L_x_217) ;  /* 0x0000001800c4a947 */ /* 0x008fea0003800000 */
.L_x_264:
[----:B------:R-:W-:Y:S05]  /*d660*/  BSYNC B0 ;  /* 0x0000000000007941 */ /* 0x000fea0003800000 */
.L_x_216:
[----:B------:R-:W-:Y:S05]  /*d670*/  @!P1 BRA `(.L_x_218) ;  /* 0x0000000000049947 */ /* 0x000fea0003800000 */
[----:B------:R-:W-:Y:S01]  /*d680*/  BPT.TRAP 0x1 ;  /* 0x000000040000795c */ /* 0x000fe20000300000 */
.L_x_218:
[----:B------:R-:W-:Y:S01]  /*d690*/  SHF.L.U32 R0, R0, 0x1f, RZ ;  /* 0x0000001f00007819 */ /* 0x000fe200000006ff */
[----:B------:R-:W-:-:S03]  /*d6a0*/  IMAD R12, R3, 0x5000, RZ ;  /* 0x00005000030c7824 */ /* 0x000fc600078e02ff */
[----:B------:R-:W4:Y:S02]  /*d6b0*/  SYNCS.PHASECHK.TRANS64.TRYWAIT P2, [R18+URZ+0x29860], R0 ;  /* 0x02986000120075a7 */ /* 0x000f24000804017f */
[----:B----4-:R-:W-:Y:S05]  /*d6c0*/  @!P2 BRA `(.L_x_219) ;  /* 0x0000001800bca947 */ /* 0x010fea0003800000 */
.L_x_265:
[----:B------:R-:W4:Y:S04]  /*d6d0*/  LDL R3, [R1+0x18] ;  /* 0x0000180001037983 */ /* 0x000f280000100800 */
[----:B------:R-:W5:Y:S04]  /*d6e0*/  LDL R6, [R1+0x1c] ;  /* 0x00001c0001067983 */ /* 0x000f680000100800 */
[----:B------:R-:W2:Y:S01]  /*d6f0*/  LDL R13, [R1+0x14] ;  /* 0x00001400010d7983 */ /* 0x000ea20000100800 */
[----:B------:R-:W-:Y:S05]  /*d700*/  WARPSYNC.ALL ;  /* 0x0000000000007948 */ /* 0x000fea0003800000 */
[----:B----4-:R-:W-:-:S05]  /*d710*/  LOP3.LUT R0, R12, R3, RZ, 0xfc, !PT ;  /* 0x000000030c007212 */ /* 0x010fca00078efcff */
[----:B-1----:R-:W3:Y:S01]  /*d720*/  LDSM.16.MT88.4 R8, [R0+UR41+0xa400] ;  /* 0x00a400290008783b */ /* 0x002ee20008004200 */
[----:B------:R-:W-:Y:S01]  /*d730*/  VIADD R3, R0, UR41 ;  /* 0x0000002900037c36 */ /* 0x000fe20008000000 */
[----:B--2---:R-:W-:-:S03]  /*d740*/  LOP3.LUT R20, R12, R13, RZ, 0xfc, !PT ;  /* 0x0000000d0c147212 */ /* 0x004fc600078efcff */
[----:B-----5:R-:W-:Y:S02]  /*d750*/  IMAD.IADD R3, R6, 0x1, R3 ;  /* 0x0000000106037824 */ /* 0x020fe400078e0203 */
[----:B------:R-:W-:Y:S01]  /*d760*/  VIADD R20, R20, UR41 ;  /* 0x0000002914147c36 */ /* 0x000fe20008000000 */
[C-C-:B---3--:R-:W-:Y:S02]  /*d770*/  PRMT R4, R8.reuse, 0x6420, R9.reuse ;  /* 0x0000642008047816 */ /* 0x148fe40000000009 */
[----:B------:R-:W-:Y:S02]  /*d780*/  PRMT R5, R8, 0x7531, R9 ;  /* 0x0000753108057816 */ /* 0x000fe40000000009 */
[C-C-:B------:R-:W-:Y:S02]  /*d790*/  PRMT R6, R10.reuse, 0x6420, R11.reuse ;  /* 0x000064200a067816 */ /* 0x140fe4000000000b */
[----:B------:R-:W-:Y:S02]  /*d7a0*/  PRMT R7, R10, 0x7531, R11 ;  /* 0x000075310a077816 */ /* 0x000fe4000000000b */
[----:B------:R-:W1:Y:S04]  /*d7b0*/  LDSM.16.MT88.4 R8, [R3+0xa400] ;  /* 0x00a400000308783b */ /* 0x000e680000004200 */
[----:B------:R-:W-:Y:S01]  /*d7c0*/  STSM.16.M88.4 [R20+0x400], R4 ;  /* 0x0004000414007844 */ /* 0x000fe20000000200 */
[----:B-1----:R-:W-:-:S02]  /*d7d0*/  PRMT R12, R8, 0x6420, R9 ;  /* 0x00006420080c7816 */ /* 0x002fc40000000009 */
[----:B------:R-:W-:Y:S02]  /*d7e0*/  PRMT R13, R8, 0x7531, R9 ;  /* 0x00007531080d7816 */ /* 0x000fe40000000009 */
[C-C-:B------:R-:W-:Y:S02]  /*d7f0*/  PRMT R14, R10.reuse, 0x6420, R11.reuse ;  /* 0x000064200a0e7816 */ /* 0x140fe4000000000b */
[----:B------:R-:W-:-:S05]  /*d800*/  PRMT R15, R10, 0x7531, R11 ;  /* 0x000075310a0f7816 */ /* 0x000fca000000000b */
[----:B------:R-:W-:Y:S04]  /*d810*/  STSM.16.M88.4 [R20+0xc00], R12 ;  /* 0x000c000c14007844 */ /* 0x000fe80000000200 */
[----:B------:R-:W1:Y:S02]  /*d820*/  LDSM.16.MT88.4 R8, [R0+UR41+0xb400] ;  /* 0x00b400290008783b */ /* 0x000e640008004200 */
[C-C-:B-1----:R-:W-:Y:S02]  /*d830*/  PRMT R4, R8.reuse, 0x6420, R9.reuse ;  /* 0x0000642008047816 */ /* 0x142fe40000000009 */
[----:B------:R-:W-:Y:S02]  /*d840*/  PRMT R5, R8, 0x7531, R9 ;  /* 0x0000753108057816 */ /* 0x000fe40000000009 */
[----:B------:R-:W-:-:S02]  /*d850*/  PRMT R6, R10, 0x6420, R11 ;  /* 0x000064200a067816 */ /* 0x000fc4000000000b */
[----:B------:R-:W-:Y:S02]  /*d860*/  PRMT R7, R10, 0x7531, R11 ;  /* 0x000075310a077816 */ /* 0x000fe4000000000b */
[----:B------:R-:W1:Y:S04]  /*d870*/  LDSM.16.MT88.4 R8, [R3+0xb400] ;  /* 0x00b400000308783b */ /* 0x000e680000004200 */
[----:B------:R-:W-:Y:S01]  /*d880*/  STSM.16.M88.4 [R20+0x1400], R4 ;  /* 0x0014000414007844 */ /* 0x000fe20000000200 */
[C-C-:B-1----:R-:W-:Y:S02]  /*d890*/  PRMT R12, R8.reuse, 0x6420, R9.reuse ;  /* 0x00006420080c7816 */ /* 0x142fe40000000009 */
[----:B------:R-:W-:Y:S02]  /*d8a0*/  PRMT R13, R8, 0x7531, R9 ;  /* 0x00007531080d7816 */ /* 0x000fe40000000009 */
[----:B------:R-:W-:-:S02]  /*d8b0*/  PRMT R14, R10, 0x6420, R11 ;  /* 0x000064200a0e7816 */ /* 0x000fc4000000000b */
        /* <DEDUP_REMOVED lines=20> */
[----:B------:R1:W-:Y:S02]  /*da00*/  STSM.16.M88.4 [R20+0x3400], R4 ;  /* 0x0034000414007844 */ /* 0x0003e40000000200 */
[C-C-:B-1----:R-:W-:Y:S02]  /*da10*/  PRMT R4, R8.reuse, 0x6420, R9.reuse ;  /* 0x0000642008047816 */ /* 0x142fe40000000009 */
[----:B------:R-:W-:-:S02]  /*da20*/  PRMT R5, R8, 0x7531, R9 ;  /* 0x0000753108057816 */ /* 0x000fc40000000009 */
[C-C-:B------:R-:W-:Y:S02]  /*da30*/  PRMT R6, R10.reuse, 0x6420, R11.reuse ;  /* 0x000064200a067816 */ /* 0x140fe4000000000b */
[----:B------:R-:W-:-:S05]  /*da40*/  PRMT R7, R10, 0x7531, R11 ;  /* 0x000075310a077816 */ /* 0x000fca000000000b */
[----:B------:R-:W-:Y:S04]  /*da50*/  STSM.16.M88.4 [R20+0x3c00], R4 ;  /* 0x003c000414007844 */ /* 0x000fe80000000200 */
[----:B------:R-:W1:Y:S04]  /*da60*/  LDSM.16.MT88.4 R12, [R0+UR41+0xe400] ;  /* 0x00e40029000c783b */ /* 0x000e680008004200 */
[----:B------:R-:W2:Y:S01]  /*da70*/  LDSM.16.MT88.4 R4, [R3+0xe400] ;  /* 0x00e400000304783b */ /* 0x000ea20000004200 */
[C-C-:B-1----:R-:W-:Y:S02]  /*da80*/  PRMT R8, R12.reuse, 0x6420, R13.reuse ;  /* 0x000064200c087816 */ /* 0x142fe4000000000d */
[----:B------:R-:W-:-:S02]  /*da90*/  PRMT R9, R12, 0x7531, R13 ;  /* 0x000075310c097816 */ /* 0x000fc4000000000d */
[C-C-:B------:R-:W-:Y:S02]  /*daa0*/  PRMT R10, R14.reuse, 0x6420, R15.reuse ;  /* 0x000064200e0a7816 */ /* 0x140fe4000000000f */
[----:B------:R-:W-:-:S05]  /*dab0*/  PRMT R11, R14, 0x7531, R15 ;  /* 0x000075310e0b7816 */ /* 0x000fca000000000f */
[----:B------:R2:W-:Y:S02]  /*dac0*/  STSM.16.M88.4 [R20+0x4400], R8 ;  /* 0x0044000814007844 */ /* 0x0005e40000000200 */
[C-C-:B--2---:R-:W-:Y:S02]  /*dad0*/  PRMT R8, R4.reuse, 0x6420, R5.reuse ;  /* 0x0000642004087816 */ /* 0x144fe40000000005 */
        /* <DEDUP_REMOVED lines=9> */
[----:B--2---:R-:W2:Y:S01]  /*db70*/  FENCE.VIEW.ASYNC.S ;  /* 0x00000000000073c6 */ /* 0x004ea20000000000 */
[----:B------:R-:W-:Y:S05]  /*db80*/  @!P1 BRA `(.L_x_220) ;  /* 0x0000000000049947 */ /* 0x000fea0003800000 */
[----:B------:R-:W-:Y:S01]  /*db90*/  BPT.TRAP 0x1 ;  /* 0x000000040000795c */ /* 0x000fe20000300000 */
.L_x_220:
[----:B--2---:R2:W-:Y:S01]  /*dba0*/  SYNCS.ARRIVE.TRANS64.A1T0 RZ, [R18+URZ+0x29850], RZ ;  /* 0x029850ff12ff79a7 */ /* 0x0045e2000810003f */
[----:B------:R-:W-:Y:S06]  /*dbb0*/  BAR.SYNC.DEFER_BLOCKING 0x2, 0x80 ;  /* 0x0082000000007b1d */ /* 0x000fec0000010000 */
[----:B------:R-:W-:Y:S05]  /*dbc0*/  @!P0 BRA `(.L_x_221) ;  /* 0x0000000000048947 */ /* 0x000fea0003800000 */
[----:B------:R-:W-:Y:S01]  /*dbd0*/  BPT.TRAP 0x1 ;  /* 0x000000040000795c */ /* 0x000fe20000300000 */
.L_x_221:
[----:B------:R-:W3:Y:S04]  /*dbe0*/  LDL R3, [R1+0xc] ;  /* 0x00000c0001037983 */ /* 0x000ee80000100800 */
[----:B------:R-:W4:Y:S01]  /*dbf0*/  LDL R0, [R1+0x10] ;  /* 0x0000100001007983 */ /* 0x000f220000100800 */
[----:B---3--:R-:W-:-:S13]  /*dc00*/  ISETP.NE.AND P0, PT, R3, RZ, PT ;  /* 0x000000ff0300720c */ /* 0x008fda0003f05270 */
[----:B--2---:R-:W-:-:S05]  /*dc10*/  @P0 VIADD R18, R18, 0x29880 ;  /* 0x0002988012120836 */ /* 0x004fca0000000000 */
[----:B----4-:R-:W-:-:S04]  /*dc20*/  @P0 PRMT R18, R0, 0x654, R18 ;  /* 0x0000065400120816 */ /* 0x010fc80000000012 */
[----:B------:R2:W-:Y:S01]  /*dc30*/  @P0 SYNCS.ARRIVE.TRANS64.RED.A1T0 RZ, [R18+URZ], RZ ;  /* 0x000000ff12ff09a7 */ /* 0x0005e2000810043f */
[----:B------:R-:W-:Y:S02]  /*dc40*/  BPT.TRAP 0x1 ;  /* 0x000000040000795c */ /* 0x000fe40000300000 */
[----:B------:R3:W5:Y:S01]  /*dc50*/  LDL R0, [R1] ;  /* 0x0000000001007983 */ /* 0x0007620000100800 */
[C---:B------:R-:W-:Y:S01]  /*dc60*/  ISETP.GT.AND P0, PT, R2.reuse, RZ, PT ;  /* 0x000000ff0200720c */ /* 0x040fe20003f04270 */
[----:B------:R-:W-:Y:S02]  /*dc70*/  VIADD R2, R2, 0xffffffff ;  /* 0xffffffff02027836 */ /* 0x000fe40000000000 */
[----:B------:R-:W-:-:S10]  /*dc80*/  IMAD.MOV.U32 R3, RZ, RZ, R17 ;  /* 0x000000ffff037224 */ /* 0x000fd400078e0011 */
[----:B---3--:R-:W-:Y:S05]  /*dc90*/  @P0 BRA `(.L_x_222) ;  /* 0xffffffec00d40947 */ /* 0x008fea000383ffff */
.L_x_197:
[----:B--2--5:R-:W-:-:S05]  /*dca0*/  IMAD.U32 R0, RZ, RZ, UR42 ;  /* 0x0000002aff007e24 */ /* 0x024fca000f8e00ff */
[----:B------:R-:W-:-:S13]  /*dcb0*/  ISETP.NE.AND P0, PT, R0, 0x3, PT ;  /* 0x000000030000780c */ /* 0x000fda0003f05270 */
[----:B------:R-:W-:Y:S05]  /*dcc0*/  @!P0 BRA `(.L_x_223) ;  /* 0x0000000000048947 */ /* 0x000fea0003800000 */
[----:B------:R-:W-:Y:S01]  /*dcd0*/  BPT.TRAP 0x1 ;  /* 0x000000040000795c */ /* 0x000fe20000300000 */
.L_x_223:
[----:B------:R-:W2:Y:S01]  /*dce0*/  LDL R0, [R1] ;  /* 0x0000000001007983 */ /* 0x000ea20000100800 */
        /* <DEDUP_REMOVED lines=8> */
.L_x_266:
[----:B------:R-:W-:Y:S05]  /*dd70*/  BSYNC B0 ;  /* 0x0000000000007941 */ /* 0x000fea0003800000 */
.L_x_224:
[----:B------:R-:W-:Y:S05]  /*dd80*/  @!P1 BRA `(.L_x_226) ;  /* 0x0000000000049947 */ /* 0x000fea0003800000 */
[----:B------:R-:W-:Y:S01]  /*dd90*/  BPT.TRAP 0x1 ;  /* 0x000000040000795c */ /* 0x000fe20000300000 */
.L_x_226:
[----:B------:R-:W2:Y:S02]  /*dda0*/  LDL R0, [R1] ;  /* 0x0000000001007983 */ /* 0x000ea40000100800 */
[----:B--2---:R-:W-:-:S04]  /*ddb0*/  SHF.L.U32 R3, R0, 0x1f, RZ ;  /* 0x0000001f00037819 */ /* 0x004fc800000006ff */
[----:B------:R-:W2:Y:S02]  /*ddc0*/  SYNCS.PHASECHK.TRANS64.TRYWAIT P2, [R16+URZ+0x29860], R3 ;  /* 0x02986003100075a7 */ /* 0x000ea4000804017f */
[----:B--2---:R-:W-:Y:S05]  /*ddd0*/  @!P2 BRA `(.L_x_227) ;  /* 0x000000140020a947 */ /* 0x004fea0003800000 */
.L_x_267:
[----:B------:R-:W3:Y:S04]  /*dde0*/  LDL R2, [R1+0x18] ;  /* 0x0000180001027983 */ /* 0x000ee80000100800 */
[----:B-1----:R-:W4:Y:S04]  /*ddf0*/  LDL R10, [R1+0x1c] ;  /* 0x00001c00010a7983 */ /* 0x002f280000100800 */
[----:B------:R-:W5:Y:S01]  /*de00*/  LDL R12, [R1+0x14] ;  /* 0x00001400010c7983 */ /* 0x000f620000100800 */
[----:B------:R-:W-:Y:S01]  /*de10*/  IMAD R0, R17, 0x5000, RZ ;  /* 0x0000500011007824 */ /* 0x000fe200078e02ff */
[----:B------:R-:W-:Y:S05]  /*de20*/  WARPSYNC.ALL ;  /* 0x0000000000007948 */ /* 0x000fea0003800000 */
[----:B---3--:R-:W-:-:S05]  /*de30*/  LOP3.LUT R2, R0, R2, RZ, 0xfc, !PT ;  /* 0x0000000200027212 */ /* 0x008fca00078efcff */
[----:B------:R-:W1:Y:S01]  /*de40*/  LDSM.16.MT88.4 R4, [R2+UR41+0xa400] ;  /* 0x00a400290204783b */ /* 0x000e620008004200 */
[----:B--2---:R-:W-:Y:S01]  /*de50*/  VIADD R3, R2, UR41 ;  /* 0x0000002902037c36 */ /* 0x004fe20008000000 */
[----:B-----5:R-:W-:-:S03]  /*de60*/  LOP3.LUT R0, R0, R12, RZ, 0xfc, !PT ;  /* 0x0000000c00007212 */ /* 0x020fc600078efcff */
[----:B----4-:R-:W-:Y:S02]  /*de70*/  IMAD.IADD R3, R10, 0x1, R3 ;  /* 0x000000010a037824 */ /* 0x010fe400078e0203 */
[----:B------:R-:W-:Y:S01]  /*de80*/  VIADD R0, R0, UR41 ;  /* 0x0000002900007c36 */ /* 0x000fe20008000000 */
[C-C-:B-1----:R-:W-:Y:S02]  /*de90*/  PRMT R8, R4.reuse, 0x6420, R5.reuse ;  /* 0x0000642004087816 */ /* 0x142fe40000000005 */
[----:B------:R-:W-:Y:S02]  /*dea0*/  PRMT R9, R4, 0x7531, R5 ;  /* 0x0000753104097816 */ /* 0x000fe40000000005 */
[C-C-:B------:R-:W-:Y:S02]  /*deb0*/  PRMT R10, R6.reuse, 0x6420, R7.reuse ;  /* 0x00006420060a7816 */ /* 0x140fe40000000007 */
[----:B------:R-:W-:Y:S02]  /*dec0*/  PRMT R11, R6, 0x7531, R7 ;  /* 0x00007531060b7816 */ /* 0x000fe40000000007 */
[----:B------:R-:W1:Y:S04]  /*ded0*/  LDSM.16.MT88.4 R4, [R3+0xa400] ;  /* 0x00a400000304783b */ /* 0x000e680000004200 */
[----:B------:R1:W-:Y:S02]  /*dee0*/  STSM.16.M88.4 [R0+0x400], R8 ;  /* 0x0004000800007844 */ /* 0x0003e40000000200 */
        /* <DEDUP_REMOVED lines=47> */
[----:B------:R2:W-:Y:S01]  /*e1e0*/  STSM.16.M88.4 [R0+0x4400], R12 ;  /* 0x0044000c00007844 */ /* 0x0005e20000000200 */
[C-C-:B-1----:R-:W-:Y:S02]  /*e1f0*/  PRMT R8, R4.reuse, 0x6420, R5.reuse ;  /* 0x0000642004087816 */ /* 0x142fe40000000005 */
        /* <DEDUP_REMOVED lines=12> */
.L_x_228:
[----:B-1----:R1:W-:Y:S01]  /*e2c0*/  SYNCS.ARRIVE.TRANS64.A1T0 RZ, [R16+URZ+0x29850], RZ ;  /* 0x029850ff10ff79a7 */ /* 0x0023e2000810003f */
[----:B------:R-:W-:Y:S06]  /*e2d0*/  BAR.SYNC.DEFER_BLOCKING 0x2, 0x80 ;  /* 0x0082000000007b1d */ /* 0x000fec0000010000 */
[----:B------:R-:W-:Y:S05]  /*e2e0*/  @!P0 BRA `(.L_x_229) ;  /* 0x0000000000048947 */ /* 0x000fea0003800000 */
[----:B------:R-:W-:Y:S01]  /*e2f0*/  BPT.TRAP 0x1 ;  /* 0x000000040000795c */ /* 0x000fe20000300000 */
.L_x_229:
[----:B------:R-:W3:Y:S04]  /*e300*/  LDL R2, [R1+0xc] ;  /* 0x00000c0001027983 */ /* 0x000ee80000100800 */
[----:B--2---:R-:W2:Y:S01]  /*e310*/  LDL R0, [R1+0x10] ;  /* 0x0000100001007983 */ /* 0x004ea20000100800 */
[----:B---3--:R-:W-:-:S13]  /*e320*/  ISETP.NE.AND P0, PT, R2, RZ, PT ;  /* 0x000000ff0200720c */ /* 0x008fda0003f05270 */
[----:B-1----:R-:W-:-:S05]  /*e330*/  @P0 VIADD R16, R16, 0x29880 ;  /* 0x0002988010100836 */ /* 0x002fca0000000000 */
[----:B--2---:R-:W-:-:S04]  /*e340*/  @P0 PRMT R16, R0, 0x654, R16 ;  /* 0x0000065400100816 */ /* 0x004fc80000000010 */
[----:B------:R1:W-:Y:S01]  /*e350*/  @P0 SYNCS.ARRIVE.TRANS64.RED.A1T0 RZ, [R16+URZ], RZ ;  /* 0x000000ff10ff09a7 */ /* 0x0003e2000810043f */
[----:B------:R-:W-:Y:S02]  /*e360*/  BPT.TRAP 0x1 ;  /* 0x000000040000795c */ /* 0x000fe40000300000 */
[----:B------:R-:W2:Y:S01]  /*e370*/  LDL.LU R2, [R1] ;  /* 0x0000000001027983 */ /* 0x000ea20000300800 */
[----:B------:R-:W3:Y:S01]  /*e380*/  LDC R0, c[0x0][0xc34] ;  /* 0x00030d00ff007b82 */ /* 0x000ee20000000800 */
[----:B------:R-:W-:Y:S01]  /*e390*/  VIADD R17, R17, 0x1 ;  /* 0x0000000111117836 */ /* 0x000fe20000000000 */
[----:B------:R-:W-:Y:S02]  /*e3a0*/  UIADD3 UR50, UR43, UR50, URZ ;  /* 0x000000322b327290 */ /* 0x000fe4000fffe03f */
[----:B------:R-:W-:Y:S02]  /*e3b0*/  UIADD3 UR46, UR46, 0x1, URZ ;  /* 0x000000012e2e7890 */ /* 0x000fe4000fffe03f */
[----:B------:R-:W-:-:S04]  /*e3c0*/  ISETP.NE.AND P0, PT, R17, 0x2, PT ;  /* 0x000000021100780c */ /* 0x000fc80003f05270 */
[----:B------:R-:W-:Y:S02]  /*e3d0*/  SEL R17, R17, RZ, P0 ;  /* 0x000000ff11117207 */ /* 0x000fe40000000000 */
[----:B---3--:R-:W-:Y:S02]  /*e3e0*/  ISETP.LE.AND P1, PT, R0, UR50, PT ;  /* 0x0000003200007c0c */ /* 0x008fe4000bf23270 */
[----:B------:R-:W-:-:S04]  /*e3f0*/  SEL R0, RZ, 0x1, P0 ;  /* 0x00000001ff007807 */ /* 0x000fc80000000000 */
[----:B--2---:R-:W-:-:S05]  /*e400*/  LOP3.LUT R2, R2, R0, RZ, 0x3c, !PT ;  /* 0x0000000002027212 */ /* 0x004fca00078e3cff */
[----:B------:R2:W-:Y:S02]  /*e410*/  STL [R1], R2 ;  /* 0x0000000201007387 */ /* 0x0005e40000100800 */
[----:B------:R-:W-:Y:S05]  /*e420*/  @!P1 BRA `(.L_x_230) ;  /* 0xffffffcc00ac9947 */ /* 0x000fea000383ffff */
[----:B------:R-:W-:-:S12]  /*e430*/  ULOP3.LUT UR46, UR46, 0x1, URZ, 0xc, !UPT ;  /* 0x000000012e2e7892 */ /* 0x000fd8000f8e0c3f */
.L_x_177:
[----:B------:R-:W3:Y:S01]  /*e440*/  S2R R3, SR_CgaCtaId ;  /* 0x0000000000037919 */ /* 0x000ee20000008800 */
[----:B------:R-:W-:-:S04]  /*e450*/  MOV R0, 0x400 ;  /* 0x0000040000007802 */ /* 0x000fc80000000f00 */
[----:B---3--:R-:W-:Y:S01]  /*e460*/  LEA R8, R3, R0, 0x18 ;  /* 0x0000000003087211 */ /* 0x008fe200078ec0ff */
[----:B------:R-:W-:-:S05]  /*e470*/  IMAD.U32 R0, RZ, RZ, UR46 ;  /* 0x0000002eff007e24 */ /* 0x000fca000f8e00ff */
[----:B------:R-:W-:-:S04]  /*e480*/  SHF.L.U32 R0, R0, 0x1f, RZ ;  /* 0x0000001f00007819 */ /* 0x000fc800000006ff */
[----:B------:R-:W3:Y:S02]  /*e490*/  SYNCS.PHASECHK.TRANS64.TRYWAIT P0, [R8+URZ+0x29820], R0 ;  /* 0x02982000080075a7 */ /* 0x000ee4000800017f */
[----:B---3--:R-:W-:Y:S05]  /*e4a0*/  @!P0 BRA `(.L_x_231) ;  /* 0x0000000c00808947 */ /* 0x008fea0003800000 */
.L_x_268:
[----:B--2---:R-:W2:Y:S02]  /*e4b0*/  S2R R2, SR_TID.X ;  /* 0x0000000000027919 */ /* 0x004ea40000002100 */
[----:B--2---:R-:W-:-:S04]  /*e4c0*/  SHF.R.U32.HI R2, RZ, 0x5, R2 ;  /* 0x00000005ff027819 */ /* 0x004fc80000011602 */
[----:B------:R-:W-:-:S05]  /*e4d0*/  LOP3.LUT R2, R2, 0x3, RZ, 0xc0, !PT ;  /* 0x0000000302027812 */ /* 0x000fca00078ec0ff */
[----:B---3--:R-:W2:Y:S02]  /*e4e0*/  SHFL.IDX PT, R0, R2, RZ, 0x1f ;  /* 0x00001fff02007589 */ /* 0x008ea400000e0000 */
[----:B--2---:R-:W-:-:S13]  /*e4f0*/  ISETP.NE.AND P0, PT, R0, RZ, PT ;  /* 0x000000ff0000720c */ /* 0x004fda0003f05270 */
[----:B------:R-:W-:Y:S05]  /*e500*/  @P0 EXIT ;  /* 0x000000000000094d */ /* 0x000fea0003800000 */
[----:B------:R-:W-:Y:S01]  /*e510*/  ELECT P0, URZ, PT ;  /* 0x00000000003f782f */ /* 0x000fe20003800000 */
[----:B------:R-:W-:-:S12]  /*e520*/  BSSY B0, `(.L_x_232) ;  /* 0x0000028000007945 */ /* 0x000fd80003800000 */
[----:B------:R-:W-:Y:S05]  /*e530*/  @!P0 BRA `(.L_x_233) ;  /* 0x0000000000988947 */ /* 0x000fea0003800000 */
[----:B------:R-:W-:-:S06]  /*e540*/  ULOP3.LUT UR4, UR38, 0x2, URZ, 0xfc, !UPT ;  /* 0x0000000226047892 */ /* 0x000fcc000f8efc3f */
[----:B------:R-:W-:-:S05]  /*e550*/  IMAD.U32 R0, RZ, RZ, UR4 ;  /* 0x00000004ff007e24 */ /* 0x000fca000f8e00ff */
[----:B------:R-:W-:-:S13]  /*e560*/  ISETP.NE.AND P0, PT, R0, 0x3, PT ;  /* 0x000000030000780c */ /* 0x000fda0003f05270 */
[----:B------:R-:W-:Y:S05]  /*e570*/  @!P0 BRA `(.L_x_234) ;  /* 0x0000000000048947 */ /* 0x000fea0003800000 */
[----:B------:R-:W-:Y:S01]  /*e580*/  BPT.TRAP 0x1 ;  /* 0x000000040000795c */ /* 0x000fe20000300000 */
.L_x_234:
        /* <DEDUP_REMOVED lines=8> */
[----:B------:R-:W2:Y:S01]  /*e610*/  SYNCS.PHASECHK.TRANS64.TRYWAIT P1, [R5+URZ], R4 ;  /* 0x00000004050075a7 */ /* 0x000ea2000802017f */
[----:B------:R-:W-:-:S05]  /*e620*/  SEL R3, R2, RZ, P2 ;  /* 0x000000ff02037207 */ /* 0x000fca0001000000 */
[----:B------:R-:W-:Y:S01]  /*e630*/  IMAD R7, R3, 0x8, R0 ;  /* 0x0000000803077824 */ /* 0x000fe200078e0200 */
[----:B------:R-:W-:Y:S01]  /*e640*/  SHF.L.U32 R0, R6, 0x1f, RZ ;  /* 0x0000001f06007819 */ /* 0x000fe200000006ff */
[----:B--2---:R-:W-:Y:S06]  /*e650*/  @!P1 BRA `(.L_x_235) ;  /* 0x0000000c00289947 */ /* 0x004fec0003800000 */
.L_x_269:
[----:B------:R-:W3:Y:S02]  /*e660*/  SYNCS.PHASECHK.TRANS64.TRYWAIT P1, [R7+URZ], R0 ;  /* 0x00000000070075a7 */ /* 0x000ee4000802017f */
[----:B---3--:R-:W-:Y:S05]  /*e670*/  @!P1 BRA `(.L_x_236) ;  /* 0x0000000c00349947 */ /* 0x008fea0003800000 */
.L_x_270:
[----:B------:R-:W-:Y:S05]  /*e680*/  @!P0 BRA `(.L_x_237) ;  /* 0x0000000000048947 */ /* 0x000fea0003800000 */
[----:B------:R-:W-:Y:S01]  /*e690*/  BPT.TRAP 0x1 ;  /* 0x000000040000795c */ /* 0x000fe20000300000 */
.L_x_237:
[----:B------:R-:W-:-:S04]  /*e6a0*/  IMAD R17, R17, 0x8, R8 ;  /* 0x0000000811117824 */ /* 0x000fc800078e0208 */
[----:B------:R-:W4:Y:S02]  /*e6b0*/  SYNCS.PHASECHK.TRANS64.TRYWAIT P1, [R17+URZ+0x29860], R4 ;  /* 0x02986004110075a7 */ /* 0x000f24000802017f */
[----:B----4-:R-:W-:Y:S05]  /*e6c0*/  @!P1 BRA `(.L_x_238) ;  /* 0x0000000c00349947 */ /* 0x010fea0003800000 */
.L_x_271:
[----:B------:R-:W-:Y:S05]  /*e6d0*/  @!P0 BRA `(.L_x_239) ;  /* 0x0000000000048947 */ /* 0x000fea0003800000 */
[----:B------:R-:W-:Y:S01]  /*e6e0*/  BPT.TRAP 0x1 ;  /* 0x000000040000795c */ /* 0x000fe20000300000 */
.L_x_239:
[----:B------:R-:W-:-:S04]  /*e6f0*/  IMAD R3, R3, 0x8, R8 ;  /* 0x0000000803037824 */ /* 0x000fc800078e0208 */
[----:B------:R-:W5:Y:S02]  /*e700*/  SYNCS.PHASECHK.TRANS64.TRYWAIT P1, [R3+URZ+0x29860], R0 ;  /* 0x02986000030075a7 */ /* 0x000f64000802017f */
[----:B-----5:R-:W-:Y:S05]  /*e710*/  @!P1 BRA `(.L_x_240) ;  /* 0x0000000c00349947 */ /* 0x020fea0003800000 */
.L_x_272:
[----:B------:R-:W-:Y:S05]  /*e720*/  @!P0 BRA `(.L_x_241) ;  /* 0x0000000000048947 */ /* 0x000fea0003800000 */
[----:B------:R-:W-:Y:S01]  /*e730*/  BPT.TRAP 0x1 ;  /* 0x000000040000795c */ /* 0x000fe20000300000 */
.L_x_241:
[----:B------:R-:W5:Y:S02]  /*e740*/  SYNCS.PHASECHK.TRANS64.TRYWAIT P0, [R17+URZ+0x29880], R4 ;  /* 0x02988004110075a7 */ /* 0x000f64000800017f */
[----:B-----5:R-:W-:Y:S05]  /*e750*/  @!P0 BRA `(.L_x_242) ;  /* 0x0000000c00388947 */ /* 0x020fea0003800000 */
.L_x_243:
[----:B------:R0:W0:Y:S02]  /*e760*/  SYNCS.PHASECHK.TRANS64.TRYWAIT P0, [R3+URZ+0x29880], R0 ;  /* 0x02988000030075a7 */ /* 0x000024000800017f */
[----:B0-----:R-:W-:Y:S05]  /*e770*/  @!P0 NANOSLEEP.SYNCS 0x989680 ;  /* 0x009896800000895d */ /* 0x001fea0003900000 */
[----:B------:R-:W0:Y:S02]  /*e780*/  @!P0 SYNCS.PHASECHK.TRANS64 P0, [R3+URZ+0x29880], R0 ;  /* 0x02988000030085a7 */ /* 0x000e24000800007f */
[----:B0-----:R-:W-:Y:S05]  /*e790*/  @!P0 BRA `(.L_x_243) ;  /* 0xfffffffc00f08947 */ /* 0x001fea000383ffff */
.L_x_233:
[----:B------:R-:W-:Y:S05]  /*e7a0*/  BSYNC B0 ;  /* 0x0000000000007941 */ /* 0x000fea0003800000 */
.L_x_232:
[----:B------:R-:W-:Y:S05]  /*e7b0*/  EXIT ;  /* 0x000000000000794d */ /* 0x000fea0003800000 */
.L_x_145:
[----:B0-----:R-:W-:-:S04]  /*e7c0*/  IMAD.U32 R3, RZ, RZ, UR39 ;  /* 0x00000027ff037e24 */ /* 0x001fc8000f8e00ff */
[----:B------:R0:W1:Y:S03]  /*e7d0*/  SYNCS.PHASECHK.TRANS64.TRYWAIT P1, [R3+URZ+0x29800], R8 ;  /* 0x02980008030075a7 */ /* 0x000066000802017f */
[----:B-1----:R-:W-:Y:S05]  /*e7e0*/  @!P1 NANOSLEEP.SYNCS 0x989680 ;  /* 0x009896800000995d */ /* 0x002fea0003900000 */
[----:B------:R-:W1:Y:S02]  /*e7f0*/  @!P1 SYNCS.PHASECHK.TRANS64 P1, [R3+URZ+0x29800], R8 ;  /* 0x02980008030095a7 */ /* 0x000e64000802007f */
[----:B-1----:R-:W-:Y:S05]  /*e800*/  @!P1 BRA `(.L_x_145) ;  /* 0xfffffffc00ec9947 */ /* 0x002fea000383ffff */
[----:B------:R-:W-:Y:S05]  /*e810*/  BRA `(.L_x_244) ;  /* 0xffffff3000747947 */ /* 0x000fea000383ffff */
.L_x_149:
[----:B-1----:R1:W2:Y:S02]  /*e820*/  SYNCS.PHASECHK.TRANS64.TRYWAIT P1, [R3+URZ+0x29830], R4 ;  /* 0x02983004030075a7 */ /* 0x0022a4000802017f */
[----:B--2---:R-:W-:Y:S05]  /*e830*/  @!P1 NANOSLEEP.SYNCS 0x989680 ;  /* 0x009896800000995d */ /* 0x004fea0003900000 */
[----:B------:R-:W2:Y:S02]  /*e840*/  @!P1 SYNCS.PHASECHK.TRANS64 P1, [R3+URZ+0x29830], R4 ;  /* 0x02983004030095a7 */ /* 0x000ea4000802007f */
[----:B--2---:R-:W-:Y:S05]  /*e850*/  @!P1 BRA `(.L_x_149) ;  /* 0xfffffffc00f09947 */ /* 0x004fea000383ffff */
[----:B------:R-:W-:Y:S05]  /*e860*/  BRA `(.L_x_148) ;  /* 0xffffff3000907947 */ /* 0x000fea000383ffff */
.L_x_155:
[----:B-1----:R-:W-:-:S04]  /*e870*/  IMAD.U32 R8, RZ, RZ, UR6 ;  /* 0x00000006ff087e24 */ /* 0x002fc8000f8e00ff */
[----:B------:R1:W2:Y:S03]  /*e880*/  SYNCS.PHASECHK.TRANS64.TRYWAIT P1, [R8+URZ+0x29830], R7 ;  /* 0x02983007080075a7 */ /* 0x0002a6000802017f */
[----:B--2---:R-:W-:Y:S05]  /*e890*/  @!P1 NANOSLEEP.SYNCS 0x989680 ;  /* 0x009896800000995d */ /* 0x004fea0003900000 */
[----:B------:R-:W2:Y:S02]  /*e8a0*/  @!P1 SYNCS.PHASECHK.TRANS64 P1, [R8+URZ+0x29830], R7 ;  /* 0x02983007080095a7 */ /* 0x000ea4000802007f */
[----:B--2---:R-:W-:Y:S05]  /*e8b0*/  @!P1 BRA `(.L_x_155) ;  /* 0xfffffffc00ec9947 */ /* 0x004fea000383ffff */
[----:B------:R-:W-:Y:S05]  /*e8c0*/  BRA `(.L_x_152) ;  /* 0xffffff6800ec7947 */ /* 0x000fea000383ffff */
.L_x_159:
[----:B-1----:R-:W-:-:S04]  /*e8d0*/  IMAD.U32 R8, RZ, RZ, UR6 ;  /* 0x00000006ff087e24 */ /* 0x002fc8000f8e00ff */
[----:B------:R1:W2:Y:S03]  /*e8e0*/  SYNCS.PHASECHK.TRANS64.TRYWAIT P1, [R8+URZ+0x29850], R7 ;  /* 0x02985007080075a7 */ /* 0x0002a6000802017f */
[----:B--2---:R-:W-:Y:S05]  /*e8f0*/  @!P1 NANOSLEEP.SYNCS 0x989680 ;  /* 0x009896800000995d */ /* 0x004fea0003900000 */
[----:B------:R-:W2:Y:S02]  /*e900*/  @!P1 SYNCS.PHASECHK.TRANS64 P1, [R8+URZ+0x29850], R7 ;  /* 0x02985007080095a7 */ /* 0x000ea4000802007f */
[----:B--2---:R-:W-:Y:S05]  /*e910*/  @!P1 BRA `(.L_x_159) ;  /* 0xfffffffc00ec9947 */ /* 0x004fea000383ffff */
[----:B------:R-:W-:Y:S05]  /*e920*/  BRA `(.L_x_156) ;  /* 0xffffff7400f47947 */ /* 0x000fea000383ffff */
.L_x_166:
[----:B-1----:R-:W-:-:S04]  /*e930*/  IMAD.U32 R3, RZ, RZ, UR4 ;  /* 0x00000004ff037e24 */ /* 0x002fc8000f8e00ff */
[----:B------:R1:W2:Y:S03]  /*e940*/  SYNCS.PHASECHK.TRANS64.TRYWAIT P1, [R3+URZ+0x29850], R0 ;  /* 0x02985000030075a7 */ /* 0x0002a6000802017f */
[----:B--2---:R-:W-:Y:S05]  /*e950*/  @!P1 NANOSLEEP.SYNCS 0x989680 ;  /* 0x009896800000995d */ /* 0x004fea0003900000 */
[----:B------:R-:W2:Y:S02]  /*e960*/  @!P1 SYNCS.PHASECHK.TRANS64 P1, [R3+URZ+0x29850], R0 ;  /* 0x02985000030095a7 */ /* 0x000ea4000802007f */
[----:B--2---:R-:W-:Y:S05]  /*e970*/  @!P1 BRA `(.L_x_166) ;  /* 0xfffffffc00ec9947 */ /* 0x004fea000383ffff */
[----:B------:R-:W-:Y:S05]  /*e980*/  BRA `(.L_x_165) ;  /* 0xffffffa000547947 */ /* 0x000fea000383ffff */
.L_x_182:
[----:B------:R-:W-:Y:S02]  /*e990*/  IMAD.MOV.U32 R13, RZ, RZ, R18 ;  /* 0x000000ffff0d7224 */ /* 0x000fe400078e0012 */
[----:B------:R-:W-:Y:S02]  /*e9a0*/  IMAD.MOV.U32 R12, RZ, RZ, RZ ;  /* 0x000000ffff0c7224 */ /* 0x000fe400078e00ff */
[----:B------:R-:W-:Y:S02]  /*e9b0*/  IMAD.MOV.U32 R11, RZ, RZ, 0x1f ;  /* 0x0000001fff0b7424 */ /* 0x000fe400078e00ff */
[----:B------:R-:W-:-:S07]  /*e9c0*/  IMAD.MOV.U32 R15, RZ, RZ, -0x1 ;  /* 0xffffffffff0f7424 */ /* 0x000fce00078e00ff */
[----:B01----:R-:W-:Y:S05]  /*e9d0*/  WARPSYNC.COLLECTIVE R15, `(.L_x_245) ;  /* 0x000000000f087348 */ /* 0x003fea0003c00000 */
[----:B------:R2:W3:Y:S02]  /*e9e0*/  SHFL.IDX P6, R14, R13, R12, R11 ;  /* 0x0000000c0d0e7389 */ /* 0x0004e400000c000b */
[----:B0123--:R-:W-:Y:S01]  /*e9f0*/  ENDCOLLECTIVE ;  /* 0x000000000000791b */ /* 0x00ffe20003800000 */
.L_x_245:
[----:B------:R-:W-:Y:S05]  /*ea00*/  BRA `(.L_x_246) ;  /* 0xffffffd000407947 */ /* 0x000fea000383ffff */
.L_x_184:
[----:B------:R-:W-:Y:S01]  /*ea10*/  BSSY B0, `(.L_x_247) ;  /* 0x0000006000007945 */ /* 0x000fe20003800000 */
[----:B------:R-:W-:-:S07]  /*ea20*/  IMAD.MOV.U32 R15, RZ, RZ, -0x1 ;  /* 0xffffffffff0f7424 */ /* 0x000fce00078e00ff */
[----:B012---:R-:W-:Y:S05]  /*ea30*/  WARPSYNC.COLLECTIVE R15, `(.L_x_248) ;  /* 0x000000000f0c7348 */ /* 0x007fea0003c00000 */
[----:B------:R-:W-:Y:S02]  /*ea40*/  ELECT P6, UR62, PT ;  /* 0x00000000003e782f */ /* 0x000fe400038c0000 */
[----:B------:R-:W-:Y:S01]  /*ea50*/  MOV R14, UR62 ;  /* 0x0000003e000e7c02 */ /* 0x000fe20008000f00 */
[----:B012---:R-:W-:Y:S10]  /*ea60*/  ENDCOLLECTIVE ;  /* 0x000000000000791b */ /* 0x007ff40003800000 */
.L_x_248:
[----:B------:R-:W-:Y:S05]  /*ea70*/  BSYNC B0 ;  /* 0x0000000000007941 */ /* 0x000fea0003800000 */
.L_x_247:
[----:B------:R-:W-:Y:S05]  /*ea80*/  BRA `(.L_x_249) ;  /* 0xffffffd000487947 */ /* 0x000fea000383ffff */
.L_x_186:
[----:B---3--:R3:W4:Y:S02]  /*ea90*/  SYNCS.PHASECHK.TRANS64.TRYWAIT P0, [R2+URZ+0x29880], R3 ;  /* 0x02988003020075a7 */ /* 0x008724000800017f */
[----:B----4-:R-:W-:Y:S05]  /*eaa0*/  @!P0 NANOSLEEP.SYNCS 0x989680 ;  /* 0x009896800000895d */ /* 0x010fea0003900000 */
[----:B------:R-:W4:Y:S02]  /*eab0*/  @!P0 SYNCS.PHASECHK.TRANS64 P0, [R2+URZ+0x29880], R3 ;  /* 0x02988003020085a7 */ /* 0x000f24000800007f */
[----:B----4-:R-:W-:Y:S05]  /*eac0*/  @!P0 BRA `(.L_x_186) ;  /* 0xfffffffc00f08947 */ /* 0x010fea000383ffff */
[----:B------:R-:W-:Y:S05]  /*ead0*/  BRA `(.L_x_250) ;  /* 0xffffffd000947947 */ /* 0x000fea000383ffff */
.L_x_189:
[----:B0-----:R0:W4:Y:S02]  /*eae0*/  SYNCS.PHASECHK.TRANS64.TRYWAIT P0, [R2+URZ+0x29840], R3 ;  /* 0x02984003020075a7 */ /* 0x001124000800017f */
[----:B----4-:R-:W-:Y:S05]  /*eaf0*/  @!P0 NANOSLEEP.SYNCS 0x989680 ;  /* 0x009896800000895d */ /* 0x010fea0003900000 */
[----:B------:R-:W4:Y:S02]  /*eb00*/  @!P0 SYNCS.PHASECHK.TRANS64 P0, [R2+URZ+0x29840], R3 ;  /* 0x02984003020085a7 */ /* 0x000f24000800007f */
[----:B----4-:R-:W-:Y:S05]  /*eb10*/  @!P0 BRA `(.L_x_189) ;  /* 0xfffffffc00f08947 */ /* 0x010fea000383ffff */
[----:B------:R-:W-:Y:S05]  /*eb20*/  BRA `(.L_x_251) ;  /* 0xffffffd400107947 */ /* 0x000fea000383ffff */
.L_x_193:
[----:B------:R-:W-:Y:S02]  /*eb30*/  IMAD.MOV.U32 R13, RZ, RZ, R3 ;  /* 0x000000ffff0d7224 */ /* 0x000fe400078e0003 */
[----:B------:R-:W-:Y:S02]  /*eb40*/  IMAD.MOV.U32 R12, RZ, RZ, RZ ;  /* 0x000000ffff0c7224 */ /* 0x000fe400078e00ff */
[----:B------:R-:W-:Y:S02]  /*eb50*/  IMAD.MOV.U32 R11, RZ, RZ, 0x1c1f ;  /* 0x00001c1fff0b7424 */ /* 0x000fe400078e00ff */
[----:B------:R-:W-:Y:S02]  /*eb60*/  IMAD.MOV.U32 R15, RZ, RZ, -0x1 ;  /* 0xffffffffff0f7424 */ /* 0x000fe400078e00ff */
[----:B------:R-:W-:-:S07]  /*eb70*/  IMAD.IADD R0, R18, 0x1, R5 ;  /* 0x0000000112007824 */ /* 0x000fce00078e0205 */
[----:B0----5:R-:W-:Y:S05]  /*eb80*/  WARPSYNC.COLLECTIVE R15, `(.L_x_252) ;  /* 0x000000000f087348 */ /* 0x021fea0003c00000 */
[----:B------:R1:W2:Y:S02]  /*eb90*/  SHFL.IDX P6, R14, R13, R12, R11 ;  /* 0x0000000c0d0e7389 */ /* 0x0002a400000c000b */
[----:B012--5:R-:W-:Y:S01]  /*eba0*/  ENDCOLLECTIVE ;  /* 0x000000000000791b */ /* 0x027fe20003800000 */
.L_x_252:
[----:B------:R-:W-:Y:S02]  /*ebb0*/  VIADD R5, R0, 0x20 ;  /* 0x0000002000057836 */ /* 0x000fe40000000000 */
[----:B------:R-:W-:Y:S02]  /*ebc0*/  IMAD.MOV.U32 R13, RZ, RZ, R4 ;  /* 0x000000ffff0d7224 */ /* 0x000fe400078e0004 */
[----:B------:R-:W-:-:S07]  /*ebd0*/  IMAD.MOV.U32 R6, RZ, RZ, R14 ;  /* 0x000000ffff067224 */ /* 0x000fce00078e000e */
[----:B------:R-:W-:Y:S05]  /*ebe0*/  WARPSYNC.COLLECTIVE R15, `(.L_x_253) ;  /* 0x000000000f087348 */ /* 0x000fea0003c00000 */
[----:B------:R0:W1:Y:S02]  /*ebf0*/  SHFL.IDX P6, R14, R13, R12, R11 ;  /* 0x0000000c0d0e7389 */ /* 0x00006400000c000b */
[----:B01----:R-:W-:Y:S01]  /*ec00*/  ENDCOLLECTIVE ;  /* 0x000000000000791b */ /* 0x003fe20003800000 */
.L_x_253:
[----:B------:R-:W-:Y:S02]  /*ec10*/  ULDC UR4, c[0x0][0x288] ;  /* 0x0000a20000047ab9 */ /* 0x000fe40000000800 */
[----:B------:R-:W-:-:S05]  /*ec20*/  IMAD R2, R8, UR4, RZ ;  /* 0x0000000408027c24 */ /* 0x000fca000f8e02ff */
[----:B------:R-:W-:Y:S01]  /*ec30*/  ISETP.GE.AND P2, PT, R0, R2, PT ;  /* 0x000000020000720c */ /* 0x000fe20003f46270 */
[----:B------:R-:W-:Y:S02]  /*ec40*/  IMAD.MOV.U32 R13, RZ, RZ, R3 ;  /* 0x000000ffff0d7224 */ /* 0x000fe400078e0003 */
[----:B------:R-:W-:Y:S02]  /*ec50*/  IMAD.MOV.U32 R12, RZ, RZ, 0x1 ;  /* 0x00000001ff0c7424 */ /* 0x000fe400078e00ff */
[----:B------:R-:W-:-:S08]  /*ec60*/  IMAD.MOV.U32 R7, RZ, RZ, R14 ;  /* 0x000000ffff077224 */ /* 0x000fd000078e000e */
[----:B------:R-:W-:Y:S05]  /*ec70*/  WARPSYNC.COLLECTIVE R15, `(.L_x_254) ;  /* 0x000000000f087348 */ /* 0x000fea0003c00000 */
[----:B------:R0:W1:Y:S02]  /*ec80*/  SHFL.IDX P6, R14, R13, R12, R11 ;  /* 0x0000000c0d0e7389 */ /* 0x00006400000c000b */
[----:B01----:R-:W-:Y:S01]  /*ec90*/  ENDCOLLECTIVE ;  /* 0x000000000000791b */ /* 0x003fe20003800000 */
.L_x_254:
        /* <DEDUP_REMOVED lines=9> */
[----:B------:R0:W-:Y:S04]  /*ed30*/  @!P2 LDGSTS.E.BYPASS.LTC128B.128 [R9+0x14400], desc[UR48][R6.64], !P3 ;  /* 0x144000000609afae */ /* 0x0001e8000d901d70 */
[----:B------:R0:W-:Y:S04]  /*ed40*/  @!P2 LDGSTS.E.BYPASS.LTC128B.128 [R9+0x16400], desc[UR48][R6.64+0x40], !P0 ;  /* 0x164000400609afae */ /* 0x0001e8000c101d70 */
[----:B------:R0:W-:Y:S01]  /*ed50*/  @!P2 LDGSTS.E.BYPASS.LTC128B.128 [R9+0x18400], desc[UR48][R6.64+0x80], !P1 ;  /* 0x184000800609afae */ /* 0x0001e2000c901d70 */
[----:B------:R-:W-:Y:S01]  /*ed60*/  ISETP.GE.AND P2, PT, R5, R2, PT ;  /* 0x000000020500720c */ /* 0x000fe20003f46270 */
[----:B------:R-:W-:-:S12]  /*ed70*/  IMAD.MOV.U32 R5, RZ, RZ, R14 ;  /* 0x000000ffff057224 */ /* 0x000fd800078e000e */
[----:B0-----:R-:W-:Y:S05]  /*ed80*/  WARPSYNC.COLLECTIVE R15, `(.L_x_255) ;  /* 0x000000000f087348 */ /* 0x001fea0003c00000 */
[----:B------:R1:W2:Y:S02]  /*ed90*/  SHFL.IDX P6, R14, R13, R12, R11 ;  /* 0x0000000c0d0e7389 */ /* 0x0002a400000c000b */
[----:B012---:R-:W-:Y:S01]  /*eda0*/  ENDCOLLECTIVE ;  /* 0x000000000000791b */ /* 0x007fe20003800000 */
.L_x_255:
[----:B------:R-:W-:Y:S02]  /*edb0*/  IMAD.MOV.U32 R13, RZ, RZ, R3 ;  /* 0x000000ffff0d7224 */ /* 0x000fe400078e0003 */
[----:B------:R-:W-:Y:S02]  /*edc0*/  IMAD.MOV.U32 R12, RZ, RZ, 0x2 ;  /* 0x00000002ff0c7424 */ /* 0x000fe400078e00ff */
[----:B------:R-:W-:-:S07]  /*edd0*/  IMAD.MOV.U32 R6, RZ, RZ, R14 ;  /* 0x000000ffff067224 */ /* 0x000fce00078e000e */
[----:B------:R-:W-:Y:S05]  /*ede0*/  WARPSYNC.COLLECTIVE R15, `(.L_x_256) ;  /* 0x000000000f087348 */ /* 0x000fea0003c00000 */
[----:B------:R0:W1:Y:S02]  /*edf0*/  SHFL.IDX P6, R14, R13, R12, R11 ;  /* 0x0000000c0d0e7389 */ /* 0x00006400000c000b */
[----:B01----:R-:W-:Y:S01]  /*ee00*/  ENDCOLLECTIVE ;  /* 0x000000000000791b */ /* 0x003fe20003800000 */
.L_x_256:
[----:B------:R-:W-:-:S05]  /*ee10*/  @!P2 IADD3 R6, P4, R10, R6, RZ ;  /* 0x000000060a06a210 */ /* 0x000fca0007f9e0ff */
[----:B------:R-:W-:-:S04]  /*ee20*/  @!P2 IMAD.X R5, RZ, RZ, R5, P4 ;  /* 0x000000ffff05a224 */ /* 0x000fc800020e0605 */
[----:B------:R-:W-:Y:S02]  /*ee30*/  @!P2 IMAD.MOV.U32 R7, RZ, RZ, R5 ;  /* 0x000000ffff07a224 */ /* 0x000fe400078e0005 */
[----:B------:R-:W-:Y:S02]  /*ee40*/  VIADD R5, R0, 0x40 ;  /* 0x0000004000057836 */ /* 0x000fe40000000000 */
[----:B------:R-:W-:Y:S01]  /*ee50*/  IMAD.MOV.U32 R13, RZ, RZ, R4 ;  /* 0x000000ffff0d7224 */ /* 0x000fe200078e0004 */
        /* <DEDUP_REMOVED lines=11> */
.L_x_257:
[----:B------:R-:W-:Y:S02]  /*ef10*/  IMAD.MOV.U32 R13, RZ, RZ, R3 ;  /* 0x000000ffff0d7224 */ /* 0x000fe400078e0003 */
[----:B------:R-:W-:Y:S02]  /*ef20*/  IMAD.MOV.U32 R12, RZ, RZ, 0x3 ;  /* 0x00000003ff0c7424 */ /* 0x000fe400078e00ff */
[----:B------:R-:W-:-:S07]  /*ef30*/  IMAD.MOV.U32 R6, RZ, RZ, R14 ;  /* 0x000000ffff067224 */ /* 0x000fce00078e000e */
[----:B------:R-:W-:Y:S05]  /*ef40*/  WARPSYNC.COLLECTIVE R15, `(.L_x_258) ;  /* 0x000000000f087348 */ /* 0x000fea0003c00000 */
[----:B------:R0:W1:Y:S02]  /*ef50*/  SHFL.IDX P6, R14, R13, R12, R11 ;  /* 0x0000000c0d0e7389 */ /* 0x00006400000c000b */
[----:B01----:R-:W-:Y:S01]  /*ef60*/  ENDCOLLECTIVE ;  /* 0x000000000000791b */ /* 0x003fe20003800000 */
.L_x_258:
[----:B------:R-:W-:-:S05]  /*ef70*/  @!P2 IADD3 R6, P4, R10, R6, RZ ;  /* 0x000000060a06a210 */ /* 0x000fca0007f9e0ff */
[----:B------:R-:W-:-:S04]  /*ef80*/  @!P2 IMAD.X R5, RZ, RZ, R5, P4 ;  /* 0x000000ffff05a224 */ /* 0x000fc800020e0605 */
[----:B------:R-:W-:Y:S02]  /*ef90*/  @!P2 IMAD.MOV.U32 R7, RZ, RZ, R5 ;  /* 0x000000ffff07a224 */ /* 0x000fe400078e0005 */
[----:B------:R-:W-:-:S03]  /*efa0*/  IMAD.MOV.U32 R13, RZ, RZ, R4 ;  /* 0x000000ffff0d7224 */ /* 0x000fc600078e0004 */
[----:B------:R-:W-:Y:S01]  /*efb0*/  @!PT LDS RZ, [RZ] ;  /* 0x00000000fffff984 */ /* 0x000fe20000000800 */
[----:B------:R-:W-:Y:S01]  /*efc0*/  @!PT LDS RZ, [RZ] ;  /* 0x00000000fffff984 */ /* 0x000fe20000000800 */
[----:B------:R-:W-:Y:S01]  /*efd0*/  @!PT LDS RZ, [RZ] ;  /* 0x00000000fffff984 */ /* 0x000fe20000000800 */
[----:B------:R0:W-:Y:S04]  /*efe0*/  @!P2 LDGSTS.E.BYPASS.LTC128B.128 [R9+0x15400], desc[UR48][R6.64], !P3 ;  /* 0x154000000609afae */ /* 0x0001e8000d901d70 */
[----:B------:R0:W-:Y:S01]  /*eff0*/  @!P2 LDGSTS.E.BYPASS.LTC128B.128 [R9+0x17400], desc[UR48][R6.64+0x40], !P0 ;  /* 0x174000400609afae */ /* 0x0001e2000c101d70 */
[----:B------:R-:W-:-:S03]  /*f000*/  IMAD.MOV.U32 R3, RZ, RZ, R14 ;  /* 0x000000ffff037224 */ /* 0x000fc600078e000e */
[----:B------:R0:W-:Y:S04]  /*f010*/  @!P2 LDGSTS.E.BYPASS.LTC128B.128 [R9+0x19400], desc[UR48][R6.64+0x80], !P1 ;  /* 0x194000800609afae */ /* 0x0001e8000c901d70 */
[----:B0-----:R-:W-:Y:S05]  /*f020*/  WARPSYNC.COLLECTIVE R15, `(.L_x_259) ;  /* 0x000000000f087348 */ /* 0x001fea0003c00000 */
[----:B------:R1:W2:Y:S02]  /*f030*/  SHFL.IDX P6, R14, R13, R12, R11 ;  /* 0x0000000c0d0e7389 */ /* 0x0002a400000c000b */
[----:B012---:R-:W-:Y:S01]  /*f040*/  ENDCOLLECTIVE ;  /* 0x000000000000791b */ /* 0x007fe20003800000 */
.L_x_259:
[----:B------:R-:W-:Y:S01]  /*f050*/  IMAD.MOV.U32 R4, RZ, RZ, R14 ;  /* 0x000000ffff047224 */ /* 0x000fe200078e000e */
[----:B------:R-:W-:Y:S06]  /*f060*/  BRA `(.L_x_260) ;  /* 0xffffffd800687947 */ /* 0x000fec000383ffff */
.L_x_196:
[----:B--2---:R-:W-:-:S04]  /*f070*/  IMAD.U32 R2, RZ, RZ, UR41 ;  /* 0x00000029ff027e24 */ /* 0x004fc8000f8e00ff */
[----:B------:R2:W3:Y:S03]  /*f080*/  SYNCS.PHASECHK.TRANS64.TRYWAIT P0, [R2+URZ+0x29820], R0 ;  /* 0x02982000020075a7 */ /* 0x0004e6000800017f */
[----:B---3--:R-:W-:Y:S05]  /*f090*/  @!P0 NANOSLEEP.SYNCS 0x989680 ;  /* 0x009896800000895d */ /* 0x008fea0003900000 */
[----:B------:R-:W3:Y:S02]  /*f0a0*/  @!P0 SYNCS.PHASECHK.TRANS64 P0, [R2+URZ+0x29820], R0 ;  /* 0x02982000020085a7 */ /* 0x000ee4000800007f */
[----:B---3--:R-:W-:Y:S05]  /*f0b0*/  @!P0 BRA `(.L_x_196) ;  /* 0xfffffffc00ec8947 */ /* 0x008fea000383ffff */
[----:B------:R-:W-:Y:S05]  /*f0c0*/  BRA `(.L_x_261) ;  /* 0xffffffd800ac7947 */ /* 0x000fea000383ffff */
.L_x_202:
[----:B---3--:R3:W4:Y:S02]  /*f0d0*/  SYNCS.PHASECHK.TRANS64.TRYWAIT P0, [R6+URZ+0x29880], R5 ;  /* 0x02988005060075a7 */ /* 0x008724000800017f */
[----:B----4-:R-:W-:Y:S05]  /*f0e0*/  @!P0 NANOSLEEP.SYNCS 0x989680 ;  /* 0x009896800000895d */ /* 0x010fea0003900000 */
[----:B------:R-:W4:Y:S02]  /*f0f0*/  @!P0 SYNCS.PHASECHK.TRANS64 P0, [R6+URZ+0x29880], R5 ;  /* 0x02988005060085a7 */ /* 0x000f24000800007f */
[----:B----4-:R-:W-:Y:S05]  /*f100*/  @!P0 BRA `(.L_x_202) ;  /* 0xfffffffc00f08947 */ /* 0x010fea000383ffff */
[----:B------:R-:W-:Y:S05]  /*f110*/  BRA `(.L_x_262) ;  /* 0xffffffdc00487947 */ /* 0x000fea000383ffff */
.L_x_208:
[----:B-1----:R1:W4:Y:S02]  /*f120*/  SYNCS.PHASECHK.TRANS64.TRYWAIT P0, [R6+URZ+0x29840], R5 ;  /* 0x02984005060075a7 */ /* 0x002324000800017f */
[----:B----4-:R-:W-:Y:S05]  /*f130*/  @!P0 NANOSLEEP.SYNCS 0x989680 ;  /* 0x009896800000895d */ /* 0x010fea0003900000 */
[----:B------:R-:W4:Y:S02]  /*f140*/  @!P0 SYNCS.PHASECHK.TRANS64 P0, [R6+URZ+0x29840], R5 ;  /* 0x02984005060085a7 */ /* 0x000f24000800007f */
[----:B----4-:R-:W-:Y:S05]  /*f150*/  @!P0 BRA `(.L_x_208) ;  /* 0xfffffffc00f08947 */ /* 0x010fea000383ffff */
[----:B------:R-:W-:Y:S05]  /*f160*/  BRA `(.L_x_263) ;  /* 0xffffffdc00f47947 */ /* 0x000fea000383ffff */
.L_x_217:
[----:B---3--:R3:W4:Y:S02]  /*f170*/  SYNCS.PHASECHK.TRANS64.TRYWAIT P2, [R18+URZ+0x29870], R4 ;  /* 0x02987004120075a7 */ /* 0x008724000804017f */
[----:B----4-:R-:W-:Y:S05]  /*f180*/  @!P2 NANOSLEEP.SYNCS 0x989680 ;  /* 0x009896800000a95d */ /* 0x010fea0003900000 */
[----:B------:R-:W4:Y:S02]  /*f190*/  @!P2 SYNCS.PHASECHK.TRANS64 P2, [R18+URZ+0x29870], R4 ;  /* 0x029870041200a5a7 */ /* 0x000f24000804007f */
[----:B----4-:R-:W-:Y:S05]  /*f1a0*/  @!P2 BRA `(.L_x_217) ;  /* 0xfffffffc00f0a947 */ /* 0x010fea000383ffff */
[----:B------:R-:W-:Y:S05]  /*f1b0*/  BRA `(.L_x_264) ;  /* 0xffffffe400287947 */ /* 0x000fea000383ffff */
.L_x_219:
[----:B----4-:R4:W0:Y:S02]  /*f1c0*/  SYNCS.PHASECHK.TRANS64.TRYWAIT P2, [R18+URZ+0x29860], R0 ;  /* 0x02986000120075a7 */ /* 0x010824000804017f */
[----:B0-----:R-:W-:Y:S05]  /*f1d0*/  @!P2 NANOSLEEP.SYNCS 0x989680 ;  /* 0x009896800000a95d */ /* 0x001fea0003900000 */
[----:B------:R-:W0:Y:S02]  /*f1e0*/  @!P2 SYNCS.PHASECHK.TRANS64 P2, [R18+URZ+0x29860], R0 ;  /* 0x029860001200a5a7 */ /* 0x000e24000804007f */
[----:B0-----:R-:W-:Y:S05]  /*f1f0*/  @!P2 BRA `(.L_x_219) ;  /* 0xfffffffc00f0a947 */ /* 0x001fea000383ffff */
[----:B------:R-:W-:Y:S05]  /*f200*/  BRA `(.L_x_265) ;  /* 0xffffffe400307947 */ /* 0x000fea000383ffff */
.L_x_225:
[----:B--2---:R2:W3:Y:S02]  /*f210*/  SYNCS.PHASECHK.TRANS64.TRYWAIT P2, [R16+URZ+0x29870], R3 ;  /* 0x02987003100075a7 */ /* 0x0044e4000804017f */
[----:B---3--:R-:W-:Y:S05]  /*f220*/  @!P2 NANOSLEEP.SYNCS 0x989680 ;  /* 0x009896800000a95d */ /* 0x008fea0003900000 */
[----:B------:R-:W3:Y:S02]  /*f230*/  @!P2 SYNCS.PHASECHK.TRANS64 P2, [R16+URZ+0x29870], R3 ;  /* 0x029870031000a5a7 */ /* 0x000ee4000804007f */
[----:B---3--:R-:W-:Y:S05]  /*f240*/  @!P2 BRA `(.L_x_225) ;  /* 0xfffffffc00f0a947 */ /* 0x008fea000383ffff */
[----:B------:R-:W-:Y:S05]  /*f250*/  BRA `(.L_x_266) ;  /* 0xffffffe800c47947 */ /* 0x000fea000383ffff */
.L_x_227:
[----:B--2---:R2:W3:Y:S02]  /*f260*/  SYNCS.PHASECHK.TRANS64.TRYWAIT P2, [R16+URZ+0x29860], R3 ;  /* 0x02986003100075a7 */ /* 0x0044e4000804017f */
[----:B---3--:R-:W-:Y:S05]  /*f270*/  @!P2 NANOSLEEP.SYNCS 0x989680 ;  /* 0x009896800000a95d */ /* 0x008fea0003900000 */
[----:B------:R-:W3:Y:S02]  /*f280*/  @!P2 SYNCS.PHASECHK.TRANS64 P2, [R16+URZ+0x29860], R3 ;  /* 0x029860031000a5a7 */ /* 0x000ee4000804007f */
[----:B---3--:R-:W-:Y:S05]  /*f290*/  @!P2 BRA `(.L_x_227) ;  /* 0xfffffffc00f0a947 */ /* 0x008fea000383ffff */
[----:B------:R-:W-:Y:S05]  /*f2a0*/  BRA `(.L_x_267) ;  /* 0xffffffe800cc7947 */ /* 0x000fea000383ffff */
.L_x_231:
[----:B---3--:R3:W4:Y:S02]  /*f2b0*/  SYNCS.PHASECHK.TRANS64.TRYWAIT P0, [R8+URZ+0x29820], R0 ;  /* 0x02982000080075a7 */ /* 0x008724000800017f */
[----:B----4-:R-:W-:Y:S05]  /*f2c0*/  @!P0 NANOSLEEP.SYNCS 0x989680 ;  /* 0x009896800000895d */ /* 0x010fea0003900000 */
[----:B------:R-:W4:Y:S02]  /*f2d0*/  @!P0 SYNCS.PHASECHK.TRANS64 P0, [R8+URZ+0x29820], R0 ;  /* 0x02982000080085a7 */ /* 0x000f24000800007f */
[----:B----4-:R-:W-:Y:S05]  /*f2e0*/  @!P0 BRA `(.L_x_231) ;  /* 0xfffffffc00f08947 */ /* 0x010fea000383ffff */
[----:B------:R-:W-:Y:S05]  /*f2f0*/  BRA `(.L_x_268) ;  /* 0xfffffff0006c7947 */ /* 0x000fea000383ffff */
.L_x_235:
[----:B--2---:R2:W3:Y:S02]  /*f300*/  SYNCS.PHASECHK.TRANS64.TRYWAIT P1, [R5+URZ], R4 ;  /* 0x00000004050075a7 */ /* 0x0044e4000802017f */
[----:B---3--:R-:W-:Y:S05]  /*f310*/  @!P1 NANOSLEEP.SYNCS 0x989680 ;  /* 0x009896800000995d */ /* 0x008fea0003900000 */
[----:B------:R-:W3:Y:S02]  /*f320*/  @!P1 SYNCS.PHASECHK.TRANS64 P1, [R5+URZ], R4 ;  /* 0x00000004050095a7 */ /* 0x000ee4000802007f */
[----:B---3--:R-:W-:Y:S05]  /*f330*/  @!P1 BRA `(.L_x_235) ;  /* 0xfffffffc00f09947 */ /* 0x008fea000383ffff */
[----:B------:R-:W-:Y:S05]  /*f340*/  BRA `(.L_x_269) ;  /* 0xfffffff000c47947 */ /* 0x000fea000383ffff */
.L_x_236:
[----:B---3--:R3:W4:Y:S02]  /*f350*/  SYNCS.PHASECHK.TRANS64.TRYWAIT P1, [R7+URZ], R0 ;  /* 0x00000000070075a7 */ /* 0x008724000802017f */
[----:B----4-:R-:W-:Y:S05]  /*f360*/  @!P1 NANOSLEEP.SYNCS 0x989680 ;  /* 0x009896800000995d */ /* 0x010fea0003900000 */
[----:B------:R-:W4:Y:S02]  /*f370*/  @!P1 SYNCS.PHASECHK.TRANS64 P1, [R7+URZ], R0 ;  /* 0x00000000070095a7 */ /* 0x000f24000802007f */
[----:B----4-:R-:W-:Y:S05]  /*f380*/  @!P1 BRA `(.L_x_236) ;  /* 0xfffffffc00f09947 */ /* 0x010fea000383ffff */
[----:B------:R-:W-:Y:S05]  /*f390*/  BRA `(.L_x_270) ;  /* 0xfffffff000b87947 */ /* 0x000fea000383ffff */
.L_x_238:
[----:B----4-:R4:W0:Y:S02]  /*f3a0*/  SYNCS.PHASECHK.TRANS64.TRYWAIT P1, [R17+URZ+0x29860], R4 ;  /* 0x02986004110075a7 */ /* 0x010824000802017f */
[----:B0-----:R-:W-:Y:S05]  /*f3b0*/  @!P1 NANOSLEEP.SYNCS 0x989680 ;  /* 0x009896800000995d */ /* 0x001fea0003900000 */
[----:B------:R-:W0:Y:S02]  /*f3c0*/  @!P1 SYNCS.PHASECHK.TRANS64 P1, [R17+URZ+0x29860], R4 ;  /* 0x02986004110095a7 */ /* 0x000e24000802007f */
[----:B0-----:R-:W-:Y:S05]  /*f3d0*/  @!P1 BRA `(.L_x_238) ;  /* 0xfffffffc00f09947 */ /* 0x001fea000383ffff */
[----:B------:R-:W-:Y:S05]  /*f3e0*/  BRA `(.L_x_271) ;  /* 0xfffffff000b87947 */ /* 0x000fea000383ffff */
.L_x_240:
[----:B------:R0:W0:Y:S02]  /*f3f0*/  SYNCS.PHASECHK.TRANS64.TRYWAIT P1, [R3+URZ+0x29860], R0 ;  /* 0x02986000030075a7 */ /* 0x000024000802017f */
[----:B0-----:R-:W-:Y:S05]  /*f400*/  @!P1 NANOSLEEP.SYNCS 0x989680 ;  /* 0x009896800000995d */ /* 0x001fea0003900000 */
[----:B------:R-:W0:Y:S02]  /*f410*/  @!P1 SYNCS.PHASECHK.TRANS64 P1, [R3+URZ+0x29860], R0 ;  /* 0x02986000030095a7 */ /* 0x000e24000802007f */
[----:B0-----:R-:W-:Y:S05]  /*f420*/  @!P1 BRA `(.L_x_240) ;  /* 0xfffffffc00f09947 */ /* 0x001fea000383ffff */
[----:B------:R-:W-:Y:S05]  /*f430*/  BRA `(.L_x_272) ;  /* 0xfffffff000b87947 */ /* 0x000fea000383ffff */
.L_x_242:
[----:B------:R0:W0:Y:S02]  /*f440*/  SYNCS.PHASECHK.TRANS64.TRYWAIT P0, [R17+URZ+0x29880], R4 ;  /* 0x02988004110075a7 */ /* 0x000024000800017f */
[----:B0-----:R-:W-:Y:S05]  /*f450*/  @!P0 NANOSLEEP.SYNCS 0x989680 ;  /* 0x009896800000895d */ /* 0x001fea0003900000 */
[----:B------:R-:W0:Y:S02]  /*f460*/  @!P0 SYNCS.PHASECHK.TRANS64 P0, [R17+URZ+0x29880], R4 ;  /* 0x02988004110085a7 */ /* 0x000e24000800007f */
[----:B0-----:R-:W-:Y:S05]  /*f470*/  @!P0 BRA `(.L_x_242) ;  /* 0xfffffffc00f08947 */ /* 0x001fea000383ffff */
[----:B------:R-:W-:Y:S05]  /*f480*/  BRA `(.L_x_243) ;  /* 0xfffffff000b47947 */ /* 0x000fea000383ffff */
.L_x_273:
        /* <DEDUP_REMOVED lines=15> */
.L_x_2806:


//--------------------- .text._ZN7cutlass13device_kernelIN5flash11enable_sm90INS1_16FlashAttnFwdSm90INS1_25CollectiveMainloopFwdSm90ILi2EN4cute5tupleIJNS5_1CILi1EEES8_S8_EEENS6_IJNS7_ILi128EEENS7_ILi160EEENS7_ILi192EEEEEELi128ENS_12float_e4m3_tEfNS_4arch4Sm90ELb0ELb0ELb1ELb1ELb0ELb0ELb0ELb1ELb1ELb1ELb0ELb0EEENS1_21CollectiveEpilogueFwdINS6_IJSA_SA_SB_EEES9_NS_10bfloat16_tESG_Li256ELb1ELb1ELb0ELb1EEENS1_36VarlenDynamicPersistentTileSchedulerILi128ELi160ELi256ELi128ELb0ELb1ELb1ELb0ELb1ELb1EEEEEEEEEvNT_6ParamsE --------------------------
	.section	.text._ZN7cutlass13device_kernelIN5flash11enable_sm90INS1_16FlashAttnFwdSm90INS1_25CollectiveMainloopFwdSm90ILi2EN4cute5tupleIJNS5_1CILi1EEES8_S8_EEENS6_IJNS7_ILi128EEENS7_ILi160EEENS7_ILi192EEEEEELi128ENS_12float_e4m3_tEfNS_4arch4Sm90ELb0ELb0ELb1ELb1ELb0ELb0ELb0ELb1ELb1ELb1ELb0ELb0EEENS1_21CollectiveEpilogueFwdINS6_IJSA_SA_SB_EEES9_NS_10bfloat16_tESG_Li256ELb1ELb1ELb0ELb1EEENS1_36VarlenDynamicPersistentTileSchedulerILi128ELi160ELi256ELi128ELb0ELb1ELb1ELb0ELb1ELb1EEEEEEEEEvNT_6ParamsE,"ax",@progbits
	.align	128
.text._ZN7cutlass13device_kernelIN5flash11enable_sm90INS1_16FlashAttnFwdSm90INS1_25CollectiveMainloopFwdSm90ILi2EN4cute5tupleIJNS5_1CILi1EEES8_S8_EEENS6_IJNS7_ILi128EEENS7_ILi160EEENS7_ILi192EEEEEELi128ENS_12float_e4m3_tEfNS_4arch4Sm90ELb0ELb0ELb1ELb1ELb0ELb0ELb0ELb1ELb1ELb1ELb0ELb0EEENS1_21CollectiveEpilogueFwdINS6_IJSA_SA_SB_EEES9_NS_10bfloat16_tESG_Li256ELb1ELb1ELb0ELb1EEENS1_36VarlenDynamicPersistentTileSchedulerILi128ELi160ELi256ELi128ELb0ELb1ELb1ELb0ELb1ELb1EEEEEEEEEvNT_6ParamsE:
        .type           _ZN7cutlass13device_kernelIN5flash11enable_sm90INS1_16FlashAttnFwdSm90INS1_25CollectiveMainloopFwdSm90ILi2EN4cute5tupleIJNS5_1CILi1EEES8_S8_EEENS6_IJNS7_ILi128EEENS7_ILi160EEENS7_ILi192EEEEEELi128ENS_12float_e4m3_tEfNS_4arch4Sm90ELb0ELb0ELb1ELb1ELb0ELb0ELb0ELb1ELb1ELb1ELb0ELb0EEENS1_21CollectiveEpilogueFwdINS6_IJSA_SA_SB_EEES9_NS_10bfloat16_tESG_Li256ELb1ELb1ELb0ELb1EEENS1_36VarlenDynamicPersistentTileSchedulerILi128ELi160ELi256ELi128ELb0ELb1ELb1ELb0ELb1ELb1EEEEEEEEEvNT_6ParamsE,@function
        .size           _ZN7cutlass13device_kernelIN5flash11enable_sm90INS1_16FlashAttnFwdSm90INS1_25CollectiveMainloopFwdSm90ILi2EN4cute5tupleIJNS5_1CILi1EEES8_S8_EEENS6_IJNS7_ILi128EEENS7_ILi160EEENS7_ILi192EEEEEELi128ENS_12float_e4m3_tEfNS_4arch4Sm90ELb0ELb0ELb1ELb1ELb0ELb0ELb0ELb1ELb1ELb1ELb0ELb0EEENS1_21CollectiveEpilogueFwdINS6_IJSA_SA_SB_EEES9_NS_10bfloat16_tESG_Li256ELb1ELb1ELb0ELb1EEENS1_36VarlenDynamicPersistentTileSchedulerILi128ELi160ELi256ELi128ELb0ELb1ELb1ELb0ELb1ELb1EEEEEEEEEvNT_6ParamsE,(.L_x_2807 - _ZN7cutlass13device_kernelIN5flash11enable_sm90INS1_16FlashAttnFwdSm90INS1_25CollectiveMainloopFwdSm90ILi2EN4cute5tupleIJNS5_1CILi1EEES8_S8_EEENS6_IJNS7_ILi128EEENS7_ILi160EEENS7_ILi192EEEEEELi128ENS_12float_e4m3_tEfNS_4arch4Sm90ELb0ELb0ELb1ELb1ELb0ELb0ELb0ELb1ELb1ELb1ELb0ELb0EEENS1_21CollectiveEpilogueFwdINS6_IJSA_SA_SB_EEES9_NS_10bfloat16_tESG_Li256ELb1ELb1ELb0ELb1EEENS1_36VarlenDynamicPersistentTileSchedulerILi128ELi160ELi256ELi128ELb0ELb1ELb1ELb0ELb1ELb1EEEEEEEEEvNT_6ParamsE)
        .other          _ZN7cutlass13device_kernelIN5flash11enable_sm90INS1_16FlashAttnFwdSm90INS1_25CollectiveMainloopFwdSm90ILi2EN4cute5tupleIJNS5_1CILi1EEES8_S8_EEENS6_IJNS7_ILi128EEENS7_ILi160EEENS7_ILi192EEEEEELi128ENS_12float_e4m3_tEfNS_4arch4Sm90ELb0ELb0ELb1ELb1ELb0ELb0ELb0ELb1ELb1ELb1ELb0ELb0EEENS1_21CollectiveEpilogueFwdINS6_IJSA_SA_SB_EEES9_NS_10bfloat16_tESG_Li256ELb1ELb1ELb0ELb1EEENS1_36VarlenDynamicPersistentTileSchedulerILi128ELi160ELi256ELi128ELb0ELb1ELb1ELb0ELb1ELb1EEEEEEEEEvNT_6ParamsE,@"STO_CUDA_ENTRY STV_DEFAULT"
_ZN7cutlass13device_kernelIN5flash11enable_sm90INS1_16FlashAttnFwdSm90INS1_25CollectiveMainloopFwdSm90ILi2EN4cute5tupleIJNS5_1CILi1EEES8_S8_EEENS6_IJNS7_ILi128EEENS7_ILi160EEENS7_ILi192EEEEEELi128ENS_12float_e4m3_tEfNS_4arch4Sm90ELb0ELb0ELb1ELb1ELb0ELb0ELb0ELb1ELb1ELb1ELb0ELb0EEENS1_21CollectiveEpilogueFwdINS6_IJSA_SA_SB_EEES9_NS_10bfloat16_tESG_Li256ELb1ELb1ELb0ELb1EEENS1_36VarlenDynamicPersistentTileSchedulerILi128ELi160ELi256ELi128ELb0ELb1ELb1ELb0ELb1ELb1EEEEEEEEEvNT_6ParamsE:
        /* <DEDUP_REMOVED lines=18> */
.L_x_275:
[----:B------:R-:W-:Y:S05]  /*0120*/  BSYNC B0 ;  /* 0x0000000000007941 */ /* 0x000fea0003800000 */
.L_x_274:
        /* <DEDUP_REMOVED lines=41> */
.L_x_276:
        /* <DEDUP_REMOVED lines=22> */
.L_x_277:
        /* <DEDUP_REMOVED lines=18> */
.L_x_278:
        /* <DEDUP_REMOVED lines=22> */
.L_x_279:
        /* <DEDUP_REMOVED lines=22> */
.L_x_280:
[----:B------:R-:W-:Y:S01]  /*0900*/  PLOP3.LUT P0, PT, PT, PT, UP0, 0x80, 0x0 ;  /* 0x000000000000781c */ /* 0x000fe20003f0f008 */
[----:B------:R-:W-:Y:S01]  /*0910*/  UMOV UR38, 0x1 ;  /* 0x0000000100267882 */ /* 0x000fe20000000000 */
[----:B------:R-:W-:Y:S01]  /*0920*/  NOP ;  /* 0x0000000000007918 */ /* 0x000fe20000000000 */
[----:B------:R-:W-:Y:S01]  /*0930*/  USEL UR38, UR38, 0x2, !UP0 ;  /* 0x0000000226267887 */ /* 0x000fe2000c000000 */
[----:B------:R-:W-:Y:S01]  /*0940*/  ULDC.64 UR48, c[0x0][0x208] ;  /* 0x0000820000307ab9 */ /* 0x000fe20000000a00 */
[----:B012-4-:R-:W-:Y:S08]  /*0950*/  BAR.SYNC.DEFER_BLOCKING 0x0 ;  /* 0x0000000000007b1d */ /* 0x017ff00000010000 */
[----:B------:R-:W-:Y:S05]  /*0960*/  @!P0 BRA `(.L_x_281) ;  /* 0x000000b400f88947 */ /* 0x000fea0003800000 */
.L_x_282:
[----:B------:R-:W-:-:S08]  /*0970*/  NOP ;  /* 0x0000000000007918 */ /* 0x000fd00000000000 */
[----:B------:R-:W0:Y:S02]  /*0980*/  USETMAXREG.TRY_ALLOC.CTAPOOL UP0, 0xf0 ;  /* 0x000000f0000079c8 */ /* 0x000e240008000600 */
[----:B0-----:R-:W-:-:S13]  /*0990*/  PLOP3.LUT P0, PT, PT, PT, UP0, 0x80, 0x0 ;  /* 0x000000000000781c */ /* 0x001fda0003f0f008 */
[----:B------:R-:W-:Y:S05]  /*09a0*/  @!P0 BRA `(.L_x_282) ;  /* 0xfffffffc00f08947 */ /* 0x000fea000383ffff */
[----:B------:R-:W0:Y:S01]  /*09b0*/  S2R R2, SR_TID.X ;  /* 0x0000000000027919 */ /* 0x000e220000002100 */
[----:B------:R-:W1:Y:S01]  /*09c0*/  S2UR UR5, SR_CgaCtaId ;  /* 0x00000000000579c3 */ /* 0x000e620000008800 */
[----:B------:R-:W-:-:S07]  /*09d0*/  UMOV UR4, 0x400 ;  /* 0x0000040000047882 */ /* 0x000fce0000000000 */
[----:B------:R-:W-:Y:S06]  /*09e0*/  BAR.ARV 0x8, 0x180 ;  /* 0x0206000000007b1d */ /* 0x000fec0000002000 */
[----:B-1----:R-:W-:Y:S01]  /*09f0*/  ULEA UR4, UR5, UR4, 0x18 ;  /* 0x0000000405047291 */ /* 0x002fe2000f8ec03f */
[----:B0-----:R-:W-:-:S04]  /*0a00*/  LOP3.LUT R0, R2, 0xffffff80, RZ, 0xc0, !PT ;  /* 0xffffff8002007812 */ /* 0x001fc800078ec0ff */
[----:B------:R-:W-:-:S13]  /*0a10*/  ISETP.NE.AND P0, PT, R0, 0x80, PT ;  /* 0x000000800000780c */ /* 0x000fda0003f05270 */
[----:B------:R-:W-:Y:S08]  /*0a20*/  @!P0 BAR.ARV 0x9, 0x100 ;  /* 0x0244000000008b1d */ /* 0x000ff00000002000 */
[----:B------:R-:W-:Y:S06]  /*0a30*/  BAR.SYNC.DEFER_BLOCKING 0x5, 0x180 ;  /* 0x0146000000007b1d */ /* 0x000fec0000010000 */
[----:B------:R-:W0:Y:S01]  /*0a40*/  LDS.128 R48, [UR4+0x298d0] ;  /* 0x0298d004ff307984 */ /* 0x000e220008000c00 */
[----:B------:R-:W-:Y:S01]  /*0a50*/  ULDC UR4, c[0x0][0xc3c] ;  /* 0x00030f0000047ab9 */ /* 0x000fe20000000800 */
[----:B------:R-:W-:Y:S06]  /*0a60*/  BAR.ARV 0x4, 0x180 ;  /* 0x0106000000007b1d */ /* 0x000fec0000002000 */
[----:B0-----:R-:W-:-:S13]  /*0a70*/  ISETP.GE.AND P0, PT, R51, UR4, PT ;  /* 0x0000000433007c0c */ /* 0x001fda000bf06270 */
[----:B------:R-:W-:Y:S05]  /*0a80*/  @P0 EXIT ;  /* 0x000000000000094d */ /* 0x000fea0003800000 */
[----:B------:R-:W-:Y:S01]  /*0a90*/  VIADD R194, R2, 0xffffff80 ;  /* 0xffffff8002c27836 */ /* 0x000fe20000000000 */
[----:B------:R-:W-:Y:S01]  /*0aa0*/  R2UR UR5, R49 ;  /* 0x00000000310572ca */ /* 0x000fe200000e0000 */
[----:B------:R-:W-:Y:S01]  /*0ab0*/  IMAD.MOV.U32 R169, RZ, RZ, -0x2 ;  /* 0xfffffffeffa97424 */ /* 0x000fe200078e00ff */
[----:B------:R-:W-:Y:S01]  /*0ac0*/  R2UR UR45, R50 ;  /* 0x00000000322d72ca */ /* 0x000fe200000e0000 */
[----:B------:R-:W-:Y:S01]  /*0ad0*/  ULOP3.LUT UR44, UR38, 0x1, URZ, 0xfc, !UPT ;  /* 0x00000001262c7892 */ /* 0x000fe2000f8efc3f */
[----:B------:R-:W-:Y:S01]  /*0ae0*/  SHF.R.S32.HI R3, RZ, 0x1f, R194 ;  /* 0x0000001fff037819 */ /* 0x000fe200000114c2 */
[----:B------:R-:W-:Y:S01]  /*0af0*/  UMOV UR43, URZ ;  /* 0x0000003f002b7c82 */ /* 0x000fe20008000000 */
[----:B------:R-:W-:Y:S01]  /*0b00*/  UMOV UR42, URZ ;  /* 0x0000003f002a7c82 */ /* 0x000fe20008000000 */
[----:B------:R-:W-:Y:S01]  /*0b10*/  UMOV UR51, URZ ;  /* 0x0000003f00337c82 */ /* 0x000fe20008000000 */
[CC--:B------:R-:W-:Y:S02]  /*0b20*/  LEA.HI R2, R3.reuse, R194.reuse, RZ, 0x4 ;  /* 0x000000c203027211 */ /* 0x0c0fe400078f20ff */
[----:B------:R-:W-:-:S02]  /*0b30*/  LEA.HI R4, R3, R194, RZ, 0x5 ;  /* 0x000000c203047211 */ /* 0x000fc400078f28ff */
[----:B------:R-:W-:Y:S02]  /*0b40*/  LEA.HI R0, R3, R194, RZ, 0x7 ;  /* 0x000000c203007211 */ /* 0x000fe400078f38ff */
[----:B------:R-:W-:Y:S01]  /*0b50*/  SHF.R.S32.HI R7, RZ, 0x4, R2 ;  /* 0x00000004ff077819 */ /* 0x000fe20000011402 */
[----:B------:R-:W-:Y:S01]  /*0b60*/  IMAD.SHL.U32 R4, R4, 0x20, RZ ;  /* 0x0000002004047824 */ /* 0x000fe200078e00ff */
[----:B------:R-:W-:Y:S02]  /*0b70*/  LOP3.LUT R5, R2, 0x3fffff0, RZ, 0xc0, !PT ;  /* 0x03fffff002057812 */ /* 0x000fe400078ec0ff */
[----:B------:R-:W-:Y:S02]  /*0b80*/  LOP3.LUT R19, R0, 0xffffff80, RZ, 0xc0, !PT ;  /* 0xffffff8000137812 */ /* 0x000fe400078ec0ff */
[----:B------:R-:W-:Y:S01]  /*0b90*/  LEA.HI R2, R2, R7, RZ, 0x1 ;  /* 0x0000000702027211 */ /* 0x000fe200078f08ff */
[----:B------:R-:W-:Y:S01]  /*0ba0*/  IMAD.IADD R5, R194, 0x1, -R5 ;  /* 0x00000001c2057824 */ /* 0x000fe200078e0a05 */
[----:B------:R-:W-:Y:S01]  /*0bb0*/  LOP3.LUT R4, R4, 0xfffffc00, RZ, 0xc0, !PT ;  /* 0xfffffc0004047812 */ /* 0x000fe200078ec0ff */
[----:B------:R-:W-:Y:S01]  /*0bc0*/  IMAD.IADD R19, R194, 0x1, -R19 ;  /* 0x00000001c2137824 */ /* 0x000fe200078e0a13 */
[----:B------:R-:W-:-:S02]  /*0bd0*/  LOP3.LUT R2, R2, 0x1ffffffe, RZ, 0xc0, !PT ;  /* 0x1ffffffe02027812 */ /* 0x000fc400078ec0ff */
[----:B------:R-:W-:Y:S01]  /*0be0*/  SHF.R.S32.HI R23, RZ, 0x7, R0 ;  /* 0x00000007ff177819 */ /* 0x000fe20000011400 */
[----:B------:R-:W-:Y:S01]  /*0bf0*/  IMAD R5, R5, 0x40, R4 ;  /* 0x0000004005057824 */ /* 0x000fe200078e0204 */
[----:B------:R-:W-:Y:S01]  /*0c00*/  SHF.R.S32.HI R6, RZ, 0x1f, R19 ;  /* 0x0000001fff067819 */ /* 0x000fe20000011413 */
[----:B------:R-:W-:Y:S01]  /*0c10*/  IMAD.IADD R2, R7, 0x1, -R2 ;  /* 0x0000000107027824 */ /* 0x000fe200078e0a02 */
[----:B------:R-:W-:Y:S02]  /*0c20*/  LEA.HI R4, R3, R194, RZ, 0x2 ;  /* 0x000000c203047211 */ /* 0x000fe400078f10ff */
[----:B------:R-:W-:Y:S01]  /*0c30*/  LEA.HI R8, R6, R19, RZ, 0x2 ;  /* 0x0000001306087211 */ /* 0x000fe200078f10ff */
[----:B------:R-:W-:Y:S01]  /*0c40*/  IMAD R171, R2, 0x8, R5 ;  /* 0x0000000802ab7824 */ /* 0x000fe200078e0205 */
[----:B------:R-:W-:Y:S02]  /*0c50*/  LOP3.LUT R5, R4, 0xfffffffc, RZ, 0xc0, !PT ;  /* 0xfffffffc04057812 */ /* 0x000fe400078ec0ff */
[----:B------:R-:W-:-:S02]  /*0c60*/  SHF.R.S32.HI R9, RZ, 0x2, R8 ;  /* 0x00000002ff097819 */ /* 0x000fc40000011408 */
[----:B------:R-:W-:Y:S01]  /*0c70*/  SHF.R.S32.HI R10, RZ, 0x1f, R8 ;  /* 0x0000001fff0a7819 */ /* 0x000fe20000011408 */
[----:B------:R-:W-:Y:S01]  /*0c80*/  IMAD.IADD R5, R194, 0x1, -R5 ;  /* 0x00000001c2057824 */ /* 0x000fe200078e0a05 */
[----:B------:R-:W-:Y:S02]  /*0c90*/  LEA.HI R3, R3, R194, RZ, 0x3 ;  /* 0x000000c203037211 */ /* 0x000fe400078f18ff */
[----:B------:R-:W-:Y:S02]  /*0ca0*/  LEA.HI R10, R10, R9, RZ, 0x3 ;  /* 0x000000090a0a7211 */ /* 0x000fe400078f18ff */
[----:B------:R-:W-:Y:S02]  /*0cb0*/  LEA.HI R2, R5, R5, RZ, 0x1 ;  /* 0x0000000505027211 */ /* 0x000fe400078f08ff */
[----:B------:R-:W-:Y:S02]  /*0cc0*/  LOP3.LUT R17, R3, 0xfffffff8, RZ, 0xc0, !PT ;  /* 0xfffffff803117812 */ /* 0x000fe400078ec0ff */
[----:B------:R-:W-:-:S02]  /*0cd0*/  LOP3.LUT R10, R10, 0xfffffff8, RZ, 0xc0, !PT ;  /* 0xfffffff80a0a7812 */ /* 0x000fc400078ec0ff */
[----:B------:R-:W-:Y:S01]  /*0ce0*/  LEA.HI R6, R6, R19, RZ, 0x5 ;  /* 0x0000001306067211 */ /* 0x000fe200078f28ff */
[----:B------:R-:W-:Y:S01]  /*0cf0*/  IMAD.IADD R17, R194, 0x1, -R17 ;  /* 0x00000001c2117824 */ /* 0x000fe200078e0a11 */
[----:B------:R-:W-:Y:S01]  /*0d00*/  LEA.HI R0, R0, R23, RZ, 0x1 ;  /* 0x0000001700007211 */ /* 0x000fe200078f08ff */
[----:B------:R-:W-:Y:S01]  /*0d10*/  IMAD.IADD R9, R9, 0x1, -R10 ;  /* 0x0000000109097824 */ /* 0x000fe200078e0a0a */
[----:B------:R-:W-:Y:S02]  /*0d20*/  LOP3.LUT R2, R2, 0x1ffffffe, RZ, 0xc0, !PT ;  /* 0x1ffffffe02027812 */ /* 0x000fe400078ec0ff */
[----:B------:R-:W-:Y:S02]  /*0d30*/  SHF.R.S32.HI R6, RZ, 0x5, R6 ;  /* 0x00000005ff067819 */ /* 0x000fe40000011406 */
[----:B------:R-:W-:Y:S01]  /*0d40*/  LOP3.LUT R0, R0, 0x3fffffe, RZ, 0xc0, !PT ;  /* 0x03fffffe00007812 */ /* 0x000fe200078ec0ff */
[----:B------:R-:W-:Y:S01]  /*0d50*/  IMAD.IADD R5, R5, 0x1, -R2 ;  /* 0x0000000105057824 */ /* 0x000fe200078e0a02 */
[----:B------:R-:W-:Y:S01]  /*0d60*/  LOP3.LUT R8, R8, 0x7ffffffc, RZ, 0xc0, !PT ;  /* 0x7ffffffc08087812 */ /* 0x000fe200078ec0ff */
[----:B------:R-:W-:Y:S01]  /*0d70*/  IMAD.SHL.U32 R2, R17, 0x8, RZ ;  /* 0x0000000811027824 */ /* 0x000fe200078e00ff */
[----:B------:R-:W-:Y:S01]  /*0d80*/  SHF.R.S32.HI R18, RZ, 0x3, R3 ;  /* 0x00000003ff127819 */ /* 0x000fe20000011403 */
[----:B------:R-:W-:-:S02]  /*0d90*/  IMAD R9, R6, 0x10, R9 ;  /* 0x0000001006097824 */ /* 0x000fc400078e0209 */
[----:B------:R-:W-:Y:S01]  /*0da0*/  IMAD.IADD R0, R23, 0x1, -R0 ;  /* 0x0000000117007824 */ /* 0x000fe200078e0a00 */
[----:B------:R-:W-:Y:S01]  /*0db0*/  SHF.R.S32.HI R193, RZ, 0x1f, R2 ;  /* 0x0000001fffc17819 */ /* 0x000fe20000011402 */
[----:B------:R-:W-:Y:S02]  /*0dc0*/  VIADD R16, R2, 0x40 ;  /* 0x0000004002107836 */ /* 0x000fe40000000000 */
[----:B------:R-:W-:Y:S02]  /*0dd0*/  IMAD.IADD R8, R19, 0x1, -R8 ;  /* 0x0000000113087824 */ /* 0x000fe400078e0a08 */
[----:B------:R-:W-:Y:S01]  /*0de0*/  IMAD R168, R0, 0x40, R9 ;  /* 0x0000004000a87824 */ /* 0x000fe200078e0209 */
[----:B------:R-:W-:Y:S01]  /*0df0*/  SHF.R.S32.HI R192, RZ, 0x1f, R16 ;  /* 0x0000001fffc07819 */ /* 0x000fe20000011410 */
[----:B------:R-:W-:Y:S02]  /*0e00*/  IMAD R169, R8, R169, 0xa0 ;  /* 0x000000a008a97424 */ /* 0x000fe400078e02a9 */
[----:B------:R-:W-:-:S07]  /*0e10*/  IMAD R170, R5, 0x8, R168 ;  /* 0x0000000805aa7824 */ /* 0x000fce00078e02a8 */
.L_x_326:
[----:B012-4-:R-:W0:Y:S01]  /*0e20*/  LDC.64 R4, c[0x0][0xc88] ;  /* 0x00032200ff047b82 */ /* 0x017e220000000a00 */
[----:B------:R-:W-:Y:S01]  /*0e30*/  ULDC.64 UR6, c[0x0][0xa28] ;  /* 0x00028a0000067ab9 */ /* 0x000fe20000000a00 */
[----:B------:R-:W-:Y:S01]  /*0e40*/  ULDC.64 UR8, c[0x0][0xa20] ;  /* 0x0002880000087ab9 */ /* 0x000fe20000000a00 */
[----:B------:R-:W-:Y:S01]  /*0e50*/  ULDC UR4, c[0x0][0x424] ;  /* 0x0001090000047ab9 */ /* 0x000fe20000000800 */
[----:B0-----:R-:W-:-:S06]  /*0e60*/  IMAD.WIDE R4, R51, 0x4, R4 ;  /* 0x0000000433047825 */ /* 0x001fcc00078e0204 */
[----:B------:R-:W2:Y:S01]  /*0e70*/  LDG.E R4, desc[UR48][R4.64] ;  /* 0x0000003004047981 */ /* 0x000ea2000c1e1900 */
[----:B------:R-:W-:Y:S02]  /*0e80*/  UISETP.NE.U32.AND UP0, UPT, UR6, URZ, UPT ;  /* 0x0000003f0600728c */ /* 0x000fe4000bf05070 */
[----:B------:R-:W-:Y:S02]  /*0e90*/  UISETP.NE.U32.AND UP1, UPT, UR8, URZ, UPT ;  /* 0x0000003f0800728c */ /* 0x000fe4000bf25070 */
[----:B------:R-:W-:Y:S02]  /*0ea0*/  UISETP.NE.AND.EX UP0, UPT, UR7, URZ, UPT, UP0 ;  /* 0x0000003f0700728c */ /* 0x000fe4000bf05300 */
[----:B------:R-:W-:-:S04]  /*0eb0*/  UISETP.NE.AND.EX UP1, UPT, UR9, URZ, UPT, UP1 ;  /* 0x0000003f0900728c */ /* 0x000fc8000bf25310 */
[----:B------:R-:W-:Y:S02]  /*0ec0*/  PLOP3.LUT P0, PT, PT, PT, UP0, 0x80, 0x0 ;  /* 0x000000000000781c */ /* 0x000fe40003f0f008 */
[----:B------:R-:W-:Y:S02]  /*0ed0*/  PLOP3.LUT P1, PT, PT, PT, UP1, 0x80, 0x0 ;  /* 0x000000000000781c */ /* 0x000fe40003f2f018 */
[----:B--2---:R-:W-:-:S13]  /*0ee0*/  R2UR UR36, R4 ;  /* 0x00000000042472ca */ /* 0x004fda00000e0000 */
[----:B------:R-:W-:Y:S02]  /*0ef0*/  USHF.R.S32.HI UR37, URZ, 0x1f, UR36 ;  /* 0x0000001f3f257899 */ /* 0x000fe40008011424 */
[----:B------:R-:W-:Y:S02]  /*0f00*/  @UP0 ULEA UR6, UP2, UR36, UR6, 0x2 ;  /* 0x0000000624060291 */ /* 0x000fe4000f84103f */
[----:B------:R-:W-:Y:S02]  /*0f10*/  @UP1 ULEA UR8, UP3, UR36, UR8, 0x2 ;  /* 0x0000000824081291 */ /* 0x000fe4000f86103f */
[----:B------:R-:W-:Y:S02]  /*0f20*/  @UP0 ULEA.HI.X UR7, UR36, UR7, UR37, 0x2, UP2 ;  /* 0x0000000724070291 */ /* 0x000fe400090f1425 */
[----:B------:R-:W-:Y:S01]  /*0f30*/  @UP1 ULEA.HI.X UR9, UR36, UR9, UR37, 0x2, UP3 ;  /* 0x0000000924091291 */ /* 0x000fe200098f1425 */
[----:B------:R-:W-:Y:S02]  /*0f40*/  IMAD.U32 R4, RZ, RZ, UR6 ;  /* 0x00000006ff047e24 */ /* 0x000fe4000f8e00ff */
[----:B------:R-:W-:-:S02]  /*0f50*/  IMAD.U32 R6, RZ, RZ, UR8 ;  /* 0x00000008ff067e24 */ /* 0x000fc4000f8e00ff */
[----:B------:R-:W-:Y:S01]  /*0f60*/  IMAD.U32 R5, RZ, RZ, UR7 ;  /* 0x00000007ff057e24 */ /* 0x000fe2000f8e00ff */
[----:B------:R-:W-:Y:S01]  /*0f70*/  ULDC.64 UR6, c[0x0][0x418] ;  /* 0x0001060000067ab9 */ /* 0x000fe20000000a00 */
[----:B------:R-:W-:-:S03]  /*0f80*/  IMAD.U32 R7, RZ, RZ, UR9 ;  /* 0x00000009ff077e24 */ /* 0x000fc6000f8e00ff */
[----:B------:R-:W2:Y:S04]  /*0f90*/  @P0 LDG.E R4, desc[UR48][R4.64] ;  /* 0x0000003004040981 */ /* 0x000ea8000c1e1900 */
[----:B---3--:R-:W3:Y:S01]  /*0fa0*/  @P1 LDG.E R6, desc[UR48][R6.64] ;  /* 0x0000003006061981 */ /* 0x008ee2000c1e1900 */
[----:B------:R-:W-:Y:S01]  /*0fb0*/  UISETP.NE.U32.AND UP0, UPT, UR6, URZ, UPT ;  /* 0x0000003f0600728c */ /* 0x000fe2000bf05070 */
[----:B------:R-:W-:Y:S01]  /*0fc0*/  IMAD.MOV.U32 R0, RZ, RZ, RZ ;  /* 0x000000ffff007224 */ /* 0x000fe200078e00ff */
[----:B------:R-:W-:Y:S01]  /*0fd0*/  UMOV UR50, URZ ;  /* 0x0000003f00327c82 */ /* 0x000fe20008000000 */
[----:B------:R-:W-:Y:S01]  /*0fe0*/  ULDC UR6, c[0x0][0x2f0] ;  /* 0x0000bc0000067ab9 */ /* 0x000fe20000000800 */
[----:B------:R-:W-:Y:S01]  /*0ff0*/  UISETP.NE.AND.EX UP0, UPT, UR7, URZ, UPT, UP0 ;  /* 0x0000003f0700728c */ /* 0x000fe2000bf05300 */
[----:B------:R-:W-:Y:S01]  /*1000*/  IMAD.MOV.U32 R3, RZ, RZ, RZ ;  /* 0x000000ffff037224 */ /* 0x000fe200078e00ff */
[----:B------:R-:W-:Y:S01]  /*1010*/  UMOV UR39, UR5 ;  /* 0x0000000500277c82 */ /* 0x000fe20008000000 */
[----:B------:R-:W-:Y:S01]  /*1020*/  IMAD.MOV.U32 R87, RZ, RZ, RZ ;  /* 0x000000ffff577224 */ /* 0x000fe200078e00ff */
[----:B------:R-:W-:Y:S01]  /*1030*/  USEL UR4, UR4, 0x1, UP0 ;  /* 0x0000000104047887 */ /* 0x000fe20008000000 */
[----:B-----5:R-:W-:-:S02]  /*1040*/  CS2R R8, SRZ ;  /* 0x0000000000087805 */ /* 0x020fc4000001ff00 */
[----:B------:R-:W-:Y:S02]  /*1050*/  CS2R R10, SRZ ;  /* 0x00000000000a7805 */ /* 0x000fe4000001ff00 */
[----:B------:R-:W-:Y:S01]  /*1060*/  CS2R R12, SRZ ;  /* 0x00000000000c7805 */ /* 0x000fe2000001ff00 */
[----:B------:R-:W-:Y:S01]  /*1070*/  UIMAD UR4, UR4, UR6, URZ ;  /* 0x00000006040472a4 */ /* 0x000fe2000f8e023f */
        /* <DEDUP_REMOVED lines=18> */
[----:B------:R-:W-:Y:S01]  /*11a0*/  IMAD.MOV.U32 R60, RZ, RZ, RZ ;  /* 0x000000ffff3c7224 */ /* 0x000fe200078e00ff */
[----:B------:R-:W-:Y:S01]  /*11b0*/  CS2R R92, SRZ ;  /* 0x00000000005c7805 */ /* 0x000fe2000001ff00 */
[----:B------:R-:W-:Y:S01]  /*11c0*/  IMAD.MOV.U32 R64, RZ, RZ, RZ ;  /* 0x000000ffff407224 */ /* 0x000fe200078e00ff */
[----:B--2---:R-:W-:Y:S02]  /*11d0*/  @P0 R2UR UR50, R4 ;  /* 0x00000000043202ca */ /* 0x004fe400000e0000 */
[----:B------:R-:W-:Y:S02]  /*11e0*/  PLOP3.LUT P0, PT, PT, PT, PT, 0x80, 0x0 ;  /* 0x000000000000781c */ /* 0x000fe40003f0f070 */
[----:B---3--:R-:W-:Y:S01]  /*11f0*/  @P1 R2UR UR4, R6 ;  /* 0x00000000060412ca */ /* 0x008fe200000e0000 */
[----:B------:R-:W-:-:S14]  /*1200*/  @P1 BRA `(.L_x_283) ;  /* 0x0000000000341947 */ /* 0x000fdc0003800000 */
[----:B------:R-:W-:Y:S02]  /*1210*/  ULDC.64 UR6, c[0x0][0xa08] ;  /* 0x0002820000067ab9 */ /* 0x000fe40000000a00 */
[----:B------:R-:W-:-:S04]  /*1220*/  ISETP.NE.U32.AND P1, PT, RZ, UR6, PT ;  /* 0x00000006ff007c0c */ /* 0x000fc8000bf25070 */
[----:B------:R-:W-:-:S13]  /*1230*/  ISETP.NE.AND.EX P1, PT, RZ, UR7, PT, P1 ;  /* 0x00000007ff007c0c */ /* 0x000fda000bf25310 */
[----:B------:R-:W-:Y:S05]  /*1240*/  @!P1 BRA `(.L_x_283) ;  /* 0x0000000000249947 */ /* 0x000fea0003800000 */
[----:B------:R-:W-:Y:S02]  /*1250*/  ULDC.64 UR4, c[0x0][0xa08] ;  /* 0x0002820000047ab9 */ /* 0x000fe40000000a00 */
[----:B------:R-:W-:-:S06]  /*1260*/  UIMAD.WIDE UR4, UR36, 0x4, UR4 ;  /* 0x00000004240478a5 */ /* 0x000fcc000f8e0204 */
[----:B------:R-:W-:Y:S02]  /*1270*/  IMAD.U32 R4, RZ, RZ, UR4 ;  /* 0x00000004ff047e24 */ /* 0x000fe4000f8e00ff */
[----:B------:R-:W-:-:S05]  /*1280*/  IMAD.U32 R5, RZ, RZ, UR5 ;  /* 0x00000005ff057e24 */ /* 0x000fca000f8e00ff */
[----:B------:R-:W2:Y:S04]  /*1290*/  LDG.E R7, desc[UR48][R4.64] ;  /* 0x0000003004077981 */ /* 0x000ea8000c1e1900 */
[----:B------:R-:W3:Y:S01]  /*12a0*/  LDG.E R6, desc[UR48][R4.64+0x4] ;  /* 0x0000043004067981 */ /* 0x000ee2000c1e1900 */
[----:B--2---:R-:W-:Y:S02]  /*12b0*/  R2UR UR4, R7 ;  /* 0x00000000070472ca */ /* 0x004fe400000e0000 */
[----:B---3--:R-:W-:-:S13]  /*12c0*/  R2UR UR5, R6 ;  /* 0x00000000060572ca */ /* 0x008fda00000e0000 */
[----:B------:R-:W-:-:S12]  /*12d0*/  UIADD3 UR4, -UR4, UR5, URZ ;  /* 0x0000000504047290 */ /* 0x000fd8000fffe13f */
.L_x_283:
[----:B------:R-:W-:Y:S01]  /*12e0*/  UIADD3 UR50, -UR50, UR4, URZ ;  /* 0x0000000432327290 */ /* 0x000fe2000fffe13f */
[----:B------:R-:W-:Y:S01]  /*12f0*/  IMAD.MOV.U32 R5, RZ, RZ, RZ ;  /* 0x000000ffff057224 */ /* 0x000fe200078e00ff */
[----:B------:R-:W-:Y:S01]  /*1300*/  UMOV UR40, UR45 ;  /* 0x0000002d00287c82 */ /* 0x000fe20008000000 */
[----:B------:R-:W-:Y:S01]  /*1310*/  IMAD.MOV.U32 R61, RZ, RZ, RZ ;  /* 0x000000ffff3d7224 */ /* 0x000fe200078e00ff */
[----:B------:R-:W-:Y:S01]  /*1320*/  UISETP.GE.AND UP0, UPT, UR50, 0x1, UPT ;  /* 0x000000013200788c */ /* 0x000fe2000bf06270 */
[----:B------:R-:W-:Y:S01]  /*1330*/  CS2R R68, SRZ ;  /* 0x0000000000447805 */ /* 0x000fe2000001ff00 */
[----:B------:R-:W-:Y:S01]  /*1340*/  UIADD3 UR4, UR50, 0x9f, URZ ;  /* 0x0000009f32047890 */ /* 0x000fe2000fffe03f */
[----:B------:R-:W-:Y:S01]  /*1350*/  CS2R R94, SRZ ;  /* 0x00000000005e7805 */ /* 0x000fe2000001ff00 */
[----:B------:R-:W-:Y:S01]  /*1360*/  IMAD.MOV.U32 R65, RZ, RZ, RZ ;  /* 0x000000ffff417224 */ /* 0x000fe200078e00ff */
[----:B------:R-:W-:Y:S02]  /*1370*/  CS2R R72, SRZ ;  /* 0x0000000000487805 */ /* 0x000fe4000001ff00 */
[----:B------:R-:W-:Y:S01]  /*1380*/  PLOP3.LUT P1, PT, PT, PT, UP0, 0x80, 0x0 ;  /* 0x000000000000781c */ /* 0x000fe20003f2f008 */
[----:B------:R-:W-:Y:S01]  /*1390*/  UIMAD.WIDE UR4, UR4, 0x66666667, URZ ;  /* 0x66666667040478a5 */ /* 0x000fe2000f8e023f */
[----:B------:R-:W-:Y:S01]  /*13a0*/  CS2R R96, SRZ ;  /* 0x0000000000607805 */ /* 0x000fe2000001ff00 */
[----:B------:R-:W-:Y:S01]  /*13b0*/  IMAD.MOV.U32 R76, RZ, RZ, RZ ;  /* 0x000000ffff4c7224 */ /* 0x000fe200078e00ff */
[----:B------:R-:W-:Y:S01]  /*13c0*/  CS2R R98, SRZ ;  /* 0x0000000000627805 */ /* 0x000fe2000001ff00 */
[----:B------:R-:W-:Y:S01]  /*13d0*/  USHF.R.U32.HI UR47, URZ, 0x1f, UR5 ;  /* 0x0000001f3f2f7899 */ /* 0x000fe20008011605 */
[----:B------:R-:W-:Y:S01]  /*13e0*/  IMAD.MOV.U32 R80, RZ, RZ, RZ ;  /* 0x000000ffff507224 */ /* 0x000fe200078e00ff */
[----:B------:R-:W-:-:S02]  /*13f0*/  CS2R R100, SRZ ;  /* 0x0000000000647805 */ /* 0x000fc4000001ff00 */
[----:B------:R-:W-:-:S04]  /*1400*/  ULEA.HI.SX32 UR47, UR5, UR47, 0x1a ;  /* 0x0000002f052f7291 */ /* 0x000fc8000f8fd23f */
[----:B------:R-:W-:Y:S08]  /*1410*/  @!P1 BRA `(.L_x_284) ;  /* 0x00000084003c9947 */ /* 0x000ff00003800000 */
[----:B------:R-:W0:Y:S01]  /*1420*/  SHFL.IDX PT, R0, R23, RZ, 0x1f ;  /* 0x00001fff17007589 */ /* 0x000e2200000e0000 */
[----:B------:R-:W1:Y:S01]  /*1430*/  S2UR UR6, SR_CgaCtaId ;  /* 0x00000000000679c3 */ /* 0x000e620000008800 */
[----:B------:R-:W-:Y:S01]  /*1440*/  UMOV UR5, 0x400 ;  /* 0x0000040000057882 */ /* 0x000fe20000000000 */
[----:B0-----:R-:W-:Y:S01]  /*1450*/  R2UR UR41, R0 ;  /* 0x00000000002972ca */ /* 0x001fe200000e0000 */
[----:B-1----:R-:W-:-:S04]  /*1460*/  ULEA UR5, UR6, UR5, 0x18 ;  /* 0x0000000506057291 */ /* 0x002fc8000f8ec03f */
[----:B------:R-:W-:-:S04]  /*1470*/  UIADD3 UR5, UR5, 0x14400, URZ ;  /* 0x0001440005057890 */ /* 0x000fc8000fffe03f */
[----:B------:R-:W-:-:S04]  /*1480*/  ULOP3.LUT UP0, URZ, UR5, 0x9f, URZ, 0xc0, !UPT ;  /* 0x0000009f053f7892 */ /* 0x000fc8000f80c03f */
[----:B------:R-:W-:Y:S02]  /*1490*/  ULEA.HI UR4, UR41, UR41, URZ, 0x1 ;  /* 0x0000002929047291 */ /* 0x000fe4000f8f083f */
[----:B------:R-:W-:Y:S02]  /*14a0*/  PLOP3.LUT P0, PT, PT, PT, UP0, 0x80, 0x0 ;  /* 0x000000000000781c */ /* 0x000fe40003f0f008 */
[----:B------:R-:W-:-:S04]  /*14b0*/  ULOP3.LUT UR4, UR4, 0x3e, URZ, 0xc0, !UPT ;  /* 0x0000003e04047892 */ /* 0x000fc8000f8ec03f */
[----:B------:R-:W-:-:S04]  /*14c0*/  UIADD3 UR4, UR41, -UR4, URZ ;  /* 0x8000000429047290 */ /* 0x000fc8000fffe03f */
[----:B------:R-:W-:-:S04]  /*14d0*/  ULEA UR4, UR4, UR5, 0xc ;  /* 0x0000000504047291 */ /* 0x000fc8000f8e603f */
[----:B------:R-:W-:-:S04]  /*14e0*/  USHF.R.U32.HI UR4, URZ, 0x4, UR4 ;  /* 0x000000043f047899 */ /* 0x000fc80008011604 */
[----:B------:R-:W-:Y:S01]  /*14f0*/  ULOP3.LUT UR52, UR4, 0x3fff, URZ, 0xc0, !UPT ;  /* 0x00003fff04347892 */ /* 0x000fe2000f8ec03f */
[----:B------:R-:W-:Y:S11]  /*1500*/  @!P0 BRA `(.L_x_285) ;  /* 0x0000000000408947 */ /* 0x000ff60003800000 */
        /* <DEDUP_REMOVED lines=16> */
.L_x_285:
        /* <DEDUP_REMOVED lines=10> */
[----:B------:R-:W-:Y:S02]  /*16b0*/  @UP0 ULDC.64 UR16, c[0x0][0x9a8] ;  /* 0x00026a0000100ab9 */ /* 0x000fe40000000a00 */
[----:B------:R-:W-:Y:S01]  /*16c0*/  @UP1 ULDC.64 UR14, c[0x0][0x9b8] ;  /* 0x00026e00000e1ab9 */ /* 0x000fe20000000a00 */
[----:B------:R-:W-:Y:S02]  /*16d0*/  @UP0 UIMAD UR8, UR37, UR16, URZ ;  /* 0x00000010250802a4 */ /* 0x000fe4000f8e023f */
[----:B------:R-:W-:Y:S02]  /*16e0*/  @UP1 UIMAD UR10, UR37, UR14, URZ ;  /* 0x0000000e250a12a4 */ /* 0x000fe4000f8e023f */
        /* <DEDUP_REMOVED lines=26> */
[----:B------:R0:W2:Y:S04]  /*1890*/  @P0 LDG.E R5, desc[UR48][R6.64] ;  /* 0x0000003006050981 */ /* 0x0000a8000c1e1900 */
[----:B------:R-:W2:Y:S01]  /*18a0*/  @P1 LDG.E R0, desc[UR48][R8.64] ;  /* 0x0000003008001981 */ /* 0x000ea2000c1e1900 */
[----:B------:R-:W1:Y:S01]  /*18b0*/  S2UR UR5, SR_CgaCtaId ;  /* 0x00000000000579c3 */ /* 0x000e620000008800 */
[----:B------:R-:W-:Y:S01]  /*18c0*/  ULEA.HI UR4, UR43, UR43, URZ, 0x1 ;  /* 0x0000002b2b047291 */ /* 0x000fe2000f8f083f */
[----:B------:R-:W-:-:S03]  /*18d0*/  MOV R3, 0x400 ;  /* 0x0000040000037802 */ /* 0x000fc60000000f00 */
[----:B------:R-:W-:Y:S01]  /*18e0*/  ULOP3.LUT UR4, UR4, 0xfffffffe, URZ, 0xc0, !UPT ;  /* 0xfffffffe04047892 */ /* 0x000fe2000f8ec03f */
[----:B0-----:R-:W-:-:S03]  /*18f0*/  IMAD.U32 R6, RZ, RZ, UR44 ;  /* 0x0000002cff067e24 */ /* 0x001fc6000f8e00ff */
[----:B------:R-:W-:Y:S02]  /*1900*/  UIADD3 UR4, UR43, -UR4, URZ ;  /* 0x800000042b047290 */ /* 0x000fe4000fffe03f */
[----:B------:R-:W-:-:S04]  /*1910*/  ISETP.NE.AND P0, PT, R6, 0x3, PT ;  /* 0x000000030600780c */ /* 0x000fc80003f05270 */
[----:B------:R-:W-:Y:S01]  /*1920*/  IMAD.U32 R10, RZ, RZ, UR4 ;  /* 0x00000004ff0a7e24 */ /* 0x000fe2000f8e00ff */
[----:B------:R-:W-:-:S04]  /*1930*/  ULDC UR4, c[0x0][0x9d8] ;  /* 0x0002760000047ab9 */ /* 0x000fc80000000800 */
[----:B------:R-:W-:Y:S01]  /*1940*/  SHF.L.U32 R10, R10, 0x1f, RZ ;  /* 0x0000001f0a0a7819 */ /* 0x000fe200000006ff */
[----:B-1----:R-:W-:-:S05]  /*1950*/  IMAD.U32 R4, RZ, RZ, UR5 ;  /* 0x00000005ff047e24 */ /* 0x002fca000f8e00ff */
[----:B------:R-:W-:-:S04]  /*1960*/  LEA R3, R4, R3, 0x18 ;  /* 0x0000000304037211 */ /* 0x000fc800078ec0ff */
[----:B------:R-:W0:Y:S01]  /*1970*/  SYNCS.PHASECHK.TRANS64.TRYWAIT P1, [R3+URZ+0x29800], R10 ;  /* 0x0298000a030075a7 */ /* 0x000e22000802017f */
[----:B--2---:R-:W-:-:S04]  /*1980*/  FMUL.FTZ R0, R5, R0 ;  /* 0x0000000005007220 */ /* 0x004fc80000410000 */
[----:B------:R-:W-:Y:S01]  /*1990*/  FMUL.FTZ R0, R0, UR4 ;  /* 0x0000000400007c20 */ /* 0x000fe20008410000 */
[----:B0-----:R-:W-:Y:S06]  /*19a0*/  @!P1 BRA `(.L_x_286) ;  /* 0x000000f800ac9947 */ /* 0x001fec0003800000 */
.L_x_424:
[----:B------:R-:W-:Y:S05]  /*19b0*/  @!P0 BRA `(.L_x_287) ;  /* 0x0000000000048947 */ /* 0x000fea0003800000 */
[----:B------:R-:W-:Y:S01]  /*19c0*/  BPT.TRAP 0x1 ;  /* 0x000000040000795c */ /* 0x000fe20000300000 */
.L_x_287:
[----:B------:R-:W-:Y:S02]  /*19d0*/  IMAD.U32 R6, RZ, RZ, UR51 ;  /* 0x00000033ff067e24 */ /* 0x000fe4000f8e00ff */
[----:B------:R-:W-:Y:S02]  /*19e0*/  IMAD.U32 R7, RZ, RZ, UR42 ;  /* 0x0000002aff077e24 */ /* 0x000fe4000f8e00ff */
[----:B------:R-:W-:-:S03]  /*19f0*/  IMAD R5, R6, 0x8, R3 ;  /* 0x0000000806057824 */ /* 0x000fc600078e0203 */
[----:B------:R-:W-:-:S04]  /*1a00*/  SHF.L.U32 R6, R7, 0x1f, RZ ;  /* 0x0000001f07067819 */ /* 0x000fc800000006ff */
[----:B------:R1:W2:Y:S01]  /*1a10*/  SYNCS.PHASECHK.TRANS64.TRYWAIT P1, [R5+URZ+0x29830], R6 ;  /* 0x02983006050075a7 */ /* 0x0002a2000802017f */
[----:B------:R-:W-:Y:S05]  /*1a20*/  @!P0 BRA `(.L_x_288) ;  /* 0x0000000000048947 */ /* 0x000fea0003800000 */
[----:B------:R-:W-:Y:S01]  /*1a30*/  BPT.TRAP 0x1 ;  /* 0x000000040000795c */ /* 0x000fe20000300000 */
.L_x_288:
[----:B------:R-:W3:Y:S01]  /*1a40*/  S2R R7, SR_TID.X ;  /* 0x0000000000077919 */ /* 0x000ee20000002100 */
[----:B------:R-:W-:Y:S01]  /*1a50*/  IMAD.MOV.U32 R87, RZ, RZ, RZ ;  /* 0x000000ffff577224 */ /* 0x000fe200078e00ff */
[----:B---3--:R-:W-:Y:S01]  /*1a60*/  LOP3.LUT P2, RZ, R7, 0x7f, RZ, 0xc0, !PT ;  /* 0x0000007f07ff7812 */ /* 0x008fe2000784c0ff */
[----:B--2---:R-:W-:-:S12]  /*1a70*/  @P1 BRA `(.L_x_289) ;  /* 0x0000000000081947 */ /* 0x004fd80003800000 */
[----:B------:R-:W2:Y:S02]  /*1a80*/  SYNCS.PHASECHK.TRANS64.TRYWAIT P1, [R5+URZ+0x29830], R6 ;  /* 0x02983006050075a7 */ /* 0x000ea4000802017f */
[----:B--2---:R-:W-:Y:S05]  /*1a90*/  @!P1 BRA `(.L_x_290) ;  /* 0x000000f800849947 */ /* 0x004fea0003800000 */
.L_x_289:
[----:B------:R-:W-:Y:S05]  /*1aa0*/  WARPSYNC.ALL ;  /* 0x0000000000007948 */ /* 0x000fea0003800000 */
[----:B------:R-:W-:Y:S01]  /*1ab0*/  R2UR UR4, R3 ;  /* 0x00000000030472ca */ /* 0x000fe200000e0000 */
[----:B------:R-:W-:Y:S01]  /*1ac0*/  ULOP3.LUT UR28, UR52, 0x10000, URZ, 0xfc, !UPT ;  /* 0x00010000341c7892 */ /* 0x000fe2000f8efc3f */
[----:B------:R-:W-:Y:S01]  /*1ad0*/  WARPGROUP.ARRIVE ;  /* 0x00000000000079c5 */ /* 0x000fe20000000000 */
[----:B------:R-:W-:Y:S01]  /*1ae0*/  UMOV UR25, 0x80000020 ;  /* 0x8000002000197882 */ /* 0x000fe20000000000 */
[----:B------:R-:W-:Y:S01]  /*1af0*/  UMOV UR27, 0x80000020 ;  /* 0x80000020001b7882 */ /* 0x000fe20000000000 */
[----:B------:R-:W-:Y:S01]  /*1b00*/  UMOV UR5, UR25 ;  /* 0x0000001900057c82 */ /* 0x000fe20008000000 */
[----:B------:R-:W-:Y:S01]  /*1b10*/  UMOV UR7, 0x80000020 ;  /* 0x8000002000077882 */ /* 0x000fe20000000000 */
[----:B------:R-:W-:Y:S01]  /*1b20*/  UMOV UR9, UR25 ;  /* 0x0000001900097c82 */ /* 0x000fe20008000000 */
[----:B------:R-:W-:Y:S01]  /*1b30*/  UMOV UR24, UR28 ;  /* 0x0000001c00187c82 */ /* 0x000fe20008000000 */
[----:B------:R-:W-:Y:S01]  /*1b40*/  UMOV UR11, 0x80000020 ;  /* 0x80000020000b7882 */ /* 0x000fe20000000000 */
[----:B------:R-:W-:Y:S01]  /*1b50*/  UMOV UR8, UR24 ;  /* 0x0000001800087c82 */ /* 0x000fe20008000000 */
[----:B------:R-:W-:Y:S01]  /*1b60*/  UIADD3 UR12, UR28, 0x2, URZ ;  /* 0x000000021c0c7890 */ /* 0x000fe2000fffe03f */
[----:B------:R-:W-:Y:S01]  /*1b70*/  VIADD R8, R169, UR50 ;  /* 0x00000032a9087c36 */ /* 0x000fe20008000000 */
[----:B------:R-:W-:Y:S01]  /*1b80*/  UIADD3 UR4, UR4, 0x1a400, URZ ;  /* 0x0001a40004047890 */ /* 0x000fe2000fffe03f */
[----:B------:R-:W3:Y:S01]  /*1b90*/  S2R R84, SR_TID.X ;  /* 0x0000000000547919 */ /* 0x000ee20000002100 */
[----:B------:R-:W-:Y:S01]  /*1ba0*/  UMOV UR15, 0x80000020 ;  /* 0x80000020000f7882 */ /* 0x000fe20000000000 */
[----:B------:R-:W-:-:S02]  /*1bb0*/  UIADD3 UR16, UR28, 0x200, URZ ;  /* 0x000002001c107890 */ /* 0x000fc4000fffe03f */
[----:B------:R-:W-:Y:S01]  /*1bc0*/  USHF.R.U32.HI UR4, URZ, 0x4, UR4 ;  /* 0x000000043f047899 */ /* 0x000fe20008011604 */
[----:B------:R-:W-:Y:S01]  /*1bd0*/  UMOV UR19, 0x80000020 ;  /* 0x8000002000137882 */ /* 0x000fe20000000000 */
[----:B------:R-:W-:Y:S02]  /*1be0*/  UMOV UR23, 0x80000020 ;  /* 0x8000002000177882 */ /* 0x000fe40000000000 */
[----:B------:R-:W-:Y:S01]  /*1bf0*/  ULOP3.LUT UR4, UR4, 0x3fff, URZ, 0xc0, !UPT ;  /* 0x00003fff04047892 */ /* 0x000fe2000f8ec03f */
[----:B------:R-:W-:Y:S01]  /*1c00*/  UMOV UR31, 0x80000020 ;  /* 0x80000020001f7882 */ /* 0x000fe20000000000 */
[----:B------:R-:W-:Y:S02]  /*1c10*/  UISETP.GE.AND UP0, UPT, UR50, 0xa1, UPT ;  /* 0x000000a13200788c */ /* 0x000fe4000bf06270 */
[----:B------:R-:W-:-:S03]  /*1c20*/  ULOP3.LUT UR46, UR4, 0x10000, URZ, 0xfc, !UPT ;  /* 0x00010000042e7892 */ /* 0x000fc6000f8efc3f */
[----:B------:R-:W-:Y:S01]  /*1c30*/  UMOV UR4, UR24 ;  /* 0x0000001800047c82 */ /* 0x000fe20008000000 */
[----:B------:R-:W-:-:S04]  /*1c40*/  UIMAD UR32, UR51, 0x780, UR46 ;  /* 0x00000780332078a4 */ /* 0x000fc8000f8e022e */
[----:B------:R-:W-:Y:S02]  /*1c50*/  UIADD3 UR6, UR32, 0x100, URZ ;  /* 0x0000010020067890 */ /* 0x000fe4000fffe03f */
[----:B------:R-:W-:Y:S02]  /*1c60*/  UIADD3 UR10, UR32, 0x180, URZ ;  /* 0x00000180200a7890 */ /* 0x000fe4000fffe03f */
[----:B------:R-:W-:Y:S01]  /*1c70*/  UMOV UR26, UR32 ;  /* 0x00000020001a7c82 */ /* 0x000fe20008000000 */
[----:B------:R-:W-:Y:S01]  /*1c80*/  UIADD3 UR14, UR32, 0x182, URZ ;  /* 0x00000182200e7890 */ /* 0x000fe2000fffe03f */
[----:B------:R-:W-:Y:S01]  /*1c90*/  QGMMA.64x32x32.F32.E4M3.E4M3 R104, gdesc[UR24], RZ, !UPT, gsb0 ;  /* 0x00600000186879f3 */ /* 0x000fe2000c0008ff */
[----:B------:R-:W-:Y:S01]  /*1ca0*/  UIADD3 UR26, UR32, 0x80, URZ ;  /* 0x00000080201a7890 */ /* 0x000fe2000fffe03f */
[----:B------:R-:W-:Y:S01]  /*1cb0*/  UMOV UR27, 0x80000020 ;  /* 0x80000020001b7882 */ /* 0x000fe20000000000 */
[----:B------:R-:W-:Y:S02]  /*1cc0*/  UIADD3 UR18, UR32, 0x400, URZ ;  /* 0x0000040020127890 */ /* 0x000fe4000fffe03f */
[----:B------:R-:W-:-:S02]  /*1cd0*/  UIADD3 UR22, UR32, 0x402, URZ ;  /* 0x0000040220167890 */ /* 0x000fc4000fffe03f */
[----:B------:R-:W-:Y:S01]  /*1ce0*/  UIADD3 UR30, UR32, 0x680, URZ ;  /* 0x00000680201e7890 */ /* 0x000fe2000fffe03f */
        /* <DEDUP_REMOVED lines=162> */
[----:B------:R-:W4:Y:S01]  /*2710*/  MUFU.TANH R13, R114 ;  /* 0x00000072000d7308 */ /* 0x000f220000002400 */
[C---:B------:R-:W-:Y:S01]  /*2720*/  FMUL.FTZ R115, R0.reuse, R115 ;  /* 0x0000007300737220 */ /* 0x040fe20000410000 */
[C---:B------:R-:W-:Y:S01]  /*2730*/  FMUL.FTZ R118, R0.reuse, R118 ;  /* 0x0000007600767220 */ /* 0x040fe20000410000 */
[----:B------:R-:W-:-:S05]  /*2740*/  FMUL.FTZ R119, R0, R119 ;  /* 0x0000007700777220 */ /* 0x000fca0000410000 */
[----:B------:R-:W5:Y:S08]  /*2750*/  MUFU.TANH R104, R104 ;  /* 0x0000006800687308 */ /* 0x000f700000002400 */
[----:B0-----:R-:W0:Y:S08]  /*2760*/  MUFU.TANH R10, R105 ;  /* 0x00000069000a7308 */ /* 0x001e300000002400 */
[----:B------:R-:W-:Y:S08]  /*2770*/  MUFU.TANH R77, R113 ;  /* 0x00000071004d7308 */ /* 0x000ff00000002400 */
[----:B------:R-:W3:Y:S08]  /*2780*/  MUFU.TANH R108, R108 ;  /* 0x0000006c006c7308 */ /* 0x000ef00000002400 */
[----:B------:R-:W3:Y:S01]  /*2790*/  MUFU.TANH R109, R109 ;  /* 0x0000006d006d7308 */ /* 0x000ee20000002400 */
[----:B------:R-:W-:-:S02]  /*27a0*/  WARPGROUP.DEPBAR.LE gsb0, 0x0 ;  /* 0x00008000000079c5 */ /* 0x000fc40000010000 */
[----:B------:R-:W-:Y:S01]  /*27b0*/  WARPGROUP.ARRIVE ;  /* 0x00000000000079c5 */ /* 0x000fe20000000000 */
[----:B------:R-:W-:-:S04]  /*27c0*/  FMUL.FTZ R91, R0, R91 ;  /* 0x0000005b005b7220 */ /* 0x000fc80000410000 */
[----:B------:R-:W3:Y:S01]  /*27d0*/  MUFU.TANH R7, R106 ;  /* 0x0000006a00077308 */ /* 0x000ee20000002400 */
        /* <DEDUP_REMOVED lines=15> */
[----:B-12---:R-:W1:Y:S01]  /*28d0*/  MUFU.TANH R6, R107 ;  /* 0x0000006b00067308 */ /* 0x006e620000002400 */
[C---:B------:R-:W-:Y:S01]  /*28e0*/  FMUL.FTZ R98, R0.reuse, R98 ;  /* 0x0000006200627220 */ /* 0x040fe20000410000 */
[C---:B------:R-:W-:Y:S01]  /*28f0*/  FMUL.FTZ R99, R0.reuse, R99 ;  /* 0x0000006300637220 */ /* 0x040fe20000410000 */
[C---:B------:R-:W-:Y:S01]  /*2900*/  FMUL.FTZ R102, R0.reuse, R102 ;  /* 0x0000006600667220 */ /* 0x040fe20000410000 */
[----:B------:R-:W-:-:S04]  /*2910*/  FMUL.FTZ R103, R0, R103 ;  /* 0x0000006700677220 */ /* 0x000fc80000410000 */
[----:B------:R-:W2:Y:S08]  /*2920*/  MUFU.TANH R9, R110 ;  /* 0x0000006e00097308 */ /* 0x000eb00000002400 */
[----:B------:R-:W2:Y:S08]  /*2930*/  MUFU.TANH R116, R116 ;  /* 0x0000007400747308 */ /* 0x000eb00000002400 */
[----:B------:R-:W2:Y:S08]  /*2940*/  MUFU.TANH R11, R111 ;  /* 0x0000006f000b7308 */ /* 0x000eb00000002400 */
[----:B------:R-:W-:Y:S08]  /*2950*/  MUFU.TANH R117, R117 ;  /* 0x0000007500757308 */ /* 0x000ff00000002400 */
[----:B------:R-:W2:Y:S01]  /*2960*/  MUFU.TANH R85, R88 ;  /* 0x0000005800557308 */ /* 0x000ea20000002400 */
        /* <DEDUP_REMOVED lines=15> */
[----:B----4-:R-:W-:-:S02]  /*2a60*/  IMAD.U32 R57, RZ, RZ, UR47 ;  /* 0x0000002fff397e24 */ /* 0x010fc4000f8e00ff */
        /* <DEDUP_REMOVED lines=19> */
[----:B-----5:R-:W-:Y:S01]  /*2ba0*/  FSEL R65, R104, -INF , P1 ;  /* 0xff80000068417808 */ /* 0x020fe20000800000 */
[----:B------:R-:W5:Y:S01]  /*2bb0*/  MUFU.TANH R15, R115 ;  /* 0x00000073000f7308 */ /* 0x000f620000002400 */
[----:B0-----:R-:W-:Y:S02]  /*2bc0*/  FSEL R10, R10, -INF , P2 ;  /* 0xff8000000a0a7808 */ /* 0x001fe40001000000 */
[----:B------:R-:W-:Y:S02]  /*2bd0*/  ISETP.GT.AND P4, PT, R8, 0x9, PT ;  /* 0x000000090800780c */ /* 0x000fe40003f84270 */
[----:B---3--:R-:W-:-:S02]  /*2be0*/  FSEL R69, R108, -INF , P3 ;  /* 0xff8000006c457808 */ /* 0x008fc40001800000 */
[----:B----4-:R-:W-:Y:S01]  /*2bf0*/  FSEL R71, R109, -INF , P4 ;  /* 0xff8000006d477808 */ /* 0x010fe20002000000 */
[----:B------:R-:W0:Y:S01]  /*2c00*/  MUFU.TANH R83, R89 ;  /* 0x0000005900537308 */ /* 0x000e220000002400 */
[----:B------:R-:W-:Y:S02]  /*2c10*/  FSEL R7, R7, -INF , P1 ;  /* 0xff80000007077808 */ /* 0x000fe40000800000 */
[----:B------:R-:W-:Y:S02]  /*2c20*/  ISETP.GT.AND P1, PT, R8, 0x11, PT ;  /* 0x000000110800780c */ /* 0x000fe40003f24270 */
[----:B-1----:R-:W-:Y:S02]  /*2c30*/  FSEL R6, R6, -INF , P2 ;  /* 0xff80000006067808 */ /* 0x002fe40001000000 */
[----:B------:R-:W-:Y:S01]  /*2c40*/  ISETP.GT.AND P2, PT, R8, 0x18, PT ;  /* 0x000000180800780c */ /* 0x000fe20003f44270 */
[----:B------:R-:W1:Y:S01]  /*2c50*/  MUFU.TANH R21, R118 ;  /* 0x0000007600157308 */ /* 0x000e620000002400 */
[----:B------:R-:W-:-:S02]  /*2c60*/  FSEL R77, R77, -INF , P1 ;  /* 0xff8000004d4d7808 */ /* 0x000fc40000800000 */
[----:B--2---:R-:W-:Y:S02]  /*2c70*/  FSEL R9, R9, -INF , P3 ;  /* 0xff80000009097808 */ /* 0x004fe40001800000 */
[----:B------:R-:W-:Y:S02]  /*2c80*/  ISETP.GT.AND P3, PT, R8, 0x19, PT ;  /* 0x000000190800780c */ /* 0x000fe40003f64270 */
[----:B------:R-:W-:Y:S01]  /*2c90*/  FSEL R91, R116, -INF , P2 ;  /* 0xff800000745b7808 */ /* 0x000fe20001000000 */
[----:B------:R-:W-:Y:S01]  /*2ca0*/  MUFU.TANH R92, R92 ;  /* 0x0000005c005c7308 */ /* 0x000fe20000002400 */
[----:B------:R-:W-:Y:S02]  /*2cb0*/  FSEL R11, R11, -INF , P4 ;  /* 0xff8000000b0b7808 */ /* 0x000fe40002000000 */
[----:B------:R-:W-:Y:S01]  /*2cc0*/  ISETP.GT.AND P4, PT, R8, 0x20, PT ;  /* 0x000000200800780c */ /* 0x000fe20003f84270 */
[----:B------:R-:W-:Y:S02]  /*2cd0*/  WARPGROUP.DEPBAR.LE gsb0, 0x0 ;  /* 0x00008000000079c5 */ /* 0x000fe40000010000 */
[C---:B------:R-:W-:Y:S01]  /*2ce0*/  FMUL.FTZ R45, R0.reuse, R45 ;  /* 0x0000002d002d7220 */ /* 0x040fe20000410000 */
[----:B------:R-:W-:Y:S01]  /*2cf0*/  WARPGROUP.ARRIVE ;  /* 0x00000000000079c5 */ /* 0x000fe20000000000 */
[----:B------:R-:W-:Y:S01]  /*2d00*/  MUFU.TANH R119, R119 ;  /* 0x0000007700777308 */ /* 0x000fe20000002400 */
[----:B------:R-:W-:Y:S01]  /*2d10*/  FSEL R85, R85, -INF , P4 ;  /* 0xff80000055557808 */ /* 0x000fe20002000000 */
[C---:B------:R-:W-:Y:S01]  /*2d20*/  FMUL.FTZ R41, R0.reuse, R41 ;  /* 0x0000002900297220 */ /* 0x040fe20000410000 */
[----:B-----5:R-:W-:Y:S01]  /*2d30*/  FSEL R15, R15, -INF , P1 ;  /* 0xff8000000f0f7808 */ /* 0x020fe20000800000 */
[----:B------:R-:W-:Y:S01]  /*2d40*/  FMUL.FTZ R43, R0, R43 ;  /* 0x0000002b002b7220 */ /* 0x000fe20000410000 */
[----:B------:R-:W-:Y:S01]  /*2d50*/  QGMMA.64x32x32.F32.E4M3.E4M3 R24, gdesc[UR20], R24, gsb0 ;  /* 0x00600000141879f3 */ /* 0x000fe20008000818 */
[----:B------:R-:W-:Y:S01]  /*2d60*/  ISETP.GT.AND P1, PT, R8, 0x28, PT ;  /* 0x000000280800780c */ /* 0x000fe20003f24270 */
[C---:B------:R-:W-:Y:S01]  /*2d70*/  FMUL.FTZ R47, R0.reuse, R47 ;  /* 0x0000002f002f7220 */ /* 0x040fe20000410000 */
[----:B------:R2:W-:Y:S01]  /*2d80*/  MUFU.TANH R137, R45 ;  /* 0x0000002d00897308 */ /* 0x0005e20000002400 */
[----:B0-----:R-:W-:Y:S01]  /*2d90*/  FSEL R83, R83, -INF , P5 ;  /* 0xff80000053537808 */ /* 0x001fe20002800000 */
[C---:B------:R-:W-:Y:S01]  /*2da0*/  FMUL.FTZ R49, R0.reuse, R49 ;  /* 0x0000003100317220 */ /* 0x040fe20000410000 */
[----:B-1----:R-:W-:Y:S01]  /*2db0*/  FSEL R21, R21, -INF , P2 ;  /* 0xff80000015157808 */ /* 0x002fe20001000000 */
[----:B------:R-:W-:Y:S01]  /*2dc0*/  FMUL.FTZ R57, R0, R51 ;  /* 0x0000003300397220 */ /* 0x000fe20000410000 */
[----:B------:R-:W-:Y:S01]  /*2dd0*/  ISETP.GT.AND P2, PT, R8, 0x29, PT ;  /* 0x000000290800780c */ /* 0x000fe20003f44270 */
[C---:B------:R-:W-:Y:S01]  /*2de0*/  FMUL.FTZ R40, R0.reuse, R40 ;  /* 0x0000002800287220 */ /* 0x040fe20000410000 */
[----:B------:R-:W-:Y:S01]  /*2df0*/  FMUL.FTZ R44, R0, R44 ;  /* 0x0000002c002c7220 */ /* 0x000fe20000410000 */
[----:B------:R0:W1:Y:S01]  /*2e00*/  MUFU.TANH R81, R93 ;  /* 0x0000005d00517308 */ /* 0x0000620000002400 */
[----:B--2---:R-:W-:Y:S01]  /*2e10*/  FSEL R45, R12, -INF , P5 ;  /* 0xff8000000c2d7808 */ /* 0x004fe20002800000 */
[C---:B------:R-:W-:Y:S01]  /*2e20*/  FMUL.FTZ R42, R0.reuse, R42 ;  /* 0x0000002a002a7220 */ /* 0x040fe20000410000 */
[----:B------:R-:W-:Y:S01]  /*2e30*/  FMNMX.FTZ R12, R65, R10, !PT ;  /* 0x0000000a410c7209 */ /* 0x000fe20007810000 */
[----:B------:R-:W-:Y:S01]  /*2e40*/  FMUL.FTZ R48, R0, R48 ;  /* 0x0000003000307220 */ /* 0x000fe20000410000 */
[----:B------:R-:W-:Y:S01]  /*2e50*/  ISETP.GT.AND P5, PT, R8, 0x38, PT ;  /* 0x000000380800780c */ /* 0x000fe20003fa4270 */
[C---:B------:R-:W-:Y:S01]  /*2e60*/  FMUL.FTZ R46, R0.reuse, R46 ;  /* 0x0000002e002e7220 */ /* 0x040fe20000410000 */
[----:B------:R-:W-:Y:S01]  /*2e70*/  FMNMX.FTZ R82, R69, R12, !PT ;  /* 0x0000000c45527209 */ /* 0x000fe20007810000 */
[----:B------:R-:W-:Y:S01]  /*2e80*/  MUFU.TANH R90, R90 ;  /* 0x0000005a005a7308 */ /* 0x000fe20000002400 */
[----:B0-----:R-:W-:Y:S01]  /*2e90*/  FSEL R93, R117, -INF , P3 ;  /* 0xff800000755d7808 */ /* 0x001fe20001800000 */
[C---:B------:R-:W-:Y:S01]  /*2ea0*/  FMUL.FTZ R52, R0.reuse, R52 ;  /* 0x0000003400347220 */ /* 0x040fe20000410000 */
[----:B------:R-:W-:Y:S01]  /*2eb0*/  FMNMX.FTZ R82, R71, R82, !PT ;  /* 0x0000005247527209 */ /* 0x000fe20007810000 */
[C---:B------:R-:W-:Y:S01]  /*2ec0*/  FMUL.FTZ R50, R0.reuse, R50 ;  /* 0x0000003200327220 */ /* 0x040fe20000410000 */
[----:B------:R-:W-:-:S02]  /*2ed0*/  FMUL.FTZ R54, R0, R54 ;  /* 0x0000003600367220 */ /* 0x000fc40000410000 */
[----:B------:R-:W-:Y:S01]  /*2ee0*/  FMNMX.FTZ R82, R75, R82, !PT ;  /* 0x000000524b527209 */ /* 0x000fe20007810000 */
[----:B------:R-:W-:Y:S01]  /*2ef0*/  MUFU.TANH R96, R96 ;  /* 0x0000006000607308 */ /* 0x000fe20000002400 */
[----:B-1----:R-:W-:Y:S02]  /*2f00*/  FSEL R81, R81, -INF , P2 ;  /* 0xff80000051517808 */ /* 0x002fe40001000000 */
[----:B------:R-:W-:-:S04]  /*2f10*/  FMNMX.FTZ R82, R77, R82, !PT ;  /* 0x000000524d527209 */ /* 0x000fc80007810000 */
[----:B------:R-:W-:Y:S01]  /*2f20*/  FMNMX.FTZ R82, R91, R82, !PT ;  /* 0x000000525b527209 */ /* 0x000fe20007810000 */
[----:B------:R-:W-:Y:S03]  /*2f30*/  MUFU.TANH R97, R97 ;  /* 0x0000006100617308 */ /* 0x000fe60000002400 */
[----:B------:R-:W-:-:S04]  /*2f40*/  FMNMX.FTZ R82, R93, R82, !PT ;  /* 0x000000525d527209 */ /* 0x000fc80007810000 */
[----:B------:R-:W-:Y:S01]  /*2f50*/  FMNMX.FTZ R82, R85, R82, !PT ;  /* 0x0000005255527209 */ /* 0x000fe20007810000 */
[----:B------:R-:W-:Y:S03]  /*2f60*/  MUFU.TANH R94, R94 ;  /* 0x0000005e005e7308 */ /* 0x000fe60000002400 */
[----:B------:R-:W-:-:S05]  /*2f70*/  FMNMX.FTZ R82, R83, R82, !PT ;  /* 0x0000005253527209 */ /* 0x000fca0007810000 */
[----:B------:R0:W-:Y:S08]  /*2f80*/  MUFU.TANH R14, R95 ;  /* 0x0000005f000e7308 */ /* 0x0001f00000002400 */
[----:B------:R-:W1:Y:S01]  /*2f90*/  MUFU.TANH R100, R100 ;  /* 0x0000006400647308 */ /* 0x000e620000002400 */
[----:B0-----:R-:W-:Y:S01]  /*2fa0*/  FSEL R95, R92, -INF , P1 ;  /* 0xff8000005c5f7808 */ /* 0x001fe20000800000 */
[----:B------:R-:W-:-:S02]  /*2fb0*/  WARPGROUP.DEPBAR.LE gsb0, 0x0 ;  /* 0x00008000000079c5 */ /* 0x000fc40000010000 */
[C---:B------:R-:W-:Y:S01]  /*2fc0*/  FMUL.FTZ R24, R0.reuse, R24 ;  /* 0x0000001800187220 */ /* 0x040fe20000410000 */
[----:B------:R-:W-:Y:S01]  /*2fd0*/  FMNMX.FTZ R82, R95, R82, !PT ;  /* 0x000000525f527209 */ /* 0x000fe20007810000 */
[C---:B------:R-:W-:Y:S01]  /*2fe0*/  FMUL.FTZ R26, R0.reuse, R26 ;  /* 0x0000001a001a7220 */ /* 0x040fe20000410000 */
[C---:B------:R-:W-:Y:S01]  /*2ff0*/  FMUL.FTZ R28, R0.reuse, R28 ;  /* 0x0000001c001c7220 */ /* 0x040fe20000410000 */
[----:B------:R0:W-:Y:S01]  /*3000*/  MUFU.TANH R129, R41 ;  /* 0x0000002900817308 */ /* 0x0001e20000002400 */
[----:B------:R-:W-:Y:S01]  /*3010*/  FMNMX.FTZ R82, R81, R82, !PT ;  /* 0x0000005251527209 */ /* 0x000fe20007810000 */
[C---:B------:R-:W-:Y:S01]  /*3020*/  FMUL.FTZ R30, R0.reuse, R30 ;  /* 0x0000001e001e7220 */ /* 0x040fe20000410000 */
[C---:B------:R-:W-:Y:S01]  /*3030*/  FMUL.FTZ R32, R0.reuse, R32 ;  /* 0x0000002000207220 */ /* 0x040fe20000410000 */
[C---:B------:R-:W-:Y:S01]  /*3040*/  FMUL.FTZ R36, R0.reuse, R36 ;  /* 0x0000002400247220 */ /* 0x040fe20000410000 */
[C---:B------:R-:W-:Y:S01]  /*3050*/  FMUL.FTZ R34, R0.reuse, R34 ;  /* 0x0000002200227220 */ /* 0x040fe20000410000 */
[C---:B------:R-:W-:Y:S01]  /*3060*/  FMUL.FTZ R38, R0.reuse, R38 ;  /* 0x0000002600267220 */ /* 0x040fe20000410000 */
[C---:B------:R-:W-:Y:S01]  /*3070*/  FMUL.FTZ R31, R0.reuse, R31 ;  /* 0x0000001f001f7220 */ /* 0x040fe20000410000 */
[----:B------:R1:W-:Y:S01]  /*3080*/  MUFU.TANH R72, R101 ;  /* 0x0000006500487308 */ /* 0x0003e20000002400 */
[----:B0-----:R-:W-:Y:S01]  /*3090*/  FSEL R41, R119, -INF , P3 ;  /* 0xff80000077297808 */ /* 0x001fe20001800000 */
[----:B------:R-:W-:Y:S01]  /*30a0*/  FMUL.FTZ R35, R0, R35 ;  /* 0x0000002300237220 */ /* 0x000fe20000410000 */
[----:B------:R-:W-:Y:S01]  /*30b0*/  ISETP.GT.AND P3, PT, R8, 0x30, PT ;  /* 0x000000300800780c */ /* 0x000fe20003f64270 */
[----:B------:R-:W-:-:S04]  /*30c0*/  FMUL.FTZ R39, R0, R39 ;  /* 0x0000002700277220 */ /* 0x000fc80000410000 */
[----:B------:R-:W0:Y:S01]  /*30d0*/  MUFU.TANH R98, R98 ;  /* 0x0000006200627308 */ /* 0x000e220000002400 */
[----:B-1----:R-:W-:-:S07]  /*30e0*/  FSEL R101, R100, -INF , P5 ;  /* 0xff80000064657808 */ /* 0x002fce0002800000 */
[----:B------:R1:W-:Y:S08]  /*30f0*/  MUFU.TANH R105, R43 ;  /* 0x0000002b00697308 */ /* 0x0003f00000002400 */
[----:B------:R2:W-:Y:S01]  /*3100*/  MUFU.TANH R20, R99 ;  /* 0x0000006300147308 */ /* 0x0005e20000002400 */
[----:B-1----:R-:W-:Y:S02]  /*3110*/  FSEL R43, R90, -INF , P4 ;  /* 0xff8000005a2b7808 */ /* 0x002fe40002000000 */
[----:B------:R-:W-:-:S02]  /*3120*/  ISETP.GT.AND P4, PT, R8, 0x31, PT ;  /* 0x000000310800780c */ /* 0x000fc40003f84270 */
[----:B0-----:R-:W-:Y:S02]  /*3130*/  FSEL R51, R98, -INF , P3 ;  /* 0xff80000062337808 */ /* 0x001fe40001800000 */
[----:B------:R-:W-:Y:S01]  /*3140*/  FSEL R97, R97, -INF , P4 ;  /* 0xff80000061617808 */ /* 0x000fe20002000000 */
[----:B------:R-:W0:Y:S01]  /*3150*/  MUFU.TANH R56, R56 ;  /* 0x0000003800387308 */ /* 0x000e220000002400 */
[----:B--2---:R-:W-:Y:S02]  /*3160*/  FSEL R99, R96, -INF , P3 ;  /* 0xff80000060637808 */ /* 0x004fe40001800000 */
[----:B------:R-:W-:Y:S02]  /*3170*/  ISETP.GT.AND P3, PT, R8, 0x41, PT ;  /* 0x000000410800780c */ /* 0x000fe40003f64270 */
[----:B------:R-:W-:Y:S02]  /*3180*/  FMNMX.FTZ R82, R99, R82, !PT ;  /* 0x0000005263527209 */ /* 0x000fe40007810000 */
[----:B------:R-:W-:Y:S01]  /*3190*/  FSEL R113, R113, -INF , P3 ;  /* 0xff80000071717808 */ /* 0x000fe20001800000 */
[----:B------:R-:W1:Y:S01]  /*31a0*/  MUFU.TANH R102, R102 ;  /* 0x0000006600667308 */ /* 0x000e620000002400 */
[----:B------:R-:W-:-:S04]  /*31b0*/  FMNMX.FTZ R82, R97, R82, !PT ;  /* 0x0000005261527209 */ /* 0x000fc80007810000 */
[----:B------:R-:W-:-:S03]  /*31c0*/  FMNMX.FTZ R82, R101, R82, !PT ;  /* 0x0000005265527209 */ /* 0x000fc60007810000 */
[----:B------:R2:W-:Y:S08]  /*31d0*/  MUFU.TANH R115, R47 ;  /* 0x0000002f00737308 */ /* 0x0005f00000002400 */
[----:B------:R-:W3:Y:S01]  /*31e0*/  MUFU.TANH R60, R60 ;  /* 0x0000003c003c7308 */ /* 0x000ee20000002400 */
[----:B--2---:R-:W-:Y:S02]  /*31f0*/  FSEL R47, R94, -INF , P1 ;  /* 0xff8000005e2f7808 */ /* 0x004fe40000800000 */
[----:B------:R-:W-:-:S05]  /*3200*/  ISETP.GT.AND P1, PT, R8, 0x39, PT ;  /* 0x000000390800780c */ /* 0x000fca0003f24270 */
[----:B------:R2:W-:Y:S08]  /*3210*/  MUFU.TANH R73, R103 ;  /* 0x0000006700497308 */ /* 0x0005f00000002400 */
[----:B------:R4:W-:Y:S01]  /*3220*/  MUFU.TANH R141, R49 ;  /* 0x00000031008d7308 */ /* 0x0009e20000002400 */
[----:B--2---:R-:W-:-:S04]  /*3230*/  FSEL R103, R72, -INF , P1 ;  /* 0xff80000048677808 */ /* 0x004fc80000800000 */
[----:B------:R-:W-:-:S03]  /*3240*/  FMNMX.FTZ R82, R103, R82, !PT ;  /* 0x0000005267527209 */ /* 0x000fc60007810000 */
[----:B------:R-:W2:Y:S01]  /*3250*/  MUFU.TANH R76, R61 ;  /* 0x0000003d004c7308 */ /* 0x000ea20000002400 */
[----:B----4-:R-:W-:Y:S02]  /*3260*/  FSEL R49, R14, -INF , P2 ;  /* 0xff8000000e317808 */ /* 0x010fe40001000000 */
[----:B------:R-:W-:-:S04]  /*3270*/  ISETP.GT.AND P2, PT, R8, 0x40, PT ;  /* 0x000000400800780c */ /* 0x000fc80003f44270 */
[----:B0-----:R-:W-:Y:S01]  /*3280*/  FSEL R107, R56, -INF , P2 ;  /* 0xff800000386b7808 */ /* 0x001fe20001000000 */
[----:B------:R-:W-:Y:S01]  /*3290*/  MUFU.TANH R58, R58 ;  /* 0x0000003a003a7308 */ /* 0x000fe20000002400 */
[----:B------:R-:W-:Y:S02]  /*32a0*/  FMUL.FTZ R56, R0, R27 ;  /* 0x0000001b00387220 */ /* 0x000fe40000410000 */
[----:B------:R-:W-:-:S04]  /*32b0*/  FMNMX.FTZ R82, R107, R82, !PT ;  /* 0x000000526b527209 */ /* 0x000fc80007810000 */
[----:B------:R-:W-:Y:S01]  /*32c0*/  FMNMX.FTZ R82, R113, R82, !PT ;  /* 0x0000005271527209 */ /* 0x000fe20007810000 */
[----:B------:R-:W-:Y:S08]  /*32d0*/  MUFU.TANH R64, R64 ;  /* 0x0000004000407308 */ /* 0x000ff00000002400 */
[----:B------:R0:W4:Y:S08]  /*32e0*/  MUFU.TANH R74, R59 ;  /* 0x0000003b004a7308 */ /* 0x0001300000002400 */
[----:B------:R5:W-:Y:S01]  /*32f0*/  MUFU.TANH R79, R67 ;  /* 0x00000043004f7308 */ /* 0x000be20000002400 */
[----:B0-----:R-:W-:Y:S01]  /*3300*/  FMUL.FTZ R59, R0, R53 ;  /* 0x00000035003b7220 */ /* 0x001fe20000410000 */
[----:B------:R-:W-:Y:S01]  /*3310*/  FSEL R53, R20, -INF , P4 ;  /* 0xff80000014357808 */ /* 0x000fe20002000000 */
[----:B------:R-:W-:Y:S01]  /*3320*/  FMUL.FTZ R20, R0, R25 ;  /* 0x0000001900147220 */ /* 0x000fe20000410000 */
[----:B------:R-:W-:-:S04]  /*3330*/  ISETP.GT.AND P4, PT, R8, 0x48, PT ;  /* 0x000000480800780c */ /* 0x000fc80003f84270 */
[----:B------:R-:W0:Y:S01]  /*3340*/  MUFU.TANH R62, R62 ;  /* 0x0000003e003e7308 */ /* 0x000e220000002400 */
[----:B-----5:R-:W-:Y:S01]  /*3350*/  FMUL.FTZ R67, R0, R55 ;  /* 0x0000003700437220 */ /* 0x020fe20000410000 */
[----:B-1----:R-:W-:Y:S02]  /*3360*/  FSEL R55, R102, -INF , P5 ;  /* 0xff80000066377808 */ /* 0x002fe40002800000 */
[----:B------:R-:W-:Y:S02]  /*3370*/  ISETP.GT.AND P5, PT, R8, 0x49, PT ;  /* 0x000000490800780c */ /* 0x000fe40003fa4270 */
[----:B---3--:R-:W-:Y:S02]  /*3380*/  FSEL R111, R60, -INF , P4 ;  /* 0xff8000003c6f7808 */ /* 0x008fe40002000000 */
[----:B------:R-:W1:Y:S01]  /*3390*/  MUFU.TANH R68, R68 ;  /* 0x0000004400447308 */ /* 0x000e620000002400 */
[----:B--2---:R-:W-:Y:S02]  /*33a0*/  FSEL R119, R76, -INF , P5 ;  /* 0xff8000004c777808 */ /* 0x004fe40002800000 */
[----:B------:R-:W-:-:S02]  /*33b0*/  FMNMX.FTZ R82, R111, R82, !PT ;  /* 0x000000526f527209 */ /* 0x000fc40007810000 */
[----:B----4-:R-:W-:Y:S02]  /*33c0*/  FSEL R61, R74, -INF , P3 ;  /* 0xff8000004a3d7808 */ /* 0x010fe40001800000 */
[----:B------:R-:W-:Y:S01]  /*33d0*/  FMNMX.FTZ R82, R119, R82, !PT ;  /* 0x0000005277527209 */ /* 0x000fe20007810000 */
[----:B------:R0:W2:Y:S01]  /*33e0*/  MUFU.TANH R78, R63 ;  /* 0x0000003f004e7308 */ /* 0x0000a20000002400 */
[----:B------:R-:W-:-:S07]  /*33f0*/  ISETP.GT.AND P3, PT, R8, 0x58, PT ;  /* 0x000000580800780c */ /* 0x000fce0003f64270 */
[----:B------:R3:W-:Y:S01]  /*3400*/  MUFU.TANH R12, R57 ;  /* 0x00000039000c7308 */ /* 0x0007e20000002400 */
[----:B0-----:R-:W-:Y:S02]  /*3410*/  FSEL R63, R62, -INF , P4 ;  /* 0xff8000003e3f7808 */ /* 0x001fe40002000000 */
[----:B------:R-:W-:Y:S02]  /*3420*/  ISETP.GT.AND P4, PT, R8, 0x59, PT ;  /* 0x000000590800780c */ /* 0x000fe40003f84270 */
[----:B-1----:R-:W-:Y:S02]  /*3430*/  FSEL R123, R68, -INF , P3 ;  /* 0xff800000447b7808 */ /* 0x002fe40001800000 */
[----:B------:R-:W-:Y:S01]  /*3440*/  FSEL R131, R131, -INF , P4 ;  /* 0xff80000083837808 */ /* 0x000fe20002000000 */
[----:B------:R-:W0:Y:S01]  /*3450*/  MUFU.TANH R70, R70 ;  /* 0x0000004600467308 */ /* 0x000e220000002400 */
[----:B---3--:R-:W-:Y:S02]  /*3460*/  FSEL R57, R73, -INF , P1 ;  /* 0xff80000049397808 */ /* 0x008fe40000800000 */
[----:B------:R-:W-:-:S02]  /*3470*/  ISETP.GT.AND P1, PT, R8, 0x50, PT ;  /* 0x000000500800780c */ /* 0x000fc40003f24270 */
[----:B--2---:R-:W-:Y:S02]  /*3480*/  FSEL R25, R78, -INF , P5 ;  /* 0xff8000004e197808 */ /* 0x004fe40002800000 */
[----:B------:R-:W-:Y:S01]  /*3490*/  FSEL R121, R64, -INF , P1 ;  /* 0xff80000040797808 */ /* 0x000fe20000800000 */
[----:B------:R-:W-:Y:S01]  /*34a0*/  MUFU.TANH R66, R66 ;  /* 0x0000004200427308 */ /* 0x000fe20000002400 */
[----:B------:R-:W-:Y:S02]  /*34b0*/  ISETP.GT.AND P5, PT, R8, 0x60, PT ;  /* 0x000000600800780c */ /* 0x000fe40003fa4270 */
[----:B------:R-:W-:-:S05]  /*34c0*/  FMNMX.FTZ R82, R121, R82, !PT ;  /* 0x0000005279527209 */ /* 0x000fca0007810000 */
[----:B------:R1:W-:Y:S01]  /*34d0*/  MUFU.TANH R145, R59 ;  /* 0x0000003b00917308 */ /* 0x0003e20000002400 */
[----:B0-----:R-:W-:Y:S02]  /*34e0*/  FSEL R73, R70, -INF , P3 ;  /* 0xff80000046497808 */ /* 0x001fe40001800000 */
[----:B------:R-:W-:-:S04]  /*34f0*/  ISETP.GT.AND P3, PT, R8, 0x69, PT ;  /* 0x000000690800780c */ /* 0x000fc80003f64270 */
[----:B------:R-:W-:Y:S01]  /*3500*/  FSEL R137, R137, -INF , P3 ;  /* 0xff80000089897808 */ /* 0x000fe20001800000 */
[----:B------:R-:W0:Y:S01]  /*3510*/  MUFU.TANH R40, R40 ;  /* 0x0000002800287308 */ /* 0x000e220000002400 */
[----:B-1----:R-:W-:Y:S01]  /*3520*/  FSEL R59, R58, -INF , P2 ;  /* 0xff8000003a3b7808 */ /* 0x002fe20001000000 */
[----:B------:R-:W-:Y:S01]  /*3530*/  FMUL.FTZ R58, R0, R29 ;  /* 0x0000001d003a7220 */ /* 0x000fe20000410000 */
[C---:B------:R-:W-:Y:S02]  /*3540*/  ISETP.GT.AND P2, PT, R8.reuse, 0x51, PT ;  /* 0x000000510800780c */ /* 0x040fe40003f44270 */
[----:B------:R-:W-:Y:S02]  /*3550*/  FSEL R115, R115, -INF , P3 ;  /* 0xff80000073737808 */ /* 0x000fe40001800000 */
[----:B------:R-:W-:Y:S01]  /*3560*/  FSEL R125, R125, -INF , P2 ;  /* 0xff8000007d7d7808 */ /* 0x000fe20001000000 */
[----:B------:R-:W1:Y:S01]  /*3570*/  MUFU.TANH R24, R24 ;  /* 0x0000001800187308 */ /* 0x000e620000002400 */
[----:B------:R-:W-:-:S02]  /*3580*/  ISETP.GT.AND P3, PT, R8, 0x80, PT ;  /* 0x000000800800780c */ /* 0x000fc40003f64270 */
[----:B------:R-:W-:Y:S02]  /*3590*/  FMNMX.FTZ R82, R125, R82, !PT ;  /* 0x000000527d527209 */ /* 0x000fe40007810000 */
[----:B------:R-:W-:Y:S02]  /*35a0*/  FSEL R27, R79, -INF , P2 ;  /* 0xff8000004f1b7808 */ /* 0x000fe40001000000 */
[----:B------:R-:W-:Y:S01]  /*35b0*/  FMNMX.FTZ R82, R123, R82, !PT ;  /* 0x000000527b527209 */ /* 0x000fe20007810000 */
[----:B------:R-:W2:Y:S01]  /*35c0*/  MUFU.TANH R44, R44 ;  /* 0x0000002c002c7308 */ /* 0x000ea20000002400 */
[----:B0-----:R-:W-:Y:S01]  /*35d0*/  FSEL R135, R40, -INF , P5 ;  /* 0xff80000028877808 */ /* 0x001fe20002800000 */
[----:B------:R-:W-:Y:S01]  /*35e0*/  FMUL.FTZ R40, R0, R33 ;  /* 0x0000002100287220 */ /* 0x000fe20000410000 */
[----:B------:R-:W-:Y:S02]  /*35f0*/  FMNMX.FTZ R82, R131, R82, !PT ;  /* 0x0000005283527209 */ /* 0x000fe40007810000 */
[----:B------:R-:W-:-:S02]  /*3600*/  ISETP.GT.AND P2, PT, R8, 0x68, PT ;  /* 0x000000680800780c */ /* 0x000fc40003f44270 */
[----:B------:R-:W-:Y:S01]  /*3610*/  FMNMX.FTZ R82, R135, R82, !PT ;  /* 0x0000005287527209 */ /* 0x000fe20007810000 */
[----:B------:R-:W0:Y:S01]  /*3620*/  MUFU.TANH R26, R26 ;  /* 0x0000001a001a7308 */ /* 0x000e220000002400 */
[----:B-1----:R-:W-:Y:S02]  /*3630*/  FSEL R149, R24, -INF , P3 ;  /* 0xff80000018957808 */ /* 0x002fe40001800000 */
[----:B------:R-:W-:Y:S02]  /*3640*/  FMNMX.FTZ R24, R7, R6, !PT ;  /* 0x0000000607187209 */ /* 0x000fe40007810000 */
[----:B------:R-:W-:Y:S02]  /*3650*/  FSEL R79, R80, -INF , P4 ;  /* 0xff800000504f7808 */ /* 0x000fe40002000000 */
[----:B------:R-:W-:Y:S01]  /*3660*/  FMNMX.FTZ R24, R9, R24, !PT ;  /* 0x0000001809187209 */ /* 0x000fe20007810000 */
[----:B------:R-:W1:Y:S01]  /*3670*/  MUFU.TANH R42, R42 ;  /* 0x0000002a002a7308 */ /* 0x000e620000002400 */
[----:B--2---:R-:W-:-:S02]  /*3680*/  FSEL R133, R44, -INF , P2 ;  /* 0xff8000002c857808 */ /* 0x004fc40001000000 */
[----:B------:R-:W-:-:S05]  /*3690*/  ISETP.GT.AND P4, PT, R8, 0x70, PT ;  /* 0x000000700800780c */ /* 0x000fca0003f84270 */
[----:B------:R2:W-:Y:S01]  /*36a0*/  MUFU.TANH R14, R67 ;  /* 0x00000043000e7308 */ /* 0x0005e20000002400 */
[----:B0-----:R-:W-:Y:S02]  /*36b0*/  FSEL R147, R26, -INF , P3 ;  /* 0xff8000001a937808 */ /* 0x001fe40001800000 */
[----:B------:R-:W-:Y:S02]  /*36c0*/  FMNMX.FTZ R26, R11, R24, !PT ;  /* 0x000000180b1a7209 */ /* 0x000fe40007810000 */
[----:B------:R-:W-:Y:S02]  /*36d0*/  ISETP.GT.AND P3, PT, R8, 0x91, PT ;  /* 0x000000910800780c */ /* 0x000fe40003f64270 */
[----:B------:R-:W-:Y:S01]  /*36e0*/  FMNMX.FTZ R26, R13, R26, !PT ;  /* 0x0000001a0d1a7209 */ /* 0x000fe20007810000 */
[----:B------:R-:W0:Y:S01]  /*36f0*/  MUFU.TANH R48, R48 ;  /* 0x0000003000307308 */ /* 0x000e220000002400 */
[----:B--2---:R-:W-:Y:S02]  /*3700*/  FSEL R67, R66, -INF , P1 ;  /* 0xff80000042437808 */ /* 0x004fe40000800000 */
[----:B------:R-:W-:-:S02]  /*3710*/  ISETP.GT.AND P1, PT, R8, 0x61, PT ;  /* 0x000000610800780c */ /* 0x000fc40003f24270 */
[----:B-1----:R-:W-:Y:S02]  /*3720*/  FSEL R29, R42, -INF , P5 ;  /* 0xff8000002a1d7808 */ /* 0x002fe40002800000 */
[----:B------:R-:W-:Y:S01]  /*3730*/  FSEL R129, R129, -INF , P1 ;  /* 0xff80000081817808 */ /* 0x000fe20000800000 */
[----:B------:R-:W1:Y:S01]  /*3740*/  MUFU.TANH R46, R46 ;  /* 0x0000002e002e7308 */ /* 0x000e620000002400 */
[----:B------:R-:W-:Y:S02]  /*3750*/  ISETP.GT.AND P5, PT, R8, 0x71, PT ;  /* 0x000000710800780c */ /* 0x000fe40003fa4270 */
[----:B------:R-:W-:Y:S02]  /*3760*/  FMNMX.FTZ R82, R129, R82, !PT ;  /* 0x0000005281527209 */ /* 0x000fe40007810000 */
[----:B------:R-:W-:Y:S02]  /*3770*/  FSEL R105, R105, -INF , P1 ;  /* 0xff80000069697808 */ /* 0x000fe40000800000 */
[----:B------:R-:W-:Y:S01]  /*3780*/  FMNMX.FTZ R82, R133, R82, !PT ;  /* 0x0000005285527209 */ /* 0x000fe20007810000 */
[----:B------:R-:W2:Y:S01]  /*3790*/  MUFU.TANH R52, R52 ;  /* 0x0000003400347308 */ /* 0x000ea20000002400 */
[----:B0-----:R-:W-:-:S02]  /*37a0*/  FSEL R139, R48, -INF , P4 ;  /* 0xff800000308b7808 */ /* 0x001fc40002000000 */
[----:B------:R-:W-:Y:S02]  /*37b0*/  FMNMX.FTZ R82, R137, R82, !PT ;  /* 0x0000005289527209 */ /* 0x000fe40007810000 */
[----:B------:R-:W-:Y:S02]  /*37c0*/  ISETP.GT.AND P1, PT, R8, 0x78, PT ;  /* 0x000000780800780c */ /* 0x000fe40003f24270 */
[----:B------:R-:W-:Y:S01]  /*37d0*/  FSEL R141, R141, -INF , P5 ;  /* 0xff8000008d8d7808 */ /* 0x000fe20002800000 */
[----:B------:R-:W0:Y:S01]  /*37e0*/  MUFU.TANH R28, R28 ;  /* 0x0000001c001c7308 */ /* 0x000e220000002400 */
[----:B------:R-:W-:Y:S02]  /*37f0*/  FMNMX.FTZ R82, R139, R82, !PT ;  /* 0x000000528b527209 */ /* 0x000fe40007810000 */
[----:B-1----:R-:W-:Y:S02]  /*3800*/  FSEL R109, R46, -INF , P2 ;  /* 0xff8000002e6d7808 */ /* 0x002fe40001000000 */
[----:B------:R-:W-:-:S02]  /*3810*/  FMNMX.FTZ R26, R15, R26, !PT ;  /* 0x0000001a0f1a7209 */ /* 0x000fc40007810000 */
[----:B------:R-:W-:Y:S01]  /*3820*/  ISETP.GT.AND P2, PT, R8, 0x79, PT ;  /* 0x000000790800780c */ /* 0x000fe20003f44270 */
[----:B------:R-:W1:Y:S01]  /*3830*/  MUFU.TANH R50, R50 ;  /* 0x0000003200327308 */ /* 0x000e620000002400 */
[----:B--2---:R-:W-:Y:S02]  /*3840*/  FSEL R143, R52, -INF , P1 ;  /* 0xff800000348f7808 */ /* 0x004fe40000800000 */
[----:B------:R-:W-:Y:S02]  /*3850*/  FMNMX.FTZ R82, R141, R82, !PT ;  /* 0x000000528d527209 */ /* 0x000fe40007810000 */
[----:B------:R-:W-:Y:S01]  /*3860*/  FSEL R33, R12, -INF , P5 ;  /* 0xff8000000c217808 */ /* 0x000fe20002800000 */
[----:B------:R-:W-:Y:S01]  /*3870*/  FMUL.FTZ R12, R0, R37 ;  /* 0x00000025000c7220 */ /* 0x000fe20000410000 */
[----:B------:R-:W-:Y:S01]  /*3880*/  ISETP.GT.AND P5, PT, R8, 0x88, PT ;  /* 0x000000880800780c */ /* 0x000fe20003fa4270 */
[----:B------:R-:W2:Y:S01]  /*3890*/  MUFU.TANH R20, R20 ;  /* 0x0000001400147308 */ /* 0x000ea20000002400 */
[----:B------:R-:W-:-:S02]  /*38a0*/  FMNMX.FTZ R26, R21, R26, !PT ;  /* 0x0000001a151a7209 */ /* 0x000fc40007810000 */
[----:B------:R-:W-:Y:S02]  /*38b0*/  FSEL R145, R145, -INF , P2 ;  /* 0xff80000091917808 */ /* 0x000fe40001000000 */
[----:B------:R-:W-:Y:S02]  /*38c0*/  FMNMX.FTZ R82, R143, R82, !PT ;  /* 0x000000528f527209 */ /* 0x000fe40007810000 */
[----:B0-----:R-:W-:Y:S01]  /*38d0*/  FSEL R157, R28, -INF , P5 ;  /* 0xff8000001c9d7808 */ /* 0x001fe20002800000 */
[----:B------:R-:W0:Y:S01]  /*38e0*/  MUFU.TANH R54, R54 ;  /* 0x0000003600367308 */ /* 0x000e220000002400 */
[----:B-1----:R-:W-:Y:S02]  /*38f0*/  FSEL R117, R50, -INF , P4 ;  /* 0xff80000032757808 */ /* 0x002fe40002000000 */
[----:B------:R-:W-:Y:S02]  /*3900*/  FMNMX.FTZ R28, R41, R26, !PT ;  /* 0x0000001a291c7209 */ /* 0x000fe40007810000 */
[----:B------:R-:W-:-:S02]  /*3910*/  ISETP.GT.AND P4, PT, R8, 0x81, PT ;  /* 0x000000810800780c */ /* 0x000fc40003f84270 */
[----:B------:R-:W-:Y:S01]  /*3920*/  FMNMX.FTZ R82, R145, R82, !PT ;  /* 0x0000005291527209 */ /* 0x000fe20007810000 */
[----:B------:R-:W1:Y:S01]  /*3930*/  MUFU.TANH R58, R58 ;  /* 0x0000003a003a7308 */ /* 0x000e620000002400 */
[----:B------:R-:W-:Y:S02]  /*3940*/  FMNMX.FTZ R28, R43, R28, !PT ;  /* 0x0000001c2b1c7209 */ /* 0x000fe40007810000 */
[----:B--2---:R-:W-:Y:S02]  /*3950*/  FSEL R151, R20, -INF , P4 ;  /* 0xff80000014977808 */ /* 0x004fe40002000000 */
[----:B------:R-:W-:Y:S02]  /*3960*/  FMNMX.FTZ R82, R149, R82, !PT ;  /* 0x0000005295527209 */ /* 0x000fe40007810000 */
[----:B------:R-:W-:Y:S01]  /*3970*/  FMNMX.FTZ R28, R45, R28, !PT ;  /* 0x0000001c2d1c7209 */ /* 0x000fe20007810000 */
[----:B------:R-:W2:Y:S01]  /*3980*/  MUFU.TANH R30, R30 ;  /* 0x0000001e001e7308 */ /* 0x000ea20000002400 */
[----:B0-----:R-:W-:-:S02]  /*3990*/  FSEL R127, R54, -INF , P1 ;  /* 0xff800000367f7808 */ /* 0x001fc40000800000 */
[----:B------:R-:W-:Y:S02]  /*39a0*/  ISETP.GT.AND P1, PT, R8, 0x89, PT ;  /* 0x000000890800780c */ /* 0x000fe40003f24270 */
[----:B------:R-:W-:Y:S02]  /*39b0*/  FMNMX.FTZ R82, R151, R82, !PT ;  /* 0x0000005297527209 */ /* 0x000fe40007810000 */
[----:B------:R-:W-:Y:S01]  /*39c0*/  FSEL R37, R14, -INF , P2 ;  /* 0xff8000000e257808 */ /* 0x000fe20001000000 */
[----:B------:R-:W0:Y:S01]  /*39d0*/  MUFU.TANH R32, R32 ;  /* 0x0000002000207308 */ /* 0x000e220000002400 */
[----:B------:R-:W-:Y:S02]  /*39e0*/  FMNMX.FTZ R28, R47, R28, !PT ;  /* 0x0000001c2f1c7209 */ /* 0x000fe40007810000 */
[----:B------:R-:W-:Y:S02]  /*39f0*/  ISETP.GT.AND P2, PT, R8, 0x90, PT ;  /* 0x000000900800780c */ /* 0x000fe40003f44270 */
[----:B-1----:R-:W-:-:S02]  /*3a00*/  FSEL R159, R58, -INF , P1 ;  /* 0xff8000003a9f7808 */ /* 0x002fc40000800000 */
[----:B------:R-:W-:Y:S01]  /*3a10*/  FMNMX.FTZ R82, R157, R82, !PT ;  /* 0x000000529d527209 */ /* 0x000fe20007810000 */
[----:B------:R-:W1:Y:S01]  /*3a20*/  MUFU.TANH R56, R56 ;  /* 0x0000003800387308 */ /* 0x000e620000002400 */
[----:B--2---:R-:W-:Y:S02]  /*3a30*/  FSEL R155, R30, -INF , P5 ;  /* 0xff8000001e9b7808 */ /* 0x004fe40002800000 */
[----:B------:R-:W-:Y:S02]  /*3a40*/  FMNMX.FTZ R30, R49, R28, !PT ;  /* 0x0000001c311e7209 */ /* 0x000fe40007810000 */
[----:B------:R-:W-:Y:S02]  /*3a50*/  FMNMX.FTZ R82, R159, R82, !PT ;  /* 0x000000529f527209 */ /* 0x000fe40007810000 */
[----:B------:R-:W-:Y:S01]  /*3a60*/  FMNMX.FTZ R30, R51, R30, !PT ;  /* 0x0000001e331e7209 */ /* 0x000fe20007810000 */
[----:B------:R-:W2:Y:S01]  /*3a70*/  MUFU.TANH R40, R40 ;  /* 0x0000002800287308 */ /* 0x000ea20000002400 */
[----:B0-----:R-:W-:-:S02]  /*3a80*/  FSEL R161, R32, -INF , P2 ;  /* 0xff80000020a17808 */ /* 0x001fc40001000000 */
[----:B------:R-:W-:Y:S02]  /*3a90*/  FMNMX.FTZ R30, R53, R30, !PT ;  /* 0x0000001e351e7209 */ /* 0x000fe40007810000 */
[----:B------:R-:W-:Y:S02]  /*3aa0*/  FMNMX.FTZ R82, R161, R82, !PT ;  /* 0x00000052a1527209 */ /* 0x000fe40007810000 */
[----:B------:R-:W-:Y:S01]  /*3ab0*/  ISETP.GT.AND P5, PT, R8, 0x99, PT ;  /* 0x000000990800780c */ /* 0x000fe20003fa4270 */
[----:B------:R-:W0:Y:S01]  /*3ac0*/  MUFU.TANH R36, R36 ;  /* 0x0000002400247308 */ /* 0x000e220000002400 */
[----:B-1----:R-:W-:Y:S02]  /*3ad0*/  FSEL R153, R56, -INF , P4 ;  /* 0xff80000038997808 */ /* 0x002fe40002000000 */
[----:B------:R-:W-:Y:S02]  /*3ae0*/  ISETP.GT.AND P4, PT, R8, 0x98, PT ;  /* 0x000000980800780c */ /* 0x000fe40003f84270 */
[----:B------:R-:W-:-:S03]  /*3af0*/  FMNMX.FTZ R30, R55, R30, !PT ;  /* 0x0000001e371e7209 */ /* 0x000fc60007810000 */
[----:B------:R-:W1:Y:S01]  /*3b00*/  MUFU.TANH R12, R12 ;  /* 0x0000000c000c7308 */ /* 0x000e620000002400 */
[----:B--2---:R-:W-:Y:S02]  /*3b10*/  FSEL R163, R40, -INF , P3 ;  /* 0xff80000028a37808 */ /* 0x004fe40001800000 */
[----:B------:R-:W-:Y:S02]  /*3b20*/  FMNMX.FTZ R32, R57, R30, !PT ;  /* 0x0000001e39207209 */ /* 0x000fe40007810000 */
[----:B------:R-:W-:Y:S02]  /*3b30*/  FMNMX.FTZ R82, R163, R82, !PT ;  /* 0x00000052a3527209 */ /* 0x000fe40007810000 */
[----:B------:R-:W-:Y:S01]  /*3b40*/  FMNMX.FTZ R32, R59, R32, !PT ;  /* 0x000000203b207209 */ /* 0x000fe20007810000 */
[----:B------:R2:W-:Y:S01]  /*3b50*/  MUFU.TANH R42, R34 ;  /* 0x00000022002a7308 */ /* 0x0005e20000002400 */
[----:B0-----:R-:W-:Y:S02]  /*3b60*/  FSEL R165, R36, -INF , P4 ;  /* 0xff80000024a57808 */ /* 0x001fe40002000000 */
[----:B------:R-:W-:-:S02]  /*3b70*/  FMNMX.FTZ R32, R61, R32, !PT ;  /* 0x000000203d207209 */ /* 0x000fc40007810000 */
[----:B------:R-:W-:Y:S02]  /*3b80*/  FMNMX.FTZ R82, R165, R82, !PT ;  /* 0x00000052a5527209 */ /* 0x000fe40007810000 */
[----:B------:R-:W-:Y:S01]  /*3b90*/  FMNMX.FTZ R32, R63, R32, !PT ;  /* 0x000000203f207209 */ /* 0x000fe20007810000 */
[----:B------:R0:W-:Y:S01]  /*3ba0*/  MUFU.TANH R46, R38 ;  /* 0x00000026002e7308 */ /* 0x0001e20000002400 */
[----:B-1----:R-:W-:Y:S02]  /*3bb0*/  FSEL R167, R12, -INF , P5 ;  /* 0xff8000000ca77808 */ /* 0x002fe40002800000 */
[----:B--2---:R-:W-:Y:S02]  /*3bc0*/  FMNMX.FTZ R34, R25, R32, !PT ;  /* 0x0000002019227209 */ /* 0x004fe40007810000 */
[----:B------:R-:W-:Y:S02]  /*3bd0*/  FMNMX.FTZ R82, R167, R82, !PT ;  /* 0x00000052a7527209 */ /* 0x000fe40007810000 */
[----:B------:R-:W-:Y:S01]  /*3be0*/  FMNMX.FTZ R34, R67, R34, !PT ;  /* 0x0000002243227209 */ /* 0x000fe20007810000 */
[----:B------:R-:W1:Y:S02]  /*3bf0*/  MUFU.TANH R40, R31 ;  /* 0x0000001f00287308 */ /* 0x000e640000002400 */
[----:B------:R-:W2:Y:S01]  /*3c00*/  SHFL.BFLY PT, R89, R82, 0x2, 0x1f ;  /* 0x0c401f0052597f89 */ /* 0x000ea200000e0000 */
[----:B------:R-:W-:-:S04]  /*3c10*/  FMNMX.FTZ R34, R27, R34, !PT ;  /* 0x000000221b227209 */ /* 0x000fc80007810000 */
[----:B------:R-:W-:Y:S01]  /*3c20*/  FMNMX.FTZ R34, R73, R34, !PT ;  /* 0x0000002249227209 */ /* 0x000fe20007810000 */
[----:B------:R-:W-:Y:S03]  /*3c30*/  MUFU.TANH R44, R35 ;  /* 0x00000023002c7308 */ /* 0x000fe60000002400 */
[----:B------:R-:W-:-:S04]  /*3c40*/  FMNMX.FTZ R36, R79, R34, !PT ;  /* 0x000000224f247209 */ /* 0x000fc80007810000 */
[----:B------:R-:W-:Y:S01]  /*3c50*/  FMNMX.FTZ R36, R29, R36, !PT ;  /* 0x000000241d247209 */ /* 0x000fe20007810000 */
[----:B------:R3:W4:Y:S03]  /*3c60*/  MUFU.TANH R48, R39 ;  /* 0x0000002700307308 */ /* 0x0007260000002400 */
[----:B------:R-:W-:-:S04]  /*3c70*/  FMNMX.FTZ R36, R105, R36, !PT ;  /* 0x0000002469247209 */ /* 0x000fc80007810000 */
[----:B------:R-:W-:Y:S02]  /*3c80*/  FMNMX.FTZ R36, R109, R36, !PT ;  /* 0x000000246d247209 */ /* 0x000fe40007810000 */
[----:B--2---:R-:W-:Y:S02]  /*3c90*/  FMNMX.FTZ R12, R82, R89, !PT ;  /* 0x00000059520c7209 */ /* 0x004fe40007810000 */
[----:B0-----:R-:W-:-:S03]  /*3ca0*/  FMNMX.FTZ R38, R115, R36, !PT ;  /* 0x0000002473267209 */ /* 0x001fc60007810000 */
[----:B------:R-:W0:Y:S01]  /*3cb0*/  SHFL.BFLY PT, R89, R12, 0x1, 0x1f ;  /* 0x0c201f000c597f89 */ /* 0x000e2200000e0000 */
[----:B------:R-:W-:-:S04]  /*3cc0*/  FMNMX.FTZ R38, R117, R38, !PT ;  /* 0x0000002675267209 */ /* 0x000fc80007810000 */
[----:B------:R-:W-:-:S04]  /*3cd0*/  FMNMX.FTZ R38, R33, R38, !PT ;  /* 0x0000002621267209 */ /* 0x000fc80007810000 */
[----:B------:R-:W-:-:S04]  /*3ce0*/  FMNMX.FTZ R38, R127, R38, !PT ;  /* 0x000000267f267209 */ /* 0x000fc80007810000 */
[----:B------:R-:W-:-:S04]  /*3cf0*/  FMNMX.FTZ R50, R37, R38, !PT ;  /* 0x0000002625327209 */ /* 0x000fc80007810000 */
[----:B------:R-:W-:-:S04]  /*3d00*/  FMNMX.FTZ R50, R147, R50, !PT ;  /* 0x0000003293327209 */ /* 0x000fc80007810000 */
[----:B------:R-:W-:Y:S02]  /*3d10*/  FMNMX.FTZ R50, R153, R50, !PT ;  /* 0x0000003299327209 */ /* 0x000fe40007810000 */
[----:B0-----:R-:W-:Y:S02]  /*3d20*/  FMNMX.FTZ R89, R12, R89, !PT ;  /* 0x000000590c597209 */ /* 0x001fe40007810000 */
[----:B------:R-:W-:Y:S02]  /*3d30*/  FMNMX.FTZ R50, R155, R50, !PT ;  /* 0x000000329b327209 */ /* 0x000fe40007810000 */
[C---:B------:R-:W-:Y:S01]  /*3d40*/  FSETP.NEU.FTZ.AND P6, PT, R89.reuse, -INF , PT ;  /* 0xff8000005900780b */ /* 0x040fe20003fdd000 */
[----:B------:R-:W-:-:S05]  /*3d50*/  FFMA.FTZ R8, R89, R88, -8 ;  /* 0xc100000059087423 */ /* 0x000fca0000010058 */
[----:B------:R-:W-:Y:S02]  /*3d60*/  FSEL R8, R8, RZ, P6 ;  /* 0x000000ff08087208 */ /* 0x000fe40003000000 */
[----:B------:R-:W-:-:S03]  /*3d70*/  LOP3.LUT P6, RZ, R84, 0x7f, RZ, 0xc0, !PT ;  /* 0x0000007f54ff7812 */ /* 0x000fc600078cc0ff */
[-CC-:B------:R-:W-:Y:S01]  /*3d80*/  FFMA.FTZ R14, R75, R88.reuse, -R8.reuse ;  /* 0x000000584b0e7223 */ /* 0x180fe20000010808 */
[----:B------:R-:W-:-:S01]  /*3d90*/  FFMA.FTZ R99, R99, R88, -R8 ;  /* 0x0000005863637223 */ /* 0x000fc20000010808 */
[-CC-:B------:R-:W-:Y:S01]  /*3da0*/  FFMA.FTZ R75, R97, R88.reuse, -R8.reuse ;  /* 0x00000058614b7223 */ /* 0x180fe20000010808 */
[----:B-1----:R-:W-:Y:S01]  /*3db0*/  FSEL R97, R40, -INF , P1 ;  /* 0xff80000028617808 */ /* 0x002fe20000800000 */
[-CC-:B------:R-:W-:Y:S01]  /*3dc0*/  FFMA.FTZ R101, R101, R88.reuse, -R8.reuse ;  /* 0x0000005865657223 */ /* 0x180fe20000010808 */
[----:B------:R0:W-:Y:S01]  /*3dd0*/  MUFU.EX2 R28, R99 ;  /* 0x00000063001c7308 */ /* 0x0001e20000000800 */
[----:B---3--:R-:W-:-:S01]  /*3de0*/  FFMA.FTZ R39, R77, R88, -R8 ;  /* 0x000000584d277223 */ /* 0x008fc20000010808 */
[----:B------:R-:W-:Y:S01]  /*3df0*/  FMNMX.FTZ R50, R97, R50, !PT ;  /* 0x0000003261327209 */ /* 0x000fe20007810000 */
[----:B------:R-:W-:-:S01]  /*3e00*/  FFMA.FTZ R77, R103, R88, -R8 ;  /* 0x00000058674d7223 */ /* 0x000fc20000010808 */
[----:B------:R-:W-:Y:S01]  /*3e10*/  FSEL R103, R46, -INF , P4 ;  /* 0xff8000002e677808 */ /* 0x000fe20002000000 */
[----:B------:R-:W-:-:S01]  /*3e20*/  FFMA.FTZ R35, R71, R88, -R8 ;  /* 0x0000005847237223 */ /* 0x000fc20000010808 */
[-CC-:B------:R-:W-:Y:S01]  /*3e30*/  FFMA.FTZ R71, R81, R88.reuse, -R8.reuse ;  /* 0x0000005851477223 */ /* 0x180fe20000010808 */
[----:B------:R-:W-:-:S01]  /*3e40*/  FFMA.FTZ R81, R113, R88, -R8 ;  /* 0x0000005871517223 */ /* 0x000fc20000010808 */
[----:B------:R1:W-:Y:S01]  /*3e50*/  MUFU.EX2 R30, R101 ;  /* 0x00000065001e7308 */ /* 0x0003e20000000800 */
[----:B0-----:R-:W-:Y:S01]  /*3e60*/  FSEL R99, R42, -INF , P2 ;  /* 0xff8000002a637808 */ /* 0x001fe20001000000 */
[-CC-:B------:R-:W-:Y:S01]  /*3e70*/  FFMA.FTZ R20, R91, R88.reuse, -R8.reuse ;  /* 0x000000585b147223 */ /* 0x180fe20000010808 */
[----:B----4-:R-:W-:Y:S01]  /*3e80*/  FSEL R113, R48, -INF , P5 ;  /* 0xff80000030717808 */ /* 0x010fe20002800000 */
[--C-:B------:R-:W-:Y:S01]  /*3e90*/  FFMA.FTZ R12, R65, R88, -R8.reuse ;  /* 0x00000058410c7223 */ /* 0x100fe20000010808 */
[----:B------:R-:W-:Y:S01]  /*3ea0*/  FMNMX.FTZ R50, R99, R50, !PT ;  /* 0x0000003263327209 */ /* 0x000fe20007810000 */
[-CC-:B------:R-:W-:Y:S01]  /*3eb0*/  FFMA.FTZ R31, R10, R88.reuse, -R8.reuse ;  /* 0x000000580a1f7223 */ /* 0x180fe20000010808 */
[----:B------:R-:W-:-:S01]  /*3ec0*/  FFMA.FTZ R10, R69, R88, -R8 ;  /* 0x00000058450a7223 */ /* 0x000fc20000010808 */
[-CC-:B------:R-:W-:Y:S01]  /*3ed0*/  FFMA.FTZ R85, R85, R88.reuse, -R8.reuse ;  /* 0x0000005855557223 */ /* 0x180fe20000010808 */
[----:B-1----:R-:W-:Y:S01]  /*3ee0*/  FSEL R101, R44, -INF , P3 ;  /* 0xff8000002c657808 */ /* 0x002fe20001800000 */
        /* <DEDUP_REMOVED lines=24> */
[----:B------:R1:W-:Y:S03]  /*4070*/  MUFU.EX2 R24, R85 ;  /* 0x0000005500187308 */ /* 0x0003e60000000800 */
[----:B------:R-:W-:-:S04]  /*4080*/  @!P6 PRMT R5, RZ, 0x654, R5 ;  /* 0x00000654ff05e816 */ /* 0x000fc80000000005 */
[----:B------:R2:W-:Y:S01]  /*4090*/  @!P6 SYNCS.ARRIVE.TRANS64.RED.A1T0 RZ, [R5+URZ], RZ ;  /* 0x000000ff05ffe9a7 */ /* 0x0005e2000810043f */
[----:B------:R3:W-:Y:S01]  /*40a0*/  MUFU.EX2 R26, R95 ;  /* 0x0000005f001a7308 */ /* 0x0007e20000000800 */
[----:B-1----:R-:W-:-:S01]  /*40b0*/  FFMA.FTZ R85, R125, R88, -R8 ;  /* 0x000000587d557223 */ /* 0x002fc20000010808 */
[----:B------:R-:W-:Y:S01]  /*40c0*/  FFMA.FTZ R125, R163, R88, -R8 ;  /* 0x00000058a37d7223 */ /* 0x000fe20000010808 */
[----:B0-----:R-:W-:-:S05]  /*40d0*/  FMNMX.FTZ R54, R50, R91, !PT ;  /* 0x0000005b32367209 */ /* 0x001fca0007810000 */
[----:B------:R0:W-:Y:S01]  /*40e0*/  MUFU.EX2 R32, R107 ;  /* 0x0000006b00207308 */ /* 0x0001e20000000800 */
[----:B---3--:R-:W-:-:S01]  /*40f0*/  FFMA.FTZ R95, R129, R88, -R8 ;  /* 0x00000058815f7223 */ /* 0x008fc20000010808 */
[-CC-:B------:R-:W-:Y:S01]  /*4100*/  FFMA.FTZ R50, R157, R88.reuse, -R8.reuse ;  /* 0x000000589d327223 */ /* 0x180fe20000010808 */
[----:B------:R-:W-:-:S01]  /*4110*/  FFMA.FTZ R129, R167, R88, -R8 ;  /* 0x00000058a7817223 */ /* 0x000fc20000010808 */
[----:B------:R-:W1:Y:S04]  /*4120*/  SHFL.BFLY PT, R91, R54, 0x1, 0x1f ;  /* 0x0c201f00365b7f89 */ /* 0x000e6800000e0000 */
[----:B------:R3:W-:Y:S01]  /*4130*/  MUFU.EX2 R34, R111 ;  /* 0x0000006f00227308 */ /* 0x0007e20000000800 */
[----:B0-----:R-:W-:-:S07]  /*4140*/  FFMA.FTZ R107, R141, R88, -R8 ;  /* 0x000000588d6b7223 */ /* 0x001fce0000010808 */
[----:B------:R0:W-:Y:S01]  /*4150*/  MUFU.EX2 R36, R121 ;  /* 0x0000007900247308 */ /* 0x0001e20000000800 */
[----:B---3--:R-:W-:-:S07]  /*4160*/  FFMA.FTZ R111, R137, R88, -R8 ;  /* 0x00000058896f7223 */ /* 0x008fce0000010808 */
[----:B------:R3:W-:Y:S01]  /*4170*/  MUFU.EX2 R38, R123 ;  /* 0x0000007b00267308 */ /* 0x0007e20000000800 */
[----:B0-----:R-:W-:-:S01]  /*4180*/  FFMA.FTZ R121, R151, R88, -R8 ;  /* 0x0000005897797223 */ /* 0x001fc20000010808 */
[----:B-1----:R-:W-:Y:S01]  /*4190*/  FMNMX.FTZ R91, R54, R91, !PT ;  /* 0x0000005b365b7209 */ /* 0x002fe20007810000 */
        /* <DEDUP_REMOVED lines=47> */
[----:B------:R-:W2:Y:S01]  /*4490*/  MUFU.EX2 R13, R13 ;  /* 0x0000000d000d7308 */ /* 0x000ea20000000800 */
[----:B---3--:R-:W-:-:S01]  /*44a0*/  FADD.FTZ R11, R12, R31 ;  /* 0x0000001f0c0b7221 */ /* 0x008fc20000010000 */
[-CC-:B------:R-:W-:Y:S01]  /*44b0*/  FFMA.FTZ R155, R155, R88.reuse, -R56.reuse ;  /* 0x000000589b9b7223 */ /* 0x180fe20000010838 */
[----:B------:R-:W-:-:S01]  /*44c0*/  FFMA.FTZ R97, R97, R88, -R56 ;  /* 0x0000005861617223 */ /* 0x000fc20000010838 */
[----:B------:R-:W-:Y:S01]  /*44d0*/  FFMA.FTZ R99, R99, R88, -R56 ;  /* 0x0000005863637223 */ /* 0x000fe20000010838 */
[----:B------:R-:W-:-:S01]  /*44e0*/  FADD.FTZ R80, R10, R11 ;  /* 0x0000000b0a507221 */ /* 0x000fc20000010000 */
[----:B-1----:R-:W-:Y:S01]  /*44f0*/  FADD.FTZ R11, R9, R78 ;  /* 0x0000004e090b7221 */ /* 0x002fe20000010000 */
[----:B------:R-:W-:-:S01]  /*4500*/  FFMA.FTZ R101, R101, R88, -R56 ;  /* 0x0000005865657223 */ /* 0x000fc20000010838 */
[----:B------:R-:W0:Y:S01]  /*4510*/  MUFU.EX2 R39, R39 ;  /* 0x0000002700277308 */ /* 0x000e220000000800 */
[----:B------:R-:W-:-:S01]  /*4520*/  FFMA.FTZ R103, R103, R88, -R56 ;  /* 0x0000005867677223 */ /* 0x000fc20000010838 */
[----:B----4-:R-:W-:Y:S01]  /*4530*/  FADD.FTZ R78, R8, R11 ;  /* 0x0000000b084e7221 */ /* 0x010fe20000010000 */
[----:B------:R-:W-:-:S05]  /*4540*/  FFMA.FTZ R56, R113, R88, -R56 ;  /* 0x0000005871387223 */ /* 0x000fca0000010838 */
[----:B------:R1:W3:Y:S01]  /*4550*/  MUFU.EX2 R58, R15 ;  /* 0x0000000f003a7308 */ /* 0x0002e20000000800 */
[----:B--2---:R-:W-:-:S07]  /*4560*/  FADD.FTZ R5, R13, R78 ;  /* 0x0000004e0d057221 */ /* 0x004fce0000010000 */
[----:B------:R-:W2:Y:S01]  /*4570*/  MUFU.EX2 R20, R20 ;  /* 0x0000001400147308 */ /* 0x000ea20000000800 */
[----:B-1----:R-:W-:-:S01]  /*4580*/  FADD.FTZ R15, R35, R80 ;  /* 0x00000050230f7221 */ /* 0x002fc20000010000 */
[----:B------:R-:W-:-:S03]  /*4590*/  F2FP.SATFINITE.E4M3.F32.PACK_AB_MERGE_C R35, R35, R10, RZ ;  /* 0x0000000a2323723e */ /* 0x000fc600048070ff */
[----:B------:R-:W-:Y:S01]  /*45a0*/  FADD.FTZ R80, R14, R15 ;  /* 0x0000000f0e507221 */ /* 0x000fe20000010000 */
[----:B------:R-:W-:Y:S01]  /*45b0*/  F2FP.SATFINITE.E4M3.F32.PACK_AB_MERGE_C R172, R31, R12, R35 ;  /* 0x0000000c1fac723e */ /* 0x000fe20004807023 */
[----:B------:R-:W-:Y:S01]  /*45c0*/  IMAD.MOV.U32 R35, RZ, RZ, R87 ;  /* 0x000000ffff237224 */ /* 0x000fe200078e0057 */
[----:B------:R-:W1:Y:S01]  /*45d0*/  MUFU.EX2 R21, R21 ;  /* 0x0000001500157308 */ /* 0x000e620000000800 */
[----:B0-----:R-:W-:-:S01]  /*45e0*/  FADD.FTZ R11, R39, R80 ;  /* 0x00000050270b7221 */ /* 0x001fc20000010000 */
[----:B---3--:R-:W-:Y:S01]  /*45f0*/  FADD.FTZ R80, R58, R5 ;  /* 0x000000053a507221 */ /* 0x008fe20000010000 */
[----:B------:R-:W-:-:S05]  /*4600*/  IMAD.MOV.U32 R31, RZ, RZ, R87 ;  /* 0x000000ffff1f7224 */ /* 0x000fca00078e0057 */
[----:B------:R-:W0:Y:S01]  /*4610*/  MUFU.EX2 R65, R65 ;  /* 0x0000004100417308 */ /* 0x000e220000000800 */
[----:B--2---:R-:W-:-:S07]  /*4620*/  FADD.FTZ R82, R20, R11 ;  /* 0x0000000b14527221 */ /* 0x004fce0000010000 */
[----:B------:R2:W3:Y:S01]  /*4630*/  MUFU.EX2 R60, R41 ;  /* 0x00000029003c7308 */ /* 0x0004e20000000800 */
[----:B-1----:R-:W-:-:S07]  /*4640*/  FADD.FTZ R5, R21, R80 ;  /* 0x0000005015057221 */ /* 0x002fce0000010000 */
[----:B------:R-:W1:Y:S01]  /*4650*/  MUFU.EX2 R43, R43 ;  /* 0x0000002b002b7308 */ /* 0x000e620000000800 */
[----:B0-----:R-:W-:-:S01]  /*4660*/  FADD.FTZ R11, R65, R82 ;  /* 0x00000052410b7221 */ /* 0x001fc20000010000 */
[----:B------:R-:W-:Y:S01]  /*4670*/  F2FP.SATFINITE.E4M3.F32.PACK_AB_MERGE_C R65, R65, R20, RZ ;  /* 0x000000144141723e */ /* 0x000fe200048070ff */
[----:B--2---:R-:W-:Y:S02]  /*4680*/  IMAD.MOV.U32 R41, RZ, RZ, R87 ;  /* 0x000000ffff297224 */ /* 0x004fe400078e0057 */
        /* <DEDUP_REMOVED lines=11> */
[----:B-1----:R-:W-:-:S07]  /*4740*/  FADD.FTZ R5, R43, R80 ;  /* 0x000000502b057221 */ /* 0x002fce0000010000 */
[----:B------:R-:W1:Y:S01]  /*4750*/  MUFU.EX2 R47, R47 ;  /* 0x0000002f002f7308 */ /* 0x000e620000000800 */
[----:B0-----:R-:W-:-:S01]  /*4760*/  FADD.FTZ R11, R69, R82 ;  /* 0x00000052450b7221 */ /* 0x001fc20000010000 */
[----:B--2---:R-:W-:-:S03]  /*4770*/  IMAD.MOV.U32 R45, RZ, RZ, R87 ;  /* 0x000000ffff2d7224 */ /* 0x004fc600078e0057 */
[----:B------:R-:W-:-:S03]  /*4780*/  FADD.FTZ R84, R26, R11 ;  /* 0x0000000b1a547221 */ /* 0x000fc60000010000 */
[----:B------:R-:W0:Y:S01]  /*4790*/  MUFU.EX2 R71, R71 ;  /* 0x0000004700477308 */ /* 0x000e220000000800 */
[----:B---3--:R-:W-:-:S07]  /*47a0*/  FADD.FTZ R82, R62, R5 ;  /* 0x000000053e527221 */ /* 0x008fce0000010000 */
[----:B------:R-:W2:Y:S01]  /*47b0*/  MUFU.EX2 R64, R49 ;  /* 0x0000003100407308 */ /* 0x000ea20000000800 */
[----:B-1----:R-:W-:-:S07]  /*47c0*/  FADD.FTZ R5, R47, R82 ;  /* 0x000000522f057221 */ /* 0x002fce0000010000 */
[----:B------:R-:W1:Y:S01]  /*47d0*/  MUFU.EX2 R51, R51 ;  /* 0x0000003300337308 */ /* 0x000e620000000800 */
[----:B0-----:R-:W-:-:S01]  /*47e0*/  FADD.FTZ R11, R71, R84 ;  /* 0x00000054470b7221 */ /* 0x001fc20000010000 */
[----:B------:R-:W-:Y:S01]  /*47f0*/  F2FP.SATFINITE.E4M3.F32.PACK_AB_MERGE_C R26, R71, R26, RZ ;  /* 0x0000001a471a723e */ /* 0x000fe200048070ff */
[----:B------:R-:W-:Y:S02]  /*4800*/  IMAD.MOV.U32 R71, RZ, RZ, R87 ;  /* 0x000000ffff477224 */ /* 0x000fe400078e0057 */
[----:B------:R-:W-:Y:S01]  /*4810*/  FADD.FTZ R84, R28, R11 ;  /* 0x0000000b1c547221 */ /* 0x000fe20000010000 */
[----:B------:R-:W-:Y:S01]  /*4820*/  F2FP.SATFINITE.E4M3.F32.PACK_AB_MERGE_C R176, R69, R24, R26 ;  /* 0x0000001845b0723e */ /* 0x000fe2000480701a */
[----:B------:R-:W-:Y:S01]  /*4830*/  IMAD.MOV.U32 R69, RZ, RZ, R87 ;  /* 0x000000ffff457224 */ /* 0x000fe200078e0057 */
[----:B------:R-:W0:Y:S01]  /*4840*/  MUFU.EX2 R75, R75 ;  /* 0x0000004b004b7308 */ /* 0x000e220000000800 */
[----:B--2---:R-:W-:-:S01]  /*4850*/  FADD.FTZ R82, R64, R5 ;  /* 0x0000000540527221 */ /* 0x004fc20000010000 */
[----:B------:R-:W-:Y:S01]  /*4860*/  F2FP.SATFINITE.E4M3.F32.PACK_AB_MERGE_C R47, R64, R47, RZ ;  /* 0x0000002f402f723e */ /* 0x000fe200048070ff */
[----:B------:R-:W-:-:S02]  /*4870*/  IMAD.MOV.U32 R64, RZ, RZ, R87 ;  /* 0x000000ffff407224 */ /* 0x000fc400078e0057 */
[----:B------:R-:W-:Y:S01]  /*4880*/  IMAD.MOV.U32 R49, RZ, RZ, R87 ;  /* 0x000000ffff317224 */ /* 0x000fe200078e0057 */
[----:B------:R-:W-:Y:S01]  /*4890*/  F2FP.SATFINITE.E4M3.F32.PACK_AB_MERGE_C R177, R62, R43, R47 ;  /* 0x0000002b3eb1723e */ /* 0x000fe2000480702f */
[----:B------:R-:W-:Y:S01]  /*48a0*/  IMAD.MOV.U32 R62, RZ, RZ, R87 ;  /* 0x000000ffff3e7224 */ /* 0x000fe200078e0057 */
[----:B------:R2:W3:Y:S01]  /*48b0*/  MUFU.EX2 R66, R53 ;  /* 0x0000003500427308 */ /* 0x0004e20000000800 */
[----:B-1----:R-:W-:-:S01]  /*48c0*/  FADD.FTZ R5, R51, R82 ;  /* 0x0000005233057221 */ /* 0x002fc20000010000 */
[--C-:B------:R-:W-:Y:S02]  /*48d0*/  IMAD.MOV.U32 R47, RZ, RZ, R87.reuse ;  /* 0x000000ffff2f7224 */ /* 0x100fe400078e0057 */
[--C-:B------:R-:W-:Y:S02]  /*48e0*/  IMAD.MOV.U32 R43, RZ, RZ, R87.reuse ;  /* 0x000000ffff2b7224 */ /* 0x100fe400078e0057 */
[----:B------:R-:W-:Y:S02]  /*48f0*/  IMAD.MOV.U32 R26, RZ, RZ, R87 ;  /* 0x000000ffff1a7224 */ /* 0x000fe400078e0057 */
[----:B------:R-:W1:Y:S01]  /*4900*/  MUFU.EX2 R55, R55 ;  /* 0x0000003700377308 */ /* 0x000e620000000800 */
[----:B0-----:R-:W-:-:S01]  /*4910*/  FADD.FTZ R11, R75, R84 ;  /* 0x000000544b0b7221 */ /* 0x001fc20000010000 */
[----:B--2---:R-:W-:-:S02]  /*4920*/  IMAD.MOV.U32 R53, RZ, RZ, R87 ;  /* 0x000000ffff357224 */ /* 0x004fc400078e0057 */
[----:B------:R-:W-:Y:S02]  /*4930*/  IMAD.MOV.U32 R24, RZ, RZ, R87 ;  /* 0x000000ffff187224 */ /* 0x000fe400078e0057 */
[----:B------:R-:W-:Y:S02]  /*4940*/  FADD.FTZ R86, R30, R11 ;  /* 0x0000000b1e567221 */ /* 0x000fe40000010000 */
[----:B------:R-:W0:Y:S01]  /*4950*/  MUFU.EX2 R77, R77 ;  /* 0x0000004d004d7308 */ /* 0x000e220000000800 */
[----:B---3--:R-:W-:-:S07]  /*4960*/  FADD.FTZ R84, R66, R5 ;  /* 0x0000000542547221 */ /* 0x008fce0000010000 */
[----:B------:R-:W2:Y:S01]  /*4970*/  MUFU.EX2 R68, R57 ;  /* 0x0000003900447308 */ /* 0x000ea20000000800 */
[----:B-1----:R-:W-:-:S01]  /*4980*/  FADD.FTZ R5, R55, R84 ;  /* 0x0000005437057221 */ /* 0x002fc20000010000 */
[----:B------:R-:W-:-:S06]  /*4990*/  IMAD.MOV.U32 R84, RZ, RZ, R87 ;  /* 0x000000ffff547224 */ /* 0x000fcc00078e0057 */
[----:B------:R-:W1:Y:S01]  /*49a0*/  MUFU.EX2 R59, R59 ;  /* 0x0000003b003b7308 */ /* 0x000e620000000800 */
[----:B0-----:R-:W-:-:S01]  /*49b0*/  FADD.FTZ R11, R77, R86 ;  /* 0x000000564d0b7221 */ /* 0x001fc20000010000 */
[----:B------:R-:W-:Y:S01]  /*49c0*/  F2FP.SATFINITE.E4M3.F32.PACK_AB_MERGE_C R30, R77, R30, RZ ;  /* 0x0000001e4d1e723e */ /* 0x000fe200048070ff */
[----:B------:R-:W-:Y:S02]  /*49d0*/  IMAD.MOV.U32 R86, RZ, RZ, R87 ;  /* 0x000000ffff567224 */ /* 0x000fe400078e0057 */
[----:B------:R-:W-:Y:S01]  /*49e0*/  FADD.FTZ R20, R32, R11 ;  /* 0x0000000b20147221 */ /* 0x000fe20000010000 */
[----:B------:R-:W-:Y:S01]  /*49f0*/  F2FP.SATFINITE.E4M3.F32.PACK_AB_MERGE_C R11, R8, R9, RZ ;  /* 0x00000009080b723e */ /* 0x000fe200048070ff */
[----:B------:R-:W-:Y:S01]  /*4a00*/  IMAD.MOV.U32 R77, RZ, RZ, R87 ;  /* 0x000000ffff4d7224 */ /* 0x000fe200078e0057 */
[----:B------:R-:W0:Y:S01]  /*4a10*/  MUFU.EX2 R81, R81 ;  /* 0x0000005100517308 */ /* 0x000e220000000800 */
[----:B--2---:R-:W-:-:S01]  /*4a20*/  FADD.FTZ R10, R68, R5 ;  /* 0x00000005440a7221 */ /* 0x004fc20000010000 */
[----:B------:R-:W-:Y:S01]  /*4a30*/  F2FP.SATFINITE.E4M3.F32.PACK_AB_MERGE_C R173, R6, R7, R11 ;  /* 0x0000000706ad723e */ /* 0x000fe2000480700b */
[--C-:B------:R-:W-:Y:S01]  /*4a40*/  IMAD.MOV.U32 R57, RZ, RZ, R87.reuse ;  /* 0x000000ffff397224 */ /* 0x100fe200078e0057 */
[----:B------:R-:W-:Y:S01]  /*4a50*/  F2FP.SATFINITE.E4M3.F32.PACK_AB_MERGE_C R55, R68, R55, RZ ;  /* 0x000000374437723e */ /* 0x000fe200048070ff */
[--C-:B------:R-:W-:Y:S01]  /*4a60*/  IMAD.MOV.U32 R68, RZ, RZ, R87.reuse ;  /* 0x000000ffff447224 */ /* 0x100fe200078e0057 */
[----:B------:R-:W-:Y:S01]  /*4a70*/  F2FP.SATFINITE.E4M3.F32.PACK_AB_MERGE_C R178, R75, R28, R30 ;  /* 0x0000001c4bb2723e */ /* 0x000fe2000480701e */
[----:B------:R-:W-:Y:S01]  /*4a80*/  IMAD.MOV.U32 R75, RZ, RZ, R87 ;  /* 0x000000ffff4b7224 */ /* 0x000fe200078e0057 */
[----:B------:R2:W3:Y:S01]  /*4a90*/  MUFU.EX2 R70, R61 ;  /* 0x0000003d00467308 */ /* 0x0004e20000000800 */
[----:B-1----:R-:W-:-:S01]  /*4aa0*/  FADD.FTZ R5, R59, R10 ;  /* 0x0000000a3b057221 */ /* 0x002fc20000010000 */
[----:B------:R-:W-:Y:S01]  /*4ab0*/  F2FP.SATFINITE.E4M3.F32.PACK_AB_MERGE_C R179, R66, R51, R55 ;  /* 0x0000003342b3723e */ /* 0x000fe20004807037 */
[----:B------:R-:W-:-:S02]  /*4ac0*/  IMAD.MOV.U32 R66, RZ, RZ, R87 ;  /* 0x000000ffff427224 */ /* 0x000fc400078e0057 */
[--C-:B------:R-:W-:Y:S02]  /*4ad0*/  IMAD.MOV.U32 R55, RZ, RZ, R87.reuse ;  /* 0x000000ffff377224 */ /* 0x100fe400078e0057 */
[----:B------:R-:W-:Y:S01]  /*4ae0*/  IMAD.MOV.U32 R51, RZ, RZ, R87 ;  /* 0x000000ffff337224 */ /* 0x000fe200078e0057 */
[----:B------:R-:W1:Y:S01]  /*4af0*/  MUFU.EX2 R63, R63 ;  /* 0x0000003f003f7308 */ /* 0x000e620000000800 */
[----:B0-----:R-:W-:-:S01]  /*4b00*/  FADD.FTZ R9, R81, R20 ;  /* 0x0000001451097221 */ /* 0x001fc20000010000 */
[--C-:B--2---:R-:W-:Y:S02]  /*4b10*/  IMAD.MOV.U32 R61, RZ, RZ, R87.reuse ;  /* 0x000000ffff3d7224 */ /* 0x104fe400078e0057 */
[----:B------:R-:W-:Y:S02]  /*4b20*/  IMAD.MOV.U32 R30, RZ, RZ, R87 ;  /* 0x000000ffff1e7224 */ /* 0x000fe400078e0057 */
[----:B------:R-:W-:Y:S01]  /*4b30*/  FADD.FTZ R20, R34, R9 ;  /* 0x0000000922147221 */ /* 0x000fe20000010000 */
[----:B------:R-:W-:Y:S01]  /*4b40*/  IMAD.MOV.U32 R28, RZ, RZ, R87 ;  /* 0x000000ffff1c7224 */ /* 0x000fe200078e0057 */
        /* <DEDUP_REMOVED lines=30> */
[----:B------:R2:W3:Y:S01]  /*4d30*/  MUFU.EX2 R76, R79 ;  /* 0x0000004f004c7308 */ /* 0x0004e20000000800 */
[----:B-1----:R-:W-:-:S07]  /*4d40*/  FADD.FTZ R5, R73, R12 ;  /* 0x0000000c49057221 */ /* 0x002fce0000010000 */
[----:B------:R-:W1:Y:S01]  /*4d50*/  MUFU.EX2 R40, R40 ;  /* 0x0000002800287308 */ /* 0x000e620000000800 */
[C---:B0-----:R-:W-:Y:S01]  /*4d60*/  F2FP.SATFINITE.E4M3.F32.PACK_AB_MERGE_C R38, R93.reuse, R38, RZ ;  /* 0x000000265d26723e */ /* 0x041fe200048070ff */
[----:B------:R-:W-:Y:S01]  /*4d70*/  FADD.FTZ R93, R93, R20 ;  /* 0x000000145d5d7221 */ /* 0x000fe20000010000 */
[--C-:B--2---:R-:W-:Y:S02]  /*4d80*/  IMAD.MOV.U32 R79, RZ, RZ, R87.reuse ;  /* 0x000000ffff4f7224 */ /* 0x104fe400078e0057 */
        /* <DEDUP_REMOVED lines=8> */
[----:B------:R-:W2:Y:S01]  /*4e10*/  MUFU.EX2 R95, R95 ;  /* 0x0000005f005f7308 */ /* 0x000ea20000000800 */
[----:B-1----:R-:W-:-:S01]  /*4e20*/  FADD.FTZ R12, R40, R93 ;  /* 0x0000005d280c7221 */ /* 0x002fc20000010000 */
[--C-:B------:R-:W-:Y:S02]  /*4e30*/  IMAD.MOV.U32 R73, RZ, RZ, R87.reuse ;  /* 0x000000ffff497224 */ /* 0x100fe400078e0057 */
[--C-:B------:R-:W-:Y:S02]  /*4e40*/  IMAD.MOV.U32 R67, RZ, RZ, R87.reuse ;  /* 0x000000ffff437224 */ /* 0x100fe400078e0057 */
[----:B------:R-:W-:Y:S02]  /*4e50*/  IMAD.MOV.U32 R36, RZ, RZ, R87 ;  /* 0x000000ffff247224 */ /* 0x000fe400078e0057 */
[----:B------:R-:W1:Y:S01]  /*4e60*/  MUFU.EX2 R78, R105 ;  /* 0x00000069004e7308 */ /* 0x000e620000000800 */
[----:B0-----:R-:W-:-:S01]  /*4e70*/  FADD.FTZ R5, R29, R76 ;  /* 0x0000004c1d057221 */ /* 0x001fc20000010000 */
[----:B------:R-:W-:-:S06]  /*4e80*/  IMAD.MOV.U32 R76, RZ, RZ, R87 ;  /* 0x000000ffff4c7224 */ /* 0x000fcc00078e0057 */
        /* <DEDUP_REMOVED lines=9> */
[C---:B-1----:R-:W-:Y:S01]  /*4f20*/  F2FP.SATFINITE.E4M3.F32.PACK_AB_MERGE_C R42, R111.reuse, R42, RZ ;  /* 0x0000002a6f2a723e */ /* 0x042fe200048070ff */
[----:B------:R-:W-:-:S03]  /*4f30*/  FADD.FTZ R111, R111, R14 ;  /* 0x0000000e6f6f7221 */ /* 0x000fc60000010000 */
[----:B------:R-:W-:Y:S01]  /*4f40*/  F2FP.SATFINITE.E4M3.F32.PACK_AB_MERGE_C R184, R95, R40, R42 ;  /* 0x000000285fb8723e */ /* 0x000fe2000480702a */
[----:B------:R-:W-:Y:S02]  /*4f50*/  IMAD.MOV.U32 R42, RZ, RZ, R87 ;  /* 0x000000ffff2a7224 */ /* 0x000fe400078e0057 */
[----:B------:R-:W1:Y:S01]  /*4f60*/  MUFU.EX2 R117, R117 ;  /* 0x0000007500757308 */ /* 0x000e620000000800 */
[C---:B0-----:R-:W-:Y:S01]  /*4f70*/  F2FP.SATFINITE.E4M3.F32.PACK_AB_MERGE_C R109, R80.reuse, R109, RZ ;  /* 0x0000006d506d723e */ /* 0x041fe200048070ff */
[----:B------:R-:W-:Y:S01]  /*4f80*/  FADD.FTZ R80, R80, R5 ;  /* 0x0000000550507221 */ /* 0x000fe20000010000 */
[----:B------:R-:W-:Y:S02]  /*4f90*/  IMAD.MOV.U32 R40, RZ, RZ, R87 ;  /* 0x000000ffff287224 */ /* 0x000fe400078e0057 */
[----:B------:R-:W-:Y:S01]  /*4fa0*/  F2FP.SATFINITE.E4M3.F32.PACK_AB_MERGE_C R185, R78, R29, R109 ;  /* 0x0000001d4eb9723e */ /* 0x000fe2000480706d */
[----:B------:R-:W-:Y:S02]  /*4fb0*/  IMAD.MOV.U32 R78, RZ, RZ, R87 ;  /* 0x000000ffff4e7224 */ /* 0x000fe400078e0057 */
[----:B------:R-:W0:Y:S01]  /*4fc0*/  MUFU.EX2 R107, R107 ;  /* 0x0000006b006b7308 */ /* 0x000e220000000800 */
[----:B--2---:R-:W-:-:S01]  /*4fd0*/  FADD.FTZ R12, R44, R111 ;  /* 0x0000006f2c0c7221 */ /* 0x004fc20000010000 */
[----:B------:R-:W-:-:S06]  /*4fe0*/  IMAD.MOV.U32 R29, RZ, RZ, R87 ;  /* 0x000000ffff1d7224 */ /* 0x000fcc00078e0057 */
[----:B------:R2:W3:Y:S01]  /*4ff0*/  MUFU.EX2 R82, R33 ;  /* 0x0000002100527308 */ /* 0x0004e20000000800 */
[----:B-1----:R-:W-:-:S01]  /*5000*/  FADD.FTZ R5, R117, R80 ;  /* 0x0000005075057221 */ /* 0x002fc20000010000 */
[----:B------:R-:W-:-:S06]  /*5010*/  IMAD.MOV.U32 R80, RZ, RZ, R87 ;  /* 0x000000ffff507224 */ /* 0x000fcc00078e0057 */
[----:B------:R-:W1:Y:S01]  /*5020*/  MUFU.EX2 R46, R46 ;  /* 0x0000002e002e7308 */ /* 0x000e620000000800 */
[----:B0-----:R-:W-:-:S01]  /*5030*/  FADD.FTZ R7, R107, R12 ;  /* 0x0000000c6b077221 */ /* 0x001fc20000010000 */
[----:B--2---:R-:W-:-:S06]  /*5040*/  IMAD.MOV.U32 R33, RZ, RZ, R87 ;  /* 0x000000ffff217224 */ /* 0x004fcc00078e0057 */
        /* <DEDUP_REMOVED lines=9> */
[--C-:B-1----:R-:W-:Y:S02]  /*50e0*/  IMAD.MOV.U32 R37, RZ, RZ, R87.reuse ;  /* 0x000000ffff257224 */ /* 0x102fe400078e0057 */
        /* <DEDUP_REMOVED lines=89> */
.L_x_301:
[----:B------:R-:W-:Y:S01]  /*5680*/  ISETP.NE.AND P2, PT, RZ, UR41, PT ;  /* 0x00000029ff007c0c */ /* 0x000fe2000bf45270 */
[----:B------:R-:W-:-:S04]  /*5690*/  UISETP.NE.AND UP0, UPT, UR50, 0x1, UPT ;  /* 0x000000013200788c */ /* 0x000fc8000bf05270 */
[----:B------:R-:W-:-:S04]  /*56a0*/  USEL UR42, URZ, 0x1, UP0 ;  /* 0x000000013f2a7887 */ /* 0x000fc80008000000 */
[----:B------:R-:W-:-:S04]  /*56b0*/  ULOP3.LUT UR42, UR52, UR42, URZ, 0x3c, !UPT ;  /* 0x0000002a342a7292 */ /* 0x000fc8000f8e3c3f */
[----:B------:R-:W-:Y:S08]  /*56c0*/  @P2 BRA `(.L_x_292) ;  /* 0x0000000000442947 */ /* 0x000ff00003800000 */
[----:B------:R-:W-:Y:S05]  /*56d0*/  @!P0 BRA `(.L_x_293) ;  /* 0x0000000000048947 */ /* 0x000fea0003800000 */
[----:B------:R-:W-:Y:S01]  /*56e0*/  BPT.TRAP 0x1 ;  /* 0x000000040000795c */ /* 0x000fe20000300000 */
.L_x_293:
[----:B------:R-:W0:Y:S01]  /*56f0*/  S2UR UR10, SR_CgaCtaId ;  /* 0x00000000000a79c3 */ /* 0x000e220000008800 */
[----:B------:R-:W-:Y:S01]  /*5700*/  UIADD3 UR6, UR50, 0x1, URZ ;  /* 0x0000000132067890 */ /* 0x000fe2000fffe03f */
[----:B------:R-:W-:Y:S01]  /*5710*/  IMAD.U32 R3, RZ, RZ, UR42 ;  /* 0x0000002aff037e24 */ /* 0x000fe2000f8e00ff */
[----:B------:R-:W-:Y:S02]  /*5720*/  UMOV UR7, 0x400 ;  /* 0x0000040000077882 */ /* 0x000fe40000000000 */
[----:B------:R-:W-:Y:S02]  /*5730*/  UISETP.NE.AND UP0, UPT, UR6, 0x2, UPT ;  /* 0x000000020600788c */ /* 0x000fe4000bf05270 */
[----:B------:R-:W-:Y:S02]  /*5740*/  SHF.L.U32 R3, R3, 0x1f, RZ ;  /* 0x0000001f03037819 */ /* 0x000fe400000006ff */
[----:B------:R-:W-:Y:S02]  /*5750*/  USEL UR6, UR6, URZ, UP0 ;  /* 0x0000003f06067287 */ /* 0x000fe40008000000 */
[----:B0-----:R-:W-:-:S04]  /*5760*/  ULEA UR7, UR10, UR7, 0x18 ;  /* 0x000000070a077291 */ /* 0x001fc8000f8ec03f */
[----:B------:R-:W-:-:S09]  /*5770*/  ULEA UR6, UR6, UR7, 0x3 ;  /* 0x0000000706067291 */ /* 0x000fd2000f8e183f */
[----:B------:R0:W1:Y:S01]  /*5780*/  SYNCS.PHASECHK.TRANS64.TRYWAIT P1, [UR6+0x29830], R3 ;  /* 0x02983003ff0075a7 */ /* 0x0000620008020146 */
[----:B------:R-:W-:Y:S05]  /*5790*/  @!P0 BRA `(.L_x_294) ;  /* 0x0000000000048947 */ /* 0x000fea0003800000 */
[----:B------:R-:W-:Y:S01]  /*57a0*/  BPT.TRAP 0x1 ;  /* 0x000000040000795c */ /* 0x000fe20000300000 */
.L_x_294:
[----:B-1----:R-:W-:Y:S05]  /*57b0*/  @P1 BRA `(.L_x_292) ;  /* 0x0000000000081947 */ /* 0x002fea0003800000 */
[----:B------:R-:W1:Y:S02]  /*57c0*/  SYNCS.PHASECHK.TRANS64.TRYWAIT P1, [UR6+0x29830], R3 ;  /* 0x02983003ff0075a7 */ /* 0x000e640008020146 */
[----:B-1----:R-:W-:Y:S05]  /*57d0*/  @!P1 BRA `(.L_x_295) ;  /* 0x000000bc00489947 */ /* 0x002fea0003800000 */
.L_x_292:
        /* <DEDUP_REMOVED lines=189> */
.L_x_297:
[----:B------:R-:W0:Y:S01]  /*63b0*/  S2UR UR7, SR_CgaCtaId ;  /* 0x00000000000779c3 */ /* 0x000e220000008800 */
[----:B------:R-:W-:Y:S01]  /*63c0*/  UMOV UR6, 0x400 ;  /* 0x0000040000067882 */ /* 0x000fe20000000000 */
[----:B------:R-:W-:-:S05]  /*63d0*/  IMAD.U32 R3, RZ, RZ, UR52 ;  /* 0x00000034ff037e24 */ /* 0x000fca000f8e00ff */
[----:B------:R-:W-:Y:S01]  /*63e0*/  SHF.L.U32 R3, R3, 0x1f, RZ ;  /* 0x0000001f03037819 */ /* 0x000fe200000006ff */
[----:B0-----:R-:W-:-:S04]  /*63f0*/  ULEA UR6, UR7, UR6, 0x18 ;  /* 0x0000000607067291 */ /* 0x001fc8000f8ec03f */
[----:B------:R-:W-:-:S09]  /*6400*/  ULEA UR6, UR50, UR6, 0x3 ;  /* 0x0000000632067291 */ /* 0x000fd2000f8e183f */
[----:B------:R0:W1:Y:S01]  /*6410*/  SYNCS.PHASECHK.TRANS64.TRYWAIT P1, [UR6+0x29850], R3 ;  /* 0x02985003ff0075a7 */ /* 0x0000620008020146 */
[----:B------:R-:W-:Y:S05]  /*6420*/  @!P0 BRA `(.L_x_298) ;  /* 0x0000000000048947 */ /* 0x000fea0003800000 */
[----:B------:R-:W-:Y:S01]  /*6430*/  BPT.TRAP 0x1 ;  /* 0x000000040000795c */ /* 0x000fe20000300000 */
.L_x_298:
[----:B-1----:R-:W-:Y:S05]  /*6440*/  @P1 BRA `(.L_x_296) ;  /* 0x0000000000081947 */ /* 0x002fea0003800000 */
[----:B------:R-:W1:Y:S02]  /*6450*/  SYNCS.PHASECHK.TRANS64.TRYWAIT P1, [UR6+0x29850], R3 ;  /* 0x02985003ff0075a7 */ /* 0x000e640008020146 */
[----:B-1----:R-:W-:Y:S05]  /*6460*/  @!P1 BRA `(.L_x_299) ;  /* 0x000000b0003c9947 */ /* 0x002fea0003800000 */
.L_x_296:
        /* <DEDUP_REMOVED lines=95> */
[----:B-1----:R-:W-:Y:S01]  /*6a60*/  FMNMX.FTZ R203, R153, R104, !PT ;  /* 0x0000006899cb7209 */ /* 0x002fe20007810000 */
[C---:B------:R-:W-:Y:S01]  /*6a70*/  FMUL.FTZ R99, R0.reuse, R99 ;  /* 0x0000006300637220 */ /* 0x040fe20000410000 */
[C---:B------:R-:W-:Y:S01]  /*6a80*/  FMUL.FTZ R217, R0.reuse, R100 ;  /* 0x0000006400d97220 */ /* 0x040fe20000410000 */
[C---:B------:R-:W-:Y:S01]  /*6a90*/  FMUL.FTZ R219, R0.reuse, R101 ;  /* 0x0000006500db7220 */ /* 0x040fe20000410000 */
[C---:B------:R-:W-:Y:S01]  /*6aa0*/  FMUL.FTZ R101, R0.reuse, R102 ;  /* 0x0000006600657220 */ /* 0x040fe20000410000 */
[----:B------:R-:W-:Y:S01]  /*6ab0*/  FMUL.FTZ R103, R0, R103 ;  /* 0x0000006700677220 */ /* 0x000fe20000410000 */
[----:B------:R-:W1:Y:S01]  /*6ac0*/  S2UR UR6, SR_CgaCtaId ;  /* 0x00000000000679c3 */ /* 0x000e620000008800 */
[----:B------:R-:W3:Y:S01]  /*6ad0*/  MUFU.TANH R155, R155 ;  /* 0x0000009b009b7308 */ /* 0x000ee20000002400 */
[----:B0-----:R-:W-:Y:S01]  /*6ae0*/  FMNMX.FTZ R4, R152, R3, !PT ;  /* 0x0000000398047209 */ /* 0x001fe20007810000 */
[----:B------:R-:W-:Y:S01]  /*6af0*/  WARPGROUP.ARRIVE ;  /* 0x00000000000079c5 */ /* 0x000fe20000000000 */
[----:B------:R-:W-:-:S05]  /*6b00*/  UMOV UR7, 0xc0000010 ;  /* 0xc000001000077882 */ /* 0x000fca0000000000 */
[----:B------:R-:W0:Y:S01]  /*6b10*/  S2R R196, SR_TID.X ;  /* 0x0000000000c47919 */ /* 0x000e220000002100 */
[----:B------:R-:W4:Y:S01]  /*6b20*/  MUFU.TANH R157, R157 ;  /* 0x0000009d009d7308 */ /* 0x000f220000002400 */
[----:B--2---:R-:W-:Y:S01]  /*6b30*/  FMNMX.FTZ R88, R154, R203, !PT ;  /* 0x000000cb9a587209 */ /* 0x004fe20007810000 */
[----:B------:R-:W-:-:S06]  /*6b40*/  FMUL.FTZ R203, R0, R89 ;  /* 0x0000005900cb7220 */ /* 0x000fcc0000410000 */
[----:B------:R-:W2:Y:S01]  /*6b50*/  MUFU.TANH R156, R156 ;  /* 0x0000009c009c7308 */ /* 0x000ea20000002400 */
[----:B---3--:R-:W-:-:S07]  /*6b60*/  FMNMX.FTZ R3, R155, R4, !PT ;  /* 0x000000049b037209 */ /* 0x008fce0007810000 */
[----:B------:R-:W3:Y:S01]  /*6b70*/  MUFU.TANH R158, R158 ;  /* 0x0000009e009e7308 */ /* 0x000ee20000002400 */
[----:B----4-:R-:W-:-:S07]  /*6b80*/  FMNMX.FTZ R89, R157, R88, !PT ;  /* 0x000000589d597209 */ /* 0x010fce0007810000 */
[----:B------:R-:W4:Y:S01]  /*6b90*/  MUFU.TANH R136, R136 ;  /* 0x0000008800887308 */ /* 0x000f220000002400 */
[----:B--2---:R-:W-:Y:S02]  /*6ba0*/  FMNMX.FTZ R3, R156, R3, !PT ;  /* 0x000000039c037209 */ /* 0x004fe40007810000 */
[----:B0-----:R-:W-:-:S05]  /*6bb0*/  LOP3.LUT P1, RZ, R196, 0x7f, RZ, 0xc0, !PT ;  /* 0x0000007fc4ff7812 */ /* 0x001fca000782c0ff */
[----:B------:R-:W0:Y:S01]  /*6bc0*/  MUFU.TANH R138, R138 ;  /* 0x0000008a008a7308 */ /* 0x000e220000002400 */
[----:B---3--:R-:W-:-:S07]  /*6bd0*/  FMNMX.FTZ R89, R158, R89, !PT ;  /* 0x000000599e597209 */ /* 0x008fce0007810000 */
[----:B------:R-:W2:Y:S01]  /*6be0*/  MUFU.TANH R137, R137 ;  /* 0x0000008900897308 */ /* 0x000ea20000002400 */
[----:B----4-:R-:W-:-:S07]  /*6bf0*/  FMNMX.FTZ R4, R136, R3, !PT ;  /* 0x0000000388047209 */ /* 0x010fce0007810000 */
[----:B------:R-:W3:Y:S01]  /*6c00*/  MUFU.TANH R139, R139 ;  /* 0x0000008b008b7308 */ /* 0x000ee20000002400 */
[----:B0-----:R-:W-:-:S07]  /*6c10*/  FMNMX.FTZ R88, R138, R89, !PT ;  /* 0x000000598a587209 */ /* 0x001fce0007810000 */
[----:B------:R-:W0:Y:S01]  /*6c20*/  MUFU.TANH R140, R140 ;  /* 0x0000008c008c7308 */ /* 0x000e220000002400 */
[----:B--2---:R-:W-:-:S07]  /*6c30*/  FMNMX.FTZ R3, R137, R4, !PT ;  /* 0x0000000489037209 */ /* 0x004fce0007810000 */
[----:B------:R-:W2:Y:S01]  /*6c40*/  MUFU.TANH R142, R142 ;  /* 0x0000008e008e7308 */ /* 0x000ea20000002400 */
[----:B---3--:R-:W-:-:S07]  /*6c50*/  FMNMX.FTZ R89, R139, R88, !PT ;  /* 0x000000588b597209 */ /* 0x008fce0007810000 */
        /* <DEDUP_REMOVED lines=115> */
[----:B0-----:R-:W-:Y:S02]  /*7390*/  FMNMX.FTZ R88, R101, R88, !PT ;  /* 0x0000005865587209 */ /* 0x001fe40007810000 */
[----:B--2---:R-:W-:-:S05]  /*73a0*/  FMNMX.FTZ R89, R219, R4, !PT ;  /* 0x00000004db597209 */ /* 0x004fca0007810000 */
[----:B------:R-:W0:Y:S01]  /*73b0*/  SHFL.BFLY PT, R4, R89, 0x2, 0x1f ;  /* 0x0c401f0059047f89 */ /* 0x000e2200000e0000 */
[----:B---3--:R-:W-:Y:S02]  /*73c0*/  FMNMX.FTZ R90, R103, R88, !PT ;  /* 0x00000058675a7209 */ /* 0x008fe40007810000 */
[----:B------:R-:W2:Y:S03]  /*73d0*/  LDC R88, c[0x0][0x988] ;  /* 0x00026200ff587b82 */ /* 0x000ea60000000800 */
[----:B------:R-:W3:Y:S01]  /*73e0*/  SHFL.BFLY PT, R3, R90, 0x2, 0x1f ;  /* 0x0c401f005a037f89 */ /* 0x000ee200000e0000 */
[----:B0-----:R-:W-:Y:S01]  /*73f0*/  FMNMX.FTZ R92, R89, R4, !PT ;  /* 0x00000004595c7209 */ /* 0x001fe20007810000 */
[----:B-1----:R-:W-:-:S04]  /*7400*/  IMAD.U32 R4, RZ, RZ, UR6 ;  /* 0x00000006ff047e24 */ /* 0x002fc8000f8e00ff */
[----:B------:R-:W0:Y:S01]  /*7410*/  SHFL.BFLY PT, R91, R92, 0x1, 0x1f ;  /* 0x0c201f005c5b7f89 */ /* 0x000e2200000e0000 */
[----:B---3--:R-:W-:Y:S02]  /*7420*/  FMNMX.FTZ R94, R90, R3, !PT ;  /* 0x000000035a5e7209 */ /* 0x008fe40007810000 */
[----:B------:R-:W-:-:S03]  /*7430*/  MOV R3, 0x400 ;  /* 0x0000040000037802 */ /* 0x000fc60000000f00 */
[----:B------:R-:W1:Y:S01]  /*7440*/  SHFL.BFLY PT, R221, R94, 0x1, 0x1f ;  /* 0x0c201f005edd7f89 */ /* 0x000e6200000e0000 */
[----:B------:R-:W-:-:S04]  /*7450*/  LEA R3, R4, R3, 0x18 ;  /* 0x0000000304037211 */ /* 0x000fc800078ec0ff */
[----:B------:R-:W-:Y:S02]  /*7460*/  R2UR UR6, R3 ;  /* 0x00000000030672ca */ /* 0x000fe400000e0000 */
[----:B0-----:R-:W-:-:S11]  /*7470*/  FMNMX.FTZ R89, R92, R91, !PT ;  /* 0x0000005b5c597209 */ /* 0x001fd60007810000 */
[----:B------:R-:W-:Y:S01]  /*7480*/  UIADD3 UR6, UR6, 0x400, URZ ;  /* 0x0000040006067890 */ /* 0x000fe2000fffe03f */
[----:B------:R-:W-:-:S03]  /*7490*/  FADD.FTZ R5, -R89, R5 ;  /* 0x0000000559057221 */ /* 0x000fc60000010100 */
[----:B------:R-:W-:Y:S01]  /*74a0*/  USHF.R.U32.HI UR6, URZ, 0x4, UR6 ;  /* 0x000000043f067899 */ /* 0x000fe20008011606 */
[----:B--2---:R-:W-:-:S01]  /*74b0*/  FFMA.FTZ R110, R89, R88, -8 ;  /* 0xc1000000596e7423 */ /* 0x004fc20000010058 */
[----:B-1----:R-:W-:Y:S01]  /*74c0*/  FMNMX.FTZ R91, R94, R221, !PT ;  /* 0x000000dd5e5b7209 */ /* 0x002fe20007810000 */
[-C--:B------:R-:W-:Y:S01]  /*74d0*/  FMUL.FTZ R90, R5, R88.reuse ;  /* 0x00000058055a7220 */ /* 0x080fe20000410000 */
[----:B------:R-:W-:Y:S01]  /*74e0*/  ULOP3.LUT UR6, UR6, 0x3fff, URZ, 0xc0, !UPT ;  /* 0x00003fff06067892 */ /* 0x000fe2000f8ec03f */
[----:B------:R-:W-:-:S01]  /*74f0*/  FFMA.FTZ R102, R120, R88, -R110 ;  /* 0x0000005878667223 */ /* 0x000fc2000001086e */
[----:B------:R-:W-:Y:S01]  /*7500*/  FFMA.FTZ R104, R124, R88, -R110 ;  /* 0x000000587c687223 */ /* 0x000fe2000001086e */
[----:B------:R-:W-:-:S01]  /*7510*/  FADD.FTZ R5, -R91, R8 ;  /* 0x000000085b057221 */ /* 0x000fc20000010100 */
[----:B------:R-:W-:Y:S01]  /*7520*/  ULOP3.LUT UR6, UR6, 0x10000, URZ, 0xfc, !UPT ;  /* 0x0001000006067892 */ /* 0x000fe2000f8efc3f */
[----:B------:R0:W-:Y:S01]  /*7530*/  MUFU.EX2 R8, R90 ;  /* 0x0000005a00087308 */ /* 0x0001e20000000800 */
[----:B------:R-:W-:-:S01]  /*7540*/  FFMA.FTZ R106, R128, R88, -R110 ;  /* 0x00000058806a7223 */ /* 0x000fc2000001086e */
[-CC-:B------:R-:W-:Y:S01]  /*7550*/  FFMA.FTZ R108, R132, R88.reuse, -R110.reuse ;  /* 0x00000058846c7223 */ /* 0x180fe2000001086e */
[----:B------:R-:W-:Y:S01]  /*7560*/  UIMAD UR10, UR50, 0x500, UR6 ;  /* 0x00000500320a78a4 */ /* 0x000fe2000f8e0206 */
[-CC-:B------:R-:W-:Y:S01]  /*7570*/  FFMA.FTZ R112, R159, R88.reuse, -R110.reuse ;  /* 0x000000589f707223 */ /* 0x180fe2000001086e */
[----:B------:R-:W-:-:S01]  /*7580*/  FFMA.FTZ R114, R163, R88, -R110 ;  /* 0x00000058a3727223 */ /* 0x000fc2000001086e */
[-CC-:B------:R-:W-:Y:S01]  /*7590*/  FFMA.FTZ R116, R167, R88.reuse, -R110.reuse ;  /* 0x00000058a7747223 */ /* 0x180fe2000001086e */
[----:B------:R-:W-:-:S01]  /*75a0*/  FFMA.FTZ R14, R14, R88, -R110 ;  /* 0x000000580e0e7223 */ /* 0x000fc2000001086e */
[-CC-:B------:R-:W-:Y:S01]  /*75b0*/  FFMA.FTZ R92, R156, R88.reuse, -R110.reuse ;  /* 0x000000589c5c7223 */ /* 0x180fe2000001086e */
[----:B0-----:R-:W-:-:S01]  /*75c0*/  FFMA.FTZ R90, R152, R88, -R110 ;  /* 0x00000058985a7223 */ /* 0x001fc2000001086e */
[----:B------:R-:W-:Y:S01]  /*75d0*/  UMOV UR6, UR10 ;  /* 0x0000000a00067c82 */ /* 0x000fe20008000000 */
[----:B------:R-:W-:-:S01]  /*75e0*/  FFMA.FTZ R94, R136, R88, -R110 ;  /* 0x00000058885e7223 */ /* 0x000fc2000001086e */
[----:B------:R-:W-:Y:S01]  /*75f0*/  QGMMA.64x128x32.F32.E4M3.E4M3 R24, R172, gdesc[UR4], R24, gsb0 ;  /* 0x01e00004ac187df3 */ /* 0x000fe20008000818 */
[----:B------:R-:W-:Y:S01]  /*7600*/  UIADD3 UR6, UR10, 0x100, URZ ;  /* 0x000001000a067890 */ /* 0x000fe2000fffe03f */
[-CC-:B------:R-:W-:Y:S01]  /*7610*/  FFMA.FTZ R137, R137, R88.reuse, -R110.reuse ;  /* 0x0000005889897223 */ /* 0x180fe2000001086e */
[----:B------:R-:W-:Y:S01]  /*7620*/  UMOV UR7, 0xc0000010 ;  /* 0xc000001000077882 */ /* 0x000fe20000000000 */
        /* <DEDUP_REMOVED lines=22> */
[----:B------:R-:W-:Y:S01]  /*7790*/  FMUL.FTZ R5, R5, R88 ;  /* 0x0000005805057220 */ /* 0x000fe20000410000 */
[----:B------:R-:W-:Y:S08]  /*77a0*/  MUFU.EX2 R14, R14 ;  /* 0x0000000e000e7308 */ /* 0x000ff00000000800 */
        /* <DEDUP_REMOVED lines=13> */
[----:B------:R-:W-:Y:S01]  /*7880*/  MUFU.EX2 R104, R104 ;  /* 0x0000006800687308 */ /* 0x000fe20000000800 */
[----:B------:R-:W-:-:S02]  /*7890*/  WARPGROUP.DEPBAR.LE gsb0, 0x0 ;  /* 0x00008000000079c5 */ /* 0x000fc40000010000 */
[----:B------:R-:W-:Y:S01]  /*78a0*/  WARPGROUP.ARRIVE ;  /* 0x00000000000079c5 */ /* 0x000fe20000000000 */
[----:B------:R-:W-:-:S01]  /*78b0*/  FFMA.FTZ R173, R10, R88, -R110 ;  /* 0x000000580aad7223 */ /* 0x000fc2000001086e */
[-CC-:B------:R-:W-:Y:S01]  /*78c0*/  FFMA.FTZ R10, R9, R88.reuse, -R110.reuse ;  /* 0x00000058090a7223 */ /* 0x180fe2000001086e */
[----:B------:R-:W-:-:S01]  /*78d0*/  FFMA.FTZ R9, R13, R88, -R110 ;  /* 0x000000580d097223 */ /* 0x000fc2000001086e */
[-CC-:B------:R-:W-:Y:S01]  /*78e0*/  FFMA.FTZ R13, R21, R88.reuse, -R110.reuse ;  /* 0x00000058150d7223 */ /* 0x180fe2000001086e */
[----:B------:R-:W-:-:S01]  /*78f0*/  FFMA.FTZ R21, R155, R88, -R110 ;  /* 0x000000589b157223 */ /* 0x000fc2000001086e */
[----:B------:R-:W-:Y:S01]  /*7900*/  QGMMA.64x128x32.F32.E4M3.E4M3 R24, R176, gdesc[UR4], R24, gsb0 ;  /* 0x01e00004b0187df3 */ /* 0x000fe20008000818 */
[----:B------:R-:W-:Y:S01]  /*7910*/  UIADD3 UR6, UR10, 0x200, URZ ;  /* 0x000002000a067890 */ /* 0x000fe2000fffe03f */
[-C--:B------:R-:W-:Y:S01]  /*7920*/  FFMA.FTZ R155, R203, R88.reuse, -R110 ;  /* 0x00000058cb9b7223 */ /* 0x080fe2000001086e */
[----:B------:R-:W-:Y:S01]  /*7930*/  UMOV UR7, 0xc0000010 ;  /* 0xc000001000077882 */ /* 0x000fe20000000000 */
[----:B------:R-:W-:Y:S01]  /*7940*/  FFMA.FTZ R110, R91, R88, -8 ;  /* 0xc10000005b6e7423 */ /* 0x000fe20000010058 */
[----:B------:R-:W0:Y:S01]  /*7950*/  MUFU.EX2 R173, R173 ;  /* 0x000000ad00ad7308 */ /* 0x000e220000000800 */
[----:B------:R-:W-:-:S02]  /*7960*/  IMAD.U32 R172, RZ, RZ, UR51 ;  /* 0x00000033ffac7e24 */ /* 0x000fc4000f8e00ff */
[-CC-:B------:R-:W-:Y:S01]  /*7970*/  FFMA.FTZ R136, R11, R88.reuse, -R110.reuse ;  /* 0x000000580b887223 */ /* 0x180fe2000001086e */
[----:B------:R-:W-:-:S01]  /*7980*/  FFMA.FTZ R11, R12, R88, -R110 ;  /* 0x000000580c0b7223 */ /* 0x000fc2000001086e */
[-CC-:B------:R-:W-:Y:S01]  /*7990*/  FFMA.FTZ R12, R15, R88.reuse, -R110.reuse ;  /* 0x000000580f0c7223 */ /* 0x180fe2000001086e */
[----:B------:R-:W-:-:S01]  /*79a0*/  FFMA.FTZ R15, R20, R88, -R110 ;  /* 0x00000058140f7223 */ /* 0x000fc2000001086e */
[-CC-:B------:R-:W-:Y:S01]  /*79b0*/  FFMA.FTZ R20, R153, R88.reuse, -R110.reuse ;  /* 0x0000005899147223 */ /* 0x180fe2000001086e */
        /* <DEDUP_REMOVED lines=18> */
[-CC-:B------:R-:W-:Y:S01]  /*7ae0*/  FFMA.FTZ R126, R126, R88.reuse, -R110.reuse ;  /* 0x000000587e7e7223 */ /* 0x180fe2000001086e */
[----:B------:R-:W-:-:S01]  /*7af0*/  FFMA.FTZ R127, R127, R88, -R110 ;  /* 0x000000587f7f7223 */ /* 0x000fc2000001086e */
[-CC-:B------:R-:W-:Y:S01]  /*7b00*/  FFMA.FTZ R130, R130, R88.reuse, -R110.reuse ;  /* 0x0000005882827223 */ /* 0x180fe2000001086e */
[----:B------:R-:W-:-:S01]  /*7b10*/  FFMA.FTZ R131, R131, R88, -R110 ;  /* 0x0000005883837223 */ /* 0x000fc2000001086e */
[-CC-:B------:R-:W-:Y:S01]  /*7b20*/  FFMA.FTZ R134, R134, R88.reuse, -R110.reuse ;  /* 0x0000005886867223 */ /* 0x180fe2000001086e */
[----:B------:R-:W-:-:S01]  /*7b30*/  FFMA.FTZ R135, R135, R88, -R110 ;  /* 0x0000005887877223 */ /* 0x000fc2000001086e */
[----:B------:R-:W1:Y:S01]  /*7b40*/  MUFU.EX2 R9, R9 ;  /* 0x0000000900097308 */ /* 0x000e620000000800 */
[----:B--2---:R-:W-:-:S01]  /*7b50*/  FFMA.FTZ R6, R5, R6, R136 ;  /* 0x0000000605067223 */ /* 0x004fc20000010088 */
        /* <DEDUP_REMOVED lines=9> */
[----:B------:R-:W-:-:S05]  /*7bf0*/  FFMA.FTZ R103, R103, R88, -R110 ;  /* 0x0000005867677223 */ /* 0x000fca000001086e */
[----:B------:R-:W0:Y:S01]  /*7c00*/  MUFU.EX2 R15, R15 ;  /* 0x0000000f000f7308 */ /* 0x000e220000000800 */
[----:B-1----:R-:W-:-:S01]  /*7c10*/  FADD.FTZ R175, R9, R148 ;  /* 0x0000009409af7221 */ /* 0x002fc20000010000 */
[----:B------:R-:W-:-:S03]  /*7c20*/  FFMA.FTZ R148, R161, R88, -R110 ;  /* 0x00000058a1947223 */ /* 0x000fc6000001086e */
[----:B------:R-:W-:-:S03]  /*7c30*/  FADD.FTZ R150, R14, R175 ;  /* 0x000000af0e967221 */ /* 0x000fc60000010000 */
[----:B------:R-:W1:Y:S01]  /*7c40*/  MUFU.EX2 R13, R13 ;  /* 0x0000000d000d7308 */ /* 0x000e620000000800 */
[----:B--2---:R-:W-:-:S07]  /*7c50*/  FADD.FTZ R6, R12, R7 ;  /* 0x000000070c067221 */ /* 0x004fce0000010000 */
[----:B------:R-:W2:Y:S01]  /*7c60*/  MUFU.EX2 R20, R20 ;  /* 0x0000001400147308 */ /* 0x000ea20000000800 */
[----:B0-----:R-:W-:-:S07]  /*7c70*/  FADD.FTZ R7, R15, R6 ;  /* 0x000000060f077221 */ /* 0x001fce0000010000 */
[----:B------:R-:W0:Y:S01]  /*7c80*/  MUFU.EX2 R153, R153 ;  /* 0x0000009900997308 */ /* 0x000e220000000800 */
[----:B-1----:R-:W-:-:S04]  /*7c90*/  FADD.FTZ R161, R13, R150 ;  /* 0x000000960da17221 */ /* 0x002fc80000010000 */
[----:B------:R-:W-:-:S03]  /*7ca0*/  FADD.FTZ R150, R90, R161 ;  /* 0x000000a15a967221 */ /* 0x000fc60000010000 */
[----:B------:R-:W1:Y:S01]  /*7cb0*/  MUFU.EX2 R21, R21 ;  /* 0x0000001500157308 */ /* 0x000e620000000800 */
[----:B--2---:R-:W-:-:S07]  /*7cc0*/  FADD.FTZ R6, R20, R7 ;  /* 0x0000000714067221 */ /* 0x004fce0000010000 */
[----:B------:R-:W2:Y:S01]  /*7cd0*/  MUFU.EX2 R140, R140 ;  /* 0x0000008c008c7308 */ /* 0x000ea20000000800 */
[----:B0-----:R-:W-:-:S07]  /*7ce0*/  FADD.FTZ R7, R153, R6 ;  /* 0x0000000699077221 */ /* 0x001fce0000010000 */
[----:B------:R-:W0:Y:S01]  /*7cf0*/  MUFU.EX2 R157, R157 ;  /* 0x0000009d009d7308 */ /* 0x000e220000000800 */
[----:B-1----:R-:W-:-:S01]  /*7d00*/  FADD.FTZ R161, R21, R150 ;  /* 0x0000009615a17221 */ /* 0x002fc20000010000 */
[----:B------:R-:W-:-:S03]  /*7d10*/  FFMA.FTZ R150, R165, R88, -R110 ;  /* 0x00000058a5967223 */ /* 0x000fc6000001086e */
[----:B------:R-:W-:-:S03]  /*7d20*/  FADD.FTZ R161, R92, R161 ;  /* 0x000000a15ca17221 */ /* 0x000fc60000010000 */
[----:B------:R-:W1:Y:S01]  /*7d30*/  MUFU.EX2 R138, R138 ;  /* 0x0000008a008a7308 */ /* 0x000e620000000800 */
[----:B--2---:R-:W-:-:S07]  /*7d40*/  FADD.FTZ R6, R140, R7 ;  /* 0x000000078c067221 */ /* 0x004fce0000010000 */
[----:B------:R-:W2:Y:S01]  /*7d50*/  MUFU.EX2 R139, R139 ;  /* 0x0000008b008b7308 */ /* 0x000ea20000000800 */
[----:B0-----:R-:W-:-:S01]  /*7d60*/  FADD.FTZ R7, R157, R6 ;  /* 0x000000069d077221 */ /* 0x001fc20000010000 */
[----:B------:R-:W-:-:S06]  /*7d70*/  FADD.FTZ R6, R94, R161 ;  /* 0x000000a15e067221 */ /* 0x000fcc0000010000 */
[----:B------:R-:W0:Y:S01]  /*7d80*/  MUFU.EX2 R142, R142 ;  /* 0x0000008e008e7308 */ /* 0x000e220000000800 */
[----:B-1----:R-:W-:-:S01]  /*7d90*/  FADD.FTZ R152, R138, R7 ;  /* 0x000000078a987221 */ /* 0x002fc20000010000 */
[----:B------:R-:W-:-:S04]  /*7da0*/  FADD.FTZ R7, R137, R6 ;  /* 0x0000000689077221 */ /* 0x000fc80000010000 */
[----:B------:R-:W-:Y:S02]  /*7db0*/  FADD.FTZ R6, R96, R7 ;  /* 0x0000000760067221 */ /* 0x000fe40000010000 */
[----:B------:R-:W1:Y:S01]  /*7dc0*/  MUFU.EX2 R143, R143 ;  /* 0x0000008f008f7308 */ /* 0x000e620000000800 */
[----:B--2---:R-:W-:-:S01]  /*7dd0*/  FADD.FTZ R161, R139, R152 ;  /* 0x000000988ba17221 */ /* 0x004fc20000010000 */
[----:B------:R-:W-:-:S04]  /*7de0*/  FADD.FTZ R7, R141, R6 ;  /* 0x000000068d077221 */ /* 0x000fc80000010000 */
[----:B------:R-:W-:Y:S02]  /*7df0*/  FADD.FTZ R6, R98, R7 ;  /* 0x0000000762067221 */ /* 0x000fe40000010000 */
[----:B------:R-:W2:Y:S01]  /*7e00*/  MUFU.EX2 R144, R144 ;  /* 0x0000009000907308 */ /* 0x000ea20000000800 */
[----:B------:R-:W-:Y:S02]  /*7e10*/  WARPGROUP.DEPBAR.LE gsb0, 0x0 ;  /* 0x00008000000079c5 */ /* 0x000fe40000010000 */
[----:B------:R-:W-:Y:S01]  /*7e20*/  WARPGROUP.ARRIVE ;  /* 0x00000000000079c5 */ /* 0x000fe20000000000 */
[----:B0-----:R-:W-:-:S01]  /*7e30*/  FADD.FTZ R152, R142, R161 ;  /* 0x000000a18e987221 */ /* 0x001fc20000010000 */
[----:B------:R-:W-:-:S03]  /*7e40*/  FADD.FTZ R7, R145, R6 ;  /* 0x0000000691077221 */ /* 0x000fc60000010000 */
[----:B------:R-:W0:Y:S01]  /*7e50*/  MUFU.EX2 R147, R147 ;  /* 0x0000009300937308 */ /* 0x000e220000000800 */
[----:B------:R-:W-:Y:S01]  /*7e60*/  QGMMA.64x128x32.F32.E4M3.E4M3 R24, R180, gdesc[UR4], R24, gsb0 ;  /* 0x01e00004b4187df3 */ /* 0x000fe20008000818 */
[----:B------:R-:W-:Y:S01]  /*7e70*/  UIADD3 UR6, UR10, 0x300, URZ ;  /* 0x000003000a067890 */ /* 0x000fe2000fffe03f */
[----:B-1----:R-:W-:Y:S01]  /*7e80*/  FADD.FTZ R161, R143, R152 ;  /* 0x000000988fa17221 */ /* 0x002fe20000010000 */
[----:B------:R-:W-:Y:S01]  /*7e90*/  UMOV UR7, 0xc0000010 ;  /* 0xc000001000077882 */ /* 0x000fe20000000000 */
[----:B------:R-:W-:Y:S01]  /*7ea0*/  FADD.FTZ R6, R100, R7 ;  /* 0x0000000764067221 */ /* 0x000fe20000010000 */
[----:B------:R-:W-:-:S02]  /*7eb0*/  FFMA.FTZ R152, R195, R88, -R110 ;  /* 0x00000058c3987223 */ /* 0x000fc4000001086e */
[----:B------:R-:W1:Y:S01]  /*7ec0*/  MUFU.EX2 R146, R146 ;  /* 0x0000009200927308 */ /* 0x000e620000000800 */
[----:B--2---:R-:W-:-:S01]  /*7ed0*/  FADD.FTZ R154, R144, R161 ;  /* 0x000000a1909a7221 */ /* 0x004fc20000010000 */
[----:B------:R-:W-:-:S04]  /*7ee0*/  FADD.FTZ R7, R149, R6 ;  /* 0x0000000695077221 */ /* 0x000fc80000010000 */
[----:B------:R-:W-:Y:S02]  /*7ef0*/  FADD.FTZ R6, R102, R7 ;  /* 0x0000000766067221 */ /* 0x000fe40000010000 */
[----:B------:R-:W2:Y:S01]  /*7f00*/  MUFU.EX2 R151, R151 ;  /* 0x0000009700977308 */ /* 0x000ea20000000800 */
[----:B0-----:R-:W-:-:S01]  /*7f10*/  FADD.FTZ R161, R147, R154 ;  /* 0x0000009a93a17221 */ /* 0x001fc20000010000 */
[----:B------:R-:W-:-:S04]  /*7f20*/  FADD.FTZ R7, R121, R6 ;  /* 0x0000000679077221 */ /* 0x000fc80000010000 */
[----:B------:R-:W-:Y:S02]  /*7f30*/  FADD.FTZ R6, R104, R7 ;  /* 0x0000000768067221 */ /* 0x000fe40000010000 */
[----:B------:R-:W0:Y:S01]  /*7f40*/  MUFU.EX2 R122, R122 ;  /* 0x0000007a007a7308 */ /* 0x000e220000000800 */
[----:B-1----:R-:W-:-:S07]  /*7f50*/  FADD.FTZ R154, R146, R161 ;  /* 0x000000a1929a7221 */ /* 0x002fce0000010000 */
[----:B------:R-:W1:Y:S01]  /*7f60*/  MUFU.EX2 R123, R123 ;  /* 0x0000007b007b7308 */ /* 0x000e620000000800 */
[----:B--2---:R-:W-:-:S01]  /*7f70*/  FADD.FTZ R161, R151, R154 ;  /* 0x0000009a97a17221 */ /* 0x004fc20000010000 */
[----:B------:R-:W-:-:S06]  /*7f80*/  FFMA.FTZ R154, R199, R88, -R110 ;  /* 0x00000058c79a7223 */ /* 0x000fcc000001086e */
[----:B------:R-:W2:Y:S01]  /*7f90*/  MUFU.EX2 R126, R126 ;  /* 0x0000007e007e7308 */ /* 0x000ea20000000800 */
[----:B0-----:R-:W-:-:S01]  /*7fa0*/  FADD.FTZ R156, R122, R161 ;  /* 0x000000a17a9c7221 */ /* 0x001fc20000010000 */
[-CC-:B------:R-:W-:Y:S01]  /*7fb0*/  FFMA.FTZ R161, R119, R88.reuse, -R110.reuse ;  /* 0x0000005877a17223 */ /* 0x180fe2000001086e */
[----:B------:R-:W-:-:S05]  /*7fc0*/  FFMA.FTZ R119, R205, R88, -R110 ;  /* 0x00000058cd777223 */ /* 0x000fca000001086e */
        /* <DEDUP_REMOVED lines=24> */
[----:B0-----:R-:W-:-:S01]  /*8150*/  FADD.FTZ R165, R135, R158 ;  /* 0x0000009e87a57221 */ /* 0x001fc20000010000 */
[----:B------:R-:W-:Y:S02]  /*8160*/  WARPGROUP.DEPBAR.LE gsb0, 0x0 ;  /* 0x00008000000079c5 */ /* 0x000fe40000010000 */
[----:B------:R-:W-:-:S04]  /*8170*/  WARPGROUP.ARRIVE ;  /* 0x00000000000079c5 */ /* 0x000fc80000000000 */
[----:B------:R-:W0:Y:S01]  /*8180*/  MUFU.EX2 R105, R105 ;  /* 0x0000006900697308 */ /* 0x000e220000000800 */
[----:B-1----:R-:W-:-:S01]  /*8190*/  FADD.FTZ R6, R112, R7 ;  /* 0x0000000770067221 */ /* 0x002fc20000010000 */
[----:B------:R-:W-:Y:S01]  /*81a0*/  QGMMA.64x128x32.F32.E4M3.E4M3 R24, R184, gdesc[UR4], R24, gsb0 ;  /* 0x01e00004b8187df3 */ /* 0x000fe20008000818 */
[----:B------:R-:W-:Y:S01]  /*81b0*/  UIADD3 UR6, UR10, 0x400, URZ ;  /* 0x000004000a067890 */ /* 0x000fe2000fffe03f */
[----:B--2---:R-:W-:Y:S01]  /*81c0*/  FADD.FTZ R158, R148, R165 ;  /* 0x000000a5949e7221 */ /* 0x004fe20000010000 */
[----:B------:R-:W-:-:S03]  /*81d0*/  UMOV UR7, 0xc0000010 ;  /* 0xc000001000077882 */ /* 0x000fc60000000000 */
[----:B------:R-:W1:Y:S08]  /*81e0*/  MUFU.EX2 R107, R107 ;  /* 0x0000006b006b7308 */ /* 0x000e700000000800 */
        /* <DEDUP_REMOVED lines=10> */
[----:B------:R-:W-:-:S06]  /*8290*/  IADD3 R6, -R22, 0xb, RZ ;  /* 0x0000000b16067810 */ /* 0x000fcc0007ffe1ff */
        /* <DEDUP_REMOVED lines=19> */
[----:B------:R-:W-:Y:S01]  /*83d0*/  MUFU.EX2 R155, R155 ;  /* 0x0000009b009b7308 */ /* 0x000fe20000000800 */
[----:B--2---:R-:W-:-:S07]  /*83e0*/  FADD.FTZ R160, R120, R7 ;  /* 0x0000000778a07221 */ /* 0x004fce0000010000 */
[----:B------:R-:W1:Y:S01]  /*83f0*/  MUFU.EX2 R156, R156 ;  /* 0x0000009c009c7308 */ /* 0x000e620000000800 */
[----:B0-----:R-:W-:-:S07]  /*8400*/  FADD.FTZ R7, R119, R162 ;  /* 0x000000a277077221 */ /* 0x001fce0000010000 */
[----:B------:R-:W-:Y:S01]  /*8410*/  MUFU.EX2 R124, R124 ;  /* 0x0000007c007c7308 */ /* 0x000fe20000000800 */
[----:B------:R-:W-:Y:S02]  /*8420*/  WARPGROUP.DEPBAR.LE gsb0, 0x0 ;  /* 0x00008000000079c5 */ /* 0x000fe40000010000 */
[----:B------:R-:W-:-:S05]  /*8430*/  WARPGROUP.ARRIVE ;  /* 0x00000000000079c5 */ /* 0x000fca0000000000 */
[----:B------:R-:W0:Y:S01]  /*8440*/  MUFU.EX2 R164, R93 ;  /* 0x0000005d00a47308 */ /* 0x000e220000000800 */
[----:B-1----:R-:W-:-:S01]  /*8450*/  FADD.FTZ R7, R156, R7 ;  /* 0x000000079c077221 */ /* 0x002fc20000010000 */
[----:B------:R-:W-:Y:S06]  /*8460*/  QGMMA.64x128x32.F32.E4M3.E4M3 R24, R188, gdesc[UR4], R24, gsb0 ;  /* 0x01e00004bc187df3 */ /* 0x000fec0008000818 */
[----:B------:R-:W1:Y:S08]  /*8470*/  MUFU.EX2 R159, R159 ;  /* 0x0000009f009f7308 */ /* 0x000e700000000800 */
[----:B------:R2:W-:Y:S01]  /*8480*/  MUFU.EX2 R166, R95 ;  /* 0x0000005f00a67308 */ /* 0x0005e20000000800 */
[----:B0-----:R-:W-:-:S07]  /*8490*/  FADD.FTZ R7, R164, R7 ;  /* 0x00000007a4077221 */ /* 0x001fce0000010000 */
[----:B------:R-:W0:Y:S01]  /*84a0*/  MUFU.EX2 R128, R128 ;  /* 0x0000008000807308 */ /* 0x000e220000000800 */
[----:B--2---:R-:W-:-:S07]  /*84b0*/  @!P1 IMAD R95, R172, 0x8, R3 ;  /* 0x00000008ac5f9824 */ /* 0x004fce00078e0203 */
[----:B------:R-:W-:Y:S08]  /*84c0*/  MUFU.EX2 R93, R97 ;  /* 0x00000061005d7308 */ /* 0x000ff00000000800 */
[----:B------:R-:W2:Y:S08]  /*84d0*/  MUFU.EX2 R163, R163 ;  /* 0x000000a300a37308 */ /* 0x000eb00000000800 */
[----:B------:R-:W-:Y:S08]  /*84e0*/  MUFU.EX2 R158, R158 ;  /* 0x0000009e009e7308 */ /* 0x000ff00000000800 */
[----:B------:R-:W3:Y:S08]  /*84f0*/  MUFU.EX2 R132, R132 ;  /* 0x0000008400847308 */ /* 0x000ef00000000800 */
[----:B------:R-:W4:Y:S08]  /*8500*/  MUFU.EX2 R162, R101 ;  /* 0x0000006500a27308 */ /* 0x000f300000000800 */
[----:B------:R-:W5:Y:S08]  /*8510*/  MUFU.EX2 R167, R167 ;  /* 0x000000a700a77308 */ /* 0x000f700000000800 */
[----:B------:R-:W5:Y:S01]  /*8520*/  MUFU.EX2 R103, R103 ;  /* 0x0000006700677308 */ /* 0x000f620000000800 */
[----:B------:R-:W-:-:S02]  /*8530*/  WARPGROUP.DEPBAR.LE gsb0, 0x0 ;  /* 0x00008000000079c5 */ /* 0x000fc40000010000 */
[----:B------:R1:W-:Y:S06]  /*8540*/  BAR.ARV R6, 0x100 ;  /* 0x000400060000751d */ /* 0x0003ec0000002000 */
[----:B-1----:R-:W-:Y:S02]  /*8550*/  @!P1 VIADD R6, R95, 0x29840 ;  /* 0x000298405f069836 */ /* 0x002fe40000000000 */
[----:B------:R-:W-:-:S03]  /*8560*/  FADD.FTZ R95, R155, R160 ;  /* 0x000000a09b5f7221 */ /* 0x000fc60000010000 */
[----:B------:R-:W-:Y:S01]  /*8570*/  @!P1 PRMT R6, RZ, 0x654, R6 ;  /* 0x00000654ff069816 */ /* 0x000fe20000000006 */
[----:B------:R-:W-:-:S03]  /*8580*/  FADD.FTZ R110, R124, R95 ;  /* 0x0000005f7c6e7221 */ /* 0x000fc60000010000 */
[----:B------:R1:W-:Y:S01]  /*8590*/  @!P1 SYNCS.ARRIVE.TRANS64.RED.A1T0 RZ, [R6+URZ], RZ ;  /* 0x000000ff06ff99a7 */ /* 0x0003e2000810043f */
[----:B------:R-:W-:-:S04]  /*85a0*/  FADD.FTZ R95, R159, R110 ;  /* 0x0000006e9f5f7221 */ /* 0x000fc80000010000 */
[----:B0-----:R-:W-:Y:S01]  /*85b0*/  FADD.FTZ R110, R128, R95 ;  /* 0x0000005f806e7221 */ /* 0x001fe20000010000 */
[----:B-1----:R-:W-:-:S03]  /*85c0*/  FADD.FTZ R6, R166, R7 ;  /* 0x00000007a6067221 */ /* 0x002fc60000010000 */
[----:B--2---:R-:W-:Y:S01]  /*85d0*/  FADD.FTZ R95, R163, R110 ;  /* 0x0000006ea35f7221 */ /* 0x004fe20000010000 */
[----:B------:R-:W-:-:S03]  /*85e0*/  FADD.FTZ R7, R93, R6 ;  /* 0x000000065d077221 */ /* 0x000fc60000010000 */
[----:B---3--:R-:W-:Y:S01]  /*85f0*/  FADD.FTZ R6, R132, R95 ;  /* 0x0000005f84067221 */ /* 0x008fe20000010000 */
[----:B------:R-:W-:-:S04]  /*8600*/  FADD.FTZ R7, R158, R7 ;  /* 0x000000079e077221 */ /* 0x000fc80000010000 */
[----:B----4-:R-:W-:Y:S01]  /*8610*/  FADD.FTZ R95, R162, R7 ;  /* 0x00000007a25f7221 */ /* 0x010fe20000010000 */
[----:B-----5:R-:W-:-:S03]  /*8620*/  FADD.FTZ R7, R167, R6 ;  /* 0x00000006a7077221 */ /* 0x020fc60000010000 */
[----:B------:R-:W-:Y:S01]  /*8630*/  FADD.FTZ R6, R103, R95 ;  /* 0x0000005f67067221 */ /* 0x000fe20000010000 */
[----:B------:R-:W-:Y:S06]  /*8640*/  @!P0 BRA `(.L_x_300) ;  /* 0x0000000000048947 */ /* 0x000fec0003800000 */
[----:B------:R-:W-:Y:S01]  /*8650*/  BPT.TRAP 0x1 ;  /* 0x000000040000795c */ /* 0x000fe20000300000 */
.L_x_300:
[----:B------:R-:W-:Y:S01]  /*8660*/  F2FP.SATFINITE.E4M3.F32.PACK_AB_MERGE_C R9, R14, R9, RZ ;  /* 0x000000090e09723e */ /* 0x000fe200048070ff */
[----:B------:R-:W-:Y:S02]  /*8670*/  UIADD3 UR6, UR47, -0x1, URZ ;  /* 0xffffffff2f067890 */ /* 0x000fe4000fffe03f */
[----:B------:R-:W-:Y:S01]  /*8680*/  ISETP.LT.AND P1, PT, RZ, UR47, PT ;  /* 0x0000002fff007c0c */ /* 0x000fe2000bf21270 */
[----:B------:R-:W-:Y:S01]  /*8690*/  UMOV UR52, UR42 ;  /* 0x0000002a00347c82 */ /* 0x000fe20008000000 */
[----:B------:R-:W-:Y:S01]  /*86a0*/  F2FP.SATFINITE.E4M3.F32.PACK_AB_MERGE_C R172, R10, R173, R9 ;  /* 0x000000ad0aac723e */ /* 0x000fe20004807009 */
[----:B------:R-:W-:Y:S01]  /*86b0*/  IMAD.U32 R10, RZ, RZ, UR50 ;  /* 0x00000032ff0a7e24 */ /* 0x000fe2000f8e00ff */
[----:B------:R-:W-:Y:S01]  /*86c0*/  F2FP.SATFINITE.E4M3.F32.PACK_AB_MERGE_C R12, R15, R12, RZ ;  /* 0x0000000c0f0c723e */ /* 0x000fe200048070ff */
[----:B------:R-:W-:Y:S01]  /*86d0*/  UMOV UR50, UR51 ;  /* 0x0000003300327c82 */ /* 0x000fe20008000000 */
[----:B------:R-:W-:Y:S01]  /*86e0*/  F2FP.SATFINITE.E4M3.F32.PACK_AB_MERGE_C R21, R92, R21, RZ ;  /* 0x000000155c15723e */ /* 0x000fe200048070ff */
[----:B------:R-:W-:Y:S01]  /*86f0*/  IMAD R9, R10, 0x8, R3 ;  /* 0x000000080a097824 */ /* 0x000fe200078e0203 */
[----:B------:R-:W-:Y:S01]  /*8700*/  F2FP.SATFINITE.E4M3.F32.PACK_AB_MERGE_C R140, R157, R140, RZ ;  /* 0x0000008c9d8c723e */ /* 0x000fe200048070ff */
[----:B------:R-:W-:Y:S01]  /*8710*/  UMOV UR47, UR6 ;  /* 0x00000006002f7c82 */ /* 0x000fe20008000000 */
[----:B------:R-:W-:Y:S01]  /*8720*/  F2FP.SATFINITE.E4M3.F32.PACK_AB_MERGE_C R96, R141, R96, RZ ;  /* 0x000000608d60723e */ /* 0x000fe200048070ff */
[----:B------:R-:W-:Y:S01]  /*8730*/  VIADD R9, R9, 0x29860 ;  /* 0x0002986009097836 */ /* 0x000fe20000000000 */
[----:B------:R-:W-:Y:S01]  /*8740*/  F2FP.SATFINITE.E4M3.F32.PACK_AB_MERGE_C R142, R143, R142, RZ ;  /* 0x0000008e8f8e723e */ /* 0x000fe200048070ff */
[----:B------:R-:W-:Y:S01]  /*8750*/  FMUL.FTZ R24, R24, R8 ;  /* 0x0000000818187220 */ /* 0x000fe20000410000 */
[----:B------:R-:W-:Y:S01]  /*8760*/  F2FP.SATFINITE.E4M3.F32.PACK_AB_MERGE_C R100, R149, R100, RZ ;  /* 0x000000649564723e */ /* 0x000fe200048070ff */
[-C--:B------:R-:W-:Y:S01]  /*8770*/  FMUL.FTZ R25, R25, R8.reuse ;  /* 0x0000000819197220 */ /* 0x080fe20000410000 */
[----:B------:R-:W-:Y:S01]  /*8780*/  PRMT R9, R4, 0x654, R9 ;  /* 0x0000065404097816 */ /* 0x000fe20000000009 */
[----:B------:R-:W-:Y:S01]  /*8790*/  FMUL.FTZ R28, R28, R8 ;  /* 0x000000081c1c7220 */ /* 0x000fe20000410000 */
[----:B------:R-:W-:Y:S01]  /*87a0*/  F2FP.SATFINITE.E4M3.F32.PACK_AB_MERGE_C R146, R151, R146, RZ ;  /* 0x000000929792723e */ /* 0x000fe200048070ff */
[----:B------:R-:W-:Y:S01]  /*87b0*/  FMUL.FTZ R29, R29, R8 ;  /* 0x000000081d1d7220 */ /* 0x000fe20000410000 */
[----:B------:R-:W-:Y:S01]  /*87c0*/  F2FP.SATFINITE.E4M3.F32.PACK_AB_MERGE_C R104, R125, R104, RZ ;  /* 0x000000687d68723e */ /* 0x000fe200048070ff */
[----:B------:R0:W-:Y:S01]  /*87d0*/  SYNCS.ARRIVE.TRANS64.RED.A1T0 RZ, [R9+URZ], RZ ;  /* 0x000000ff09ff79a7 */ /* 0x0001e2000810043f */
        /* <DEDUP_REMOVED lines=92> */
[----:B0-----:R-:W-:Y:S06]  /*8da0*/  @P1 BRA `(.L_x_301) ;  /* 0xffffffc800341947 */ /* 0x001fec000383ffff */
.L_x_291:
[----:B------:R-:W-:Y:S06]  /*8db0*/  BAR.ARV 0x8, 0x180 ;  /* 0x0206000000007b1d */ /* 0x000fec0000002000 */
[----:B------:R-:W-:Y:S05]  /*8dc0*/  @!P0 BRA `(.L_x_302) ;  /* 0x0000000000048947 */ /* 0x000fea0003800000 */
[----:B------:R-:W-:Y:S01]  /*8dd0*/  BPT.TRAP 0x1 ;  /* 0x000000040000795c */ /* 0x000fe20000300000 */
.L_x_302:
[----:B------:R-:W-:Y:S02]  /*8de0*/  IMAD.U32 R0, RZ, RZ, UR51 ;  /* 0x00000033ff007e24 */ /* 0x000fe4000f8e00ff */
[----:B------:R-:W-:Y:S02]  /*8df0*/  IMAD.U32 R5, RZ, RZ, UR42 ;  /* 0x0000002aff057e24 */ /* 0x000fe4000f8e00ff */
[----:B------:R-:W-:-:S03]  /*8e00*/  IMAD R15, R0, 0x8, R3 ;  /* 0x00000008000f7824 */ /* 0x000fc600078e0203 */
[----:B------:R-:W-:-:S04]  /*8e10*/  SHF.L.U32 R0, R5, 0x1f, RZ ;  /* 0x0000001f05007819 */ /* 0x000fc800000006ff */
[----:B------:R0:W1:Y:S01]  /*8e20*/  SYNCS.PHASECHK.TRANS64.TRYWAIT P1, [R15+URZ+0x29850], R0 ;  /* 0x029850000f0075a7 */ /* 0x000062000802017f */
[----:B------:R-:W-:Y:S05]  /*8e30*/  @!P0 BRA `(.L_x_303) ;  /* 0x0000000000048947 */ /* 0x000fea0003800000 */
[----:B------:R-:W-:Y:S01]  /*8e40*/  BPT.TRAP 0x1 ;  /* 0x000000040000795c */ /* 0x000fe20000300000 */
.L_x_303:
[----:B------:R-:W-:Y:S02]  /*8e50*/  VIADD R3, R3, 0x400 ;  /* 0x0000040003037836 */ /* 0x000fe40000000000 */
[----:B------:R-:W-:-:S03]  /*8e60*/  IMAD.U32 R8, RZ, RZ, UR51 ;  /* 0x00000033ff087e24 */ /* 0x000fc6000f8e00ff */
[----:B------:R-:W-:-:S04]  /*8e70*/  SHF.R.U32.HI R3, RZ, 0x4, R3 ;  /* 0x00000004ff037819 */ /* 0x000fc80000011603 */
[----:B------:R-:W-:-:S04]  /*8e80*/  LOP3.LUT R3, R3, 0x3fff, RZ, 0xc0, !PT ;  /* 0x00003fff03037812 */ /* 0x000fc800078ec0ff */
[----:B------:R-:W-:Y:S01]  /*8e90*/  LOP3.LUT R3, R3, 0x10000, RZ, 0xfc, !PT ;  /* 0x0001000003037812 */ /* 0x000fe200078efcff */
[----:B-1----:R-:W-:Y:S06]  /*8ea0*/  @P1 BRA `(.L_x_304) ;  /* 0x0000000000081947 */ /* 0x002fec0003800000 */
[----:B------:R-:W1:Y:S02]  /*8eb0*/  SYNCS.PHASECHK.TRANS64.TRYWAIT P1, [R15+URZ+0x29850], R0 ;  /* 0x029850000f0075a7 */ /* 0x000e64000802017f */
[----:B-1----:R-:W-:Y:S05]  /*8ec0*/  @!P1 BRA `(.L_x_305) ;  /* 0x0000008400bc9947 */ /* 0x002fea0003800000 */
.L_x_304:
[----:B------:R-:W-:Y:S01]  /*8ed0*/  IMAD R8, R8, 0x500, R3 ;  /* 0x0000050008087824 */ /* 0x000fe200078e0203 */
[----:B------:R-:W-:Y:S05]  /*8ee0*/  WARPSYNC.ALL ;  /* 0x0000000000007948 */ /* 0x000fea0003800000 */
[----:B------:R-:W-:Y:S01]  /*8ef0*/  IMAD.MOV.U32 R9, RZ, RZ, -0x3ffffff0 ;  /* 0xc0000010ff097424 */ /* 0x000fe200078e00ff */
[C---:B------:R-:W-:Y:S01]  /*8f00*/  R2UR UR6, R8.reuse ;  /* 0x00000000080672ca */ /* 0x040fe200000e0000 */
[----:B------:R-:W-:Y:S01]  /*8f10*/  WARPGROUP.ARRIVE ;  /* 0x00000000000079c5 */ /* 0x000fe20000000000 */
[----:B------:R-:W-:Y:S01]  /*8f20*/  VIADD R10, R8, 0x100 ;  /* 0x00000100080a7836 */ /* 0x000fe20000000000 */
[----:B------:R-:W-:Y:S01]  /*8f30*/  ULDC.64 UR8, c[0x0][0x9a0] ;  /* 0x0002680000087ab9 */ /* 0x000fe20000000a00 */
[----:B------:R-:W-:Y:S01]  /*8f40*/  R2UR UR7, R9 ;  /* 0x00000000090772ca */ /* 0x000fe200000e0000 */
[----:B------:R-:W-:Y:S01]  /*8f50*/  IMAD.MOV.U32 R11, RZ, RZ, -0x3ffffff0 ;  /* 0xc0000010ff0b7424 */ /* 0x000fe200078e00ff */
[----:B------:R-:W-:Y:S01]  /*8f60*/  UISETP.NE.U32.AND UP0, UPT, UR8, URZ, UPT ;  /* 0x0000003f0800728c */ /* 0x000fe2000bf05070 */
[----:B------:R-:W-:-:S03]  /*8f70*/  IMAD.MOV.U32 R5, RZ, RZ, 0x3f800000 ;  /* 0x3f800000ff057424 */ /* 0x000fc600078e00ff */
[----:B------:R-:W-:-:S06]  /*8f80*/  UISETP.NE.AND.EX UP0, UPT, UR9, URZ, UPT, UP0 ;  /* 0x0000003f0900728c */ /* 0x000fcc000bf05300 */
[----:B------:R-:W-:Y:S01]  /*8f90*/  PLOP3.LUT P1, PT, PT, PT, UP0, 0x80, 0x0 ;  /* 0x000000000000781c */ /* 0x000fe20003f2f008 */
[----:B------:R-:W-:Y:S01]  /*8fa0*/  QGMMA.64x128x32.F32.E4M3.E4M3 R24, R172, gdesc[UR4], R24, gsb0 ;  /* 0x01e00004ac187df3 */ /* 0x000fe20008000818 */
[----:B------:R-:W-:Y:S01]  /*8fb0*/  R2UR UR6, R10 ;  /* 0x000000000a0672ca */ /* 0x000fe200000e0000 */
[----:B------:R-:W-:Y:S01]  /*8fc0*/  VIADD R10, R8, 0x200 ;  /* 0x00000200080a7836 */ /* 0x000fe20000000000 */
[----:B------:R-:W-:Y:S01]  /*8fd0*/  R2UR UR7, R11 ;  /* 0x000000000b0772ca */ /* 0x000fe200000e0000 */
[----:B------:R-:W-:Y:S01]  /*8fe0*/  @UP0 ULDC.64 UR10, c[0x0][0x9c8] ;  /* 0x00027200000a0ab9 */ /* 0x000fe20000000a00 */
[----:B------:R-:W-:Y:S01]  /*8ff0*/  IMAD.MOV.U32 R11, RZ, RZ, -0x3ffffff0 ;  /* 0xc0000010ff0b7424 */ /* 0x000fe200078e00ff */
[----:B------:R-:W-:Y:S01]  /*9000*/  @UP0 UIMAD.WIDE.U32 UR4, UR36, UR10, URZ ;  /* 0x0000000a240402a5 */ /* 0x000fe2000f8e003f */
[----:B------:R-:W-:Y:S02]  /*9010*/  WARPGROUP.DEPBAR.LE gsb0, 0x0 ;  /* 0x00008000000079c5 */ /* 0x000fe40000010000 */
[----:B------:R-:W-:-:S07]  /*9020*/  WARPGROUP.ARRIVE ;  /* 0x00000000000079c5 */ /* 0x000fce0000000000 */
[----:B------:R-:W-:Y:S01]  /*9030*/  QGMMA.64x128x32.F32.E4M3.E4M3 R24, R176, gdesc[UR4], R24, gsb0 ;  /* 0x01e00004b0187df3 */ /* 0x000fe20008000818 */
[----:B------:R-:W-:Y:S02]  /*9040*/  @UP0 UIMAD UR6, UR37, UR10, URZ ;  /* 0x0000000a250602a4 */ /* 0x000fe4000f8e023f */
[----:B------:R-:W-:Y:S02]  /*9050*/  @UP0 USHF.R.S32.HI UR7, URZ, 0x1f, UR45 ;  /* 0x0000001f3f070899 */ /* 0x000fe4000801142d */
[----:B------:R-:W-:-:S03]  /*9060*/  @UP0 UIMAD UR6, UR36, UR11, UR6 ;  /* 0x0000000b240602a4 */ /* 0x000fc6000f8e0206 */
[----:B------:R-:W-:Y:S01]  /*9070*/  @UP0 ULDC.64 UR10, c[0x0][0x9d0] ;  /* 0x00027400000a0ab9 */ /* 0x000fe20000000a00 */
[----:B------:R-:W-:Y:S02]  /*9080*/  @UP0 UIADD3 UR5, UR5, UR6, URZ ;  /* 0x0000000605050290 */ /* 0x000fe4000fffe03f */
[----:B------:R-:W-:Y:S02]  /*9090*/  @UP0 UIMAD UR6, UR7, UR10, URZ ;  /* 0x0000000a070602a4 */ /* 0x000fe4000f8e023f */
[----:B------:R-:W-:Y:S02]  /*90a0*/  @UP0 UIMAD.WIDE.U32 UR4, UR45, UR10, UR4 ;  /* 0x0000000a2d0402a5 */ /* 0x000fe4000f8e0004 */
[----:B------:R-:W-:-:S04]  /*90b0*/  @UP0 UIMAD UR6, UR45, UR11, UR6 ;  /* 0x0000000b2d0602a4 */ /* 0x000fc8000f8e0206 */
[----:B------:R-:W-:Y:S02]  /*90c0*/  @UP0 UIADD3 UR5, UR5, UR6, URZ ;  /* 0x0000000605050290 */ /* 0x000fe4000fffe03f */
[----:B------:R-:W-:Y:S01]  /*90d0*/  @UP0 ULEA UR6, UP1, UR4, UR8, 0x2 ;  /* 0x0000000804060291 */ /* 0x000fe2000f82103f */
[----:B------:R-:W-:-:S03]  /*90e0*/  R2UR UR7, R11 ;  /* 0x000000000b0772ca */ /* 0x000fc600000e0000 */
[----:B------:R-:W-:-:S03]  /*90f0*/  @UP0 ULEA.HI.X UR5, UR4, UR9, UR5, 0x2, UP1 ;  /* 0x0000000904050291 */ /* 0x000fc600088f1405 */
[----:B------:R-:W-:Y:S01]  /*9100*/  @UP0 UMOV UR4, UR6 ;  /* 0x0000000600040c82 */ /* 0x000fe20008000000 */
[----:B------:R-:W-:Y:S01]  /*9110*/  R2UR UR6, R10 ;  /* 0x000000000a0672ca */ /* 0x000fe200000e0000 */
[----:B------:R-:W-:Y:S02]  /*9120*/  IMAD.U32 R12, RZ, RZ, UR4 ;  /* 0x00000004ff0c7e24 */ /* 0x000fe4000f8e00ff */
[----:B------:R-:W-:-:S05]  /*9130*/  IMAD.U32 R13, RZ, RZ, UR5 ;  /* 0x00000005ff0d7e24 */ /* 0x000fca000f8e00ff */
[----:B------:R2:W3:Y:S01]  /*9140*/  @P1 LDG.E R5, desc[UR48][R12.64] ;  /* 0x000000300c051981 */ /* 0x0004e2000c1e1900 */
[----:B------:R-:W-:Y:S02]  /*9150*/  VIADD R10, R8, 0x300 ;  /* 0x00000300080a7836 */ /* 0x000fe40000000000 */
[----:B------:R-:W-:Y:S01]  /*9160*/  IMAD.MOV.U32 R11, RZ, RZ, -0x3ffffff0 ;  /* 0xc0000010ff0b7424 */ /* 0x000fe200078e00ff */
[----:B------:R-:W-:Y:S02]  /*9170*/  WARPGROUP.DEPBAR.LE gsb0, 0x0 ;  /* 0x00008000000079c5 */ /* 0x000fe40000010000 */
[----:B------:R-:W-:-:S06]  /*9180*/  WARPGROUP.ARRIVE ;  /* 0x00000000000079c5 */ /* 0x000fcc0000000000 */
[----:B------:R-:W-:Y:S01]  /*9190*/  QGMMA.64x128x32.F32.E4M3.E4M3 R24, R180, gdesc[UR4], R24, gsb0 ;  /* 0x01e00004b4187df3 */ /* 0x000fe20008000818 */
[----:B------:R-:W-:Y:S02]  /*91a0*/  R2UR UR6, R10 ;  /* 0x000000000a0672ca */ /* 0x000fe400000e0000 */
[----:B------:R-:W-:Y:S01]  /*91b0*/  R2UR UR7, R11 ;  /* 0x000000000b0772ca */ /* 0x000fe200000e0000 */
[----:B------:R-:W-:Y:S02]  /*91c0*/  VIADD R8, R8, 0x400 ;  /* 0x0000040008087836 */ /* 0x000fe40000000000 */
[----:B------:R-:W-:Y:S01]  /*91d0*/  IMAD.MOV.U32 R9, RZ, RZ, -0x3ffffff0 ;  /* 0xc0000010ff097424 */ /* 0x000fe200078e00ff */
[----:B01----:R-:W0:Y:S01]  /*91e0*/  SHFL.BFLY PT, R0, R7, 0x2, 0x1f ;  /* 0x0c401f0007007f89 */ /* 0x003e2200000e0000 */
[----:B------:R-:W-:Y:S02]  /*91f0*/  WARPGROUP.DEPBAR.LE gsb0, 0x0 ;  /* 0x00008000000079c5 */ /* 0x000fe40000010000 */
[----:B------:R-:W-:-:S06]  /*9200*/  WARPGROUP.ARRIVE ;  /* 0x00000000000079c5 */ /* 0x000fcc0000000000 */
[----:B------:R-:W-:Y:S01]  /*9210*/  QGMMA.64x128x32.F32.E4M3.E4M3 R24, R184, gdesc[UR4], R24, gsb0 ;  /* 0x01e00004b8187df3 */ /* 0x000fe20008000818 */
[----:B------:R-:W-:Y:S02]  /*9220*/  R2UR UR6, R8 ;  /* 0x00000000080672ca */ /* 0x000fe400000e0000 */
[----:B------:R-:W-:Y:S02]  /*9230*/  R2UR UR7, R9 ;  /* 0x00000000090772ca */ /* 0x000fe400000e0000 */
[----:B------:R-:W1:Y:S01]  /*9240*/  SHFL.BFLY PT, R9, R6, 0x2, 0x1f ;  /* 0x0c401f0006097f89 */ /* 0x000e6200000e0000 */
[----:B0-----:R-:W-:-:S05]  /*9250*/  FADD.FTZ R0, R0, R7 ;  /* 0x0000000700007221 */ /* 0x001fca0000010000 */
[----:B------:R-:W0:Y:S01]  /*9260*/  SHFL.BFLY PT, R3, R0, 0x1, 0x1f ;  /* 0x0c201f0000037f89 */ /* 0x000e2200000e0000 */
[----:B-1----:R-:W-:-:S05]  /*9270*/  FADD.FTZ R9, R9, R6 ;  /* 0x0000000609097221 */ /* 0x002fca0000010000 */
[----:B------:R-:W2:Y:S01]  /*9280*/  SHFL.BFLY PT, R8, R9, 0x1, 0x1f ;  /* 0x0c201f0009087f89 */ /* 0x000ea200000e0000 */
[----:B0-----:R-:W-:-:S05]  /*9290*/  FADD.FTZ R11, R0, R3 ;  /* 0x00000003000b7221 */ /* 0x001fca0000010000 */
[C---:B------:R-:W-:Y:S01]  /*92a0*/  FSETP.NE.FTZ.AND P1, PT, R11.reuse, RZ, PT ;  /* 0x000000ff0b00720b */ /* 0x040fe20003f35000 */
[----:B------:R-:W-:Y:S01]  /*92b0*/  FMUL.FTZ R14, R11, 0.00390625 ;  /* 0x3b8000000b0e7820 */ /* 0x000fe20000410000 */
[----:B------:R-:W-:-:S04]  /*92c0*/  IMAD.MOV.U32 R6, RZ, RZ, RZ ;  /* 0x000000ffff067224 */ /* 0x000fc800078e00ff */
[----:B------:R-:W-:Y:S01]  /*92d0*/  FSETP.NE.FTZ.AND P2, PT, R14, RZ, PT ;  /* 0x000000ff0e00720b */ /* 0x000fe20003f55000 */
[----:B--2---:R-:W-:-:S04]  /*92e0*/  FADD.FTZ R13, R9, R8 ;  /* 0x00000008090d7221 */ /* 0x004fc80000010000 */
[----:B------:R-:W-:Y:S02]  /*92f0*/  FMUL.FTZ R20, R13, 0.00390625 ;  /* 0x3b8000000d147820 */ /* 0x000fe40000410000 */
[----:B------:R-:W-:Y:S03]  /*9300*/  @P1 MUFU.RCP R6, R11 ;  /* 0x0000000b00061308 */ /* 0x000fe60000001000 */
[----:B------:R-:W-:Y:S01]  /*9310*/  FSETP.NE.FTZ.AND P3, PT, R20, RZ, PT ;  /* 0x000000ff1400720b */ /* 0x000fe20003f75000 */
[----:B------:R-:W-:Y:S02]  /*9320*/  WARPGROUP.DEPBAR.LE gsb0, 0x0 ;  /* 0x00008000000079c5 */ /* 0x000fe40000010000 */
[----:B------:R-:W-:-:S06]  /*9330*/  WARPGROUP.ARRIVE ;  /* 0x00000000000079c5 */ /* 0x000fcc0000000000 */
[----:B------:R-:W-:Y:S01]  /*9340*/  QGMMA.64x128x32.F32.E4M3.E4M3 R24, R188, gdesc[UR4], R24, gsb0 ;  /* 0x01e00004bc187df3 */ /* 0x000fe20008000818 */
[----:B------:R-:W-:Y:S01]  /*9350*/  FSETP.NE.FTZ.AND P1, PT, R13, RZ, PT ;  /* 0x000000ff0d00720b */ /* 0x000fe20003f35000 */
[----:B------:R-:W-:Y:S01]  /*9360*/  IMAD.MOV.U32 R10, RZ, RZ, RZ ;  /* 0x000000ffff0a7224 */ /* 0x000fe200078e00ff */
[----:B------:R-:W0:Y:S08]  /*9370*/  @P2 MUFU.LG2 R7, R14 ;  /* 0x0000000e00072308 */ /* 0x000e300000000c00 */
[----:B------:R-:W1:Y:S08]  /*9380*/  @P3 MUFU.LG2 R9, R20 ;  /* 0x0000001400093308 */ /* 0x000e700000000c00 */
[----:B------:R-:W2:Y:S01]  /*9390*/  @P1 MUFU.RCP R10, R13 ;  /* 0x0000000d000a1308 */ /* 0x000ea20000001000 */
[C---:B------:R-:W-:Y:S01]  /*93a0*/  @P2 FMUL.FTZ R8, R88.reuse, 0.69314718246459960938 ;  /* 0x3f31721858082820 */ /* 0x040fe20000410000 */
[----:B0-----:R-:W-:Y:S01]  /*93b0*/  @P2 FMUL.FTZ R7, R7, 0.69314718246459960938 ;  /* 0x3f31721807072820 */ /* 0x001fe20000410000 */
[----:B------:R-:W-:Y:S01]  /*93c0*/  @P3 FMUL.FTZ R21, R88, 0.69314718246459960938 ;  /* 0x3f31721858153820 */ /* 0x000fe20000410000 */
        /* <DEDUP_REMOVED lines=10> */
.L_x_306:
[----:B------:R-:W-:Y:S01]  /*9470*/  VIADD R5, R15, 0x29860 ;  /* 0x000298600f057836 */ /* 0x000fe20000000000 */
[----:B------:R-:W-:Y:S01]  /*9480*/  UIADD3 UR51, UR51, 0x1, URZ ;  /* 0x0000000133337890 */ /* 0x000fe2000fffe03f */
[-C--:B------:R-:W-:Y:S01]  /*9490*/  FMUL.FTZ R101, R24, R6.reuse ;  /* 0x0000000618657220 */ /* 0x080fe20000410000 */
[-C--:B------:R-:W-:Y:S01]  /*94a0*/  FMUL.FTZ R100, R28, R6.reuse ;  /* 0x000000061c647220 */ /* 0x080fe20000410000 */
[-C--:B------:R-:W-:Y:S01]  /*94b0*/  FMUL.FTZ R98, R29, R6.reuse ;  /* 0x000000061d627220 */ /* 0x080fe20000410000 */
[----:B------:R-:W-:Y:S01]  /*94c0*/  PRMT R4, R4, 0x654, R5 ;  /* 0x0000065404047816 */ /* 0x000fe20000000005 */
[----:B------:R-:W-:Y:S01]  /*94d0*/  UISETP.NE.AND UP0, UPT, UR51, 0x2, UPT ;  /* 0x000000023300788c */ /* 0x000fe2000bf05270 */
[-C--:B------:R-:W-:Y:S01]  /*94e0*/  FMUL.FTZ R97, R32, R6.reuse ;  /* 0x0000000620617220 */ /* 0x080fe20000410000 */
[-C--:B------:R-:W-:Y:S01]  /*94f0*/  FMUL.FTZ R95, R33, R6.reuse ;  /* 0x00000006215f7220 */ /* 0x080fe20000410000 */
[----:B------:R0:W-:Y:S01]  /*9500*/  SYNCS.ARRIVE.TRANS64.RED.A1T0 RZ, [R4+URZ], RZ ;  /* 0x000000ff04ff79a7 */ /* 0x0001e2000810043f */
        /* <DEDUP_REMOVED lines=33> */
[----:B------:R-:W-:Y:S01]  /*9720*/  USEL UR4, URZ, 0x1, UP0 ;  /* 0x000000013f047887 */ /* 0x000fe20008000000 */
        /* <DEDUP_REMOVED lines=21> */
[----:B------:R-:W-:Y:S01]  /*9880*/  PLOP3.LUT P0, PT, PT, PT, PT, 0x8, 0x0 ;  /* 0x000000000000781c */ /* 0x000fe20003f0e170 */
[-C--:B------:R-:W-:Y:S01]  /*9890*/  FMUL.FTZ R15, R79, R7.reuse ;  /* 0x000000074f0f7220 */ /* 0x080fe20000410000 */
[-C--:B------:R-:W-:Y:S01]  /*98a0*/  FMUL.FTZ R12, R82, R7.reuse ;  /* 0x00000007520c7220 */ /* 0x080fe20000410000 */
[-C--:B------:R-:W-:Y:S01]  /*98b0*/  FMUL.FTZ R8, R83, R7.reuse ;  /* 0x0000000753087220 */ /* 0x080fe20000410000 */
[-C--:B------:R-:W-:Y:S01]  /*98c0*/  FMUL.FTZ R11, R86, R7.reuse ;  /* 0x00000007560b7220 */ /* 0x080fe20000410000 */
[----:B------:R-:W-:Y:S01]  /*98d0*/  FMUL.FTZ R87, R87, R7 ;  /* 0x0000000757577220 */ /* 0x000fe20000410000 */
[----:B------:R-:W-:-:S02]  /*98e0*/  UIADD3 UR43, UR43, 0x1, URZ ;  /* 0x000000012b2b7890 */ /* 0x000fc4000fffe03f */
[----:B------:R-:W-:Y:S02]  /*98f0*/  USEL UR51, UR51, URZ, UP0 ;  /* 0x0000003f33337287 */ /* 0x000fe40008000000 */
[----:B0-----:R-:W-:-:S12]  /*9900*/  ULOP3.LUT UR42, UR42, UR4, URZ, 0x3c, !UPT ;  /* 0x000000042a2a7292 */ /* 0x001fd8000f8e3c3f */
.L_x_284:
[----:B------:R-:W0:Y:S01]  /*9910*/  S2R R7, SR_CgaCtaId ;  /* 0x0000000000077919 */ /* 0x000e220000008800 */
[----:B------:R-:W-:Y:S01]  /*9920*/  MOV R4, 0x400 ;  /* 0x0000040000047802 */ /* 0x000fe20000000f00 */
[----:B------:R-:W-:Y:S01]  /*9930*/  BSSY B0, `(.L_x_307) ;  /* 0x000027d000007945 */ /* 0x000fe20003800000 */
[----:B------:R-:W-:Y:S02]  /*9940*/  BAR.SYNC.DEFER_BLOCKING 0x5, 0x180 ;  /* 0x0146000000007b1d */ /* 0x000fe40000010000 */
[----:B0-----:R-:W-:-:S05]  /*9950*/  LEA R4, R7, R4, 0x18 ;  /* 0x0000000407047211 */ /* 0x001fca00078ec0ff */
[----:B------:R-:W0:Y:S02]  /*9960*/  LDS.128 R48, [R4+0x298d0] ;  /* 0x0298d00004307984 */ /* 0x000e240000000c00 */
[----:B0-----:R-:W-:Y:S02]  /*9970*/  R2UR UR5, R49 ;  /* 0x00000000310572ca */ /* 0x001fe400000e0000 */
[----:B------:R-:W-:Y:S01]  /*9980*/  R2UR UR45, R50 ;  /* 0x00000000322d72ca */ /* 0x000fe200000e0000 */
[----:B------:R-:W-:Y:S06]  /*9990*/  BAR.ARV 0x4, 0x180 ;  /* 0x0106000000007b1d */ /* 0x000fec0000002000 */
[----:B------:R-:W-:Y:S08]  /*99a0*/  @P0 BRA `(.L_x_308) ;  /* 0x0000001800ec0947 */ /* 0x000ff00003800000 */
[----:B------:R-:W0:Y:S01]  /*99b0*/  S2R R54, SR_TID.X ;  /* 0x0000000000367919 */ /* 0x000e220000002100 */
[----:B------:R-:W-:Y:S01]  /*99c0*/  ULDC.64 UR6, c[0x4][0x40] ;  /* 0x0100100000067ab9 */ /* 0x000fe20000000a00 */
[----:B0-----:R-:W-:-:S05]  /*99d0*/  IMAD.SHL.U32 R6, R54, 0x4, RZ ;  /* 0x0000000436067824 */ /* 0x001fca00078e00ff */
[----:B------:R-:W-:-:S04]  /*99e0*/  LOP3.LUT R6, R6, 0xc, RZ, 0xc0, !PT ;  /* 0x0000000c06067812 */ /* 0x000fc800078ec0ff */
[----:B------:R-:W-:-:S05]  /*99f0*/  IADD3 R6, P0, R6, UR6, RZ ;  /* 0x0000000606067c10 */ /* 0x000fca000ff1e0ff */
[----:B------:R-:W-:Y:S01]  /*9a00*/  IMAD.X R7, RZ, RZ, UR7, P0 ;  /* 0x00000007ff077e24 */ /* 0x000fe200080e06ff */
[----:B------:R-:W-:Y:S01]  /*9a10*/  F2FP.BF16.F32.PACK_AB R30, R27, R30 ;  /* 0x0000001e1b1e723e */ /* 0x000fe200000010ff */
[----:B------:R-:W-:-:S03]  /*9a20*/  ULDC.64 UR6, c[0x0][0xc00] ;  /* 0x0003000000067ab9 */ /* 0x000fc60000000a00 */
[----:B------:R0:W2:Y:S01]  /*9a30*/  LDG.E.CONSTANT R48, desc[UR48][R6.64] ;  /* 0x0000003006307981 */ /* 0x0000a2000c1e9900 */
[----:B------:R-:W-:Y:S01]  /*9a40*/  F2FP.BF16.F32.PACK_AB R11, R11, R12 ;  /* 0x0000000c0b0b723e */ /* 0x000fe200000010ff */
[----:B------:R-:W-:Y:S01]  /*9a50*/  UISETP.NE.U32.AND UP0, UPT, UR6, URZ, UPT ;  /* 0x0000003f0600728c */ /* 0x000fe2000bf05070 */
[----:B------:R-:W-:Y:S01]  /*9a60*/  F2FP.BF16.F32.PACK_AB R5, R92, R5 ;  /* 0x000000055c05723e */ /* 0x000fe200000010ff */
[----:B------:R-:W1:Y:S01]  /*9a70*/  S2R R27, SR_SWINHI ;  /* 0x00000000001b7919 */ /* 0x000e620000002f00 */
[----:B------:R-:W-:Y:S01]  /*9a80*/  F2FP.BF16.F32.PACK_AB R90, R90, R93 ;  /* 0x0000005d5a5a723e */ /* 0x000fe200000010ff */
[----:B------:R-:W-:Y:S01]  /*9a90*/  USHF.L.U32 UR8, UR36, 0x2, URZ ;  /* 0x0000000224087899 */ /* 0x000fe2000800063f */
[----:B------:R-:W-:Y:S01]  /*9aa0*/  F2FP.BF16.F32.PACK_AB R10, R9, R10 ;  /* 0x0000000a090a723e */ /* 0x000fe200000010ff */
[----:B------:R-:W-:Y:S01]  /*9ab0*/  UISETP.NE.AND.EX UP0, UPT, UR7, URZ, UPT, UP0 ;  /* 0x0000003f0700728c */ /* 0x000fe2000bf05300 */
[----:B------:R-:W-:Y:S01]  /*9ac0*/  F2FP.BF16.F32.PACK_AB R12, R87, R8 ;  /* 0x00000008570c723e */ /* 0x000fe200000010ff */
[----:B------:R-:W-:Y:S01]  /*9ad0*/  USHF.L.U64.HI UR9, UR36, 0x2, UR37 ;  /* 0x0000000224097899 */ /* 0x000fe20008010225 */
[----:B0-----:R-:W-:Y:S01]  /*9ae0*/  LOP3.LUT P0, R6, R54, 0x3, RZ, 0xc0, !PT ;  /* 0x0000000336067812 */ /* 0x001fe2000780c0ff */
[----:B------:R-:W-:Y:S01]  /*9af0*/  UIADD3 UR4, UP1, UR8, UR6, URZ ;  /* 0x0000000608047290 */ /* 0x000fe2000ff3e03f */
[----:B------:R-:W-:-:S02]  /*9b00*/  F2FP.BF16.F32.PACK_AB R46, R43, R46 ;  /* 0x0000002e2b2e723e */ /* 0x000fc400000010ff */
[----:B------:R-:W-:Y:S01]  /*9b10*/  ISETP.EQ.OR P0, PT, R6, 0x3, !P0 ;  /* 0x000000030600780c */ /* 0x000fe20004702670 */
[----:B------:R-:W-:Y:S01]  /*9b20*/  UIADD3.X UR6, UR9, UR7, URZ, UP1, !UPT ;  /* 0x0000000709067290 */ /* 0x000fe20008ffe43f */
[----:B------:R-:W-:Y:S02]  /*9b30*/  F2FP.BF16.F32.PACK_AB R57, R57, R64 ;  /* 0x000000403939723e */ /* 0x000fe400000010ff */
[----:B------:R-:W-:Y:S02]  /*9b40*/  F2FP.BF16.F32.PACK_AB R60, R53, R60 ;  /* 0x0000003c353c723e */ /* 0x000fe400000010ff */
[----:B------:R-:W-:Y:S02]  /*9b50*/  SEL R43, R5, R90, P0 ;  /* 0x0000005a052b7207 */ /* 0x000fe40000000000 */
[----:B------:R-:W-:Y:S02]  /*9b60*/  F2FP.BF16.F32.PACK_AB R89, R52, R89 ;  /* 0x000000593459723e */ /* 0x000fe400000010ff */
[----:B------:R-:W-:-:S02]  /*9b70*/  SEL R90, R90, R5, P0 ;  /* 0x000000055a5a7207 */ /* 0x000fc40000000000 */
[----:B------:R-:W-:Y:S02]  /*9b80*/  F2FP.BF16.F32.PACK_AB R47, R47, R56 ;  /* 0x000000382f2f723e */ /* 0x000fe400000010ff */
[----:B------:R-:W-:Y:S02]  /*9b90*/  F2FP.BF16.F32.PACK_AB R13, R13, R14 ;  /* 0x0000000e0d0d723e */ /* 0x000fe400000010ff */
[----:B------:R-:W-:Y:S02]  /*9ba0*/  SEL R63, R11, R12, P0 ;  /* 0x0000000c0b3f7207 */ /* 0x000fe40000000000 */
[----:B------:R-:W-:Y:S02]  /*9bb0*/  SEL R52, R12, R11, P0 ;  /* 0x0000000b0c347207 */ /* 0x000fe40000000000 */
[----:B------:R-:W-:Y:S02]  /*9bc0*/  F2FP.BF16.F32.PACK_AB R73, R73, R80 ;  /* 0x000000504949723e */ /* 0x000fe400000010ff */
[----:B------:R-:W-:-:S02]  /*9bd0*/  MOV R6, R4 ;  /* 0x0000000400067202 */ /* 0x000fc40000000f00 */
[----:B-1----:R-:W-:Y:S02]  /*9be0*/  MOV R7, R27 ;  /* 0x0000001b00077202 */ /* 0x002fe40000000f00 */
[----:B------:R-:W-:Y:S02]  /*9bf0*/  F2FP.BF16.F32.PACK_AB R76, R69, R76 ;  /* 0x0000004c454c723e */ /* 0x000fe400000010ff */
[----:B------:R-:W-:Y:S01]  /*9c00*/  F2FP.BF16.F32.PACK_AB R65, R65, R72 ;  /* 0x000000484141723e */ /* 0x000fe200000010ff */
[----:B------:R-:W-:Y:S01]  /*9c10*/  IMAD.WIDE R8, R171, 0x2, R6 ;  /* 0x00000002ab087825 */ /* 0x000fe200078e0206 */
[----:B------:R-:W-:Y:S02]  /*9c20*/  F2FP.BF16.F32.PACK_AB R68, R61, R68 ;  /* 0x000000443d44723e */ /* 0x000fe400000010ff */
[----:B------:R-:W-:Y:S02]  /*9c30*/  F2FP.BF16.F32.PACK_AB R39, R39, R42 ;  /* 0x0000002a2727723e */ /* 0x000fe400000010ff */
[----:B------:R-:W-:-:S02]  /*9c40*/  LOP3.LUT R5, R8, 0x380, RZ, 0xc0, !PT ;  /* 0x0000038008057812 */ /* 0x000fc400078ec0ff */
[----:B------:R-:W-:Y:S02]  /*9c50*/  IADD3 R12, P6, R8, 0x20, RZ ;  /* 0x00000020080c7810 */ /* 0x000fe40007fde0ff */
[----:B------:R-:W-:Y:S02]  /*9c60*/  F2FP.BF16.F32.PACK_AB R38, R35, R38 ;  /* 0x000000262326723e */ /* 0x000fe400000010ff */
[----:B------:R-:W-:Y:S02]  /*9c70*/  SEL R61, R57, R60, P0 ;  /* 0x0000003c393d7207 */ /* 0x000fe40000000000 */
[----:B------:R-:W-:Y:S02]  /*9c80*/  F2FP.BF16.F32.PACK_AB R31, R31, R34 ;  /* 0x000000221f1f723e */ /* 0x000fe400000010ff */
[----:B------:R-:W-:Y:S02]  /*9c90*/  SEL R60, R60, R57, P0 ;  /* 0x000000393c3c7207 */ /* 0x000fe40000000000 */
[----:B------:R-:W-:-:S02]  /*9ca0*/  F2FP.BF16.F32.PACK_AB R44, R44, R45 ;  /* 0x0000002d2c2c723e */ /* 0x000fc400000010ff */
[----:B------:R-:W-:Y:S02]  /*9cb0*/  F2FP.BF16.F32.PACK_AB R41, R40, R41 ;  /* 0x000000292829723e */ /* 0x000fe400000010ff */
[----:B------:R-:W-:Y:S02]  /*9cc0*/  SEL R53, R13, R10, P0 ;  /* 0x0000000a0d357207 */ /* 0x000fe40000000000 */
[----:B------:R-:W-:Y:S02]  /*9cd0*/  SEL R34, R10, R13, P0 ;  /* 0x0000000d0a227207 */ /* 0x000fe40000000000 */
[----:B------:R-:W-:Y:S02]  /*9ce0*/  SEL R57, R47, R46, P0 ;  /* 0x0000002e2f397207 */ /* 0x000fe40000000000 */
[----:B------:R-:W-:Y:S02]  /*9cf0*/  SHF.R.U64 R5, R5, 0x3, RZ ;  /* 0x0000000305057819 */ /* 0x000fe400000012ff */
[----:B------:R-:W-:Y:S01]  /*9d00*/  F2FP.BF16.F32.PACK_AB R28, R28, R29 ;  /* 0x0000001d1c1c723e */ /* 0x000fe200000010ff */
[----:B------:R-:W-:Y:S01]  /*9d10*/  IMAD.X R29, RZ, RZ, R9, P6 ;  /* 0x000000ffff1d7224 */ /* 0x000fe200030e0609 */
[----:B------:R-:W-:-:S02]  /*9d20*/  SEL R55, R73, R76, P0 ;  /* 0x0000004c49377207 */ /* 0x000fc40000000000 */
[----:B------:R-:W-:Y:S02]  /*9d30*/  SEL R59, R65, R68, P0 ;  /* 0x00000044413b7207 */ /* 0x000fe40000000000 */
[----:B------:R-:W-:Y:S02]  /*9d40*/  SEL R46, R46, R47, P0 ;  /* 0x0000002f2e2e7207 */ /* 0x000fe40000000000 */
[----:B------:R-:W-:Y:S02]  /*9d50*/  LOP3.LUT R10, R12, 0x380, RZ, 0xc0, !PT ;  /* 0x000003800c0a7812 */ /* 0x000fe400078ec0ff */
[----:B------:R-:W-:Y:S02]  /*9d60*/  F2FP.BF16.F32.PACK_AB R36, R36, R37 ;  /* 0x000000252424723e */ /* 0x000fe400000010ff */
[----:B------:R-:W-:Y:S02]  /*9d70*/  F2FP.BF16.F32.PACK_AB R33, R32, R33 ;  /* 0x000000212021723e */ /* 0x000fe400000010ff */
[----:B------:R-:W-:-:S02]  /*9d80*/  SEL R76, R76, R73, P0 ;  /* 0x000000494c4c7207 */ /* 0x000fc40000000000 */
[----:B------:R-:W-:Y:S02]  /*9d90*/  SEL R68, R68, R65, P0 ;  /* 0x0000004144447207 */ /* 0x000fe40000000000 */
[----:B------:R-:W-:Y:S02]  /*9da0*/  SEL R47, R39, R38, P0 ;  /* 0x00000026272f7207 */ /* 0x000fe40000000000 */
[----:B------:R-:W-:Y:S02]  /*9db0*/  SEL R42, R38, R39, P0 ;  /* 0x00000027262a7207 */ /* 0x000fe40000000000 */
[C---:B------:R-:W-:Y:S02]  /*9dc0*/  IADD3 R65, P1, R8.reuse, 0x40, RZ ;  /* 0x0000004008417810 */ /* 0x040fe40007f3e0ff */
[C---:B------:R-:W-:Y:S02]  /*9dd0*/  IADD3 R67, P2, R8.reuse, 0x60, RZ ;  /* 0x0000006008437810 */ /* 0x040fe40007f5e0ff */
[C---:B------:R-:W-:Y:S01]  /*9de0*/  IADD3 R38, P3, R8.reuse, 0x4000, RZ ;  /* 0x0000400008267810 */ /* 0x040fe20007f7e0ff */
[----:B------:R-:W-:Y:S01]  /*9df0*/  IMAD.X R27, RZ, RZ, R9, P1 ;  /* 0x000000ffff1b7224 */ /* 0x000fe200008e0609 */
[----:B------:R-:W-:-:S02]  /*9e00*/  IADD3 R69, P4, R8, 0x4020, RZ ;  /* 0x0000402008457810 */ /* 0x000fc40007f9e0ff */
[C---:B------:R-:W-:Y:S02]  /*9e10*/  IADD3 R71, P5, R8.reuse, 0x4040, RZ ;  /* 0x0000404008477810 */ /* 0x040fe40007fbe0ff */
[----:B------:R-:W-:Y:S02]  /*9e20*/  IADD3 R73, P6, R8, 0x4060, RZ ;  /* 0x0000406008497810 */ /* 0x000fe40007fde0ff */
[----:B------:R-:W-:Y:S01]  /*9e30*/  F2FP.BF16.F32.PACK_AB R21, R21, R24 ;  /* 0x000000181515723e */ /* 0x000fe200000010ff */
[--C-:B------:R-:W-:Y:S01]  /*9e40*/  IMAD.X R13, RZ, RZ, R9.reuse, P5 ;  /* 0x000000ffff0d7224 */ /* 0x100fe200028e0609 */
[----:B------:R-:W-:Y:S01]  /*9e50*/  SEL R49, R44, R41, P0 ;  /* 0x000000292c317207 */ /* 0x000fe20000000000 */
[----:B------:R-:W-:Y:S01]  /*9e60*/  IMAD.X R11, RZ, RZ, R9, P6 ;  /* 0x000000ffff0b7224 */ /* 0x000fe200030e0609 */
[----:B------:R-:W-:Y:S02]  /*9e70*/  LOP3.LUT R8, R5, R8, RZ, 0x3c, !PT ;  /* 0x0000000805087212 */ /* 0x000fe400078e3cff */
[----:B------:R-:W-:-:S02]  /*9e80*/  SEL R44, R41, R44, P0 ;  /* 0x0000002c292c7207 */ /* 0x000fc40000000000 */
[----:B------:R-:W-:Y:S02]  /*9e90*/  SHF.R.U64 R5, R10, 0x3, RZ ;  /* 0x000000030a057819 */ /* 0x000fe400000012ff */
[----:B------:R-:W-:Y:S02]  /*9ea0*/  SEL R41, R36, R33, P0 ;  /* 0x0000002124297207 */ /* 0x000fe40000000000 */
[----:B------:R-:W-:Y:S02]  /*9eb0*/  SEL R36, R33, R36, P0 ;  /* 0x0000002421247207 */ /* 0x000fe40000000000 */
[----:B------:R-:W-:Y:S02]  /*9ec0*/  F2FP.BF16.F32.PACK_AB R25, R25, R26 ;  /* 0x0000001a1919723e */ /* 0x000fe400000010ff */
[----:B------:R-:W-:Y:S01]  /*9ed0*/  F2FP.BF16.F32.PACK_AB R20, R15, R20 ;  /* 0x000000140f14723e */ /* 0x000fe200000010ff */
[----:B------:R-:W-:Y:S01]  /*9ee0*/  IMAD.X R15, RZ, RZ, R9, P4 ;  /* 0x000000ffff0f7224 */ /* 0x000fe200020e0609 */
[----:B------:R-:W-:-:S02]  /*9ef0*/  SEL R33, R28, R21, P0 ;  /* 0x000000151c217207 */ /* 0x000fc40000000000 */
[----:B------:R-:W-:Y:S01]  /*9f00*/  SEL R32, R21, R28, P0 ;  /* 0x0000001c15207207 */ /* 0x000fe20000000000 */
[----:B------:R-:W-:Y:S01]  /*9f10*/  IMAD.X R21, RZ, RZ, R9, P3 ;  /* 0x000000ffff157224 */ /* 0x000fe200018e0609 */
[----:B------:R-:W-:Y:S02]  /*9f20*/  LOP3.LUT R28, R5, R12, RZ, 0x3c, !PT ;  /* 0x0000000c051c7212 */ /* 0x000fe400078e3cff */
[----:B------:R-:W-:Y:S02]  /*9f30*/  SEL R39, R31, R30, P0 ;  /* 0x0000001e1f277207 */ /* 0x000fe40000000000 */
[----:B------:R-:W-:Y:S02]  /*9f40*/  LOP3.LUT R5, R38, 0x380, RZ, 0xc0, !PT ;  /* 0x0000038026057812 */ /* 0x000fe400078ec0ff */
[----:B------:R-:W-:Y:S02]  /*9f50*/  SEL R30, R30, R31, P0 ;  /* 0x0000001f1e1e7207 */ /* 0x000fe40000000000 */
[----:B------:R-:W-:-:S02]  /*9f60*/  SEL R31, R25, R20, P0 ;  /* 0x00000014191f7207 */ /* 0x000fc40000000000 */
[----:B------:R-:W-:Y:S01]  /*9f70*/  SEL R50, R20, R25, P0 ;  /* 0x0000001914327207 */ /* 0x000fe20000000000 */
[----:B------:R-:W-:Y:S01]  /*9f80*/  IMAD.X R25, RZ, RZ, R9, P2 ;  /* 0x000000ffff197224 */ /* 0x000fe200010e0609 */
[----:B------:R-:W-:Y:S02]  /*9f90*/  LOP3.LUT R14, R65, 0x380, RZ, 0xc0, !PT ;  /* 0x00000380410e7812 */ /* 0x000fe400078ec0ff */
[----:B------:R-:W-:Y:S02]  /*9fa0*/  F2FP.BF16.F32.PACK_AB R100, R100, R101 ;  /* 0x000000656464723e */ /* 0x000fe400000010ff */
[----:B------:R-:W-:Y:S02]  /*9fb0*/  F2FP.BF16.F32.PACK_AB R99, R98, R99 ;  /* 0x000000636263723e */ /* 0x000fe400000010ff */
[----:B------:R-:W-:Y:S02]  /*9fc0*/  LOP3.LUT R20, R67, 0x380, RZ, 0xc0, !PT ;  /* 0x0000038043147812 */ /* 0x000fe400078ec0ff */
[----:B------:R-:W-:-:S02]  /*9fd0*/  F2FP.BF16.F32.PACK_AB R96, R96, R97 ;  /* 0x000000616060723e */ /* 0x000fc400000010ff */
[----:B------:R-:W-:Y:S02]  /*9fe0*/  F2FP.BF16.F32.PACK_AB R95, R94, R95 ;  /* 0x0000005f5e5f723e */ /* 0x000fe400000010ff */
[----:B------:R-:W-:Y:S02]  /*9ff0*/  SHF.R.U64 R5, R5, 0x3, RZ ;  /* 0x0000000305057819 */ /* 0x000fe400000012ff */
[----:B------:R-:W-:Y:S02]  /*a000*/  SHF.R.U64 R10, R14, 0x3, RZ ;  /* 0x000000030e0a7819 */ /* 0x000fe400000012ff */
[----:B------:R-:W-:Y:S02]  /*a010*/  SEL R35, R100, R99, P0 ;  /* 0x0000006364237207 */ /* 0x000fe40000000000 */
[----:B------:R-:W-:Y:S02]  /*a020*/  SHF.R.U64 R14, R20, 0x3, RZ ;  /* 0x00000003140e7819 */ /* 0x000fe400000012ff */
[----:B------:R-:W-:-:S02]  /*a030*/  SEL R100, R99, R100, P0 ;  /* 0x0000006463647207 */ /* 0x000fc40000000000 */
[----:B------:R-:W-:Y:S02]  /*a040*/  SEL R37, R96, R95, P0 ;  /* 0x0000005f60257207 */ /* 0x000fe40000000000 */
[----:B------:R-:W-:Y:S02]  /*a050*/  LOP3.LUT R20, R5, R38, RZ, 0x3c, !PT ;  /* 0x0000002605147212 */ /* 0x000fe400078e3cff */
[----:B------:R-:W-:Y:S02]  /*a060*/  SEL R96, R95, R96, P0 ;  /* 0x000000605f607207 */ /* 0x000fe40000000000 */
[----:B------:R-:W-:Y:S02]  /*a070*/  F2FP.BF16.F32.PACK_AB R88, R88, R91 ;  /* 0x0000005b5858723e */ /* 0x000fe400000010ff */
[----:B------:R-:W-:Y:S02]  /*a080*/  LOP3.LUT R26, R10, R65, RZ, 0x3c, !PT ;  /* 0x000000410a1a7212 */ /* 0x000fe400078e3cff */
[----:B------:R-:W-:-:S02]  /*a090*/  SEL R45, R88, R89, P0 ;  /* 0x00000059582d7207 */ /* 0x000fc40000000000 */
[----:B------:R-:W-:Y:S02]  /*a0a0*/  LOP3.LUT R10, R69, 0x380, RZ, 0xc0, !PT ;  /* 0x00000380450a7812 */ /* 0x000fe400078ec0ff */
[----:B------:R-:W-:Y:S02]  /*a0b0*/  LOP3.LUT R40, R73, 0x380, RZ, 0xc0, !PT ;  /* 0x0000038049287812 */ /* 0x000fe400078ec0ff */
[----:B------:R-:W-:Y:S02]  /*a0c0*/  SEL R88, R89, R88, P0 ;  /* 0x0000005859587207 */ /* 0x000fe40000000000 */
[----:B------:R-:W-:Y:S02]  /*a0d0*/  SHF.R.U64 R10, R10, 0x3, RZ ;  /* 0x000000030a0a7819 */ /* 0x000fe400000012ff */
[----:B------:R-:W-:Y:S02]  /*a0e0*/  SHF.R.U64 R40, R40, 0x3, RZ ;  /* 0x0000000328287819 */ /* 0x000fe400000012ff */
[----:B------:R-:W-:-:S02]  /*a0f0*/  MOV R62, R20 ;  /* 0x00000014003e7202 */ /* 0x000fc40000000f00 */
[----:B------:R-:W-:Y:S02]  /*a100*/  LOP3.LUT R24, R14, R67, RZ, 0x3c, !PT ;  /* 0x000000430e187212 */ /* 0x000fe400078e3cff */
[----:B------:R-:W-:Y:S02]  /*a110*/  LOP3.LUT R14, R10, R69, RZ, 0x3c, !PT ;  /* 0x000000450a0e7212 */ /* 0x000fe400078e3cff */
[----:B------:R-:W-:Y:S02]  /*a120*/  LOP3.LUT R10, R40, R73, RZ, 0x3c, !PT ;  /* 0x00000049280a7212 */ /* 0x000fe400078e3cff */
[----:B------:R-:W-:Y:S02]  /*a130*/  LOP3.LUT R12, R71, 0x380, RZ, 0xc0, !PT ;  /* 0x00000380470c7812 */ /* 0x000fe400078ec0ff */
[----:B------:R-:W-:Y:S02]  /*a140*/  MOV R66, R8 ;  /* 0x0000000800427202 */ /* 0x000fe40000000f00 */
[----:B------:R-:W-:-:S02]  /*a150*/  SHF.R.U64 R12, R12, 0x3, RZ ;  /* 0x000000030c0c7819 */ /* 0x000fc400000012ff */
[----:B------:R-:W-:Y:S02]  /*a160*/  MOV R54, R10 ;  /* 0x0000000a00367202 */ /* 0x000fe40000000f00 */
[----:B------:R-:W-:Y:S02]  /*a170*/  LOP3.LUT R12, R12, R71, RZ, 0x3c, !PT ;  /* 0x000000470c0c7212 */ /* 0x000fe400078e3cff */
[----:B------:R-:W-:Y:S02]  /*a180*/  MOV R58, R14 ;  /* 0x0000000e003a7202 */ /* 0x000fe40000000f00 */
[----:B------:R-:W-:Y:S02]  /*a190*/  MOV R56, R12 ;  /* 0x0000000c00387202 */ /* 0x000fe40000000f00 */
[----:B------:R-:W-:Y:S02]  /*a1a0*/  MOV R65, R28 ;  /* 0x0000001c00417202 */ /* 0x000fe40000000f00 */
[----:B------:R-:W-:-:S02]  /*a1b0*/  MOV R29, R26 ;  /* 0x0000001a001d7202 */ /* 0x000fc40000000f00 */
[----:B------:R-:W-:Y:S02]  /*a1c0*/  MOV R64, R24 ;  /* 0x0000001800407202 */ /* 0x000fe40000000f00 */
[----:B------:R-:W-:Y:S02]  /*a1d0*/  PLOP3.LUT P2, PT, PT, PT, UP0, 0x80, 0x0 ;  /* 0x000000000000781c */ /* 0x000fe40003f4f008 */
[----:B--2---:R-:W-:Y:S01]  /*a1e0*/  LOP3.LUT R5, R48, 0x2, RZ, 0x3c, !PT ;  /* 0x0000000230057812 */ /* 0x004fe200078e3cff */
[----:B------:R-:W-:Y:S04]  /*a1f0*/  SHFL.IDX PT, R35, R35, R48, 0x1c1f ;  /* 0x001c1f3023237589 */ /* 0x000fe800000e0000 */
[----:B------:R-:W0:Y:S04]  /*a200*/  SHFL.IDX PT, R100, R100, R5, 0x1c1f ;  /* 0x001c1f0564647589 */ /* 0x000e2800000e0000 */
[----:B------:R-:W-:Y:S04]  /*a210*/  SHFL.IDX PT, R55, R55, R48, 0x1c1f ;  /* 0x001c1f3037377589 */ /* 0x000fe800000e0000 */
[----:B------:R-:W1:Y:S04]  /*a220*/  SHFL.IDX PT, R76, R76, R5, 0x1c1f ;  /* 0x001c1f054c4c7589 */ /* 0x000e6800000e0000 */
[----:B------:R-:W-:Y:S04]  /*a230*/  SHFL.IDX PT, R37, R37, R48, 0x1c1f ;  /* 0x001c1f3025257589 */ /* 0x000fe800000e0000 */
[----:B------:R-:W-:Y:S04]  /*a240*/  SHFL.IDX PT, R43, R43, R48, 0x1c1f ;  /* 0x001c1f302b2b7589 */ /* 0x000fe800000e0000 */
[----:B------:R-:W-:Y:S04]  /*a250*/  SHFL.IDX PT, R59, R59, R48, 0x1c1f ;  /* 0x001c1f303b3b7589 */ /* 0x000fe800000e0000 */
[----:B------:R-:W2:Y:S01]  /*a260*/  SHFL.IDX PT, R96, R96, R5, 0x1c1f ;  /* 0x001c1f0560607589 */ /* 0x000ea200000e0000 */
[----:B0-----:R-:W-:-:S02]  /*a270*/  SEL R8, R35, R100, P0 ;  /* 0x0000006423087207 */ /* 0x001fc40000000000 */
[----:B------:R-:W-:Y:S01]  /*a280*/  SEL R10, R100, R35, P0 ;  /* 0x00000023640a7207 */ /* 0x000fe20000000000 */
[----:B------:R-:W-:Y:S04]  /*a290*/  SHFL.IDX PT, R90, R90, R5, 0x1c1f ;  /* 0x001c1f055a5a7589 */ /* 0x000fe800000e0000 */
[----:B------:R-:W0:Y:S01]  /*a2a0*/  SHFL.IDX PT, R68, R68, R5, 0x1c1f ;  /* 0x001c1f0544447589 */ /* 0x000e2200000e0000 */
[----:B-1----:R-:W-:Y:S02]  /*a2b0*/  SEL R9, R55, R76, P0 ;  /* 0x0000004c37097207 */ /* 0x002fe40000000000 */
[----:B------:R-:W-:Y:S01]  /*a2c0*/  SEL R11, R76, R55, P0 ;  /* 0x000000374c0b7207 */ /* 0x000fe20000000000 */
[----:B------:R-:W-:Y:S04]  /*a2d0*/  SHFL.IDX PT, R61, R61, R48, 0x1c1f ;  /* 0x001c1f303d3d7589 */ /* 0x000fe800000e0000 */
[----:B------:R-:W1:Y:S01]  /*a2e0*/  SHFL.IDX PT, R60, R60, R5, 0x1c1f ;  /* 0x001c1f053c3c7589 */ /* 0x000e6200000e0000 */
[----:B------:R-:W-:Y:S01]  /*a2f0*/  BAR.SYNC.DEFER_BLOCKING 0x1, 0x100 ;  /* 0x0044000000007b1d */ /* 0x000fe20000010000 */
[----:B--2---:R-:W-:-:S02]  /*a300*/  SEL R12, R37, R96, P0 ;  /* 0x00000060250c7207 */ /* 0x004fc40000000000 */
[----:B------:R-:W-:-:S03]  /*a310*/  SEL R14, R96, R37, P0 ;  /* 0x00000025600e7207 */ /* 0x000fc60000000000 */
[----:B------:R-:W-:Y:S04]  /*a320*/  SHFL.IDX PT, R41, R41, R48, 0x1c1f ;  /* 0x001c1f3029297589 */ /* 0x000fe800000e0000 */
[----:B------:R-:W2:Y:S01]  /*a330*/  SHFL.IDX PT, R36, R36, R5, 0x1c1f ;  /* 0x001c1f0524247589 */ /* 0x000ea200000e0000 */
[----:B0-----:R-:W-:Y:S02]  /*a340*/  SEL R13, R59, R68, P0 ;  /* 0x000000443b0d7207 */ /* 0x001fe40000000000 */
[----:B------:R-:W-:Y:S01]  /*a350*/  SEL R15, R68, R59, P0 ;  /* 0x0000003b440f7207 */ /* 0x000fe20000000000 */
[----:B------:R-:W-:Y:S04]  /*a360*/  SHFL.IDX PT, R45, R45, R48, 0x1c1f ;  /* 0x001c1f302d2d7589 */ /* 0x000fe800000e0000 */
[----:B------:R-:W-:Y:S01]  /*a370*/  SHFL.IDX PT, R33, R33, R48, 0x1c1f ;  /* 0x001c1f3021217589 */ /* 0x000fe200000e0000 */
[----:B-1----:R-:W-:-:S02]  /*a380*/  SEL R89, R61, R60, P0 ;  /* 0x0000003c3d597207 */ /* 0x002fc40000000000 */
[----:B------:R-:W-:Y:S01]  /*a390*/  SEL R91, R60, R61, P0 ;  /* 0x0000003d3c5b7207 */ /* 0x000fe20000000000 */
[----:B------:R-:W-:Y:S04]  /*a3a0*/  SHFL.IDX PT, R57, R57, R48, 0x1c1f ;  /* 0x001c1f3039397589 */ /* 0x000fe800000e0000 */
[----:B------:R0:W1:Y:S04]  /*a3b0*/  SHFL.IDX PT, R20, R88, R5, 0x1c1f ;  /* 0x001c1f0558147589 */ /* 0x00006800000e0000 */
[----:B------:R-:W3:Y:S04]  /*a3c0*/  SHFL.IDX PT, R46, R46, R5, 0x1c1f ;  /* 0x001c1f052e2e7589 */ /* 0x000ee800000e0000 */
[----:B------:R2:W-:Y:S01]  /*a3d0*/  SHFL.IDX PT, R38, R32, R5, 0x1c1f ;  /* 0x001c1f0520267589 */ /* 0x0005e200000e0000 */
[----:B0-----:R-:W-:-:S03]  /*a3e0*/  SEL R88, R43, R90, P0 ;  /* 0x0000005a2b587207 */ /* 0x001fc60000000000 */
[----:B------:R-:W-:Y:S01]  /*a3f0*/  SHFL.IDX PT, R49, R49, R48, 0x1c1f ;  /* 0x001c1f3031317589 */ /* 0x000fe200000e0000 */
[----:B------:R-:W-:-:S03]  /*a400*/  SEL R90, R90, R43, P0 ;  /* 0x0000002b5a5a7207 */ /* 0x000fc60000000000 */
[----:B------:R-:W-:Y:S01]  /*a410*/  SHFL.IDX PT, R53, R53, R48, 0x1c1f ;  /* 0x001c1f3035357589 */ /* 0x000fe200000e0000 */
[----:B--2---:R-:W-:-:S03]  /*a420*/  SEL R32, R41, R36, P0 ;  /* 0x0000002429207207 */ /* 0x004fc60000000000 */
[----:B------:R-:W-:Y:S04]  /*a430*/  SHFL.IDX PT, R47, R47, R48, 0x1c1f ;  /* 0x001c1f302f2f7589 */ /* 0x000fe800000e0000 */
[----:B------:R-:W-:Y:S01]  /*a440*/  SHFL.IDX PT, R39, R39, R48, 0x1c1f ;  /* 0x001c1f3027277589 */ /* 0x000fe200000e0000 */
[----:B-1----:R-:W-:Y:S02]  /*a450*/  SEL R24, R45, R20, P0 ;  /* 0x000000142d187207 */ /* 0x002fe40000000000 */
[----:B------:R-:W-:Y:S01]  /*a460*/  SEL R26, R20, R45, P0 ;  /* 0x0000002d141a7207 */ /* 0x000fe20000000000 */
[----:B------:R-:W-:Y:S01]  /*a470*/  SHFL.IDX PT, R21, R31, R48, 0x1c1f ;  /* 0x001c1f301f157589 */ /* 0x000fe200000e0000 */
[----:B---3--:R-:W-:Y:S02]  /*a480*/  SEL R25, R57, R46, P0 ;  /* 0x0000002e39197207 */ /* 0x008fe40000000000 */
[----:B------:R-:W-:Y:S01]  /*a490*/  SEL R27, R46, R57, P0 ;  /* 0x000000392e1b7207 */ /* 0x000fe20000000000 */
[----:B------:R-:W-:Y:S04]  /*a4a0*/  SHFL.IDX PT, R63, R63, R48, 0x1c1f ;  /* 0x001c1f303f3f7589 */ /* 0x000fe800000e0000 */
[----:B------:R-:W0:Y:S04]  /*a4b0*/  SHFL.IDX PT, R44, R44, R5, 0x1c1f ;  /* 0x001c1f052c2c7589 */ /* 0x000e2800000e0000 */
[----:B------:R-:W1:Y:S04]  /*a4c0*/  SHFL.IDX PT, R42, R42, R5, 0x1c1f ;  /* 0x001c1f052a2a7589 */ /* 0x000e6800000e0000 */
[----:B------:R-:W2:Y:S04]  /*a4d0*/  SHFL.IDX PT, R48, R30, R5, 0x1c1f ;  /* 0x001c1f051e307589 */ /* 0x000ea800000e0000 */
[----:B------:R-:W3:Y:S04]  /*a4e0*/  SHFL.IDX PT, R50, R50, R5, 0x1c1f ;  /* 0x001c1f0532327589 */ /* 0x000ee800000e0000 */
[----:B------:R4:W3:Y:S04]  /*a4f0*/  SHFL.IDX PT, R40, R34, R5, 0x1c1f ;  /* 0x001c1f0522287589 */ /* 0x0008e800000e0000 */
[----:B------:R-:W3:Y:S04]  /*a500*/  SHFL.IDX PT, R52, R52, R5, 0x1c1f ;  /* 0x001c1f0534347589 */ /* 0x000ee800000e0000 */
[----:B------:R3:W-:Y:S01]  /*a510*/  STSM.16.M88.4 [R66], R8 ;  /* 0x0000000842007844 */ /* 0x0007e20000000200 */
[----:B0-----:R-:W-:-:S02]  /*a520*/  SEL R28, R49, R44, P0 ;  /* 0x0000002c311c7207 */ /* 0x001fc40000000000 */
[----:B----4-:R-:W-:Y:S01]  /*a530*/  SEL R34, R36, R41, P0 ;  /* 0x0000002924227207 */ /* 0x010fe20000000000 */
[----:B------:R0:W-:Y:S01]  /*a540*/  STSM.16.M88.4 [R65], R12 ;  /* 0x0000000c41007844 */ /* 0x0001e20000000200 */
[----:B------:R-:W-:Y:S02]  /*a550*/  SEL R36, R33, R38, P0 ;  /* 0x0000002621247207 */ /* 0x000fe40000000000 */
[----:B------:R-:W-:Y:S01]  /*a560*/  SEL R30, R44, R49, P0 ;  /* 0x000000312c1e7207 */ /* 0x000fe20000000000 */
[----:B------:R4:W-:Y:S01]  /*a570*/  STSM.16.M88.4 [R29], R88 ;  /* 0x000000581d007844 */ /* 0x0009e20000000200 */
[----:B------:R-:W-:Y:S02]  /*a580*/  SEL R38, R38, R33, P0 ;  /* 0x0000002126267207 */ /* 0x000fe40000000000 */
[----:B-1----:R-:W-:Y:S01]  /*a590*/  SEL R31, R42, R47, P0 ;  /* 0x0000002f2a1f7207 */ /* 0x002fe20000000000 */
[----:B------:R-:W-:Y:S01]  /*a5a0*/  STSM.16.M88.4 [R64], R24 ;  /* 0x0000001840007844 */ /* 0x000fe20000000200 */
[----:B--2---:R-:W-:-:S02]  /*a5b0*/  SEL R33, R39, R48, P0 ;  /* 0x0000003027217207 */ /* 0x004fc40000000000 */
[----:B------:R-:W-:Y:S01]  /*a5c0*/  SEL R35, R48, R39, P0 ;  /* 0x0000002730237207 */ /* 0x000fe20000000000 */
[----:B---3--:R-:W-:Y:S01]  /*a5d0*/  IMAD.U32 R8, RZ, RZ, UR4 ;  /* 0x00000004ff087e24 */ /* 0x008fe2000f8e00ff */
[----:B------:R-:W-:Y:S01]  /*a5e0*/  SEL R37, R21, R50, P0 ;  /* 0x0000003215257207 */ /* 0x000fe20000000000 */
[----:B------:R-:W-:Y:S01]  /*a5f0*/  IMAD.U32 R9, RZ, RZ, UR6 ;  /* 0x00000006ff097e24 */ /* 0x000fe2000f8e00ff */
[----:B------:R-:W-:Y:S01]  /*a600*/  SEL R39, R50, R21, P0 ;  /* 0x0000001532277207 */ /* 0x000fe20000000000 */
[----:B------:R-:W-:Y:S01]  /*a610*/  ULDC.64 UR6, c[0x0][0xc08] ;  /* 0x0003020000067ab9 */ /* 0x000fe20000000a00 */
[----:B0-----:R-:W-:Y:S02]  /*a620*/  SEL R12, R53, R40, P0 ;  /* 0x00000028350c7207 */ /* 0x001fe40000000000 */
[----:B------:R-:W-:Y:S02]  /*a630*/  SEL R14, R40, R53, P0 ;  /* 0x00000035280e7207 */ /* 0x000fe40000000000 */
[----:B----4-:R-:W-:-:S02]  /*a640*/  SEL R29, R47, R42, P0 ;  /* 0x0000002a2f1d7207 */ /* 0x010fc40000000000 */
[----:B------:R-:W-:Y:S02]  /*a650*/  SEL R13, R63, R52, P0 ;  /* 0x000000343f0d7207 */ /* 0x000fe40000000000 */
[----:B------:R-:W-:Y:S01]  /*a660*/  SEL R15, R52, R63, P0 ;  /* 0x0000003f340f7207 */ /* 0x000fe20000000000 */
[----:B------:R-:W-:Y:S01]  /*a670*/  STSM.16.M88.4 [R62], R28 ;  /* 0x0000001c3e007844 */ /* 0x000fe20000000200 */
[----:B------:R-:W-:Y:S01]  /*a680*/  UMOV UR4, URZ ;  /* 0x0000003f00047c82 */ /* 0x000fe20008000000 */
[----:B------:R-:W0:Y:S02]  /*a690*/  LDC R50, c[0x0][0xbe8] ;  /* 0x0002fa00ff327b82 */ /* 0x000e240000000800 */
[----:B------:R-:W-:Y:S04]  /*a6a0*/  STSM.16.M88.4 [R58], R32 ;  /* 0x000000203a007844 */ /* 0x000fe80000000200 */
[----:B------:R-:W-:Y:S04]  /*a6b0*/  STSM.16.M88.4 [R56], R36 ;  /* 0x0000002438007844 */ /* 0x000fe80000000200 */
[----:B------:R1:W-:Y:S01]  /*a6c0*/  STSM.16.M88.4 [R54], R12 ;  /* 0x0000000c36007844 */ /* 0x0003e20000000200 */
[----:B------:R-:W-:Y:S06]  /*a6d0*/  BAR.SYNC.DEFER_BLOCKING 0x1, 0x100 ;  /* 0x0044000000007b1d */ /* 0x000fec0000010000 */
[----:B------:R-:W2:Y:S01]  /*a6e0*/  @P2 LDG.E R5, desc[UR48][R8.64] ;  /* 0x0000003008052981 */ /* 0x000ea2000c1e1900 */
[----:B------:R-:W-:Y:S01]  /*a6f0*/  UISETP.NE.U32.AND UP1, UPT, UR6, URZ, UPT ;  /* 0x0000003f0600728c */ /* 0x000fe2000bf25070 */
[----:B0-----:R-:W-:Y:S01]  /*a700*/  ISETP.NE.AND P1, PT, R50, 0x1, PT ;  /* 0x000000013200780c */ /* 0x001fe20003f25270 */
[----:B-1----:R-:W-:-:S02]  /*a710*/  IMAD.U32 R13, RZ, RZ, UR39 ;  /* 0x00000027ff0d7e24 */ /* 0x002fc4000f8e00ff */
[----:B------:R-:W-:-:S06]  /*a720*/  UISETP.NE.AND.EX UP1, UPT, UR7, URZ, UPT, UP1 ;  /* 0x0000003f0700728c */ /* 0x000fcc000bf25310 */
[----:B------:R-:W-:-:S04]  /*a730*/  PLOP3.LUT P0, PT, PT, PT, UP1, 0x80, 0x0 ;  /* 0x000000000000781c */ /* 0x000fc80003f0f018 */
[----:B------:R-:W0:Y:S01]  /*a740*/  @P1 LDC R10, c[0x0][0xbec] ;  /* 0x0002fb00ff0a1b82 */ /* 0x000e220000000800 */
[----:B------:R-:W-:-:S03]  /*a750*/  @UP1 UIADD3 UR6, UP2, UR8, UR6, URZ ;  /* 0x0000000608061290 */ /* 0x000fc6000ff5e03f */
[----:B------:R-:W-:Y:S01]  /*a760*/  ULDC UR8, c[0x0][0xa88] ;  /* 0x0002a20000087ab9 */ /* 0x000fe20000000800 */
[----:B------:R-:W-:Y:S02]  /*a770*/  @UP1 UIADD3.X UR7, UR9, UR7, URZ, UP2, !UPT ;  /* 0x0000000709071290 */ /* 0x000fe400097fe43f */
[----:B------:R-:W-:Y:S01]  /*a780*/  IMAD.U32 R14, RZ, RZ, UR6 ;  /* 0x00000006ff0e7e24 */ /* 0x000fe2000f8e00ff */
[----:B------:R-:W1:Y:S03]  /*a790*/  @P1 LDC R20, c[0x0][0xbf0] ;  /* 0x0002fc00ff141b82 */ /* 0x000e660000000800 */
[----:B------:R-:W-:Y:S01]  /*a7a0*/  IMAD.U32 R15, RZ, RZ, UR7 ;  /* 0x00000007ff0f7e24 */ /* 0x000fe2000f8e00ff */
[----:B--2---:R-:W-:Y:S01]  /*a7b0*/  @P2 R2UR UR4, R5 ;  /* 0x00000000050422ca */ /* 0x004fe200000e0000 */
[----:B------:R-:W-:-:S06]  /*a7c0*/  IMAD.U32 R5, RZ, RZ, UR8 ;  /* 0x00000008ff057e24 */ /* 0x000fcc000f8e00ff */
[----:B------:R2:W5:Y:S01]  /*a7d0*/  @P0 LDG.E R5, desc[UR48][R14.64] ;  /* 0x000000300e050981 */ /* 0x000562000c1e1900 */
[----:B01----:R-:W-:Y:S07]  /*a7e0*/  @P0 BRA `(.L_x_309) ;  /* 0x0000000000100947 */ /* 0x003fee0003800000 */
[----:B------:R-:W-:Y:S05]  /*a7f0*/  @!P2 BRA `(.L_x_309) ;  /* 0x00000000000ca947 */ /* 0x000fea0003800000 */
[----:B------:R-:W3:Y:S04]  /*a800*/  LDG.E R12, desc[UR48][R8.64] ;  /* 0x00000030080c7981 */ /* 0x000ee8000c1e1900 */
[----:B-----5:R-:W3:Y:S02]  /*a810*/  LDG.E R5, desc[UR48][R8.64+0x4] ;  /* 0x0000043008057981 */ /* 0x020ee4000c1e1900 */
[----:B---3--:R-:W-:-:S07]  /*a820*/  IMAD.IADD R5, R5, 0x1, -R12 ;  /* 0x0000000105057824 */ /* 0x008fce00078e0a0c */
.L_x_309:
[----:B------:R-:W-:Y:S01]  /*a830*/  USHF.R.S32.HI UR14, URZ, 0x1f, UR40 ;  /* 0x0000001f3f0e7899 */ /* 0x000fe20008011428 */
[----:B------:R-:W-:Y:S01]  /*a840*/  IMAD R13, R13, 0x80, R170 ;  /* 0x000000800d0d7824 */ /* 0x000fe200078e02aa */
[----:B------:R-:W-:Y:S01]  /*a850*/  ULDC.64 UR12, c[0x0][0xb90] ;  /* 0x0002e400000c7ab9 */ /* 0x000fe20000000a00 */
[----:B------:R-:W-:Y:S01]  /*a860*/  USHF.R.S32.HI UR9, URZ, 0x1f, UR4 ;  /* 0x0000001f3f097899 */ /* 0x000fe20008011404 */
[----:B-----5:R-:W-:Y:S01]  /*a870*/  IMAD R53, R5, R50, RZ ;  /* 0x0000003205357224 */ /* 0x020fe200078e02ff */
[----:B------:R-:W-:Y:S01]  /*a880*/  UIMAD UR10, UR14, UR12, URZ ;  /* 0x0000000c0e0a72a4 */ /* 0x000fe2000f8e023f */
[----:B------:R-:W-:Y:S01]  /*a890*/  @P1 IMAD.HI.U32 R9, R13, R10, RZ ;  /* 0x0000000a0d091227 */ /* 0x000fe200078e00ff */
[----:B------:R-:W-:Y:S01]  /*a8a0*/  UMOV UR8, UR4 ;  /* 0x0000000400087c82 */ /* 0x000fe20008000000 */
[----:B------:R-:W-:Y:S02]  /*a8b0*/  USEL UR37, UR37, URZ, !UP0 ;  /* 0x0000003f25257287 */ /* 0x000fe4000c000000 */
[----:B------:R-:W-:Y:S01]  /*a8c0*/  UIMAD.WIDE.U32 UR6, UR40, UR12, UR8 ;  /* 0x0000000c280672a5 */ /* 0x000fe2000f8e0008 */
[----:B------:R-:W-:Y:S01]  /*a8d0*/  IMAD.MOV.U32 R8, RZ, RZ, R13 ;  /* 0x000000ffff087224 */ /* 0x000fe200078e000d */
[----:B------:R-:W-:Y:S01]  /*a8e0*/  UIMAD UR10, UR40, UR13, UR10 ;  /* 0x0000000d280a72a4 */ /* 0x000fe2000f8e020a */
[----:B------:R-:W-:Y:S01]  /*a8f0*/  @P1 SHF.R.U32.HI R8, RZ, R20, R9 ;  /* 0x00000014ff081219 */ /* 0x000fe20000011609 */
[----:B------:R-:W-:Y:S01]  /*a900*/  USEL UR36, UR36, URZ, !UP0 ;  /* 0x0000003f24247287 */ /* 0x000fe2000c000000 */
[----:B------:R-:W-:Y:S01]  /*a910*/  IMAD R9, R18, 0x40, R2 ;  /* 0x0000004012097824 */ /* 0x000fe200078e0202 */
[----:B------:R-:W-:Y:S01]  /*a920*/  ULDC.64 UR12, c[0x0][0xb98] ;  /* 0x0002e600000c7ab9 */ /* 0x000fe20000000a00 */
[----:B------:R-:W-:Y:S01]  /*a930*/  UIADD3 UR7, UR7, UR10, URZ ;  /* 0x0000000a07077290 */ /* 0x000fe2000fffe03f */
[----:B------:R-:W-:Y:S01]  /*a940*/  IMAD.MOV R11, RZ, RZ, -R8 ;  /* 0x000000ffff0b7224 */ /* 0x000fe200078e0a08 */
[----:B------:R-:W-:Y:S01]  /*a950*/  UIMAD UR8, UR37, UR12, URZ ;  /* 0x0000000c250872a4 */ /* 0x000fe2000f8e023f */
[----:B------:R-:W-:Y:S01]  /*a960*/  IMAD.WIDE R6, R9, 0x2, R6 ;  /* 0x0000000209067825 */ /* 0x000fe200078e0206 */
[----:B------:R-:W-:Y:S01]  /*a970*/  UIMAD.WIDE.U32 UR6, UR36, UR12, UR6 ;  /* 0x0000000c240672a5 */ /* 0x000fe2000f8e0006 */
[----:B------:R-:W-:Y:S01]  /*a980*/  SHF.R.S32.HI R9, RZ, 0x1f, R8 ;  /* 0x0000001fff097819 */ /* 0x000fe20000011408 */
[----:B------:R-:W-:Y:S01]  /*a990*/  UIMAD UR8, UR36, UR13, UR8 ;  /* 0x0000000d240872a4 */ /* 0x000fe2000f8e0208 */
[----:B------:R-:W-:Y:S01]  /*a9a0*/  IMAD R11, R50, R11, R13 ;  /* 0x0000000b320b7224 */ /* 0x000fe200078e020d */
[----:B--2---:R-:W-:Y:S01]  /*a9b0*/  IADD3 R15, P3, R6, 0x2000, RZ ;  /* 0x00002000060f7810 */ /* 0x004fe20007f7e0ff */
[----:B------:R-:W-:Y:S01]  /*a9c0*/  ULDC.64 UR10, c[0x0][0xaa0] ;  /* 0x0002a800000a7ab9 */ /* 0x000fe20000000a00 */
[----:B------:R-:W-:-:S02]  /*a9d0*/  IADD3 R8, P2, R8, UR6, RZ ;  /* 0x0000000608087c10 */ /* 0x000fc4000ff5e0ff */
[----:B------:R-:W-:Y:S01]  /*a9e0*/  IMAD.U32 R10, RZ, RZ, UR8 ;  /* 0x00000008ff0a7e24 */ /* 0x000fe2000f8e00ff */
[----:B------:R-:W-:Y:S02]  /*a9f0*/  LOP3.LUT R12, R15, 0x380, RZ, 0xc0, !PT ;  /* 0x000003800f0c7812 */ /* 0x000fe400078ec0ff */
[----:B------:R-:W-:Y:S02]  /*aa00*/  IADD3 R25, P0, R6, 0x1000, RZ ;  /* 0x0000100006197810 */ /* 0x000fe40007f1e0ff */
[----:B------:R-:W-:Y:S01]  /*aa10*/  IADD3.X R9, R9, UR7, R10, P2, !PT ;  /* 0x0000000709097c10 */ /* 0x000fe200097fe40a */
[----:B------:R-:W-:Y:S01]  /*aa20*/  ULDC.64 UR6, c[0x0][0xb88] ;  /* 0x0002e20000067ab9 */ /* 0x000fe20000000a00 */
[----:B------:R-:W-:Y:S02]  /*aa30*/  SHF.R.S32.HI R10, RZ, 0x1f, R11 ;  /* 0x0000001fff0a7819 */ /* 0x000fe4000001140b */
[----:B------:R-:W-:Y:S01]  /*aa40*/  SHF.R.U64 R12, R12, 0x3, RZ ;  /* 0x000000030c0c7819 */ /* 0x000fe200000012ff */
[----:B------:R-:W-:Y:S01]  /*aa50*/  IMAD.WIDE.U32 R8, R11, UR6, R8 ;  /* 0x000000060b087c25 */ /* 0x000fe2000f8e0008 */
[----:B------:R-:W-:-:S02]  /*aa60*/  IADD3 R13, P2, R6, 0x3000, RZ ;  /* 0x00003000060d7810 */ /* 0x000fc40007f5e0ff */
[----:B------:R-:W-:Y:S01]  /*aa70*/  LOP3.LUT R12, R12, R15, RZ, 0x3c, !PT ;  /* 0x0000000f0c0c7212 */ /* 0x000fe200078e3cff */
[----:B------:R-:W-:Y:S01]  /*aa80*/  IMAD R14, R10, UR6, RZ ;  /* 0x000000060a0e7c24 */ /* 0x000fe2000f8e02ff */
[----:B------:R-:W-:Y:S02]  /*aa90*/  LOP3.LUT R24, R25, 0x380, RZ, 0xc0, !PT ;  /* 0x0000038019187812 */ /* 0x000fe400078ec0ff */
[----:B------:R-:W-:Y:S01]  /*aaa0*/  LOP3.LUT R10, R13, 0x380, RZ, 0xc0, !PT ;  /* 0x000003800d0a7812 */ /* 0x000fe200078ec0ff */
[----:B------:R-:W-:Y:S01]  /*aab0*/  IMAD R15, R11, UR7, R14 ;  /* 0x000000070b0f7c24 */ /* 0x000fe2000f8e020e */
[----:B------:R-:W-:Y:S01]  /*aac0*/  ULDC.64 UR6, c[0x0][0xb50] ;  /* 0x0002d40000067ab9 */ /* 0x000fe20000000a00 */
[----:B------:R-:W-:Y:S01]  /*aad0*/  SHF.R.U64 R24, R24, 0x3, RZ ;  /* 0x0000000318187819 */ /* 0x000fe200000012ff */
[----:B------:R-:W-:Y:S01]  /*aae0*/  IMAD.X R11, RZ, RZ, R7, P2 ;  /* 0x000000ffff0b7224 */ /* 0x000fe200010e0607 */
[----:B------:R-:W-:Y:S01]  /*aaf0*/  SHF.R.U64 R10, R10, 0x3, RZ ;  /* 0x000000030a0a7819 */ /* 0x000fe200000012ff */
[----:B------:R-:W-:Y:S01]  /*ab00*/  IMAD.IADD R9, R9, 0x1, R15 ;  /* 0x0000000109097824 */ /* 0x000fe200078e020f */
[----:B------:R-:W-:-:S02]  /*ab10*/  LEA R15, P4, R8, UR6, 0x2 ;  /* 0x00000006080f7c11 */ /* 0x000fc4000f8810ff */
[----:B------:R-:W-:Y:S01]  /*ab20*/  LOP3.LUT R24, R24, R25, RZ, 0x3c, !PT ;  /* 0x0000001918187212 */ /* 0x000fe200078e3cff */
[----:B------:R-:W-:Y:S01]  /*ab30*/  IMAD.X R25, RZ, RZ, R7, P0 ;  /* 0x000000ffff197224 */ /* 0x000fe200000e0607 */
[----:B------:R-:W-:Y:S01]  /*ab40*/  LEA.HI.X R26, R8, UR7, R9, 0x2, P4 ;  /* 0x00000007081a7c11 */ /* 0x000fe2000a0f1409 */
[----:B------:R-:W-:Y:S01]  /*ab50*/  IMAD.U32 R9, RZ, RZ, UR39 ;  /* 0x00000027ff097e24 */ /* 0x000fe2000f8e00ff */
[----:B------:R-:W-:Y:S01]  /*ab60*/  SHFL.IDX PT, R20, R15, RZ, 0x1c1f ;  /* 0x001c1fff0f147589 */ /* 0x000fe200000e0000 */
[----:B------:R-:W-:Y:S01]  /*ab70*/  LOP3.LUT R10, R10, R13, RZ, 0x3c, !PT ;  /* 0x0000000d0a0a7212 */ /* 0x000fe200078e3cff */
[----:B------:R-:W-:Y:S01]  /*ab80*/  IMAD.X R13, RZ, RZ, R7, P3 ;  /* 0x000000ffff0d7224 */ /* 0x000fe200018e0607 */
[----:B------:R-:W-:Y:S01]  /*ab90*/  LOP3.LUT P0, RZ, R19, 0x3, RZ, 0xc0, !PT ;  /* 0x0000000313ff7812 */ /* 0x000fe2000780c0ff */
[----:B------:R-:W0:Y:S01]  /*aba0*/  SHFL.IDX PT, R21, R26, RZ, 0x1c1f ;  /* 0x001c1fff1a157589 */ /* 0x000e2200000e0000 */
[----:B------:R-:W-:Y:S01]  /*abb0*/  IMAD R28, R9, 0x80, R168 ;  /* 0x00000080091c7824 */ /* 0x000fe200078e02a8 */
[----:B------:R-:W-:-:S02]  /*abc0*/  IADD3 R14, P3, R6, 0x7000, RZ ;  /* 0x00007000060e7810 */ /* 0x000fc40007f7e0ff */
[----:B------:R-:W-:Y:S01]  /*abd0*/  SHFL.IDX PT, R48, R15, 0x1, 0x1c1f ;  /* 0x003c1f000f307f89 */ /* 0x000fe200000e0000 */
[C---:B------:R-:W-:Y:S01]  /*abe0*/  VIADD R8, R28.reuse, 0x8 ;  /* 0x000000081c087836 */ /* 0x040fe20000000000 */
[-C--:B------:R-:W-:Y:S01]  /*abf0*/  ISETP.GE.OR P2, PT, R28, R53.reuse, P0 ;  /* 0x000000351c00720c */ /* 0x080fe20000746670 */
[----:B------:R-:W-:Y:S01]  /*ac00*/  IMAD.X R29, RZ, RZ, R7, P3 ;  /* 0x000000ffff1d7224 */ /* 0x000fe200018e0607 */
[----:B------:R-:W1:Y:S01]  /*ac10*/  SHFL.IDX PT, R49, R26, 0x1, 0x1c1f ;  /* 0x003c1f001a317f89 */ /* 0x000e6200000e0000 */
[----:B------:R-:W-:Y:S02]  /*ac20*/  LOP3.LUT R5, R14, 0x380, RZ, 0xc0, !PT ;  /* 0x000003800e057812 */ /* 0x000fe400078ec0ff */
[----:B------:R-:W-:Y:S02]  /*ac30*/  ISETP.GE.OR P0, PT, R8, R53, P0 ;  /* 0x000000350800720c */ /* 0x000fe40000706670 */
[C---:B------:R-:W-:Y:S02]  /*ac40*/  IADD3 R45, P6, R6.reuse, 0x4000, RZ ;  /* 0x00004000062d7810 */ /* 0x040fe40007fde0ff */
[----:B------:R-:W-:-:S02]  /*ac50*/  IADD3 R41, P5, R6, 0x5000, RZ ;  /* 0x0000500006297810 */ /* 0x000fc40007fbe0ff */
[C---:B------:R-:W-:Y:S02]  /*ac60*/  IADD3 R37, P4, R6.reuse, 0x6000, RZ ;  /* 0x0000600006257810 */ /* 0x040fe40007f9e0ff */
[----:B------:R-:W-:Y:S02]  /*ac70*/  LOP3.LUT R9, R6, 0x380, RZ, 0xc0, !PT ;  /* 0x0000038006097812 */ /* 0x000fe400078ec0ff */
[----:B------:R-:W-:Y:S02]  /*ac80*/  SHF.R.U64 R5, R5, 0x3, RZ ;  /* 0x0000000305057819 */ /* 0x000fe400000012ff */
[----:B------:R-:W-:Y:S01]  /*ac90*/  LOP3.LUT R44, R45, 0x380, RZ, 0xc0, !PT ;  /* 0x000003802d2c7812 */ /* 0x000fe200078ec0ff */
[----:B0-----:R-:W-:Y:S01]  /*aca0*/  @!P2 ST.E desc[UR48][R20.64], R3 ;  /* 0x000000031400a985 */ /* 0x001fe2000c101930 */
[----:B------:R-:W-:Y:S02]  /*acb0*/  LOP3.LUT R40, R41, 0x380, RZ, 0xc0, !PT ;  /* 0x0000038029287812 */ /* 0x000fe400078ec0ff */
[----:B------:R-:W-:-:S02]  /*acc0*/  LOP3.LUT R36, R37, 0x380, RZ, 0xc0, !PT ;  /* 0x0000038025247812 */ /* 0x000fc400078ec0ff */
[----:B------:R-:W-:Y:S02]  /*acd0*/  SHF.R.U64 R9, R9, 0x3, RZ ;  /* 0x0000000309097819 */ /* 0x000fe400000012ff */
[----:B------:R-:W-:Y:S01]  /*ace0*/  SHF.R.U64 R44, R44, 0x3, RZ ;  /* 0x000000032c2c7819 */ /* 0x000fe200000012ff */
[----:B-1----:R0:W-:Y:S01]  /*acf0*/  @!P0 ST.E desc[UR48][R48.64], R0 ;  /* 0x0000000030008985 */ /* 0x0021e2000c101930 */
[----:B------:R-:W-:Y:S02]  /*ad00*/  SHF.R.U64 R40, R40, 0x3, RZ ;  /* 0x0000000328287819 */ /* 0x000fe400000012ff */
[----:B------:R-:W-:Y:S02]  /*ad10*/  SHF.R.U64 R36, R36, 0x3, RZ ;  /* 0x0000000324247819 */ /* 0x000fe400000012ff */
[----:B------:R-:W-:Y:S01]  /*ad20*/  LOP3.LUT R28, R5, R14, RZ, 0x3c, !PT ;  /* 0x0000000e051c7212 */ /* 0x000fe200078e3cff */
[----:B------:R-:W-:Y:S01]  /*ad30*/  UIMAD UR8, UR9, UR10, URZ ;  /* 0x0000000a090872a4 */ /* 0x000fe2000f8e023f */
[----:B------:R-:W-:Y:S01]  /*ad40*/  LOP3.LUT R6, R9, R6, RZ, 0x3c, !PT ;  /* 0x0000000609067212 */ /* 0x000fe200078e3cff */
[----:B------:R-:W1:Y:S01]  /*ad50*/  @P1 LDC R5, c[0x0][0xbec] ;  /* 0x0002fb00ff051b82 */ /* 0x000e620000000800 */
[----:B------:R-:W-:Y:S01]  /*ad60*/  LOP3.LUT R44, R44, R45, RZ, 0x3c, !PT ;  /* 0x0000002d2c2c7212 */ /* 0x000fe200078e3cff */
[--C-:B------:R-:W-:Y:S01]  /*ad70*/  IMAD.X R45, RZ, RZ, R7.reuse, P6 ;  /* 0x000000ffff2d7224 */ /* 0x100fe200030e0607 */
[----:B------:R-:W-:Y:S01]  /*ad80*/  LOP3.LUT R40, R40, R41, RZ, 0x3c, !PT ;  /* 0x0000002928287212 */ /* 0x000fe200078e3cff */
[--C-:B------:R-:W-:Y:S01]  /*ad90*/  IMAD.X R41, RZ, RZ, R7.reuse, P5 ;  /* 0x000000ffff297224 */ /* 0x100fe200028e0607 */
[----:B------:R-:W-:Y:S01]  /*ada0*/  LOP3.LUT R36, R36, R37, RZ, 0x3c, !PT ;  /* 0x0000002524247212 */ /* 0x000fe200078e3cff */
[----:B------:R-:W-:Y:S01]  /*adb0*/  IMAD.X R37, RZ, RZ, R7, P4 ;  /* 0x000000ffff257224 */ /* 0x000fe200020e0607 */
[----:B------:R2:W5:Y:S01]  /*adc0*/  LD.E.128 R32, desc[UR48][R6.64] ;  /* 0x0000003006207980 */ /* 0x000562000c101d00 */
[----:B------:R-:W-:-:S02]  /*add0*/  UIMAD.WIDE.U32 UR6, UR4, UR10, URZ ;  /* 0x0000000a040672a5 */ /* 0x000fc4000f8e003f */
[----:B------:R-:W-:Y:S01]  /*ade0*/  UIMAD UR8, UR4, UR11, UR8 ;  /* 0x0000000b040872a4 */ /* 0x000fe2000f8e0208 */
[----:B0-----:R-:W-:Y:S01]  /*adf0*/  IMAD R0, R17, 0x20, R18 ;  /* 0x0000002011007824 */ /* 0x001fe200078e0212 */
[----:B------:R-:W5:Y:S01]  /*ae00*/  LD.E.128 R24, desc[UR48][R24.64] ;  /* 0x0000003018187980 */ /* 0x000f62000c101d00 */
[----:B------:R-:W-:Y:S01]  /*ae10*/  ULDC.64 UR10, c[0x0][0xae8] ;  /* 0x0002ba00000a7ab9 */ /* 0x000fe20000000a00 */
[----:B------:R-:W-:Y:S02]  /*ae20*/  IMAD.U32 R3, RZ, RZ, UR39 ;  /* 0x00000027ff037e24 */ /* 0x000fe4000f8e00ff */
[----:B------:R-:W5:Y:S01]  /*ae30*/  LD.E.128 R12, desc[UR48][R12.64] ;  /* 0x000000300c0c7980 */ /* 0x000f62000c101d00 */
[----:B--2---:R-:W0:Y:S01]  /*ae40*/  @P1 LDC R7, c[0x0][0xbf0] ;  /* 0x0002fc00ff071b82 */ /* 0x004e220000000800 */
[----:B------:R-:W-:Y:S02]  /*ae50*/  UIADD3 UR7, UR7, UR8, URZ ;  /* 0x0000000807077290 */ /* 0x000fe4000fffe03f */
[----:B------:R-:W-:Y:S01]  /*ae60*/  UIMAD UR4, UR14, UR10, URZ ;  /* 0x0000000a0e0472a4 */ /* 0x000fe2000f8e023f */
[----:B------:R-:W-:Y:S01]  /*ae70*/  IMAD R20, R3, 0x80, R0 ;  /* 0x0000008003147824 */ /* 0x000fe200078e0200 */
[----:B------:R-:W-:Y:S01]  /*ae80*/  UIMAD.WIDE.U32 UR6, UR40, UR10, UR6 ;  /* 0x0000000a280672a5 */ /* 0x000fe2000f8e0006 */
[----:B------:R-:W5:Y:S01]  /*ae90*/  LD.E.128 R8, desc[UR48][R10.64] ;  /* 0x000000300a087980 */ /* 0x000f62000c101d00 */
[----:B------:R-:W-:Y:S01]  /*aea0*/  UIMAD UR4, UR40, UR11, UR4 ;  /* 0x0000000b280472a4 */ /* 0x000fe2000f8e0204 */
[----:B-1----:R-:W-:Y:S01]  /*aeb0*/  @P1 IMAD.HI.U32 R0, R20, R5, RZ ;  /* 0x0000000514001227 */ /* 0x002fe200078e00ff */
[----:B------:R-:W-:Y:S01]  /*aec0*/  ULDC.64 UR8, c[0x0][0xaf0] ;  /* 0x0002bc0000087ab9 */ /* 0x000fe20000000a00 */
[----:B------:R-:W5:Y:S01]  /*aed0*/  LD.E.128 R44, desc[UR48][R44.64] ;  /* 0x000000302c2c7980 */ /* 0x000f62000c101d00 */
[----:B------:R-:W-:-:S02]  /*aee0*/  UIADD3 UR7, UR7, UR4, URZ ;  /* 0x0000000407077290 */ /* 0x000fc4000fffe03f */
[----:B------:R-:W-:Y:S01]  /*aef0*/  UIMAD UR4, UR37, UR8, URZ ;  /* 0x00000008250472a4 */ /* 0x000fe2000f8e023f */
[----:B------:R-:W-:Y:S01]  /*af00*/  IMAD.MOV.U32 R3, RZ, RZ, R20 ;  /* 0x000000ffff037224 */ /* 0x000fe200078e0014 */
[----:B------:R-:W-:Y:S01]  /*af10*/  UIMAD.WIDE.U32 UR6, UR36, UR8, UR6 ;  /* 0x00000008240672a5 */ /* 0x000fe2000f8e0006 */
[----:B------:R-:W5:Y:S01]  /*af20*/  LD.E.128 R40, desc[UR48][R40.64] ;  /* 0x0000003028287980 */ /* 0x000f62000c101d00 */
[----:B------:R-:W-:-:S03]  /*af30*/  UIMAD UR4, UR36, UR9, UR4 ;  /* 0x00000009240472a4 */ /* 0x000fc6000f8e0204 */
[----:B------:R-:W5:Y:S01]  /*af40*/  LD.E.128 R36, desc[UR48][R36.64] ;  /* 0x0000003024247980 */ /* 0x000f62000c101d00 */
[----:B0-----:R-:W-:Y:S01]  /*af50*/  @P1 SHF.R.U32.HI R3, RZ, R7, R0 ;  /* 0x00000007ff031219 */ /* 0x001fe20000011600 */
[----:B------:R-:W-:Y:S01]  /*af60*/  UIADD3 UR4, UR7, UR4, URZ ;  /* 0x0000000407047290 */ /* 0x000fe2000fffe03f */
[----:B------:R-:W-:Y:S01]  /*af70*/  IMAD.U32 R6, RZ, RZ, UR6 ;  /* 0x00000006ff067e24 */ /* 0x000fe2000f8e00ff */
[----:B------:R-:W5:Y:S01]  /*af80*/  LD.E.128 R28, desc[UR48][R28.64] ;  /* 0x000000301c1c7980 */ /* 0x000f62000c101d00 */
[--C-:B------:R-:W-:Y:S01]  /*af90*/  SHF.R.S32.HI R0, RZ, 0x1f, R3.reuse ;  /* 0x0000001fff007819 */ /* 0x100fe20000011403 */
[----:B------:R-:W-:Y:S01]  /*afa0*/  IMAD.MOV R5, RZ, RZ, -R3 ;  /* 0x000000ffff057224 */ /* 0x000fe200078e0a03 */
[----:B------:R-:W-:Y:S01]  /*afb0*/  BSSY B1, `(.L_x_310) ;  /* 0x000002e000017945 */ /* 0x000fe20003800000 */
[----:B------:R-:W-:Y:S01]  /*afc0*/  IMAD.U32 R7, RZ, RZ, UR7 ;  /* 0x00000007ff077e24 */ /* 0x000fe2000f8e00ff */
[----:B------:R-:W-:Y:S01]  /*afd0*/  ULDC.64 UR6, c[0x0][0xae0] ;  /* 0x0002b80000067ab9 */ /* 0x000fe20000000a00 */
[----:B------:R-:W-:Y:S01]  /*afe0*/  IMAD R5, R50, R5, R20 ;  /* 0x0000000532057224 */ /* 0x000fe200078e0214 */
[----:B------:R-:W-:Y:S01]  /*aff0*/  @!PT LDS RZ, [RZ] ;  /* 0x00000000fffff984 */ /* 0x000fe20000000800 */
[----:B------:R-:W-:Y:S01]  /*b000*/  @!PT LDS RZ, [RZ] ;  /* 0x00000000fffff984 */ /* 0x000fe20000000800 */
[----:B------:R-:W-:Y:S01]  /*b010*/  @!PT LDS RZ, [RZ] ;  /* 0x00000000fffff984 */ /* 0x000fe20000000800 */
[----:B------:R-:W-:Y:S01]  /*b020*/  @!PT LDS RZ, [RZ] ;  /* 0x00000000fffff984 */ /* 0x000fe20000000800 */
[----:B------:R0:W-:Y:S06]  /*b030*/  MEMBAR.ALL.CTA ;  /* 0x0000000000007992 */ /* 0x0001ec0000008000 */
[----:B0-----:R-:W0:Y:S01]  /*b040*/  FENCE.VIEW.ASYNC.S ;  /* 0x00000000000073c6 */ /* 0x001e220000000000 */
[----:B------:R-:W-:-:S02]  /*b050*/  IMAD R0, R0, UR6, RZ ;  /* 0x0000000600007c24 */ /* 0x000fc4000f8e02ff */
[----:B------:R-:W-:Y:S02]  /*b060*/  IMAD.U32 R7, RZ, RZ, UR4 ;  /* 0x00000004ff077e24 */ /* 0x000fe4000f8e00ff */
[C---:B------:R-:W-:Y:S01]  /*b070*/  IMAD R21, R3.reuse, UR7, R0 ;  /* 0x0000000703157c24 */ /* 0x040fe2000f8e0200 */
[----:B------:R-:W-:Y:S01]  /*b080*/  SHF.R.S32.HI R0, RZ, 0x1f, R5 ;  /* 0x0000001fff007819 */ /* 0x000fe20000011405 */
[----:B------:R-:W-:Y:S01]  /*b090*/  IMAD.WIDE.U32 R6, R3, UR6, R6 ;  /* 0x0000000603067c25 */ /* 0x000fe2000f8e0006 */
[----:B------:R-:W-:-:S03]  /*b0a0*/  ULDC.64 UR6, c[0x0][0xad8] ;  /* 0x0002b60000067ab9 */ /* 0x000fc60000000a00 */
[----:B------:R-:W-:Y:S02]  /*b0b0*/  IMAD.U32 R49, RZ, RZ, UR39 ;  /* 0x00000027ff317e24 */ /* 0x000fe4000f8e00ff */
[----:B------:R-:W-:Y:S02]  /*b0c0*/  IMAD.IADD R7, R7, 0x1, R21 ;  /* 0x0000000107077824 */ /* 0x000fe400078e0215 */
[----:B------:R-:W-:Y:S02]  /*b0d0*/  IMAD R20, R0, UR6, RZ ;  /* 0x0000000600147c24 */ /* 0x000fe4000f8e02ff */
[----:B------:R-:W-:Y:S02]  /*b0e0*/  IMAD R48, R49, 0x80, R18 ;  /* 0x0000008031307824 */ /* 0x000fe400078e0212 */
[C---:B------:R-:W-:Y:S02]  /*b0f0*/  IMAD R3, R5.reuse, UR7, R20 ;  /* 0x0000000705037c24 */ /* 0x040fe4000f8e0214 */
[----:B------:R-:W-:Y:S01]  /*b100*/  IMAD.WIDE.U32 R6, R5, UR6, R6 ;  /* 0x0000000605067c25 */ /* 0x000fe2000f8e0006 */
[----:B------:R-:W-:Y:S01]  /*b110*/  ISETP.GE.AND P2, PT, R48, R53, PT ;  /* 0x000000353000720c */ /* 0x000fe20003f46270 */
[----:B------:R-:W-:-:S02]  /*b120*/  ULDC.64 UR6, c[0x0][0xa80] ;  /* 0x0002a00000067ab9 */ /* 0x000fc40000000a00 */
[----:B------:R-:W-:Y:S01]  /*b130*/  IMAD.IADD R3, R7, 0x1, R3 ;  /* 0x0000000107037824 */ /* 0x000fe200078e0203 */
[----:B------:R-:W-:Y:S01]  /*b140*/  LEA R20, P3, R6, UR6, 0x1 ;  /* 0x0000000606147c11 */ /* 0x000fe2000f8608ff */
[----:B------:R-:W-:Y:S02]  /*b150*/  VIADD R4, R4, 0x29820 ;  /* 0x0002982004047836 */ /* 0x000fe40000000000 */
[----:B------:R-:W-:Y:S01]  /*b160*/  VIADD R0, R48, 0x20 ;  /* 0x0000002030007836 */ /* 0x000fe20000000000 */
[----:B------:R-:W-:Y:S01]  /*b170*/  LEA.HI.X R3, R6, UR7, R3, 0x1, P3 ;  /* 0x0000000706037c11 */ /* 0x000fe200098f0c03 */
[----:B0-----:R0:W1:Y:S01]  /*b180*/  SHFL.IDX PT, R5, R20, RZ, 0x181f ;  /* 0x00181fff14057589 */ /* 0x00106200000e0000 */
[----:B------:R-:W-:Y:S02]  /*b190*/  PRMT R4, RZ, 0x654, R4 ;  /* 0x00000654ff047816 */ /* 0x000fe40000000004 */
[-C--:B------:R-:W-:Y:S01]  /*b1a0*/  ISETP.GE.AND P0, PT, R0, R53.reuse, PT ;  /* 0x000000350000720c */ /* 0x080fe20003f06270 */
[----:B------:R-:W-:Y:S01]  /*b1b0*/  VIADD R0, R48, 0x40 ;  /* 0x0000004030007836 */ /* 0x000fe20000000000 */
[----:B------:R0:W-:Y:S01]  /*b1c0*/  SYNCS.ARRIVE.TRANS64.RED.A1T0 RZ, [R4+URZ], RZ ;  /* 0x000000ff04ff79a7 */ /* 0x0001e2000810043f */
[----:B------:R0:W2:Y:S03]  /*b1d0*/  SHFL.IDX PT, R7, R3, RZ, 0x181f ;  /* 0x00181fff03077589 */ /* 0x0000a600000e0000 */
[----:B------:R-:W-:Y:S01]  /*b1e0*/  ISETP.GE.AND P1, PT, R0, R53, PT ;  /* 0x000000350000720c */ /* 0x000fe20003f26270 */
[----:B------:R-:W-:-:S12]  /*b1f0*/  @P2 BRA `(.L_x_311) ;  /* 0x0000000000242947 */ /* 0x000fd80003800000 */
[----:B------:R-:W-:Y:S02]  /*b200*/  ULDC UR4, c[0x0][0xac8] ;  /* 0x0002b20000047ab9 */ /* 0x000fe40000000800 */
[----:B------:R-:W-:Y:S02]  /*b210*/  ISETP.GE.AND P2, PT, R2, UR4, PT ;  /* 0x0000000402007c0c */ /* 0x000fe4000bf46270 */
[----:B------:R-:W-:-:S11]  /*b220*/  ISETP.GE.AND P3, PT, R16, UR4, PT ;  /* 0x0000000410007c0c */ /* 0x000fd6000bf66270 */
[-C--:B01----:R-:W-:Y:S02]  /*b230*/  @!P2 LEA R4, P4, R2, R5.reuse, 0x1 ;  /* 0x000000050204a211 */ /* 0x083fe400078808ff */
[----:B------:R-:W-:Y:S02]  /*b240*/  @!P3 LEA R6, P5, R16, R5, 0x1 ;  /* 0x000000051006b211 */ /* 0x000fe400078a08ff */
[-C--:B--2---:R-:W-:Y:S02]  /*b250*/  @!P2 LEA.HI.X R5, R2, R7.reuse, R193, 0x1, P4 ;  /* 0x000000070205a211 */ /* 0x084fe400020f0cc1 */
[----:B------:R-:W-:-:S03]  /*b260*/  @!P3 LEA.HI.X R7, R16, R7, R192, 0x1, P5 ;  /* 0x000000071007b211 */ /* 0x000fc600028f0cc0 */
[----:B-----5:R3:W-:Y:S04]  /*b270*/  @!P2 ST.E.128 desc[UR48][R4.64], R32 ;  /* 0x000000200400a985 */ /* 0x0207e8000c101d30 */
[----:B------:R3:W-:Y:S02]  /*b280*/  @!P3 ST.E.128 desc[UR48][R6.64], R44 ;  /* 0x0000002c0600b985 */ /* 0x0007e4000c101d30 */
.L_x_311:
[----:B------:R-:W-:Y:S05]  /*b290*/  BSYNC B1 ;  /* 0x0000000000017941 */ /* 0x000fea0003800000 */
.L_x_310:
[----:B--23--:R2:W3:Y:S01]  /*b2a0*/  SHFL.IDX PT, R7, R3, 0x1, 0x181f ;  /* 0x00381f0003077f89 */ /* 0x00c4e200000e0000 */
[----:B------:R-:W-:Y:S03]  /*b2b0*/  BSSY B1, `(.L_x_312) ;  /* 0x000000c000017945 */ /* 0x000fe60003800000 */
[----:B-1----:R2:W1:Y:S01]  /*b2c0*/  SHFL.IDX PT, R5, R20, 0x1, 0x181f ;  /* 0x00381f0014057f89 */ /* 0x00246200000e0000 */
[----:B------:R-:W-:Y:S05]  /*b2d0*/  @P0 BRA `(.L_x_313) ;  /* 0x0000000000240947 */ /* 0x000fea0003800000 */
[----:B------:R-:W-:Y:S02]  /*b2e0*/  ULDC UR4, c[0x0][0xac8] ;  /* 0x0002b20000047ab9 */ /* 0x000fe40000000800 */
[----:B------:R-:W-:Y:S02]  /*b2f0*/  ISETP.GE.AND P3, PT, R2, UR4, PT ;  /* 0x0000000402007c0c */ /* 0x000fe4000bf66270 */
[----:B------:R-:W-:-:S11]  /*b300*/  ISETP.GE.AND P4, PT, R16, UR4, PT ;  /* 0x0000000410007c0c */ /* 0x000fd6000bf86270 */
[-C--:B01----:R-:W-:Y:S02]  /*b310*/  @!P3 LEA R4, P0, R2, R5.reuse, 0x1 ;  /* 0x000000050204b211 */ /* 0x083fe400078008ff */
[----:B------:R-:W-:Y:S02]  /*b320*/  @!P4 LEA R6, P2, R16, R5, 0x1 ;  /* 0x000000051006c211 */ /* 0x000fe400078408ff */
[-C--:B---3--:R-:W-:Y:S02]  /*b330*/  @!P3 LEA.HI.X R5, R2, R7.reuse, R193, 0x1, P0 ;  /* 0x000000070205b211 */ /* 0x088fe400000f0cc1 */
[----:B------:R-:W-:-:S03]  /*b340*/  @!P4 LEA.HI.X R7, R16, R7, R192, 0x1, P2 ;  /* 0x000000071007c211 */ /* 0x000fc600010f0cc0 */
[----:B-----5:R4:W-:Y:S04]  /*b350*/  @!P3 ST.E.128 desc[UR48][R4.64], R24 ;  /* 0x000000180400b985 */ /* 0x0209e8000c101d30 */
[----:B------:R4:W-:Y:S02]  /*b360*/  @!P4 ST.E.128 desc[UR48][R6.64], R40 ;  /* 0x000000280600c985 */ /* 0x0009e4000c101d30 */
.L_x_313:
[----:B------:R-:W-:Y:S05]  /*b370*/  BSYNC B1 ;  /* 0x0000000000017941 */ /* 0x000fea0003800000 */
.L_x_312:
[----:B---34-:R3:W4:Y:S01]  /*b380*/  SHFL.IDX PT, R7, R3, 0x2, 0x181f ;  /* 0x00581f0003077f89 */ /* 0x01872200000e0000 */
        /* <DEDUP_REMOVED lines=8> */
[-C--:B----4-:R-:W-:Y:S02]  /*b410*/  @!P2 LEA.HI.X R5, R2, R7.reuse, R193, 0x1, P0 ;  /* 0x000000070205a211 */ /* 0x090fe400000f0cc1 */
[----:B------:R-:W-:-:S03]  /*b420*/  @!P3 LEA.HI.X R7, R16, R7, R192, 0x1, P1 ;  /* 0x000000071007b211 */ /* 0x000fc600008f0cc0 */
[----:B-----5:R0:W-:Y:S04]  /*b430*/  @!P2 ST.E.128 desc[UR48][R4.64], R12 ;  /* 0x0000000c0400a985 */ /* 0x0201e8000c101d30 */
[----:B------:R0:W-:Y:S02]  /*b440*/  @!P3 ST.E.128 desc[UR48][R6.64], R36 ;  /* 0x000000240600b985 */ /* 0x0001e4000c101d30 */
.L_x_315:
[----:B------:R-:W-:Y:S05]  /*b450*/  BSYNC B1 ;  /* 0x0000000000017941 */ /* 0x000fea0003800000 */
.L_x_314:
[----:B------:R-:W-:Y:S01]  /*b460*/  VIADD R0, R48, 0x60 ;  /* 0x0000006030007836 */ /* 0x000fe20000000000 */
[----:B0-23--:R-:W3:Y:S04]  /*b470*/  SHFL.IDX PT, R3, R3, 0x3, 0x181f ;  /* 0x00781f0003037f89 */ /* 0x00dee800000e0000 */
[----:B------:R-:W-:Y:S01]  /*b480*/  ISETP.GE.AND P0, PT, R0, R53, PT ;  /* 0x000000350000720c */ /* 0x000fe20003f06270 */
[----:B----4-:R4:W0:-:S12]  /*b490*/  SHFL.IDX PT, R7, R20, 0x3, 0x181f ;  /* 0x00781f0014077f89 */ /* 0x01081800000e0000 */
[----:B----4-:R-:W-:Y:S05]  /*b4a0*/  @P0 BRA `(.L_x_316) ;  /* 0x0000000c00140947 */ /* 0x010fea0003800000 */
[----:B------:R-:W-:Y:S02]  /*b4b0*/  ULDC UR4, c[0x0][0xac8] ;  /* 0x0002b20000047ab9 */ /* 0x000fe40000000800 */
[----:B------:R-:W-:-:S13]  /*b4c0*/  ISETP.GE.AND P1, PT, R2, UR4, PT ;  /* 0x0000000402007c0c */ /* 0x000fda000bf26270 */
[----:B0-----:R-:W-:-:S04]  /*b4d0*/  @!P1 LEA R4, P0, R2, R7, 0x1 ;  /* 0x0000000702049211 */ /* 0x001fc800078008ff */
[----:B-1-3--:R-:W-:Y:S02]  /*b4e0*/  @!P1 LEA.HI.X R5, R2, R3, R193, 0x1, P0 ;  /* 0x0000000302059211 */ /* 0x00afe400000f0cc1 */
[----:B------:R-:W-:-:S03]  /*b4f0*/  ISETP.GE.AND P0, PT, R16, UR4, PT ;  /* 0x0000000410007c0c */ /* 0x000fc6000bf06270 */
[----:B-----5:R4:W-:Y:S10]  /*b500*/  @!P1 ST.E.128 desc[UR48][R4.64], R8 ;  /* 0x0000000804009985 */ /* 0x0209f4000c101d30 */
[----:B------:R-:W-:Y:S05]  /*b510*/  @P0 BRA `(.L_x_316) ;  /* 0x0000000800f80947 */ /* 0x000fea0003800000 */
[----:B----4-:R-:W-:-:S04]  /*b520*/  LEA R4, P0, R16, R7, 0x1 ;  /* 0x0000000710047211 */ /* 0x010fc800078008ff */
[----:B------:R-:W-:-:S05]  /*b530*/  LEA.HI.X R5, R16, R3, R192, 0x1, P0 ;  /* 0x0000000310057211 */ /* 0x000fca00000f0cc0 */
[----:B------:R0:W-:Y:S01]  /*b540*/  ST.E.128 desc[UR48][R4.64], R28 ;  /* 0x0000001c04007985 */ /* 0x0001e2000c101d30 */
[----:B------:R-:W-:Y:S05]  /*b550*/  BRA `(.L_x_316) ;  /* 0x0000000800e87947 */ /* 0x000fea0003800000 */
.L_x_308:
[----:B------:R-:W-:Y:S01]  /*b560*/  ULDC.64 UR6, c[0x0][0xc00] ;  /* 0x0003000000067ab9 */ /* 0x000fe20000000a00 */
[----:B------:R-:W-:Y:S01]  /*b570*/  ULDC UR4, c[0x0][0xa88] ;  /* 0x0002a20000047ab9 */ /* 0x000fe20000000800 */
[----:B------:R-:W-:Y:S01]  /*b580*/  UISETP.NE.U32.AND UP0, UPT, UR6, URZ, UPT ;  /* 0x0000003f0600728c */ /* 0x000fe2000bf05070 */
[----:B------:R-:W0:Y:S03]  /*b590*/  LDC R11, c[0x0][0xbe8] ;  /* 0x0002fa00ff0b7b82 */ /* 0x000e260000000800 */
[----:B------:R-:W-:-:S03]  /*b5a0*/  UISETP.NE.AND.EX UP0, UPT, UR7, URZ, UPT, UP0 ;  /* 0x0000003f0700728c */ /* 0x000fc6000bf05300 */
[----:B------:R-:W-:Y:S02]  /*b5b0*/  ULDC.64 UR6, c[0x0][0xc00] ;  /* 0x0003000000067ab9 */ /* 0x000fe40000000a00 */
[----:B------:R-:W-:Y:S01]  /*b5c0*/  UIMAD.WIDE UR6, UR36, 0x4, UR6 ;  /* 0x00000004240678a5 */ /* 0x000fe2000f8e0206 */
[----:B------:R-:W-:-:S05]  /*b5d0*/  PLOP3.LUT P2, PT, PT, PT, UP0, 0x80, 0x0 ;  /* 0x000000000000781c */ /* 0x000fca0003f4f008 */
[----:B------:R-:W-:Y:S02]  /*b5e0*/  IMAD.U32 R4, RZ, RZ, UR6 ;  /* 0x00000006ff047e24 */ /* 0x000fe4000f8e00ff */
[----:B------:R-:W-:Y:S01]  /*b5f0*/  IMAD.U32 R5, RZ, RZ, UR7 ;  /* 0x00000007ff057e24 */ /* 0x000fe2000f8e00ff */
[----:B------:R-:W-:Y:S02]  /*b600*/  ULDC.64 UR6, c[0x0][0xc08] ;  /* 0x0003020000067ab9 */ /* 0x000fe40000000a00 */
[----:B------:R-:W-:-:S03]  /*b610*/  UISETP.NE.U32.AND UP1, UPT, UR6, URZ, UPT ;  /* 0x0000003f0600728c */ /* 0x000fc6000bf25070 */
[----:B------:R-:W2:Y:S01]  /*b620*/  @P2 LDG.E R3, desc[UR48][R4.64] ;  /* 0x0000003004032981 */ /* 0x000ea2000c1e1900 */
[----:B------:R-:W-:Y:S01]  /*b630*/  UISETP.NE.AND.EX UP1, UPT, UR7, URZ, UPT, UP1 ;  /* 0x0000003f0700728c */ /* 0x000fe2000bf25310 */
[----:B------:R-:W-:-:S05]  /*b640*/  IMAD.U32 R0, RZ, RZ, UR4 ;  /* 0x00000004ff007e24 */ /* 0x000fca000f8e00ff */
[----:B------:R-:W-:-:S05]  /*b650*/  PLOP3.LUT P3, PT, PT, PT, UP1, 0x80, 0x0 ;  /* 0x000000000000781c */ /* 0x000fca0003f6f018 */
[----:B------:R-:W-:Y:S02]  /*b660*/  @UP1 ULDC.64 UR6, c[0x0][0xc08] ;  /* 0x0003020000061ab9 */ /* 0x000fe40000000a00 */
[----:B------:R-:W-:-:S06]  /*b670*/  @UP1 UIMAD.WIDE UR6, UR36, 0x4, UR6 ;  /* 0x00000004240618a5 */ /* 0x000fcc000f8e0206 */
[----:B------:R-:W-:Y:S02]  /*b680*/  IMAD.U32 R6, RZ, RZ, UR6 ;  /* 0x00000006ff067e24 */ /* 0x000fe4000f8e00ff */
[----:B------:R-:W-:-:S05]  /*b690*/  IMAD.U32 R7, RZ, RZ, UR7 ;  /* 0x00000007ff077e24 */ /* 0x000fca000f8e00ff */
[----:B------:R1:W5:Y:S01]  /*b6a0*/  @P3 LDG.E R0, desc[UR48][R6.64] ;  /* 0x0000003006003981 */ /* 0x000362000c1e1900 */
[----:B0-----:R-:W-:Y:S01]  /*b6b0*/  ISETP.NE.AND P0, PT, R11, 0x1, PT ;  /* 0x000000010b00780c */ /* 0x001fe20003f05270 */
[----:B------:R-:W-:Y:S01]  /*b6c0*/  UMOV UR4, URZ ;  /* 0x0000003f00047c82 */ /* 0x000fe20008000000 */
[----:B------:R-:W-:Y:S01]  /*b6d0*/  USHF.R.S32.HI UR10, URZ, 0x1f, UR40 ;  /* 0x0000001f3f0a7899 */ /* 0x000fe20008011428 */
[----:B------:R-:W-:-:S10]  /*b6e0*/  ISETP.GE.AND P1, PT, R194, 0x80, PT ;  /* 0x00000080c200780c */ /* 0x000fd40003f26270 */
[----:B------:R-:W0:Y:S01]  /*b6f0*/  @P0 LDC R9, c[0x0][0xbec] ;  /* 0x0002fb00ff090b82 */ /* 0x000e220000000800 */
[----:B--2---:R-:W-:-:S13]  /*b700*/  @P2 R2UR UR4, R3 ;  /* 0x00000000030422ca */ /* 0x004fda00000e0000 */
[----:B------:R-:W-:Y:S01]  /*b710*/  USHF.R.S32.HI UR9, URZ, 0x1f, UR4 ;  /* 0x0000001f3f097899 */ /* 0x000fe20008011404 */
[----:B01----:R-:W-:Y:S11]  /*b720*/  @P3 BRA `(.L_x_317) ;  /* 0x0000000000103947 */ /* 0x003ff60003800000 */
[----:B------:R-:W-:Y:S05]  /*b730*/  @!P2 BRA `(.L_x_317) ;  /* 0x00000000000ca947 */ /* 0x000fea0003800000 */
[----:B------:R-:W2:Y:S04]  /*b740*/  LDG.E R3, desc[UR48][R4.64] ;  /* 0x0000003004037981 */ /* 0x000ea8000c1e1900 */
[----:B-----5:R-:W2:Y:S02]  /*b750*/  LDG.E R0, desc[UR48][R4.64+0x4] ;  /* 0x0000043004007981 */ /* 0x020ea4000c1e1900 */
[----:B--2---:R-:W-:-:S07]  /*b760*/  IMAD.IADD R0, R0, 0x1, -R3 ;  /* 0x0000000100007824 */ /* 0x004fce00078e0a03 */
.L_x_317:
[----:B------:R-:W-:Y:S01]  /*b770*/  USEL UR36, UR36, URZ, !UP0 ;  /* 0x0000003f24247287 */ /* 0x000fe2000c000000 */
[----:B------:R-:W-:Y:S01]  /*b780*/  BSSY B1, `(.L_x_318) ;  /* 0x000002d000017945 */ /* 0x000fe20003800000 */
[----:B------:R-:W-:-:S03]  /*b790*/  USEL UR37, UR37, URZ, !UP0 ;  /* 0x0000003f25257287 */ /* 0x000fc6000c000000 */
[----:B------:R-:W-:Y:S09]  /*b7a0*/  @P1 BRA `(.L_x_319) ;  /* 0x0000000000a81947 */ /* 0x000ff20003800000 */
[----:B------:R-:W0:Y:S01]  /*b7b0*/  S2R R4, SR_TID.X ;  /* 0x0000000000047919 */ /* 0x000e220000002100 */
[----:B------:R-:W1:Y:S01]  /*b7c0*/  LDC R6, c[0x0][0xbe8] ;  /* 0x0002fa00ff067b82 */ /* 0x000e620000000800 */
[----:B------:R-:W-:-:S04]  /*b7d0*/  IMAD.U32 R3, RZ, RZ, UR39 ;  /* 0x00000027ff037e24 */ /* 0x000fc8000f8e00ff */
[----:B0-----:R-:W-:Y:S02]  /*b7e0*/  IMAD R3, R3, 0x80, R4 ;  /* 0x0000008003037824 */ /* 0x001fe400078e0204 */
[----:B-1---5:R-:W-:Y:S02]  /*b7f0*/  IMAD R4, R0, R6, RZ ;  /* 0x0000000600047224 */ /* 0x022fe400078e02ff */
[----:B------:R-:W-:-:S05]  /*b800*/  VIADD R5, R3, 0xffffff80 ;  /* 0xffffff8003057836 */ /* 0x000fca0000000000 */
[----:B------:R-:W-:-:S13]  /*b810*/  ISETP.GE.AND P1, PT, R5, R4, PT ;  /* 0x000000040500720c */ /* 0x000fda0003f26270 */
[----:B------:R-:W-:Y:S05]  /*b820*/  @P1 BRA `(.L_x_319) ;  /* 0x0000000000881947 */ /* 0x000fea0003800000 */
[----:B------:R-:W-:Y:S01]  /*b830*/  ISETP.NE.AND P1, PT, R6, 0x1, PT ;  /* 0x000000010600780c */ /* 0x000fe20003f25270 */
[----:B------:R-:W-:Y:S01]  /*b840*/  ULDC.64 UR12, c[0x0][0xb90] ;  /* 0x0002e400000c7ab9 */ /* 0x000fe20000000a00 */
[----:B------:R-:W-:Y:S01]  /*b850*/  UMOV UR6, UR4 ;  /* 0x0000000400067c82 */ /* 0x000fe20008000000 */
[----:B------:R-:W-:Y:S01]  /*b860*/  UIMAD UR8, UR10, UR12, URZ ;  /* 0x0000000c0a0872a4 */ /* 0x000fe2000f8e023f */
[----:B------:R-:W-:Y:S02]  /*b870*/  UMOV UR7, UR9 ;  /* 0x0000000900077c82 */ /* 0x000fe40008000000 */
[----:B------:R-:W-:Y:S02]  /*b880*/  UIMAD.WIDE.U32 UR6, UR40, UR12, UR6 ;  /* 0x0000000c280672a5 */ /* 0x000fe4000f8e0006 */
[----:B------:R-:W-:-:S03]  /*b890*/  UIMAD UR8, UR40, UR13, UR8 ;  /* 0x0000000d280872a4 */ /* 0x000fc6000f8e0208 */
[----:B------:R-:W-:Y:S02]  /*b8a0*/  ULDC.64 UR12, c[0x0][0xb98] ;  /* 0x0002e600000c7ab9 */ /* 0x000fe40000000a00 */
[----:B------:R-:W0:Y:S01]  /*b8b0*/  @P1 LDC R4, c[0x0][0xbec] ;  /* 0x0002fb00ff041b82 */ /* 0x000e220000000800 */
[----:B------:R-:W-:Y:S02]  /*b8c0*/  UIADD3 UR7, UR7, UR8, URZ ;  /* 0x0000000807077290 */ /* 0x000fe4000fffe03f */
[----:B------:R-:W-:Y:S02]  /*b8d0*/  UIMAD UR8, UR37, UR12, URZ ;  /* 0x0000000c250872a4 */ /* 0x000fe4000f8e023f */
[----:B------:R-:W-:Y:S02]  /*b8e0*/  UIMAD.WIDE.U32 UR6, UR36, UR12, UR6 ;  /* 0x0000000c240672a5 */ /* 0x000fe4000f8e0006 */
[----:B------:R-:W-:Y:S01]  /*b8f0*/  UIMAD UR8, UR36, UR13, UR8 ;  /* 0x0000000d240872a4 */ /* 0x000fe2000f8e0208 */
[----:B------:R-:W1:Y:S02]  /*b900*/  @P1 LDC R8, c[0x0][0xbf0] ;  /* 0x0002fc00ff081b82 */ /* 0x000e640000000800 */
[----:B------:R-:W-:Y:S01]  /*b910*/  ULDC.64 UR12, c[0x0][0xb88] ;  /* 0x0002e200000c7ab9 */ /* 0x000fe20000000a00 */
[----:B0-----:R-:W-:-:S04]  /*b920*/  @P1 IMAD.HI.U32 R3, R5, R4, RZ ;  /* 0x0000000405031227 */ /* 0x001fc800078e00ff */
[----:B------:R-:W-:Y:S01]  /*b930*/  IMAD.MOV.U32 R4, RZ, RZ, R5 ;  /* 0x000000ffff047224 */ /* 0x000fe200078e0005 */
[----:B-1----:R-:W-:Y:S01]  /*b940*/  @P1 SHF.R.U32.HI R4, RZ, R8, R3 ;  /* 0x00000008ff041219 */ /* 0x002fe20000011603 */
[----:B------:R-:W-:-:S04]  /*b950*/  IMAD.U32 R8, RZ, RZ, UR8 ;  /* 0x00000008ff087e24 */ /* 0x000fc8000f8e00ff */
[----:B------:R-:W-:-:S04]  /*b960*/  IMAD.MOV R3, RZ, RZ, -R4 ;  /* 0x000000ffff037224 */ /* 0x000fc800078e0a04 */
[----:B------:R-:W-:Y:S01]  /*b970*/  IMAD R3, R6, R3, R5 ;  /* 0x0000000306037224 */ /* 0x000fe200078e0205 */
[----:B------:R-:W-:Y:S02]  /*b980*/  SHF.R.S32.HI R5, RZ, 0x1f, R4 ;  /* 0x0000001fff057819 */ /* 0x000fe40000011404 */
[----:B------:R-:W-:Y:S02]  /*b990*/  IADD3 R4, P1, R4, UR6, RZ ;  /* 0x0000000604047c10 */ /* 0x000fe4000ff3e0ff */
[----:B------:R-:W-:Y:S02]  /*b9a0*/  SHF.R.S32.HI R6, RZ, 0x1f, R3 ;  /* 0x0000001fff067819 */ /* 0x000fe40000011403 */
[----:B------:R-:W-:Y:S01]  /*b9b0*/  IADD3.X R5, R5, UR7, R8, P1, !PT ;  /* 0x0000000705057c10 */ /* 0x000fe20008ffe408 */
[----:B------:R-:W-:Y:S02]  /*b9c0*/  ULDC.64 UR6, c[0x0][0xb50] ;  /* 0x0002d40000067ab9 */ /* 0x000fe40000000a00 */
[----:B------:R-:W-:-:S02]  /*b9d0*/  IMAD R6, R6, UR12, RZ ;  /* 0x0000000c06067c24 */ /* 0x000fc4000f8e02ff */
[----:B------:R-:W-:-:S04]  /*b9e0*/  IMAD.WIDE.U32 R4, R3, UR12, R4 ;  /* 0x0000000c03047c25 */ /* 0x000fc8000f8e0004 */
[----:B------:R-:W-:Y:S01]  /*b9f0*/  IMAD R7, R3, UR13, R6 ;  /* 0x0000000d03077c24 */ /* 0x000fe2000f8e0206 */
[----:B------:R-:W-:-:S03]  /*ba00*/  LEA R6, P1, R4, UR6, 0x2 ;  /* 0x0000000604067c11 */ /* 0x000fc6000f8210ff */
[----:B------:R-:W-:-:S05]  /*ba10*/  IMAD.IADD R3, R5, 0x1, R7 ;  /* 0x0000000105037824 */ /* 0x000fca00078e0207 */
[----:B------:R-:W-:Y:S01]  /*ba20*/  LEA.HI.X R7, R4, UR7, R3, 0x2, P1 ;  /* 0x0000000704077c11 */ /* 0x000fe200088f1403 */
[----:B------:R-:W-:-:S05]  /*ba30*/  IMAD.MOV.U32 R3, RZ, RZ, -0x800000 ;  /* 0xff800000ff037424 */ /* 0x000fca00078e00ff */
[----:B------:R0:W-:Y:S02]  /*ba40*/  STG.E desc[UR48][R6.64], R3 ;  /* 0x0000000306007986 */ /* 0x0001e4000c101930 */
.L_x_319:
[----:B------:R-:W-:Y:S05]  /*ba50*/  BSYNC B1 ;  /* 0x0000000000017941 */ /* 0x000fea0003800000 */
.L_x_318:
[----:B------:R-:W1:Y:S01]  /*ba60*/  @P0 LDC R5, c[0x0][0xbf0] ;  /* 0x0002fc00ff050b82 */ /* 0x000e620000000800 */
[----:B------:R-:W-:Y:S01]  /*ba70*/  ULDC.64 UR12, c[0x0][0xaa0] ;  /* 0x0002a800000c7ab9 */ /* 0x000fe20000000a00 */
[----:B0-----:R-:W-:Y:S01]  /*ba80*/  IMAD R3, R17, 0x20, R18 ;  /* 0x0000002011037824 */ /* 0x001fe200078e0212 */
[----:B------:R-:W-:Y:S01]  /*ba90*/  UIMAD UR8, UR9, UR12, URZ ;  /* 0x0000000c090872a4 */ /* 0x000fe2000f8e023f */
[----:B------:R-:W-:Y:S01]  /*baa0*/  IMAD.U32 R8, RZ, RZ, UR39 ;  /* 0x00000027ff087e24 */ /* 0x000fe2000f8e00ff */
[----:B------:R-:W-:Y:S01]  /*bab0*/  UIMAD.WIDE.U32 UR6, UR4, UR12, URZ ;  /* 0x0000000c040672a5 */ /* 0x000fe2000f8e003f */
[----:B------:R-:W-:Y:S01]  /*bac0*/  IMAD.U32 R13, RZ, RZ, UR39 ;  /* 0x00000027ff0d7e24 */ /* 0x000fe2000f8e00ff */
[----:B------:R-:W-:Y:S01]  /*bad0*/  UIMAD UR8, UR4, UR13, UR8 ;  /* 0x0000000d040872a4 */ /* 0x000fe2000f8e0208 */
[----:B------:R-:W-:Y:S01]  /*bae0*/  IMAD R8, R8, 0x80, R3 ;  /* 0x0000008008087824 */ /* 0x000fe200078e0203 */
[----:B------:R-:W-:Y:S01]  /*baf0*/  BSSY B1, `(.L_x_320) ;  /* 0x0000036000017945 */ /* 0x000fe20003800000 */
[----:B------:R-:W-:Y:S01]  /*bb00*/  ULDC.64 UR12, c[0x0][0xae8] ;  /* 0x0002ba00000c7ab9 */ /* 0x000fe20000000a00 */
[----:B------:R-:W-:Y:S01]  /*bb10*/  UIADD3 UR7, UR7, UR8, URZ ;  /* 0x0000000807077290 */ /* 0x000fe2000fffe03f */
[----:B------:R-:W-:Y:S01]  /*bb20*/  @P0 IMAD.HI.U32 R4, R8, R9, RZ ;  /* 0x0000000908040227 */ /* 0x000fe200078e00ff */
[----:B------:R-:W-:-:S02]  /*bb30*/  UIMAD UR4, UR10, UR12, URZ ;  /* 0x0000000c0a0472a4 */ /* 0x000fc4000f8e023f */
[----:B------:R-:W-:Y:S01]  /*bb40*/  UIMAD.WIDE.U32 UR6, UR40, UR12, UR6 ;  /* 0x0000000c280672a5 */ /* 0x000fe2000f8e0006 */
[----:B------:R-:W-:Y:S01]  /*bb50*/  IMAD.MOV.U32 R3, RZ, RZ, R8 ;  /* 0x000000ffff037224 */ /* 0x000fe200078e0008 */
[----:B------:R-:W-:Y:S01]  /*bb60*/  UIMAD UR4, UR40, UR13, UR4 ;  /* 0x0000000d280472a4 */ /* 0x000fe2000f8e0204 */
[----:B------:R-:W-:-:S03]  /*bb70*/  ULDC.64 UR8, c[0x0][0xaf0] ;  /* 0x0002bc0000087ab9 */ /* 0x000fc60000000a00 */
[----:B------:R-:W-:Y:S02]  /*bb80*/  UIADD3 UR7, UR7, UR4, URZ ;  /* 0x0000000407077290 */ /* 0x000fe4000fffe03f */
[----:B------:R-:W-:Y:S01]  /*bb90*/  UIMAD UR4, UR37, UR8, URZ ;  /* 0x00000008250472a4 */ /* 0x000fe2000f8e023f */
[----:B-1----:R-:W-:Y:S01]  /*bba0*/  @P0 SHF.R.U32.HI R3, RZ, R5, R4 ;  /* 0x00000005ff030219 */ /* 0x002fe20000011604 */
[----:B------:R-:W-:Y:S02]  /*bbb0*/  UIMAD.WIDE.U32 UR6, UR36, UR8, UR6 ;  /* 0x00000008240672a5 */ /* 0x000fe4000f8e0006 */
[----:B------:R-:W-:Y:S01]  /*bbc0*/  UIMAD UR4, UR36, UR9, UR4 ;  /* 0x00000009240472a4 */ /* 0x000fe2000f8e0204 */
[--C-:B------:R-:W-:Y:S01]  /*bbd0*/  SHF.R.S32.HI R4, RZ, 0x1f, R3.reuse ;  /* 0x0000001fff047819 */ /* 0x100fe20000011403 */
[----:B------:R-:W-:Y:S01]  /*bbe0*/  IMAD.MOV R7, RZ, RZ, -R3 ;  /* 0x000000ffff077224 */ /* 0x000fe200078e0a03 */
[----:B------:R-:W-:Y:S01]  /*bbf0*/  ULDC.64 UR8, c[0x0][0xae0] ;  /* 0x0002b80000087ab9 */ /* 0x000fe20000000a00 */
[----:B------:R-:W-:-:S02]  /*bc00*/  UIADD3 UR4, UR7, UR4, URZ ;  /* 0x0000000407047290 */ /* 0x000fc4000fffe03f */
[----:B------:R-:W-:Y:S02]  /*bc10*/  IMAD.U32 R5, RZ, RZ, UR7 ;  /* 0x00000007ff057e24 */ /* 0x000fe4000f8e00ff */
[----:B------:R-:W-:Y:S02]  /*bc20*/  IMAD R6, R4, UR8, RZ ;  /* 0x0000000804067c24 */ /* 0x000fe4000f8e02ff */
[----:B------:R-:W-:Y:S01]  /*bc30*/  IMAD.U32 R4, RZ, RZ, UR6 ;  /* 0x00000006ff047e24 */ /* 0x000fe2000f8e00ff */
[----:B------:R-:W-:Y:S01]  /*bc40*/  ULDC.64 UR6, c[0x0][0xad8] ;  /* 0x0002b60000067ab9 */ /* 0x000fe20000000a00 */
[----:B------:R-:W-:Y:S02]  /*bc50*/  IMAD.U32 R5, RZ, RZ, UR4 ;  /* 0x00000004ff057e24 */ /* 0x000fe4000f8e00ff */
[----:B------:R-:W-:Y:S02]  /*bc60*/  IMAD R7, R11, R7, R8 ;  /* 0x000000070b077224 */ /* 0x000fe400078e0208 */
[----:B------:R-:W-:-:S02]  /*bc70*/  IMAD R9, R3, UR9, R6 ;  /* 0x0000000903097c24 */ /* 0x000fc4000f8e0206 */
[----:B------:R-:W-:Y:S01]  /*bc80*/  IMAD.WIDE.U32 R4, R3, UR8, R4 ;  /* 0x0000000803047c25 */ /* 0x000fe2000f8e0004 */
[----:B------:R-:W-:-:S03]  /*bc90*/  SHF.R.S32.HI R3, RZ, 0x1f, R7 ;  /* 0x0000001fff037819 */ /* 0x000fc60000011407 */
[----:B------:R-:W-:Y:S02]  /*bca0*/  IMAD.IADD R5, R5, 0x1, R9 ;  /* 0x0000000105057824 */ /* 0x000fe400078e0209 */
[----:B------:R-:W-:Y:S02]  /*bcb0*/  IMAD R6, R3, UR6, RZ ;  /* 0x0000000603067c24 */ /* 0x000fe4000f8e02ff */
[----:B------:R-:W-:Y:S02]  /*bcc0*/  IMAD R8, R13, 0x80, R18 ;  /* 0x000000800d087824 */ /* 0x000fe400078e0212 */
[----:B-----5:R-:W-:Y:S02]  /*bcd0*/  IMAD R11, R0, R11, RZ ;  /* 0x0000000b000b7224 */ /* 0x020fe400078e02ff */
[C---:B------:R-:W-:Y:S02]  /*bce0*/  IMAD R3, R7.reuse, UR7, R6 ;  /* 0x0000000707037c24 */ /* 0x040fe4000f8e0206 */
[----:B------:R-:W-:Y:S01]  /*bcf0*/  IMAD.WIDE.U32 R4, R7, UR6, R4 ;  /* 0x0000000607047c25 */ /* 0x000fe2000f8e0004 */
[----:B------:R-:W-:Y:S01]  /*bd00*/  ISETP.GE.AND P2, PT, R8, R11, PT ;  /* 0x0000000b0800720c */ /* 0x000fe20003f46270 */
[----:B------:R-:W-:-:S02]  /*bd10*/  ULDC.64 UR6, c[0x0][0xa80] ;  /* 0x0002a00000067ab9 */ /* 0x000fc40000000a00 */
[----:B------:R-:W-:Y:S01]  /*bd20*/  IMAD.IADD R3, R5, 0x1, R3 ;  /* 0x0000000105037824 */ /* 0x000fe200078e0203 */
[----:B------:R-:W-:Y:S01]  /*bd30*/  LEA R6, P3, R4, UR6, 0x1 ;  /* 0x0000000604067c11 */ /* 0x000fe2000f8608ff */
[----:B------:R-:W-:-:S03]  /*bd40*/  VIADD R0, R8, 0x20 ;  /* 0x0000002008007836 */ /* 0x000fc60000000000 */
[----:B------:R-:W-:Y:S01]  /*bd50*/  LEA.HI.X R3, R4, UR7, R3, 0x1, P3 ;  /* 0x0000000704037c11 */ /* 0x000fe200098f0c03 */
[----:B------:R0:W1:Y:S01]  /*bd60*/  SHFL.IDX PT, R7, R6, RZ, 0x181f ;  /* 0x00181fff06077589 */ /* 0x00006200000e0000 */
[-C--:B------:R-:W-:Y:S01]  /*bd70*/  ISETP.GE.AND P1, PT, R0, R11.reuse, PT ;  /* 0x0000000b0000720c */ /* 0x080fe20003f26270 */
[----:B------:R-:W-:Y:S02]  /*bd80*/  VIADD R0, R8, 0x40 ;  /* 0x0000004008007836 */ /* 0x000fe40000000000 */
[----:B------:R0:W2:Y:S03]  /*bd90*/  SHFL.IDX PT, R5, R3, RZ, 0x181f ;  /* 0x00181fff03057589 */ /* 0x0000a600000e0000 */
[----:B------:R-:W-:Y:S01]  /*bda0*/  ISETP.GE.AND P0, PT, R0, R11, PT ;  /* 0x0000000b0000720c */ /* 0x000fe20003f06270 */
[----:B------:R-:W-:-:S12]  /*bdb0*/  @P2 BRA `(.L_x_321) ;  /* 0x0000000000242947 */ /* 0x000fd80003800000 */
[----:B------:R-:W-:Y:S02]  /*bdc0*/  ULDC UR4, c[0x0][0xac8] ;  /* 0x0002b20000047ab9 */ /* 0x000fe40000000800 */
[----:B------:R-:W-:Y:S02]  /*bdd0*/  ISETP.GE.AND P4, PT, R2, UR4, PT ;  /* 0x0000000402007c0c */ /* 0x000fe4000bf86270 */
[----:B------:R-:W-:-:S11]  /*bde0*/  ISETP.GE.AND P5, PT, R16, UR4, PT ;  /* 0x0000000410007c0c */ /* 0x000fd6000bfa6270 */
[-C--:B-1----:R-:W-:Y:S02]  /*bdf0*/  @!P4 LEA R12, P2, R2, R7.reuse, 0x1 ;  /* 0x00000007020cc211 */ /* 0x082fe400078408ff */
[----:B------:R-:W-:Y:S02]  /*be00*/  @!P5 LEA R4, P3, R16, R7, 0x1 ;  /* 0x000000071004d211 */ /* 0x000fe400078608ff */
[-C--:B--2---:R-:W-:Y:S02]  /*be10*/  @!P4 LEA.HI.X R13, R2, R5.reuse, R193, 0x1, P2 ;  /* 0x00000005020dc211 */ /* 0x084fe400010f0cc1 */
[----:B------:R-:W-:-:S03]  /*be20*/  @!P5 LEA.HI.X R5, R16, R5, R192, 0x1, P3 ;  /* 0x000000051005d211 */ /* 0x000fc600018f0cc0 */
[----:B------:R3:W-:Y:S04]  /*be30*/  @!P4 ST.E.128 desc[UR48][R12.64], RZ ;  /* 0x000000ff0c00c985 */ /* 0x0007e8000c101d30 */
[----:B------:R3:W-:Y:S02]  /*be40*/  @!P5 ST.E.128 desc[UR48][R4.64], RZ ;  /* 0x000000ff0400d985 */ /* 0x0007e4000c101d30 */
.L_x_321:
[----:B------:R-:W-:Y:S05]  /*be50*/  BSYNC B1 ;  /* 0x0000000000017941 */ /* 0x000fea0003800000 */
.L_x_320:
[----:B--23--:R2:W3:Y:S01]  /*be60*/  SHFL.IDX PT, R5, R3, 0x1, 0x181f ;  /* 0x00381f0003057f89 */ /* 0x00c4e200000e0000 */
[----:B------:R-:W-:Y:S03]  /*be70*/  BSSY B1, `(.L_x_322) ;  /* 0x000000c000017945 */ /* 0x000fe60003800000 */
[----:B-1----:R2:W1:Y:S01]  /*be80*/  SHFL.IDX PT, R7, R6, 0x1, 0x181f ;  /* 0x00381f0006077f89 */ /* 0x00246200000e0000 */
[----:B------:R-:W-:Y:S05]  /*be90*/  @P1 BRA `(.L_x_323) ;  /* 0x0000000000241947 */ /* 0x000fea0003800000 */
[----:B------:R-:W-:Y:S02]  /*bea0*/  ULDC UR4, c[0x0][0xac8] ;  /* 0x0002b20000047ab9 */ /* 0x000fe40000000800 */
[----:B------:R-:W-:Y:S02]  /*beb0*/  ISETP.GE.AND P3, PT, R2, UR4, PT ;  /* 0x0000000402007c0c */ /* 0x000fe4000bf66270 */
[----:B------:R-:W-:-:S11]  /*bec0*/  ISETP.GE.AND P4, PT, R16, UR4, PT ;  /* 0x0000000410007c0c */ /* 0x000fd6000bf86270 */
[-C--:B-1----:R-:W-:Y:S02]  /*bed0*/  @!P3 LEA R12, P1, R2, R7.reuse, 0x1 ;  /* 0x00000007020cb211 */ /* 0x082fe400078208ff */
[----:B------:R-:W-:Y:S02]  /*bee0*/  @!P4 LEA R4, P2, R16, R7, 0x1 ;  /* 0x000000071004c211 */ /* 0x000fe400078408ff */
[-C--:B---3--:R-:W-:Y:S02]  /*bef0*/  @!P3 LEA.HI.X R13, R2, R5.reuse, R193, 0x1, P1 ;  /* 0x00000005020db211 */ /* 0x088fe400008f0cc1 */
[----:B------:R-:W-:-:S03]  /*bf00*/  @!P4 LEA.HI.X R5, R16, R5, R192, 0x1, P2 ;  /* 0x000000051005c211 */ /* 0x000fc600010f0cc0 */
[----:B------:R4:W-:Y:S04]  /*bf10*/  @!P3 ST.E.128 desc[UR48][R12.64], RZ ;  /* 0x000000ff0c00b985 */ /* 0x0009e8000c101d30 */
[----:B------:R4:W-:Y:S02]  /*bf20*/  @!P4 ST.E.128 desc[UR48][R4.64], RZ ;  /* 0x000000ff0400c985 */ /* 0x0009e4000c101d30 */
.L_x_323:
[----:B------:R-:W-:Y:S05]  /*bf30*/  BSYNC B1 ;  /* 0x0000000000017941 */ /* 0x000fea0003800000 */
.L_x_322:
[----:B---34-:R3:W4:Y:S01]  /*bf40*/  SHFL.IDX PT, R5, R3, 0x2, 0x181f ;  /* 0x00581f0003057f89 */ /* 0x01872200000e0000 */
        /* <DEDUP_REMOVED lines=8> */
[-C--:B----4-:R-:W-:Y:S02]  /*bfd0*/  @!P2 LEA.HI.X R13, R2, R5.reuse, R193, 0x1, P0 ;  /* 0x00000005020da211 */ /* 0x090fe400000f0cc1 */
[----:B------:R-:W-:-:S03]  /*bfe0*/  @!P3 LEA.HI.X R5, R16, R5, R192, 0x1, P1 ;  /* 0x000000051005b211 */ /* 0x000fc600008f0cc0 */
[----:B------:R1:W-:Y:S04]  /*bff0*/  @!P2 ST.E.128 desc[UR48][R12.64], RZ ;  /* 0x000000ff0c00a985 */ /* 0x0003e8000c101d30 */
[----:B------:R1:W-:Y:S02]  /*c000*/  @!P3 ST.E.128 desc[UR48][R4.64], RZ ;  /* 0x000000ff0400b985 */ /* 0x0003e4000c101d30 */
.L_x_325:
[----:B------:R-:W-:Y:S05]  /*c010*/  BSYNC B1 ;  /* 0x0000000000017941 */ /* 0x000fea0003800000 */
.L_x_324:
[----:B------:R-:W-:Y:S01]  /*c020*/  VIADD R0, R8, 0x60 ;  /* 0x0000006008007836 */ /* 0x000fe20000000000 */
[----:B0-23--:R-:W0:Y:S04]  /*c030*/  SHFL.IDX PT, R3, R3, 0x3, 0x181f ;  /* 0x00781f0003037f89 */ /* 0x00de2800000e0000 */
[----:B------:R-:W-:Y:S01]  /*c040*/  ISETP.GE.AND P0, PT, R0, R11, PT ;  /* 0x0000000b0000720c */ /* 0x000fe20003f06270 */
[----:B-1--4-:R1:W2:-:S12]  /*c050*/  SHFL.IDX PT, R5, R6, 0x3, 0x181f ;  /* 0x00781f0006057f89 */ /* 0x01229800000e0000 */
[----:B-1----:R-:W-:Y:S05]  /*c060*/  @P0 BRA `(.L_x_316) ;  /* 0x0000000000240947 */ /* 0x002fea0003800000 */
[----:B------:R-:W-:Y:S02]  /*c070*/  ULDC UR4, c[0x0][0xac8] ;  /* 0x0002b20000047ab9 */ /* 0x000fe40000000800 */
[----:B------:R-:W-:Y:S02]  /*c080*/  ISETP.GE.AND P2, PT, R2, UR4, PT ;  /* 0x0000000402007c0c */ /* 0x000fe4000bf46270 */
[----:B------:R-:W-:-:S11]  /*c090*/  ISETP.GE.AND P3, PT, R16, UR4, PT ;  /* 0x0000000410007c0c */ /* 0x000fd6000bf66270 */
[-C--:B--2---:R-:W-:Y:S02]  /*c0a0*/  @!P2 LEA R6, P0, R2, R5.reuse, 0x1 ;  /* 0x000000050206a211 */ /* 0x084fe400078008ff */
[----:B------:R-:W-:Y:S02]  /*c0b0*/  @!P3 LEA R4, P1, R16, R5, 0x1 ;  /* 0x000000051004b211 */ /* 0x000fe400078208ff */
[-C--:B0-----:R-:W-:Y:S02]  /*c0c0*/  @!P2 LEA.HI.X R7, R2, R3.reuse, R193, 0x1, P0 ;  /* 0x000000030207a211 */ /* 0x081fe400000f0cc1 */
[----:B------:R-:W-:-:S03]  /*c0d0*/  @!P3 LEA.HI.X R5, R16, R3, R192, 0x1, P1 ;  /* 0x000000031005b211 */ /* 0x000fc600008f0cc0 */
[----:B------:R1:W-:Y:S04]  /*c0e0*/  @!P2 ST.E.128 desc[UR48][R6.64], RZ ;  /* 0x000000ff0600a985 */ /* 0x0003e8000c101d30 */
[----:B------:R1:W-:Y:S02]  /*c0f0*/  @!P3 ST.E.128 desc[UR48][R4.64], RZ ;  /* 0x000000ff0400b985 */ /* 0x0003e4000c101d30 */
.L_x_316:
[----:B------:R-:W-:Y:S05]  /*c100*/  BSYNC B0 ;  /* 0x0000000000007941 */ /* 0x000fea0003800000 */
.L_x_307:
[----:B------:R-:W-:Y:S02]  /*c110*/  ULDC UR4, c[0x0][0xc3c] ;  /* 0x00030f0000047ab9 */ /* 0x000fe40000000800 */
[----:B------:R-:W-:-:S13]  /*c120*/  ISETP.GE.AND P0, PT, R51, UR4, PT ;  /* 0x0000000433007c0c */ /* 0x000fda000bf06270 */
[----:B------:R-:W-:Y:S05]  /*c130*/  @!P0 BRA `(.L_x_326) ;  /* 0xffffff4c00388947 */ /* 0x000fea000383ffff */
[----:B------:R-:W-:Y:S05]  /*c140*/  EXIT ;  /* 0x000000000000794d */ /* 0x000fea0003800000 */
.L_x_281:
[----:B------:R-:W-:-:S08]  /*c150*/  NOP ;  /* 0x0000000000007918 */ /* 0x000fd00000000000 */
[----:B------:R-:W0:-:S00]  /*c160*/  USETMAXREG.DEALLOC.CTAPOOL 0x18 ;  /* 0x00000018000079c8 */ /* 0x000e0000080e0500 */
[----:B0-----:R-:W2:Y:S01]  /*c170*/  LDL.LU R2, [R1+0x8] ;  /* 0x0000080001027983 */ /* 0x001ea20000300800 */
[----:B------:R-:W-:-:S06]  /*c180*/  LOP3.LUT R0, R0, 0x3, RZ, 0xc0, !PT ;  /* 0x0000000300007812 */ /* 0x000fcc00078ec0ff */
[----:B------:R-:W0:Y:S02]  /*c190*/  SHFL.IDX PT, R0, R0, RZ, 0x1f ;  /* 0x00001fff00007589 */ /* 0x000e2400000e0000 */
[----:B0-----:R-:W-:Y:S01]  /*c1a0*/  ISETP.NE.AND P0, PT, R0, RZ, PT ;  /* 0x000000ff0000720c */ /* 0x001fe20003f05270 */
[----:B------:R-:W-:Y:S01]  /*c1b0*/  IMAD.MOV.U32 R0, RZ, RZ, RZ ;  /* 0x000000ffff007224 */ /* 0x000fe200078e00ff */
[----:B--2---:R-:W-:-:S11]  /*c1c0*/  LOP3.LUT R2, R2, 0xfffffffd, RZ, 0xc0, !PT ;  /* 0xfffffffd02027812 */ /* 0x004fd600078ec0ff */
[----:B------:R-:W-:-:S05]  /*c1d0*/  @P0 LOP3.LUT R2, R2, 0x2, RZ, 0xfc, !PT ;  /* 0x0000000202020812 */ /* 0x000fca00078efcff */
[----:B------:R0:W-:Y:S01]  /*c1e0*/  STL [R1+0x8], R2 ;  /* 0x0000080201007387 */ /* 0x0001e20000100800 */
[----:B------:R-:W-:Y:S05]  /*c1f0*/  @!P0 BRA `(.L_x_327) ;  /* 0x00000000002c8947 */ /* 0x000fea0003800000 */
[----:B------:R-:W1:Y:S08]  /*c200*/  S2UR UR5, SR_CgaCtaId ;  /* 0x00000000000579c3 */ /* 0x000e700000008800 */
[----:B------:R-:W-:Y:S06]  /*c210*/  BAR.SYNC.DEFER_BLOCKING 0x5, 0x180 ;  /* 0x0146000000007b1d */ /* 0x000fec0000010000 */
[----:B------:R-:W-:-:S02]  /*c220*/  UMOV UR4, 0x400 ;  /* 0x0000040000047882 */ /* 0x000fc40000000000 */
[----:B-1----:R-:W-:-:S09]  /*c230*/  ULEA UR4, UR5, UR4, 0x18 ;  /* 0x0000000405047291 */ /* 0x002fd2000f8ec03f */
[----:B------:R-:W1:Y:S04]  /*c240*/  LDS.128 R4, [UR4+0x298d0] ;  /* 0x0298d004ff047984 */ /* 0x000e680008000c00 */
[----:B-1----:R1:W-:Y:S01]  /*c250*/  STL [R1+0x14], R5 ;  /* 0x0000140501007387 */ /* 0x0023e20000100800 */
[----:B------:R-:W-:Y:S02]  /*c260*/  R2UR UR45, R7 ;  /* 0x00000000072d72ca */ /* 0x000fe400000e0000 */
[----:B------:R-:W-:Y:S01]  /*c270*/  R2UR UR36, R6 ;  /* 0x00000000062472ca */ /* 0x000fe200000e0000 */
[----:B------:R1:W-:Y:S01]  /*c280*/  STL [R1+0x10], R4 ;  /* 0x0000100401007387 */ /* 0x0003e20000100800 */
[----:B------:R-:W-:Y:S06]  /*c290*/  BAR.ARV 0x4, 0x180 ;  /* 0x0106000000007b1d */ /* 0x000fec0000002000 */
[----:B------:R-:W-:Y:S07]  /*c2a0*/  BRA `(.L_x_328) ;  /* 0x0000000800247947 */ /* 0x000fee0003800000 */
.L_x_327:
[----:B0-----:R-:W0:Y:S01]  /*c2b0*/  S2R R2, SR_TID.X ;  /* 0x0000000000027919 */ /* 0x001e220000002100 */
[----:B------:R-:W-:Y:S01]  /*c2c0*/  ULDC UR4, c[0x0][0xc3c] ;  /* 0x00030f0000047ab9 */ /* 0x000fe20000000800 */
[----:B------:R-:W1:Y:S01]  /*c2d0*/  LDC R9, c[0x0][0xc38] ;  /* 0x00030e00ff097b82 */ /* 0x000e620000000800 */
[----:B0-----:R-:W-:-:S04]  /*c2e0*/  LOP3.LUT R5, R2, 0x1f, RZ, 0xc0, !PT ;  /* 0x0000001f02057812 */ /* 0x001fc800078ec0ff */
[----:B------:R-:W-:-:S04]  /*c2f0*/  ISETP.NE.AND P0, PT, R5, 0x1f, PT ;  /* 0x0000001f0500780c */ /* 0x000fc80003f05270 */
[----:B------:R-:W-:-:S13]  /*c300*/  ISETP.GE.OR P1, PT, R5, UR4, !P0 ;  /* 0x0000000405007c0c */ /* 0x000fda000c726670 */
[----:B------:R-:W0:Y:S02]  /*c310*/  @!P1 LDC.64 R2, c[0x0][0xc80] ;  /* 0x00032000ff029b82 */ /* 0x000e240000000a00 */
[----:B0-----:R-:W-:-:S05]  /*c320*/  @!P1 IMAD.WIDE.U32 R2, R5, 0x4, R2 ;  /* 0x0000000405029825 */ /* 0x001fca00078e0002 */
[----:B------:R-:W2:Y:S01]  /*c330*/  @!P1 LDG.E R0, desc[UR48][R2.64] ;  /* 0x0000003002009981 */ /* 0x000ea2000c1e1900 */
[C---:B------:R-:W-:Y:S01]  /*c340*/  ISETP.NE.AND P1, PT, R5.reuse, RZ, PT ;  /* 0x000000ff0500720c */ /* 0x040fe20003f25270 */
[----:B------:R-:W-:Y:S01]  /*c350*/  UMOV UR45, URZ ;  /* 0x0000003f002d7c82 */ /* 0x000fe20008000000 */
[C---:B------:R-:W-:Y:S02]  /*c360*/  ISETP.GE.U32.AND P2, PT, R5.reuse, 0x2, PT ;  /* 0x000000020500780c */ /* 0x040fe40003f46070 */
[C---:B------:R-:W-:Y:S02]  /*c370*/  ISETP.GE.U32.AND P3, PT, R5.reuse, 0x4, PT ;  /* 0x000000040500780c */ /* 0x040fe40003f66070 */
[C---:B------:R-:W-:Y:S02]  /*c380*/  ISETP.GE.U32.AND P4, PT, R5.reuse, 0x8, PT ;  /* 0x000000080500780c */ /* 0x040fe40003f86070 */
[----:B------:R-:W-:Y:S01]  /*c390*/  ISETP.GE.U32.AND P5, PT, R5, 0x10, PT ;  /* 0x000000100500780c */ /* 0x000fe20003fa6070 */
[----:B--2---:R-:W0:Y:S02]  /*c3a0*/  SHFL.UP PT, R4, R0, 0x1, RZ ;  /* 0x0420000000047989 */ /* 0x004e2400000e00ff */
[----:B0-----:R-:W-:-:S05]  /*c3b0*/  SEL R7, R4, RZ, P1 ;  /* 0x000000ff04077207 */ /* 0x001fca0000800000 */
[----:B------:R-:W-:-:S05]  /*c3c0*/  IMAD.IADD R7, R0, 0x1, R7 ;  /* 0x0000000100077824 */ /* 0x000fca00078e0207 */
[----:B------:R-:W0:Y:S02]  /*c3d0*/  SHFL.UP PT, R4, R7, 0x2, RZ ;  /* 0x0440000007047989 */ /* 0x000e2400000e00ff */
[----:B0-----:R-:W-:-:S05]  /*c3e0*/  SEL R4, R4, RZ, P2 ;  /* 0x000000ff04047207 */ /* 0x001fca0001000000 */
[----:B------:R-:W-:-:S05]  /*c3f0*/  IMAD.IADD R4, R7, 0x1, R4 ;  /* 0x0000000107047824 */ /* 0x000fca00078e0204 */
[----:B------:R-:W0:Y:S02]  /*c400*/  SHFL.UP PT, R6, R4, 0x4, RZ ;  /* 0x0480000004067989 */ /* 0x000e2400000e00ff */
[----:B0-----:R-:W-:-:S05]  /*c410*/  SEL R3, R6, RZ, P3 ;  /* 0x000000ff06037207 */ /* 0x001fca0001800000 */
[----:B------:R-:W-:Y:S02]  /*c420*/  IMAD.IADD R3, R4, 0x1, R3 ;  /* 0x0000000104037824 */ /* 0x000fe400078e0203 */
[----:B------:R-:W0:Y:S03]  /*c430*/  S2R R4, SR_CTAID.X ;  /* 0x0000000000047919 */ /* 0x000e260000002500 */
[----:B------:R-:W2:Y:S02]  /*c440*/  SHFL.UP PT, R2, R3, 0x8, RZ ;  /* 0x0500000003027989 */ /* 0x000ea400000e00ff */
[----:B--2---:R-:W-:-:S05]  /*c450*/  SEL R2, R2, RZ, P4 ;  /* 0x000000ff02027207 */ /* 0x004fca0002000000 */
[----:B------:R-:W-:-:S05]  /*c460*/  IMAD.IADD R8, R3, 0x1, R2 ;  /* 0x0000000103087824 */ /* 0x000fca00078e0202 */
[----:B------:R-:W2:Y:S02]  /*c470*/  SHFL.UP PT, R2, R8, 0x10, RZ ;  /* 0x0600000008027989 */ /* 0x000ea400000e00ff */
[----:B--2---:R-:W-:-:S05]  /*c480*/  SEL R7, R2, RZ, P5 ;  /* 0x000000ff02077207 */ /* 0x004fca0002800000 */
[----:B------:R-:W-:-:S05]  /*c490*/  IMAD.IADD R2, R8, 0x1, R7 ;  /* 0x0000000108027824 */ /* 0x000fca00078e0207 */
[----:B------:R-:W1:Y:S02]  /*c4a0*/  SHFL.IDX PT, R6, R2, 0x1f, 0x1f ;  /* 0x03e01f0002067f89 */ /* 0x000e6400000e0000 */
[----:B-1----:R-:W-:Y:S02]  /*c4b0*/  IMAD R7, R6, R9, RZ ;  /* 0x0000000906077224 */ /* 0x002fe400078e02ff */
[----:B------:R-:W-:Y:S02]  /*c4c0*/  IMAD.MOV.U32 R6, RZ, RZ, RZ ;  /* 0x000000ffff067224 */ /* 0x000fe400078e00ff */
[----:B------:R-:W-:Y:S01]  /*c4d0*/  IMAD.MOV.U32 R10, RZ, RZ, R7 ;  /* 0x000000ffff0a7224 */ /* 0x000fe200078e0007 */
[----:B0-----:R-:W-:-:S13]  /*c4e0*/  ISETP.GT.AND P6, PT, R7, R4, PT ;  /* 0x000000040700720c */ /* 0x001fda0003fc4270 */
[----:B------:R-:W-:Y:S05]  /*c4f0*/  @P6 BRA `(.L_x_329) ;  /* 0x0000000000a46947 */ /* 0x000fea0003800000 */
[----:B------:R-:W-:Y:S01]  /*c500*/  IMAD.MOV.U32 R7, RZ, RZ, R10 ;  /* 0x000000ffff077224 */ /* 0x000fe200078e000a */
[----:B------:R-:W-:Y:S01]  /*c510*/  UMOV UR45, URZ ;  /* 0x0000003f002d7c82 */ /* 0x000fe20008000000 */
[----:B------:R-:W-:Y:S01]  /*c520*/  ULDC UR6, c[0x0][0xc3c] ;  /* 0x00030f0000067ab9 */ /* 0x000fe20000000800 */
[----:B------:R-:W-:-:S05]  /*c530*/  ULDC UR5, c[0x0][0xc3c] ;  /* 0x00030f0000057ab9 */ /* 0x000fca0000000800 */
.L_x_333:
[----:B------:R-:W-:-:S03]  /*c540*/  UIADD3 UR4, UR45, 0x1f, URZ ;  /* 0x0000001f2d047890 */ /* 0x000fc6000fffe03f */
[----:B------:R-:W-:Y:S01]  /*c550*/  UMOV UR45, UR5 ;  /* 0x00000005002d7c82 */ /* 0x000fe20008000000 */
[----:B------:R-:W-:-:S06]  /*c560*/  UISETP.GE.AND UP0, UPT, UR4, UR6, UPT ;  /* 0x000000060400728c */ /* 0x000fcc000bf06270 */
[----:B------:R-:W-:-:S13]  /*c570*/  PLOP3.LUT P6, PT, PT, PT, UP0, 0x40, 0x0 ;  /* 0x000000000000781c */ /* 0x000fda0003fce808 */
[----:B------:R-:W-:Y:S05]  /*c580*/  @!P6 BRA `(.L_x_330) ;  /* 0x000000040034e947 */ /* 0x000fea0003800000 */
[----:B------:R-:W-:Y:S01]  /*c590*/  UMOV UR45, UR4 ;  /* 0x00000004002d7c82 */ /* 0x000fe20008000000 */
[----:B------:R-:W-:Y:S01]  /*c5a0*/  BSSY B0, `(.L_x_331) ;  /* 0x0000008000007945 */ /* 0x000fe20003800000 */
[----:B------:R-:W-:Y:S02]  /*c5b0*/  VIADD R9, R5, UR45 ;  /* 0x0000002d05097c36 */ /* 0x000fe40008000000 */
[----:B------:R-:W-:-:S03]  /*c5c0*/  IMAD.MOV.U32 R0, RZ, RZ, RZ ;  /* 0x000000ffff007224 */ /* 0x000fc600078e00ff */
[----:B------:R-:W-:-:S13]  /*c5d0*/  ISETP.GE.OR P6, PT, R9, UR6, !P0 ;  /* 0x0000000609007c0c */ /* 0x000fda000c7c6670 */
[----:B------:R-:W-:Y:S05]  /*c5e0*/  @P6 BRA `(.L_x_332) ;  /* 0x00000000000c6947 */ /* 0x000fea0003800000 */
[----:B------:R-:W0:Y:S02]  /*c5f0*/  LDC.64 R2, c[0x0][0xc80] ;  /* 0x00032000ff027b82 */ /* 0x000e240000000a00 */
[----:B0-----:R-:W-:-:S05]  /*c600*/  IMAD.WIDE R2, R9, 0x4, R2 ;  /* 0x0000000409027825 */ /* 0x001fca00078e0202 */
[----:B------:R0:W5:Y:S02]  /*c610*/  LDG.E R0, desc[UR48][R2.64] ;  /* 0x0000003002007981 */ /* 0x000164000c1e1900 */
.L_x_332:
[----:B------:R-:W-:Y:S05]  /*c620*/  BSYNC B0 ;  /* 0x0000000000007941 */ /* 0x000fea0003800000 */
.L_x_331:
[----:B0----5:R-:W0:Y:S02]  /*c630*/  SHFL.UP PT, R2, R0, 0x1, RZ ;  /* 0x0420000000027989 */ /* 0x021e2400000e00ff */
[----:B0-----:R-:W-:-:S05]  /*c640*/  SEL R3, R2, RZ, P1 ;  /* 0x000000ff02037207 */ /* 0x001fca0000800000 */
[----:B------:R-:W-:-:S05]  /*c650*/  IMAD.IADD R3, R0, 0x1, R3 ;  /* 0x0000000100037824 */ /* 0x000fca00078e0203 */
[----:B------:R-:W0:Y:S02]  /*c660*/  SHFL.UP PT, R2, R3, 0x2, RZ ;  /* 0x0440000003027989 */ /* 0x000e2400000e00ff */
        /* <DEDUP_REMOVED lines=11> */
[----:B------:R-:W0:Y:S03]  /*c720*/  LDC R9, c[0x0][0xc38] ;  /* 0x00030e00ff097b82 */ /* 0x000e260000000800 */
[----:B------:R-:W0:Y:S02]  /*c730*/  SHFL.IDX PT, R12, R2, 0x1f, 0x1f ;  /* 0x03e01f00020c7f89 */ /* 0x000e2400000e0000 */
[----:B0-----:R-:W-:-:S04]  /*c740*/  IMAD R12, R12, R9, RZ ;  /* 0x000000090c0c7224 */ /* 0x001fc800078e02ff */
[----:B------:R-:W-:-:S05]  /*c750*/  IMAD.IADD R7, R12, 0x1, R7 ;  /* 0x000000010c077824 */ /* 0x000fca00078e0207 */
[----:B------:R-:W-:-:S13]  /*c760*/  ISETP.GT.AND P6, PT, R7, R4, PT ;  /* 0x000000040700720c */ /* 0x000fda0003fc4270 */
[----:B------:R-:W-:Y:S05]  /*c770*/  @!P6 BRA `(.L_x_333) ;  /* 0xfffffffc0070e947 */ /* 0x000fea000383ffff */
[----:B------:R-:W-:-:S07]  /*c780*/  IMAD.MOV.U32 R10, RZ, RZ, R12 ;  /* 0x000000ffff0a7224 */ /* 0x000fce00078e000c */
.L_x_329:
[----:B------:R-:W-:-:S04]  /*c790*/  IMAD.IADD R8, R7, 0x1, -R10 ;  /* 0x0000000107087824 */ /* 0x000fc800078e0a0a */
[----:B------:R-:W-:-:S05]  /*c7a0*/  IMAD R3, R2, R9, R8 ;  /* 0x0000000902037224 */ /* 0x000fca00078e0208 */
[----:B------:R-:W-:-:S13]  /*c7b0*/  ISETP.GT.AND P0, PT, R3, R4, PT ;  /* 0x000000040300720c */ /* 0x000fda0003f04270 */
[----:B------:R-:W-:Y:S02]  /*c7c0*/  VOTEU.ANY UR5, UPT, !P0 ;  /* 0x0000000000057886 */ /* 0x000fe400040e0100 */
[----:B------:R-:W-:Y:S02]  /*c7d0*/  UPOPC UR4, UR5 ;  /* 0x00000005000472bf */ /* 0x000fe40008000000 */
[----:B------:R-:W-:-:S04]  /*c7e0*/  ISETP.NE.AND P0, PT, RZ, UR5, PT ;  /* 0x00000005ff007c0c */ /* 0x000fc8000bf05270 */
[----:B------:R-:W-:-:S05]  /*c7f0*/  IMAD.U32 R11, RZ, RZ, UR4 ;  /* 0x00000004ff0b7e24 */ /* 0x000fca000f8e00ff */
[----:B------:R-:W0:Y:S02]  /*c800*/  SHFL.IDX PT, R0, R0, R11, 0x1f ;  /* 0x00001f0b00007589 */ /* 0x000e2400000e0000 */
[----:B0-----:R-:W-:-:S04]  /*c810*/  IABS R7, R0 ;  /* 0x0000000000077213 */ /* 0x001fc80000000000 */
[----:B------:R-:W0:Y:S08]  /*c820*/  I2F.RP R10, R7 ;  /* 0x00000007000a7306 */ /* 0x000e300000209400 */
[----:B0-----:R-:W0:Y:S02]  /*c830*/  MUFU.RCP R10, R10 ;  /* 0x0000000a000a7308 */ /* 0x001e240000001000 */
[----:B0-----:R-:W-:-:S06]  /*c840*/  VIADD R3, R10, 0xffffffe ;  /* 0x0ffffffe0a037836 */ /* 0x001fcc0000000000 */
[----:B------:R-:W0:Y:S01]  /*c850*/  F2I.FTZ.U32.TRUNC.NTZ R3, R3 ;  /* 0x0000000300037305 */ /* 0x000e22000021f000 */
[----:B------:R-:W-:Y:S05]  /*c860*/  @!P0 BRA `(.L_x_334) ;  /* 0x00000000000c8947 */ /* 0x000fea0003800000 */
[----:B------:R-:W-:-:S06]  /*c870*/  UIADD3 UR5, UR4, -0x1, URZ ;  /* 0xffffffff04057890 */ /* 0x000fcc000fffe03f */
[----:B------:R-:W-:-:S05]  /*c880*/  IMAD.U32 R11, RZ, RZ, UR5 ;  /* 0x00000005ff0b7e24 */ /* 0x000fca000f8e00ff */
[----:B------:R1:W2:Y:S02]  /*c890*/  SHFL.IDX PT, R6, R2, R11, 0x1f ;  /* 0x00001f0b02067589 */ /* 0x0002a400000e0000 */
.L_x_334:
[--C-:B01----:R-:W-:Y:S01]  /*c8a0*/  IMAD.MOV R2, RZ, RZ, -R3.reuse ;  /* 0x000000ffff027224 */ /* 0x103fe200078e0a03 */
[----:B------:R-:W-:Y:S01]  /*c8b0*/  UIADD3 UR45, UR4, UR45, URZ ;  /* 0x0000002d042d7290 */ /* 0x000fe2000fffe03f */
[----:B--2---:R-:W-:Y:S02]  /*c8c0*/  IMAD R6, R6, R9, R8 ;  /* 0x0000000906067224 */ /* 0x004fe400078e0208 */
[----:B------:R-:W-:Y:S02]  /*c8d0*/  IMAD R9, R2, R7, RZ ;  /* 0x0000000702097224 */ /* 0x000fe400078e02ff */
[----:B------:R-:W-:Y:S01]  /*c8e0*/  IMAD.MOV.U32 R2, RZ, RZ, RZ ;  /* 0x000000ffff027224 */ /* 0x000fe200078e00ff */
[----:B------:R1:W-:Y:S03]  /*c8f0*/  STL [R1+0x10], R6 ;  /* 0x0000100601007387 */ /* 0x0003e60000100800 */
[----:B------:R-:W-:-:S04]  /*c900*/  IMAD.HI.U32 R2, R3, R9, R2 ;  /* 0x0000000903027227 */ /* 0x000fc800078e0002 */
[----:B------:R-:W-:Y:S01]  /*c910*/  IMAD.IADD R9, R4, 0x1, -R6 ;  /* 0x0000000104097824 */ /* 0x000fe200078e0a06 */
[----:B------:R-:W-:-:S04]  /*c920*/  IABS R4, R0 ;  /* 0x0000000000047213 */ /* 0x000fc80000000000 */
[----:B------:R-:W-:Y:S01]  /*c930*/  IABS R3, R9 ;  /* 0x0000000900037213 */ /* 0x000fe20000000000 */
[----:B------:R-:W-:-:S04]  /*c940*/  IMAD.MOV R4, RZ, RZ, -R4 ;  /* 0x000000ffff047224 */ /* 0x000fc800078e0a04 */
[----:B------:R-:W-:-:S04]  /*c950*/  IMAD.HI.U32 R2, R2, R3, RZ ;  /* 0x0000000302027227 */ /* 0x000fc800078e00ff */
[----:B------:R-:W-:Y:S01]  /*c960*/  IMAD R4, R2, R4, R3 ;  /* 0x0000000402047224 */ /* 0x000fe200078e0203 */
[----:B------:R-:W-:-:S04]  /*c970*/  LOP3.LUT R3, R9, R0, RZ, 0x3c, !PT ;  /* 0x0000000009037212 */ /* 0x000fc800078e3cff */
[----:B------:R-:W-:Y:S02]  /*c980*/  ISETP.GT.U32.AND P1, PT, R7, R4, PT ;  /* 0x000000040700720c */ /* 0x000fe40003f24070 */
[----:B------:R-:W-:-:S11]  /*c990*/  ISETP.GE.AND P2, PT, R3, RZ, PT ;  /* 0x000000ff0300720c */ /* 0x000fd60003f46270 */
[----:B------:R-:W-:Y:S02]  /*c9a0*/  @!P1 IMAD.IADD R4, R4, 0x1, -R7 ;  /* 0x0000000104049824 */ /* 0x000fe400078e0a07 */
[----:B------:R-:W-:Y:S01]  /*c9b0*/  @!P1 VIADD R2, R2, 0x1 ;  /* 0x0000000102029836 */ /* 0x000fe20000000000 */
[----:B------:R-:W-:Y:S02]  /*c9c0*/  ISETP.NE.AND P1, PT, R0, RZ, PT ;  /* 0x000000ff0000720c */ /* 0x000fe40003f25270 */
[----:B------:R-:W-:-:S13]  /*c9d0*/  ISETP.GE.U32.AND P0, PT, R4, R7, PT ;  /* 0x000000070400720c */ /* 0x000fda0003f06070 */
[----:B------:R-:W-:-:S04]  /*c9e0*/  @P0 VIADD R2, R2, 0x1 ;  /* 0x0000000102020836 */ /* 0x000fc80000000000 */
[----:B------:R-:W-:Y:S01]  /*c9f0*/  @!P2 IMAD.MOV R2, RZ, RZ, -R2 ;  /* 0x000000ffff02a224 */ /* 0x000fe200078e0a02 */
[----:B------:R-:W-:-:S04]  /*ca00*/  @!P1 LOP3.LUT R2, RZ, R0, RZ, 0x33, !PT ;  /* 0x00000000ff029212 */ /* 0x000fc800078e33ff */
[----:B------:R-:W-:Y:S01]  /*ca10*/  R2UR UR36, R2 ;  /* 0x00000000022472ca */ /* 0x000fe200000e0000 */
[----:B------:R-:W-:-:S04]  /*ca20*/  IMAD.MOV R3, RZ, RZ, -R2 ;  /* 0x000000ffff037224 */ /* 0x000fc800078e0a02 */
[----:B------:R-:W-:-:S05]  /*ca30*/  IMAD R0, R0, R3, R9 ;  /* 0x0000000300007224 */ /* 0x000fca00078e0209 */
[----:B------:R1:W-:Y:S01]  /*ca40*/  STL [R1+0x14], R0 ;  /* 0x0000140001007387 */ /* 0x0003e20000100800 */
[----:B------:R-:W-:Y:S05]  /*ca50*/  BRA `(.L_x_335) ;  /* 0x00000000000c7947 */ /* 0x000fea0003800000 */
.L_x_330:
[----:B------:R0:W-:Y:S01]  /*ca60*/  STL [R1+0x10], R4 ;  /* 0x0000100401007387 */ /* 0x0001e20000100800 */
[----:B------:R-:W-:-:S03]  /*ca70*/  UMOV UR36, URZ ;  /* 0x0000003f00247c82 */ /* 0x000fc60008000000 */
[----:B------:R0:W-:Y:S02]  /*ca80*/  STL [R1+0x14], RZ ;  /* 0x000014ff01007387 */ /* 0x0001e40000100800 */
.L_x_335:
[----:B------:R-:W2:Y:S04]  /*ca90*/  LDL R2, [R1+0x14] ;  /* 0x0000140001027983 */ /* 0x000ea80000100800 */
[----:B0-----:R-:W3:Y:S01]  /*caa0*/  LDL R4, [R1+0x10] ;  /* 0x0000100001047983 */ /* 0x001ee20000100800 */
[----:B------:R-:W-:-:S13]  /*cab0*/  ISETP.NE.AND P0, PT, R5, RZ, PT ;  /* 0x000000ff0500720c */ /* 0x000fda0003f05270 */
[----:B------:R-:W0:Y:S01]  /*cac0*/  @!P0 S2R R3, SR_CgaCtaId ;  /* 0x0000000000038919 */ /* 0x000e220000008800 */
[----:B-1----:R-:W-:Y:S01]  /*cad0*/  @!P0 MOV R0, 0x400 ;  /* 0x0000040000008802 */ /* 0x002fe20000000f00 */
[----:B------:R-:W-:Y:S02]  /*cae0*/  IMAD.U32 R6, RZ, RZ, UR36 ;  /* 0x00000024ff067e24 */ /* 0x000fe4000f8e00ff */
[----:B------:R-:W-:Y:S01]  /*caf0*/  IMAD.U32 R7, RZ, RZ, UR45 ;  /* 0x0000002dff077e24 */ /* 0x000fe2000f8e00ff */
[----:B0-----:R-:W-:Y:S01]  /*cb00*/  @!P0 LEA R0, R3, R0, 0x18 ;  /* 0x0000000003008211 */ /* 0x001fe200078ec0ff */
[----:B--2---:R-:W-:-:S05]  /*cb10*/  IMAD.MOV.U32 R5, RZ, RZ, R2 ;  /* 0x000000ffff057224 */ /* 0x004fca00078e0002 */
[----:B---3--:R2:W-:Y:S01]  /*cb20*/  @!P0 STS.128 [R0+0x298d0], R4 ;  /* 0x0298d00400008388 */ /* 0x0085e20000000c00 */
[----:B------:R-:W-:Y:S06]  /*cb30*/  BAR.ARV 0x5, 0x180 ;  /* 0x0146000000007b1d */ /* 0x000fec0000002000 */
.L_x_328:
[----:B--2---:R-:W-:Y:S01]  /*cb40*/  IMAD.MOV.U32 R0, RZ, RZ, 0x1 ;  /* 0x00000001ff007424 */ /* 0x004fe200078e00ff */
[----:B------:R-:W-:Y:S01]  /*cb50*/  ULDC UR4, c[0x0][0xc3c] ;  /* 0x00030f0000047ab9 */ /* 0x000fe20000000800 */
[----:B------:R2:W-:Y:S01]  /*cb60*/  STL [R1+0x24], RZ ;  /* 0x000024ff01007387 */ /* 0x0005e20000100800 */
[----:B------:R-:W-:Y:S01]  /*cb70*/  UISETP.GE.AND UP0, UPT, UR45, UR4, UPT ;  /* 0x000000042d00728c */ /* 0x000fe2000bf06270 */
[----:B------:R-:W-:Y:S02]  /*cb80*/  IMAD.MOV.U32 R18, RZ, RZ, RZ ;  /* 0x000000ffff127224 */ /* 0x000fe400078e00ff */
[----:B------:R2:W-:Y:S03]  /*cb90*/  STL [R1], R0 ;  /* 0x0000000001007387 */ /* 0x0005e60000100800 */
[----:B------:R-:W-:-:S13]  /*cba0*/  PLOP3.LUT P0, PT, PT, PT, UP0, 0x80, 0x0 ;  /* 0x000000000000781c */ /* 0x000fda0003f0f008 */
[----:B--2---:R-:W-:Y:S05]  /*cbb0*/  @P0 BRA `(.L_x_336) ;  /* 0x0000004400200947 */ /* 0x004fea0003800000 */
[----:B------:R-:W2:Y:S01]  /*cbc0*/  S2R R11, SR_TID.X ;  /* 0x00000000000b7919 */ /* 0x000ea20000002100 */
[----:B------:R-:W3:Y:S01]  /*cbd0*/  S2UR UR5, SR_CgaCtaId ;  /* 0x00000000000579c3 */ /* 0x000ee20000008800 */
[----:B------:R-:W-:Y:S01]  /*cbe0*/  UMOV UR4, 0x400 ;  /* 0x0000040000047882 */ /* 0x000fe20000000000 */
[----:B------:R-:W-:Y:S01]  /*cbf0*/  IMAD.MOV.U32 R18, RZ, RZ, RZ ;  /* 0x000000ffff127224 */ /* 0x000fe200078e00ff */
[----:B------:R-:W-:Y:S01]  /*cc00*/  ULDC UR43, c[0x0][0xc] ;  /* 0x00000300002b7ab9 */ /* 0x000fe20000000800 */
[----:B------:R-:W-:Y:S02]  /*cc10*/  ULOP3.LUT UR39, UR38, 0x1, URZ, 0xfc, !UPT ;  /* 0x0000000126277892 */ /* 0x000fe4000f8efc3f */
[----:B------:R-:W-:Y:S01]  /*cc20*/  ULOP3.LUT UR44, UR38, 0x2, URZ, 0xfc, !UPT ;  /* 0x00000002262c7892 */ /* 0x000fe2000f8efc3f */
[----:B------:R-:W-:Y:S01]  /*cc30*/  ULDC.64 UR52, c[0x0][0x198] ;  /* 0x0000660000347ab9 */ /* 0x000fe20000000a00 */
[----:B---3--:R-:W-:-:S06]  /*cc40*/  ULEA UR4, UR5, UR4, 0x18 ;  /* 0x0000000405047291 */ /* 0x008fcc000f8ec03f */
[----:B------:R-:W-:Y:S01]  /*cc50*/  IMAD.U32 R17, RZ, RZ, UR4 ;  /* 0x00000004ff117e24 */ /* 0x000fe2000f8e00ff */
[C---:B--2---:R-:W-:Y:S01]  /*cc60*/  LOP3.LUT R10, R11.reuse, 0x7f, RZ, 0xc0, !PT ;  /* 0x0000007f0b0a7812 */ /* 0x044fe200078ec0ff */
[C---:B-1----:R-:W-:Y:S01]  /*cc70*/  IMAD.SHL.U32 R4, R11.reuse, 0x80, RZ ;  /* 0x000000800b047824 */ /* 0x042fe200078e00ff */
[C---:B------:R-:W-:Y:S01]  /*cc80*/  LOP3.LUT P0, RZ, R11.reuse, 0x4, RZ, 0xc0, !PT ;  /* 0x000000040bff7812 */ /* 0x040fe2000780c0ff */
[C---:B------:R-:W-:Y:S01]  /*cc90*/  IMAD.SHL.U32 R3, R11.reuse, 0x10, RZ ;  /* 0x000000100b037824 */ /* 0x040fe200078e00ff */
[----:B------:R-:W-:Y:S01]  /*cca0*/  SHF.R.U32.HI R5, RZ, 0x5, R10 ;  /* 0x00000005ff057819 */ /* 0x000fe2000001160a */
[C---:B0-----:R-:W-:Y:S01]  /*ccb0*/  IMAD.SHL.U32 R2, R11.reuse, 0x20, RZ ;  /* 0x000000200b027824 */ /* 0x041fe200078e00ff */
[----:B------:R-:W-:Y:S01]  /*ccc0*/  LOP3.LUT R6, R4, 0x380, RZ, 0xc0, !PT ;  /* 0x0000038004067812 */ /* 0x000fe200078ec0ff */
[----:B------:R-:W-:Y:S01]  /*ccd0*/  IMAD.SHL.U32 R8, R11, 0x4, RZ ;  /* 0x000000040b087824 */ /* 0x000fe200078e00ff */
[----:B------:R-:W-:Y:S01]  /*cce0*/  LOP3.LUT R0, R3, 0x1b0, RZ, 0xc0, !PT ;  /* 0x000001b003007812 */ /* 0x000fe200078ec0ff */
[----:B------:R-:W-:-:S02]  /*ccf0*/  IMAD.SHL.U32 R7, R5, 0x200, RZ ;  /* 0x0000020005077824 */ /* 0x000fc400078e00ff */
[----:B------:R-:W-:Y:S02]  /*cd00*/  IMAD R6, R5, 0x10, R6 ;  /* 0x0000001005067824 */ /* 0x000fe400078e0206 */
[----:B------:R-:W-:Y:S01]  /*cd10*/  IMAD.SHL.U32 R5, R11, 0x2, RZ ;  /* 0x000000020b057824 */ /* 0x000fe200078e00ff */
[----:B------:R-:W-:-:S04]  /*cd20*/  LOP3.LUT R9, R7, 0x60, R2, 0xf8, !PT ;  /* 0x0000006007097812 */ /* 0x000fc800078ef802 */
[----:B------:R-:W-:Y:S02]  /*cd30*/  LOP3.LUT R0, R0, 0x30, R5, 0x78, !PT ;  /* 0x0000003000007812 */ /* 0x000fe400078e7805 */
[----:B------:R-:W-:-:S04]  /*cd40*/  LOP3.LUT R5, R7, 0x40, R3, 0xf8, !PT ;  /* 0x0000004007057812 */ /* 0x000fc800078ef803 */
[----:B------:R-:W-:Y:S02]  /*cd50*/  LOP3.LUT R0, R5, R0, RZ, 0xfc, !PT ;  /* 0x0000000005007212 */ /* 0x000fe400078efcff */
[----:B------:R-:W-:-:S04]  /*cd60*/  LOP3.LUT R5, R2, 0x80, RZ, 0xc0, !PT ;  /* 0x0000008002057812 */ /* 0x000fc800078ec0ff */
[----:B------:R-:W-:-:S04]  /*cd70*/  LOP3.LUT R5, R5, 0x10, R11, 0xf8, !PT ;  /* 0x0000001005057812 */ /* 0x000fc800078ef80b */
[----:B------:R-:W-:Y:S02]  /*cd80*/  LOP3.LUT R7, R5, 0x10, R8, 0x78, !PT ;  /* 0x0000001005077812 */ /* 0x000fe400078e7808 */
[----:B------:R-:W-:Y:S02]  /*cd90*/  LOP3.LUT R5, R6, 0x70, R3, 0x78, !PT ;  /* 0x0000007006057812 */ /* 0x000fe400078e7803 */
[----:B------:R-:W-:Y:S02]  /*cda0*/  LOP3.LUT R6, R9, 0x100, R2, 0xf8, !PT ;  /* 0x0000010009067812 */ /* 0x000fe400078ef802 */
[----:B------:R-:W-:Y:S02]  /*cdb0*/  LOP3.LUT R5, R5, 0xc00, R4, 0xf8, !PT ;  /* 0x00000c0005057812 */ /* 0x000fe400078ef804 */
[----:B------:R-:W-:-:S03]  /*cdc0*/  LOP3.LUT R4, R6, R7, RZ, 0xfc, !PT ;  /* 0x0000000706047212 */ /* 0x000fc600078efcff */
[----:B------:R0:W-:Y:S04]  /*cdd0*/  STL [R1+0x1c], R5 ;  /* 0x00001c0501007387 */ /* 0x0001e80000100800 */
[----:B------:R1:W-:Y:S01]  /*cde0*/  STL [R1+0x18], R4 ;  /* 0x0000180401007387 */ /* 0x0003e20000100800 */
[----:B0-----:R-:W-:Y:S02]  /*cdf0*/  SHF.R.U32.HI R5, RZ, 0x2, R10 ;  /* 0x00000002ff057819 */ /* 0x001fe4000001160a */
[----:B-1----:R-:W-:Y:S01]  /*ce00*/  LOP3.LUT R4, R3, 0x30, RZ, 0xc0, !PT ;  /* 0x0000003003047812 */ /* 0x002fe200078ec0ff */
[----:B------:R-:W-:-:S05]  /*ce10*/  IMAD.MOV.U32 R3, RZ, RZ, 0x40 ;  /* 0x00000040ff037424 */ /* 0x000fca00078e00ff */
[----:B------:R-:W-:Y:S02]  /*ce20*/  SEL R6, R3, 0xffffffc0, !P0 ;  /* 0xffffffc003067807 */ /* 0x000fe40004000000 */
[----:B------:R-:W-:Y:S01]  /*ce30*/  LOP3.LUT R3, R5, 0x60, R2, 0xf8, !PT ;  /* 0x0000006005037812 */ /* 0x000fe200078ef802 */
[----:B------:R-:W-:Y:S02]  /*ce40*/  IMAD.IADD R2, R17, 0x1, R0 ;  /* 0x0000000111027824 */ /* 0x000fe400078e0200 */
[----:B------:R-:W-:-:S03]  /*ce50*/  IMAD.MOV.U32 R0, RZ, RZ, 0x1 ;  /* 0x00000001ff007424 */ /* 0x000fc600078e00ff */
[----:B------:R0:W-:Y:S04]  /*ce60*/  STL [R1+0x20], R2 ;  /* 0x0000200201007387 */ /* 0x0001e80000100800 */
[----:B------:R1:W-:Y:S04]  /*ce70*/  STL [R1], R0 ;  /* 0x0000000001007387 */ /* 0x0003e80000100800 */
[----:B------:R2:W-:Y:S01]  /*ce80*/  STL [R1+0x24], RZ ;  /* 0x000024ff01007387 */ /* 0x0005e20000100800 */
[C---:B0-----:R-:W-:Y:S02]  /*ce90*/  LOP3.LUT R2, R4.reuse, 0x40, RZ, 0xfc, !PT ;  /* 0x0000004004027812 */ /* 0x041fe400078efcff */
[----:B-1----:R-:W-:-:S07]  /*cea0*/  LOP3.LUT R0, R4, 0x80, RZ, 0xfc, !PT ;  /* 0x0000008004007812 */ /* 0x002fce00078efcff */
.L_x_407:
[----:B------:R-:W-:Y:S01]  /*ceb0*/  ULDC.64 UR4, c[0x0][0xc88] ;  /* 0x0003220000047ab9 */ /* 0x000fe20000000a00 */
[----:B------:R-:W-:Y:S01]  /*cec0*/  ULDC.64 UR6, c[0x0][0xa18] ;  /* 0x0002860000067ab9 */ /* 0x000fe20000000a00 */
[----:B------:R-:W-:-:S06]  /*ced0*/  UIMAD.WIDE UR4, UR45, 0x4, UR4 ;  /* 0x000000042d0478a5 */ /* 0x000fcc000f8e0204 */
[----:B------:R-:W-:Y:S02]  /*cee0*/  IMAD.U32 R2, RZ, RZ, UR4 ;  /* 0x00000004ff027e24 */ /* 0x000fe4000f8e00ff */
[----:B------:R-:W-:Y:S01]  /*cef0*/  IMAD.U32 R3, RZ, RZ, UR5 ;  /* 0x00000005ff037e24 */ /* 0x000fe2000f8e00ff */
[----:B------:R-:W-:Y:S01]  /*cf00*/  UISETP.NE.U32.AND UP0, UPT, UR6, URZ, UPT ;  /* 0x0000003f0600728c */ /* 0x000fe2000bf05070 */
[----:B------:R-:W-:-:S03]  /*cf10*/  ULDC.64 UR4, c[0x0][0xa28] ;  /* 0x00028a0000047ab9 */ /* 0x000fc60000000a00 */
[----:B------:R-:W3:Y:S01]  /*cf20*/  LDG.E R2, desc[UR48][R2.64] ;  /* 0x0000003002027981 */ /* 0x000ee2000c1e1900 */
[----:B------:R-:W-:Y:S02]  /*cf30*/  UISETP.NE.AND.EX UP0, UPT, UR7, URZ, UPT, UP0 ;  /* 0x0000003f0700728c */ /* 0x000fe4000bf05300 */
[----:B------:R-:W-:Y:S01]  /*cf40*/  UISETP.NE.U32.AND UP1, UPT, UR4, URZ, UPT ;  /* 0x0000003f0400728c */ /* 0x000fe2000bf25070 */
[----:B------:R-:W-:-:S03]  /*cf50*/  ULDC UR8, c[0x0][0x288] ;  /* 0x0000a20000087ab9 */ /* 0x000fc60000000800 */
[----:B------:R-:W-:Y:S01]  /*cf60*/  UISETP.NE.AND.EX UP1, UPT, UR5, URZ, UPT, UP1 ;  /* 0x0000003f0500728c */ /* 0x000fe2000bf25310 */
[----:B------:R-:W-:Y:S01]  /*cf70*/  PLOP3.LUT P3, PT, PT, PT, UP0, 0x80, 0x0 ;  /* 0x000000000000781c */ /* 0x000fe20003f6f008 */
[----:B------:R-:W-:-:S04]  /*cf80*/  IMAD.U32 R19, RZ, RZ, UR8 ;  /* 0x00000008ff137e24 */ /* 0x000fc8000f8e00ff */
[----:B------:R-:W-:Y:S02]  /*cf90*/  PLOP3.LUT P2, PT, PT, PT, UP1, 0x80, 0x0 ;  /* 0x000000000000781c */ /* 0x000fe40003f4f018 */
[----:B---3--:R-:W-:-:S13]  /*cfa0*/  R2UR UR46, R2 ;  /* 0x00000000022e72ca */ /* 0x008fda00000e0000 */
[----:B------:R-:W-:Y:S02]  /*cfb0*/  USHF.R.S32.HI UR50, URZ, 0x1f, UR46 ;  /* 0x0000001f3f327899 */ /* 0x000fe4000801142e */
[----:B------:R-:W-:Y:S02]  /*cfc0*/  USHF.L.U32 UR47, UR46, 0x2, URZ ;  /* 0x000000022e2f7899 */ /* 0x000fe4000800063f */
[----:B------:R-:W-:Y:S02]  /*cfd0*/  USHF.L.U64.HI UR51, UR46, 0x2, UR50 ;  /* 0x000000022e337899 */ /* 0x000fe40008010232 */
[----:B------:R-:W-:Y:S02]  /*cfe0*/  @UP0 UIADD3 UR6, UP3, UR47, UR6, URZ ;  /* 0x000000062f060290 */ /* 0x000fe4000ff7e03f */
[----:B------:R-:W-:Y:S02]  /*cff0*/  @UP1 ULEA UR4, UP2, UR46, UR4, 0x2 ;  /* 0x000000042e041291 */ /* 0x000fe4000f84103f */
[----:B------:R-:W-:-:S02]  /*d000*/  @UP0 UIADD3.X UR7, UR51, UR7, URZ, UP3, !UPT ;  /* 0x0000000733070290 */ /* 0x000fc40009ffe43f */
[----:B------:R-:W-:Y:S01]  /*d010*/  @UP1 ULEA.HI.X UR5, UR46, UR5, UR50, 0x2, UP2 ;  /* 0x000000052e051291 */ /* 0x000fe200090f1432 */
[----:B------:R-:W-:-:S03]  /*d020*/  IMAD.U32 R2, RZ, RZ, UR6 ;  /* 0x00000006ff027e24 */ /* 0x000fc6000f8e00ff */
[----:B------:R-:W-:Y:S01]  /*d030*/  IMAD.U32 R3, RZ, RZ, UR7 ;  /* 0x00000007ff037e24 */ /* 0x000fe2000f8e00ff */
[----:B------:R-:W-:-:S04]  /*d040*/  ULDC.64 UR6, c[0x0][0xa08] ;  /* 0x0002820000067ab9 */ /* 0x000fc80000000a00 */
[----:B0-----:R0:W5:Y:S01]  /*d050*/  @P3 LDG.E R19, desc[UR48][R2.64] ;  /* 0x0000003002133981 */ /* 0x001162000c1e1900 */
[----:B------:R-:W-:Y:S01]  /*d060*/  ISETP.NE.U32.AND P1, PT, RZ, UR6, PT ;  /* 0x00000006ff007c0c */ /* 0x000fe2000bf25070 */
[----:B------:R-:W-:Y:S01]  /*d070*/  UIADD3 UR6, UP1, UR47, UR6, URZ ;  /* 0x000000062f067290 */ /* 0x000fe2000ff3e03f */
[----:B0-----:R-:W-:Y:S02]  /*d080*/  IMAD.U32 R2, RZ, RZ, UR4 ;  /* 0x00000004ff027e24 */ /* 0x001fe4000f8e00ff */
[----:B------:R-:W-:Y:S01]  /*d090*/  IMAD.U32 R3, RZ, RZ, UR5 ;  /* 0x00000005ff037e24 */ /* 0x000fe2000f8e00ff */
[----:B------:R-:W-:Y:S02]  /*d0a0*/  ULDC.64 UR4, c[0x0][0xa00] ;  /* 0x0002800000047ab9 */ /* 0x000fe40000000a00 */
[----:B------:R-:W-:Y:S01]  /*d0b0*/  ISETP.NE.U32.AND P0, PT, RZ, UR4, PT ;  /* 0x00000004ff007c0c */ /* 0x000fe2000bf05070 */
[----:B------:R-:W-:Y:S01]  /*d0c0*/  UIADD3 UR4, UP0, UR47, UR4, URZ ;  /* 0x000000042f047290 */ /* 0x000fe2000ff1e03f */
[----:B------:R-:W-:Y:S01]  /*d0d0*/  ISETP.NE.AND.EX P1, PT, RZ, UR7, PT, P1 ;  /* 0x00000007ff007c0c */ /* 0x000fe2000bf25310 */
[----:B-1----:R0:W3:Y:S01]  /*d0e0*/  @P2 LDG.E R7, desc[UR48][R2.64] ;  /* 0x0000003002072981 */ /* 0x0020e2000c1e1900 */
[----:B------:R-:W-:Y:S01]  /*d0f0*/  ISETP.NE.AND.EX P0, PT, RZ, UR5, PT, P0 ;  /* 0x00000005ff007c0c */ /* 0x000fe2000bf05300 */
[----:B------:R-:W-:Y:S01]  /*d100*/  UIADD3.X UR5, UR51, UR5, URZ, UP0, !UPT ;  /* 0x0000000533057290 */ /* 0x000fe200087fe43f */
[----:B------:R-:W-:Y:S01]  /*d110*/  IMAD.U32 R4, RZ, RZ, UR6 ;  /* 0x00000006ff047e24 */ /* 0x000fe2000f8e00ff */
[----:B------:R-:W-:Y:S01]  /*d120*/  UIADD3.X UR7, UR51, UR7, URZ, UP1, !UPT ;  /* 0x0000000733077290 */ /* 0x000fe20008ffe43f */
[----:B0-----:R-:W-:-:S03]  /*d130*/  IMAD.U32 R2, RZ, RZ, UR4 ;  /* 0x00000004ff027e24 */ /* 0x001fc6000f8e00ff */
[----:B------:R-:W-:Y:S02]  /*d140*/  IMAD.U32 R3, RZ, RZ, UR5 ;  /* 0x00000005ff037e24 */ /* 0x000fe4000f8e00ff */
[----:B------:R-:W-:-:S04]  /*d150*/  IMAD.U32 R5, RZ, RZ, UR7 ;  /* 0x00000007ff057e24 */ /* 0x000fc8000f8e00ff */
[----:B------:R0:W5:Y:S04]  /*d160*/  @P0 LDG.E R0, desc[UR48][R2.64] ;  /* 0x0000003002000981 */ /* 0x000168000c1e1900 */
[----:B------:R0:W5:Y:S01]  /*d170*/  @P1 LDG.E R6, desc[UR48][R4.64] ;  /* 0x0000003004061981 */ /* 0x000162000c1e1900 */
[----:B------:R-:W-:Y:S01]  /*d180*/  UMOV UR41, URZ ;  /* 0x0000003f00297c82 */ /* 0x000fe20008000000 */
[----:B---3--:R-:W-:Y:S01]  /*d190*/  @P2 R2UR UR41, R7 ;  /* 0x00000000072922ca */ /* 0x008fe200000e0000 */
[----:B0-----:R-:W-:-:S14]  /*d1a0*/  @P3 BRA `(.L_x_337) ;  /* 0x0000000000103947 */ /* 0x001fdc0003800000 */
[----:B------:R-:W-:Y:S05]  /*d1b0*/  @!P0 BRA `(.L_x_337) ;  /* 0x00000000000c8947 */ /* 0x000fea0003800000 */
[----:B-----5:R-:W3:Y:S04]  /*d1c0*/  LDG.E R19, desc[UR48][R2.64] ;  /* 0x0000003002137981 */ /* 0x020ee8000c1e1900 */
[----:B------:R-:W3:Y:S02]  /*d1d0*/  LDG.E R2, desc[UR48][R2.64+0x4] ;  /* 0x0000043002027981 */ /* 0x000ee4000c1e1900 */
[----:B---3--:R-:W-:-:S07]  /*d1e0*/  IMAD.IADD R19, R2, 0x1, -R19 ;  /* 0x0000000102137824 */ /* 0x008fce00078e0a13 */
.L_x_337:
[----:B------:R-:W-:Y:S01]  /*d1f0*/  UMOV UR54, URZ ;  /* 0x0000003f00367c82 */ /* 0x000fe20008000000 */
[----:B-----5:R-:W-:Y:S01]  /*d200*/  @P0 R2UR UR54, R0 ;  /* 0x00000000003602ca */ /* 0x020fe200000e0000 */
[----:B------:R-:W-:Y:S01]  /*d210*/  IMAD.U32 R0, RZ, RZ, UR46 ;  /* 0x0000002eff007e24 */ /* 0x000fe2000f8e00ff */
[----:B------:R-:W-:Y:S01]  /*d220*/  ULDC.64 UR6, c[0x0][0xa20] ;  /* 0x0002880000067ab9 */ /* 0x000fe20000000a00 */
[----:B------:R-:W-:Y:S01]  /*d230*/  UMOV UR42, URZ ;  /* 0x0000003f002a7c82 */ /* 0x000fe20008000000 */
[----:B------:R-:W-:Y:S01]  /*d240*/  ISETP.NE.U32.AND P0, PT, RZ, UR6, PT ;  /* 0x00000006ff007c0c */ /* 0x000fe2000bf05070 */
[----:B------:R-:W-:Y:S01]  /*d250*/  ULDC.64 UR4, c[0x0][0x418] ;  /* 0x0001060000047ab9 */ /* 0x000fe20000000a00 */
[----:B------:R0:W-:Y:S01]  /*d260*/  STL [R1+0x4], R0 ;  /* 0x0000040001007387 */ /* 0x0001e20000100800 */
[----:B------:R-:W-:Y:S01]  /*d270*/  @P1 R2UR UR42, R6 ;  /* 0x00000000062a12ca */ /* 0x000fe200000e0000 */
[----:B------:R-:W-:Y:S01]  /*d280*/  UISETP.NE.U32.AND UP0, UPT, UR4, URZ, UPT ;  /* 0x0000003f0400728c */ /* 0x000fe2000bf05070 */
[----:B------:R-:W-:-:S02]  /*d290*/  ISETP.NE.AND.EX P0, PT, RZ, UR7, PT, P0 ;  /* 0x00000007ff007c0c */ /* 0x000fc4000bf05300 */
[----:B------:R-:W-:Y:S01]  /*d2a0*/  ULDC UR4, c[0x0][0x424] ;  /* 0x0001090000047ab9 */ /* 0x000fe20000000800 */
[----:B------:R-:W-:-:S03]  /*d2b0*/  UISETP.NE.AND.EX UP0, UPT, UR5, URZ, UPT, UP0 ;  /* 0x0000003f0500728c */ /* 0x000fc6000bf05300 */
[----:B------:R-:W-:Y:S01]  /*d2c0*/  ULDC UR5, c[0x0][0x2f0] ;  /* 0x0000bc0000057ab9 */ /* 0x000fe20000000800 */
[----:B------:R-:W-:-:S04]  /*d2d0*/  USEL UR4, UR4, 0x1, UP0 ;  /* 0x0000000104047887 */ /* 0x000fc80008000000 */
[----:B------:R-:W-:Y:S02]  /*d2e0*/  UIMAD UR4, UR4, UR5, URZ ;  /* 0x00000005040472a4 */ /* 0x000fe4000f8e023f */
[----:B------:R-:W-:Y:S01]  /*d2f0*/  UIADD3 UR42, UR42, UR41, URZ ;  /* 0x000000292a2a7290 */ /* 0x000fe2000fffe03f */
[----:B0-----:R-:W-:Y:S11]  /*d300*/  @!P0 BRA `(.L_x_338) ;  /* 0x00000000001c8947 */ /* 0x001ff60003800000 */
[----:B------:R-:W-:-:S04]  /*d310*/  UIADD3 UR4, UP0, UR47, UR6, URZ ;  /* 0x000000062f047290 */ /* 0x000fc8000ff1e03f */
[----:B------:R-:W-:Y:S02]  /*d320*/  UIADD3.X UR5, UR51, UR7, URZ, UP0, !UPT ;  /* 0x0000000733057290 */ /* 0x000fe400087fe43f */
[----:B------:R-:W-:-:S04]  /*d330*/  IMAD.U32 R2, RZ, RZ, UR4 ;  /* 0x00000004ff027e24 */ /* 0x000fc8000f8e00ff */
[----:B------:R-:W-:-:S05]  /*d340*/  IMAD.U32 R3, RZ, RZ, UR5 ;  /* 0x00000005ff037e24 */ /* 0x000fca000f8e00ff */
[----:B------:R-:W3:Y:S02]  /*d350*/  LDG.E R2, desc[UR48][R2.64] ;  /* 0x0000003002027981 */ /* 0x000ee4000c1e1900 */
[----:B---3--:R-:W-:Y:S01]  /*d360*/  R2UR UR4, R2 ;  /* 0x00000000020472ca */ /* 0x008fe200000e0000 */
[----:B------:R-:W-:-:S14]  /*d370*/  BRA `(.L_x_339) ;  /* 0x0000000000187947 */ /* 0x000fdc0003800000 */
.L_x_338:
[----:B------:R-:W-:Y:S05]  /*d380*/  @!P1 BRA `(.L_x_339) ;  /* 0x0000000000149947 */ /* 0x000fea0003800000 */
[----:B------:R-:W3:Y:S04]  /*d390*/  LDG.E R0, desc[UR48][R4.64] ;  /* 0x0000003004007981 */ /* 0x000ee8000c1e1900 */
[----:B------:R-:W4:Y:S01]  /*d3a0*/  LDG.E R4, desc[UR48][R4.64+0x4] ;  /* 0x0000043004047981 */ /* 0x000f22000c1e1900 */
[----:B---3--:R-:W-:Y:S02]  /*d3b0*/  R2UR UR5, R0 ;  /* 0x00000000000572ca */ /* 0x008fe400000e0000 */
[----:B----4-:R-:W-:-:S13]  /*d3c0*/  R2UR UR4, R4 ;  /* 0x00000000040472ca */ /* 0x010fda00000e0000 */
[----:B------:R-:W-:-:S12]  /*d3d0*/  UIADD3 UR4, -UR5, UR4, URZ ;  /* 0x0000000405047290 */ /* 0x000fd8000fffe13f */
.L_x_339:
[----:B------:R-:W-:Y:S01]  /*d3e0*/  UIADD3 UR41, -UR41, UR4, URZ ;  /* 0x0000000429297290 */ /* 0x000fe2000fffe13f */
[----:B------:R-:W-:Y:S03]  /*d3f0*/  BSSY B7, `(.L_x_340) ;  /* 0x0000322000077945 */ /* 0x000fe60003800000 */
[----:B------:R-:W-:Y:S02]  /*d400*/  UIADD3 UR4, UR41, 0x9f, URZ ;  /* 0x0000009f29047890 */ /* 0x000fe4000fffe03f */
[----:B------:R-:W-:Y:S02]  /*d410*/  ISETP.LT.AND P0, PT, RZ, UR41, PT ;  /* 0x00000029ff007c0c */ /* 0x000fe4000bf01270 */
[----:B------:R-:W-:-:S04]  /*d420*/  UIMAD.WIDE UR4, UR4, 0x66666667, URZ ;  /* 0x66666667040478a5 */ /* 0x000fc8000f8e023f */
[----:B------:R-:W-:-:S04]  /*d430*/  USHF.R.U32.HI UR40, URZ, 0x1f, UR5 ;  /* 0x0000001f3f287899 */ /* 0x000fc80008011605 */
[----:B------:R-:W-:-:S03]  /*d440*/  ULEA.HI.SX32 UR40, UR5, UR40, 0x1a ;  /* 0x0000002805287291 */ /* 0x000fc6000f8fd23f */
[----:B------:R-:W-:Y:S09]  /*d450*/  @P0 BRA `(.L_x_341) ;  /* 0x0000000000480947 */ /* 0x000ff20003800000 */
[----:B------:R-:W0:Y:S02]  /*d460*/  S2R R0, SR_TID.X ;  /* 0x0000000000007919 */ /* 0x000e240000002100 */
[----:B0-----:R-:W-:-:S04]  /*d470*/  LOP3.LUT R0, R0, 0x7f, RZ, 0xc0, !PT ;  /* 0x0000007f00007812 */ /* 0x001fc800078ec0ff */
[----:B------:R-:W-:-:S13]  /*d480*/  ISETP.NE.AND P0, PT, R0, RZ, PT ;  /* 0x000000ff0000720c */ /* 0x000fda0003f05270 */
[----:B------:R-:W-:Y:S05]  /*d490*/  @P0 BRA `(.L_x_342) ;  /* 0x00000030005c0947 */ /* 0x000fea0003800000 */
[----:B------:R-:W0:Y:S01]  /*d4a0*/  S2R R3, SR_LANEID ;  /* 0x0000000000037919 */ /* 0x000e220000000000 */
[----:B------:R-:W-:Y:S02]  /*d4b0*/  VOTEU.ANY UR4, UPT, PT ;  /* 0x0000000000047886 */ /* 0x000fe400038e0100 */
[----:B------:R-:W0:Y:S08]  /*d4c0*/  FLO.U32 R0, UR4 ;  /* 0x0000000400007d00 */ /* 0x000e3000080e0000 */
[----:B------:R-:W1:Y:S01]  /*d4d0*/  POPC R5, UR4 ;  /* 0x0000000400057d09 */ /* 0x000e620008000000 */
[----:B0-----:R-:W-:-:S02]  /*d4e0*/  ISETP.EQ.U32.AND P0, PT, R0, R3, PT ;  /* 0x000000030000720c */ /* 0x001fc40003f02070 */
[----:B------:R-:W1:Y:S11]  /*d4f0*/  LDC.64 R2, c[0x0][0xc60] ;  /* 0x00031800ff027b82 */ /* 0x000e760000000a00 */
[----:B-1----:R-:W3:Y:S01]  /*d500*/  @P0 ATOMG.E.ADD.STRONG.GPU PT, R3, desc[UR48][R2.64], R5 ;  /* 0x00000005020309a8 */ /* 0x002ee200081ee1f0 */
[----:B------:R-:W0:Y:S02]  /*d510*/  S2R R4, SR_LTMASK ;  /* 0x0000000000047919 */ /* 0x000e240000003900 */
[----:B0-----:R-:W-:-:S04]  /*d520*/  LOP3.LUT R4, R4, UR4, RZ, 0xc0, !PT ;  /* 0x0000000404047c12 */ /* 0x001fc8000f8ec0ff */
[----:B------:R-:W0:Y:S01]  /*d530*/  POPC R7, R4 ;  /* 0x0000000400077309 */ /* 0x000e220000000000 */
[----:B---3--:R-:W0:Y:S02]  /*d540*/  SHFL.IDX PT, R0, R3, R0, 0x1f ;  /* 0x00001f0003007589 */ /* 0x008e2400000e0000 */
[----:B0-----:R-:W-:-:S05]  /*d550*/  IADD3 R0, R0, UR43, R7 ;  /* 0x0000002b00007c10 */ /* 0x001fca000fffe007 */
[----:B------:R0:W-:Y:S01]  /*d560*/  STL [R1+0x10], R0 ;  /* 0x0000100001007387 */ /* 0x0001e20000100800 */
[----:B------:R-:W-:Y:S05]  /*d570*/  BRA `(.L_x_342) ;  /* 0x0000003000247947 */ /* 0x000fea0003800000 */
.L_x_341:
[----:B------:R-:W-:Y:S01]  /*d580*/  VIADD R0, R17, 0x1a400 ;  /* 0x0001a40011007836 */ /* 0x000fe20000000000 */
[----:B------:R-:W-:Y:S04]  /*d590*/  BSSY B6, `(.L_x_343) ;  /* 0x0000013000067945 */ /* 0x000fe80003800000 */
[----:B------:R-:W-:-:S13]  /*d5a0*/  LOP3.LUT P0, RZ, R0, 0x1bf, RZ, 0xc0, !PT ;  /* 0x000001bf00ff7812 */ /* 0x000fda000780c0ff */
[----:B------:R-:W-:Y:S05]  /*d5b0*/  @!P0 BRA `(.L_x_344) ;  /* 0x0000000000408947 */ /* 0x000fea0003800000 */
[----:B------:R-:W-:Y:S01]  /*d5c0*/  MOV R2, 0x0 ;  /* 0x0000000000027802 */ /* 0x000fe20000000f00 */
[----:B------:R-:W-:Y:S01]  /*d5d0*/  ULDC.64 UR6, c[0x4][0xc8] ;  /* 0x0100320000067ab9 */ /* 0x000fe20000000a00 */
[----:B------:R-:W-:Y:S01]  /*d5e0*/  ULDC.64 UR8, c[0x4][0xd0] ;  /* 0x0100340000087ab9 */ /* 0x000fe20000000a00 */
[----:B------:R-:W-:Y:S01]  /*d5f0*/  ULDC.64 UR4, c[0x4][0x8] ;  /* 0x0100020000047ab9 */ /* 0x000fe20000000a00 */
[----:B------:R-:W-:Y:S02]  /*d600*/  IMAD.U32 R4, RZ, RZ, UR6 ;  /* 0x00000006ff047e24 */ /* 0x000fe4000f8e00ff */
        /* <DEDUP_REMOVED lines=10> */
[----:B0-2---:R-:W-:Y:S05]  /*d6b0*/  CALL.ABS.NOINC R2 ;  /* 0x0000000002007343 */ /* 0x005fea0003c00000 */
.L_x_344:
[----:B------:R-:W-:Y:S05]  /*d6c0*/  BSYNC B6 ;  /* 0x0000000000067941 */ /* 0x000fea0003800000 */
.L_x_343:
[----:B------:R-:W3:Y:S01]  /*d6d0*/  LDL.LU R16, [R1+0x8] ;  /* 0x0000080001107983 */ /* 0x000ee20000300800 */
[----:B------:R-:W-:Y:S01]  /*d6e0*/  VIADD R0, R17, 0xa400 ;  /* 0x0000a40011007836 */ /* 0x000fe20000000000 */
[----:B------:R-:W-:Y:S04]  /*d6f0*/  BSSY B6, `(.L_x_345) ;  /* 0x0000016000067945 */ /* 0x000fe80003800000 */
[----:B------:R-:W-:Y:S02]  /*d700*/  LOP3.LUT P0, RZ, R0, 0x3ff, RZ, 0xc0, !PT ;  /* 0x000003ff00ff7812 */ /* 0x000fe4000780c0ff */
[----:B---3--:R-:W-:-:S11]  /*d710*/  LOP3.LUT R16, R16, 0xfffffffe, RZ, 0xc0, !PT ;  /* 0xfffffffe10107812 */ /* 0x008fd600078ec0ff */
[----:B------:R-:W-:-:S05]  /*d720*/  @P0 LOP3.LUT R16, R16, 0x1, RZ, 0xfc, !PT ;  /* 0x0000000110100812 */ /* 0x000fca00078efcff */
[----:B------:R0:W-:Y:S01]  /*d730*/  STL [R1+0x8], R16 ;  /* 0x0000081001007387 */ /* 0x0001e20000100800 */
[----:B------:R-:W-:Y:S05]  /*d740*/  @!P0 BRA `(.L_x_346) ;  /* 0x0000000000408947 */ /* 0x000fea0003800000 */
[----:B------:R-:W-:Y:S01]  /*d750*/  MOV R2, 0x0 ;  /* 0x0000000000027802 */ /* 0x000fe20000000f00 */
[----:B------:R-:W-:Y:S01]  /*d760*/  ULDC.64 UR6, c[0x4][0xc8] ;  /* 0x0100320000067ab9 */ /* 0x000fe20000000a00 */
[----:B------:R-:W-:Y:S01]  /*d770*/  ULDC.64 UR8, c[0x4][0xd0] ;  /* 0x0100340000087ab9 */ /* 0x000fe20000000a00 */
[----:B------:R-:W-:Y:S01]  /*d780*/  ULDC.64 UR4, c[0x4][0x10] ;  /* 0x0100040000047ab9 */ /* 0x000fe20000000a00 */
[----:B------:R-:W-:Y:S02]  /*d790*/  IMAD.U32 R4, RZ, RZ, UR6 ;  /* 0x00000006ff047e24 */ /* 0x000fe4000f8e00ff */
[----:B------:R-:W1:Y:S01]  /*d7a0*/  LDC.64 R2, c[0x4][R2] ;  /* 0x0100000002027b82 */ /* 0x000e620000000a00 */
        /* <DEDUP_REMOVED lines=10> */
.L_x_346:
[----:B------:R-:W-:Y:S05]  /*d850*/  BSYNC B6 ;  /* 0x0000000000067941 */ /* 0x000fea0003800000 */
.L_x_345:
        /* <DEDUP_REMOVED lines=20> */
.L_x_348:
[----:B------:R-:W-:Y:S05]  /*d9a0*/  BSYNC B6 ;  /* 0x0000000000067941 */ /* 0x000fea0003800000 */
.L_x_347:
[----:B------:R-:W-:Y:S01]  /*d9b0*/  LOP3.LUT P6, RZ, R16, 0x1, RZ, 0xc0, !PT ;  /* 0x0000000110ff7812 */ /* 0x000fe200078cc0ff */
[----:B------:R-:W-:-:S12]  /*d9c0*/  BSSY B6, `(.L_x_349) ;  /* 0x0000012000067945 */ /* 0x000fd80003800000 */
        /* <DEDUP_REMOVED lines=17> */
.L_x_350:
[----:B------:R-:W-:Y:S05]  /*dae0*/  BSYNC B6 ;  /* 0x0000000000067941 */ /* 0x000fea0003800000 */
.L_x_349:
[----:B------:R-:W3:Y:S01]  /*daf0*/  LDL R8, [R1+0x4] ;  /* 0x0000040001087983 */ /* 0x000ee20000100800 */
[----:B------:R-:W-:Y:S02]  /*db00*/  ULDC.64 UR4, c[0x0][0x9f8] ;  /* 0x00027e0000047ab9 */ /* 0x000fe40000000a00 */
[----:B------:R-:W-:-:S04]  /*db10*/  UISETP.NE.U32.AND UP0, UPT, UR4, URZ, UPT ;  /* 0x0000003f0400728c */ /* 0x000fc8000bf05070 */
[----:B------:R-:W-:-:S06]  /*db20*/  UISETP.NE.AND.EX UP0, UPT, UR5, URZ, UPT, UP0 ;  /* 0x0000003f0500728c */ /* 0x000fcc000bf05300 */
[----:B------:R-:W-:-:S05]  /*db30*/  PLOP3.LUT P0, PT, PT, PT, UP0, 0x80, 0x0 ;  /* 0x000000000000781c */ /* 0x000fca0003f0f008 */
[----:B------:R-:W-:-:S04]  /*db40*/  @UP0 UIADD3 UR4, UP1, UR47, UR4, URZ ;  /* 0x000000042f040290 */ /* 0x000fc8000ff3e03f */
[----:B------:R-:W-:Y:S02]  /*db50*/  @UP0 UIADD3.X UR5, UR51, UR5, URZ, UP1, !UPT ;  /* 0x0000000533050290 */ /* 0x000fe40008ffe43f */
[----:B------:R-:W-:-:S04]  /*db60*/  IMAD.U32 R2, RZ, RZ, UR4 ;  /* 0x00000004ff027e24 */ /* 0x000fc8000f8e00ff */
[----:B------:R-:W-:Y:S01]  /*db70*/  IMAD.U32 R3, RZ, RZ, UR5 ;  /* 0x00000005ff037e24 */ /* 0x000fe2000f8e00ff */
[----:B------:R-:W1:Y:S01]  /*db80*/  S2R R0, SR_TID.X ;  /* 0x0000000000007919 */ /* 0x000e620000002100 */
[----:B------:R-:W-:-:S03]  /*db90*/  ULDC.64 UR4, c[0x0][0xa08] ;  /* 0x0002820000047ab9 */ /* 0x000fc60000000a00 */
[----:B---3--:R3:W4:Y:S01]  /*dba0*/  @P0 LDG.E R8, desc[UR48][R2.64] ;  /* 0x0000003002080981 */ /* 0x008722000c1e1900 */
[----:B-1----:R-:W-:-:S04]  /*dbb0*/  SHF.R.U32.HI R0, RZ, 0x5, R0 ;  /* 0x00000005ff007819 */ /* 0x002fc80000011600 */
[----:B------:R-:W-:Y:S01]  /*dbc0*/  LOP3.LUT R0, R0, 0x3, RZ, 0xc0, !PT ;  /* 0x0000000300007812 */ /* 0x000fe200078ec0ff */
[----:B---3--:R-:W1:Y:S01]  /*dbd0*/  LDC.64 R2, c[0x0][0x418] ;  /* 0x00010600ff027b82 */ /* 0x008e620000000a00 */
[----:B----4-:R-:W-:Y:S01]  /*dbe0*/  SHF.R.S32.HI R9, RZ, 0x1f, R8 ;  /* 0x0000001fff097819 */ /* 0x010fe20000011408 */
[----:B------:R3:W-:Y:S01]  /*dbf0*/  @P0 STL [R1+0x4], R8 ;  /* 0x0000040801000387 */ /* 0x0007e20000100800 */
[----:B-1----:R-:W-:Y:S01]  /*dc00*/  LOP3.LUT P0, RZ, R2, UR4, RZ, 0xfc, !PT ;  /* 0x0000000402ff7c12 */ /* 0x002fe2000f80fcff */
[----:B------:R-:W-:Y:S02]  /*dc10*/  UMOV UR4, 0xffffffff ;  /* 0xffffffff00047882 */ /* 0x000fe40000000000 */
[----:B------:R3:W-:Y:S01]  /*dc20*/  STL [R1+0xc], R9 ;  /* 0x00000c0901007387 */ /* 0x0007e20000100800 */
[----:B------:R-:W-:-:S04]  /*dc30*/  LOP3.LUT P0, RZ, R3, UR5, RZ, 0xfc, P0 ;  /* 0x0000000503ff7c12 */ /* 0x000fc8000800fcff */
[----:B0-----:R-:W-:Y:S01]  /*dc40*/  SEL R16, R8, RZ, !P0 ;  /* 0x000000ff08107207 */ /* 0x001fe20004000000 */
[----:B------:R-:W-:Y:S08]  /*dc50*/  BRA.DIV UR4, `(.L_x_351) ;  /* 0x0000003a046c7947 */ /* 0x000ff0000b800000 */
[----:B------:R0:W1:Y:S02]  /*dc60*/  SHFL.IDX PT, R14, R0, RZ, 0x1f ;  /* 0x00001fff000e7589 */ /* 0x00006400000e0000 */
.L_x_426:
[----:B0-----:R-:W4:Y:S01]  /*dc70*/  LDL.LU R0, [R1+0x8] ;  /* 0x0000080001007983 */ /* 0x001f220000300800 */
[----:B------:R-:W-:Y:S02]  /*dc80*/  PLOP3.LUT P1, PT, PT, PT, PT, 0x8, 0x0 ;  /* 0x000000000000781c */ /* 0x000fe40003f2e170 */
[----:B-1----:R-:W-:Y:S02]  /*dc90*/  ISETP.NE.AND P0, PT, R14, RZ, PT ;  /* 0x000000ff0e00720c */ /* 0x002fe40003f05270 */
[----:B----4-:R-:W-:-:S09]  /*dca0*/  LOP3.LUT R0, R0, 0xfffffffe, RZ, 0xc0, !PT ;  /* 0xfffffffe00007812 */ /* 0x010fd200078ec0ff */
[----:B------:R-:W-:-:S05]  /*dcb0*/  @P1 LOP3.LUT R0, R0, 0x1, RZ, 0xfc, !PT ;  /* 0x0000000100001812 */ /* 0x000fca00078efcff */
[----:B------:R0:W-:Y:S01]  /*dcc0*/  STL [R1+0x8], R0 ;  /* 0x0000080001007387 */ /* 0x0001e20000100800 */
[----:B------:R-:W-:Y:S05]  /*dcd0*/  @P0 BRA `(.L_x_352) ;  /* 0x0000000400940947 */ /* 0x000fea0003800000 */
[----:B------:R-:W-:-:S06]  /*dce0*/  UIADD3 UR4, UR40, -0x1, URZ ;  /* 0xffffffff28047890 */ /* 0x000fcc000fffe03f */
[----:B0-----:R-:W-:Y:S01]  /*dcf0*/  IMAD.U32 R0, RZ, RZ, UR4 ;  /* 0x00000004ff007e24 */ /* 0x001fe2000f8e00ff */
[----:B------:R-:W-:-:S03]  /*dd00*/  UMOV UR4, 0xffffffff ;  /* 0xffffffff00047882 */ /* 0x000fc60000000000 */
[----:B------:R-:W-:Y:S05]  /*dd10*/  BRA.DIV UR4, `(.L_x_353) ;  /* 0x0000003a045c7947 */ /* 0x000fea000b800000 */
[----:B------:R-:W-:-:S13]  /*dd20*/  ELECT P6, URZ, PT ;  /* 0x00000000003f782f */ /* 0x000fda00038c0000 */
.L_x_429:
[----:B------:R-:W-:Y:S05]  /*dd30*/  @!P6 BRA `(.L_x_352) ;  /* 0x00000004007ce947 */ /* 0x000fea0003800000 */
[----:B------:R-:W-:-:S04]  /*dd40*/  ISETP.NE.U32.AND P0, PT, R2, RZ, PT ;  /* 0x000000ff0200720c */ /* 0x000fc80003f05070 */
[----:B------:R-:W-:-:S13]  /*dd50*/  ISETP.NE.AND.EX P0, PT, R3, RZ, PT, P0 ;  /* 0x000000ff0300720c */ /* 0x000fda0003f05300 */
[----:B------:R-:W-:Y:S05]  /*dd60*/  @!P0 BRA `(.L_x_354) ;  /* 0x0000000000448947 */ /* 0x000fea0003800000 */
[----:B------:R-:W0:Y:S01]  /*dd70*/  LDC R7, c[0x0][0x43c] ;  /* 0x00010f00ff077b82 */ /* 0x000e220000000800 */
[----:B------:R-:W-:Y:S01]  /*dd80*/  ULDC.64 UR4, c[0x0][0x428] ;  /* 0x00010a0000047ab9 */ /* 0x000fe20000000a00 */
[----:B0-----:R-:W-:-:S13]  /*dd90*/  ISETP.NE.AND P0, PT, R7, 0x1, PT ;  /* 0x000000010700780c */ /* 0x001fda0003f05270 */
[----:B------:R-:W0:Y:S02]  /*dda0*/  @P0 LDC.64 R4, c[0x0][0x440] ;  /* 0x00011000ff040b82 */ /* 0x000e240000000a00 */
        /* <DEDUP_REMOVED lines=13> */
.L_x_354:
[----:B0-----:R-:W4:Y:S01]  /*de80*/  LDL R3, [R1] ;  /* 0x0000000001037983 */ /* 0x001f220000100800 */
[----:B------:R-:W-:Y:S01]  /*de90*/  IMAD R2, R18, 0x8, R17 ;  /* 0x0000000812027824 */ /* 0x000fe200078e0211 */
[----:B---3--:R-:W0:Y:S02]  /*dea0*/  S2R R8, SR_TID.X ;  /* 0x0000000000087919 */ /* 0x008e240000002100 */
[----:B0-----:R-:W-:-:S04]  /*deb0*/  LOP3.LUT R8, R8, 0x7f, RZ, 0xc0, !PT ;  /* 0x0000007f08087812 */ /* 0x001fc800078ec0ff */
[----:B------:R-:W-:Y:S02]  /*dec0*/  ISETP.NE.AND P1, PT, R8, RZ, PT ;  /* 0x000000ff0800720c */ /* 0x000fe40003f25270 */
[----:B----4-:R-:W-:-:S04]  /*ded0*/  SHF.L.U32 R3, R3, 0x1f, RZ ;  /* 0x0000001f03037819 */ /* 0x010fc800000006ff */
[----:B------:R-:W0:Y:S02]  /*dee0*/  SYNCS.PHASECHK.TRANS64.TRYWAIT P0, [R2+URZ+0x29880], R3 ;  /* 0x02988003020075a7 */ /* 0x000e24000800017f */
[----:B0-----:R-:W-:Y:S05]  /*def0*/  @!P0 BRA `(.L_x_355) ;  /* 0x0000003800048947 */ /* 0x001fea0003800000 */
.L_x_430:
        /* <DEDUP_REMOVED lines=8> */
.L_x_356:
[----:B------:R-:W-:Y:S01]  /*df80*/  IMAD.MOV.U32 R4, RZ, RZ, 0xa0 ;  /* 0x000000a0ff047424 */ /* 0x000fe200078e00ff */
[----:B------:R-:W-:Y:S01]  /*df90*/  R2UR UR33, R2 ;  /* 0x00000000022172ca */ /* 0x000fe200000e0000 */
[----:B------:R-:W-:Y:S01]  /*dfa0*/  UIADD3 UR4, UP0, UR52, 0x470, URZ ;  /* 0x0000047034047890 */ /* 0x000fe2000ff1e03f */
[----:B-----5:R-:W-:Y:S01]  /*dfb0*/  R2UR UR37, R16 ;  /* 0x00000000102572ca */ /* 0x020fe200000e0000 */
[----:B------:R-:W-:Y:S01]  /*dfc0*/  IMAD R0, R0, R4, UR42 ;  /* 0x0000002a00007e24 */ /* 0x000fe2000f8e0204 */
[----:B------:R-:W-:Y:S01]  /*dfd0*/  UMOV UR6, 0x0 ;  /* 0x0000000000067882 */ /* 0x000fe20000000000 */
[----:B------:R-:W-:Y:S01]  /*dfe0*/  IMAD R4, R18, 0x5000, R17 ;  /* 0x0000500012047824 */ /* 0x000fe200078e0211 */
[----:B------:R-:W-:Y:S02]  /*dff0*/  UIADD3.X UR5, URZ, UR53, URZ, UP0, !UPT ;  /* 0x000000353f057290 */ /* 0x000fe400087fe43f */
[----:B------:R-:W-:Y:S01]  /*e000*/  R2UR UR35, R0 ;  /* 0x00000000002372ca */ /* 0x000fe200000e0000 */
[----:B------:R-:W-:Y:S01]  /*e010*/  UMOV UR7, 0x14f00000 ;  /* 0x14f0000000077882 */ /* 0x000fe20000000000 */
[----:B------:R-:W-:Y:S01]  /*e020*/  R2UR UR32, R4 ;  /* 0x00000000042072ca */ /* 0x000fe200000e0000 */
[----:B------:R-:W-:-:S02]  /*e030*/  UMOV UR34, URZ ;  /* 0x0000003f00227c82 */ /* 0x000fc40008000000 */
[----:B------:R-:W-:-:S10]  /*e040*/  UIADD3 UR33, UR33, 0x29870, URZ ;  /* 0x0002987021217890 */ /* 0x000fd4000fffe03f */
[----:B------:R-:W-:-:S09]  /*e050*/  UIADD3 UR32, UR32, 0xa400, URZ ;  /* 0x0000a40020207890 */ /* 0x000fd2000fffe03f */
[----:B------:R1:W-:Y:S01]  /*e060*/  UTMALDG.4D [UR32], [UR4], desc[UR6] ;  /* 0x00000620040075b4 */ /* 0x0003e20008019000 */
[----:B------:R-:W3:Y:S02]  /*e070*/  SYNCS.PHASECHK.TRANS64.TRYWAIT P0, [R2+URZ+0x29840], R3 ;  /* 0x02984003020075a7 */ /* 0x000ee4000800017f */
[----:B-1-3--:R-:W-:Y:S05]  /*e080*/  @!P0 BRA `(.L_x_357) ;  /* 0x0000003400b48947 */ /* 0x00afea0003800000 */
.L_x_431:
[----:B------:R-:W-:Y:S05]  /*e090*/  @P1 BRA `(.L_x_358) ;  /* 0x00000000001c1947 */ /* 0x000fea0003800000 */
[----:B------:R-:W3:Y:S01]  /*e0a0*/  S2R R4, SR_TID.X ;  /* 0x0000000000047919 */ /* 0x000ee20000002100 */
[----:B01----:R-:W-:-:S04]  /*e0b0*/  IMAD.MOV.U32 R3, RZ, RZ, 0x7800 ;  /* 0x00007800ff037424 */ /* 0x003fc800078e00ff */
[----:B------:R4:W-:Y:S01]  /*e0c0*/  SYNCS.ARRIVE.TRANS64 RZ, [R2+URZ+0x29830], R3 ;  /* 0x0298300302ff79a7 */ /* 0x0009e2000800003f */
[----:B---3--:R-:W-:-:S04]  /*e0d0*/  LOP3.LUT R4, R4, 0x1f, RZ, 0xc0, !PT ;  /* 0x0000001f04047812 */ /* 0x008fc800078ec0ff */
[----:B------:R-:W-:-:S13]  /*e0e0*/  ISETP.NE.AND P0, PT, R4, RZ, PT ;  /* 0x000000ff0400720c */ /* 0x000fda0003f05270 */
[----:B----4-:R-:W-:Y:S05]  /*e0f0*/  @!P0 BRA `(.L_x_358) ;  /* 0x0000000000048947 */ /* 0x010fea0003800000 */
[----:B------:R-:W-:Y:S01]  /*e100*/  BPT.TRAP 0x1 ;  /* 0x000000040000795c */ /* 0x000fe20000300000 */
.L_x_358:
[----:B01----:R-:W3:Y:S01]  /*e110*/  LDL.LU R3, [R1+0x8] ;  /* 0x0000080001037983 */ /* 0x003ee20000300800 */
[----:B------:R-:W-:Y:S01]  /*e120*/  R2UR UR27, R0 ;  /* 0x00000000001b72ca */ /* 0x000fe200000e0000 */
[----:B------:R-:W-:Y:S01]  /*e130*/  IMAD R0, R18, 0x7800, R17 ;  /* 0x0000780012007824 */ /* 0x000fe200078e0211 */
[----:B------:R-:W-:Y:S01]  /*e140*/  R2UR UR25, R2 ;  /* 0x00000000021972ca */ /* 0x000fe200000e0000 */
[----:B------:R-:W-:Y:S01]  /*e150*/  UIADD3 UR4, UP0, UR52, 0x370, URZ ;  /* 0x0000037034047890 */ /* 0x000fe2000ff1e03f */
[----:B------:R-:W-:Y:S01]  /*e160*/  PLOP3.LUT P0, PT, PT, PT, PT, 0x80, 0x0 ;  /* 0x000000000000781c */ /* 0x000fe20003f0f070 */
[----:B------:R-:W-:Y:S01]  /*e170*/  UMOV UR6, 0x0 ;  /* 0x0000000000067882 */ /* 0x000fe20000000000 */
[----:B------:R-:W-:Y:S01]  /*e180*/  R2UR UR8, R0 ;  /* 0x00000000000872ca */ /* 0x000fe200000e0000 */
[----:B------:R-:W-:Y:S01]  /*e190*/  UIADD3.X UR5, URZ, UR53, URZ, UP0, !UPT ;  /* 0x000000353f057290 */ /* 0x000fe200087fe43f */
[----:B------:R-:W-:Y:S01]  /*e1a0*/  R2UR UR29, R16 ;  /* 0x00000000101d72ca */ /* 0x000fe200000e0000 */
[----:B------:R-:W-:Y:S01]  /*e1b0*/  UMOV UR7, 0x14f00000 ;  /* 0x14f0000000077882 */ /* 0x000fe20000000000 */
[----:B------:R-:W-:Y:S01]  /*e1c0*/  UMOV UR26, URZ ;  /* 0x0000003f001a7c82 */ /* 0x000fe20008000000 */
[----:B------:R-:W-:Y:S01]  /*e1d0*/  UMOV UR28, UR36 ;  /* 0x00000024001c7c82 */ /* 0x000fe20008000000 */
[----:B------:R-:W-:Y:S01]  /*e1e0*/  UMOV UR18, 0x40 ;  /* 0x0000004000127882 */ /* 0x000fe20000000000 */
[----:B------:R-:W-:Y:S01]  /*e1f0*/  UMOV UR20, UR36 ;  /* 0x0000002400147c82 */ /* 0x000fe20008000000 */
[----:B------:R-:W-:Y:S01]  /*e200*/  UMOV UR19, UR27 ;  /* 0x0000001b00137c82 */ /* 0x000fe20008000000 */
[----:B------:R-:W-:Y:S01]  /*e210*/  UIADD3 UR25, UR25, 0x29830, URZ ;  /* 0x0002983019197890 */ /* 0x000fe2000fffe03f */
[----:B------:R-:W-:Y:S01]  /*e220*/  UMOV UR10, 0x80 ;  /* 0x00000080000a7882 */ /* 0x000fe20000000000 */
[----:B------:R-:W-:-:S02]  /*e230*/  UMOV UR12, UR36 ;  /* 0x00000024000c7c82 */ /* 0x000fc40008000000 */
[----:B------:R-:W-:Y:S02]  /*e240*/  UIADD3 UR24, UR8, 0x1a400, URZ ;  /* 0x0001a40008187890 */ /* 0x000fe4000fffe03f */
[----:B------:R-:W-:Y:S02]  /*e250*/  UIADD3 UR16, UR8, 0x1cc00, URZ ;  /* 0x0001cc0008107890 */ /* 0x000fe4000fffe03f */
[----:B------:R-:W-:Y:S01]  /*e260*/  UIADD3 UR8, UR8, 0x1f400, URZ ;  /* 0x0001f40008087890 */ /* 0x000fe2000fffe03f */
[----:B------:R-:W-:Y:S01]  /*e270*/  UMOV UR21, UR29 ;  /* 0x0000001d00157c82 */ /* 0x000fe20008000000 */
[----:B------:R-:W-:Y:S01]  /*e280*/  UMOV UR17, UR25 ;  /* 0x0000001900117c82 */ /* 0x000fe20008000000 */
[----:B------:R-:W-:Y:S01]  /*e290*/  UMOV UR11, UR27 ;  /* 0x0000001b000b7c82 */ /* 0x000fe20008000000 */
[----:B------:R-:W-:Y:S01]  /*e2a0*/  UMOV UR13, UR29 ;  /* 0x0000001d000d7c82 */ /* 0x000fe20008000000 */
[----:B------:R1:W-:Y:S01]  /*e2b0*/  UTMALDG.4D [UR24], [UR4], desc[UR6] ;  /* 0x00000618040075b4 */ /* 0x0003e20008019000 */
[----:B------:R-:W-:Y:S01]  /*e2c0*/  UMOV UR9, UR25 ;  /* 0x0000001900097c82 */ /* 0x000fe20008000000 */
[----:B------:R1:W-:Y:S02]  /*e2d0*/  UTMALDG.4D [UR16], [UR4], desc[UR6] ;  /* 0x00000610040075b4 */ /* 0x0003e40008019000 */
[----:B------:R1:W-:Y:S01]  /*e2e0*/  UTMALDG.4D [UR8], [UR4], desc[UR6] ;  /* 0x00000608040075b4 */ /* 0x0003e20008019000 */
[----:B---3--:R-:W-:-:S04]  /*e2f0*/  LOP3.LUT R3, R3, 0xfffffffe, RZ, 0xc0, !PT ;  /* 0xfffffffe03037812 */ /* 0x008fc800078ec0ff */
[----:B------:R-:W-:-:S05]  /*e300*/  @P0 LOP3.LUT R3, R3, 0x1, RZ, 0xfc, !PT ;  /* 0x0000000103030812 */ /* 0x000fca00078efcff */
[----:B------:R1:W-:Y:S01]  /*e310*/  STL [R1+0x8], R3 ;  /* 0x0000080301007387 */ /* 0x0003e20000100800 */
[----:B------:R-:W-:Y:S01]  /*e320*/  NOP ;  /* 0x0000000000007918 */ /* 0x000fe20000000000 */
.L_x_352:
[----:B------:R-:W-:Y:S05]  /*e330*/  WARPSYNC.ALL ;  /* 0x0000000000007948 */ /* 0x000fea0003800000 */
[----:B0-----:R-:W-:Y:S01]  /*e340*/  VIADD R0, R17, 0x14400 ;  /* 0x0001440011007836 */ /* 0x001fe20000000000 */
[----:B-1----:R-:W-:Y:S01]  /*e350*/  USHF.R.S32.HI UR4, URZ, 0x1f, UR54 ;  /* 0x0000001f3f047899 */ /* 0x002fe20008011436 */
[----:B------:R-:W-:Y:S01]  /*e360*/  BAR.SYNC.DEFER_BLOCKING 0x8, 0x180 ;  /* 0x0206000000007b1d */ /* 0x000fe20000010000 */
[----:B------:R-:W-:Y:S02]  /*e370*/  USHF.R.S32.HI UR47, URZ, 0x1f, UR36 ;  /* 0x0000001f3f2f7899 */ /* 0x000fe40008011424 */
[----:B------:R-:W-:-:S03]  /*e380*/  LOP3.LUT P0, RZ, R0, 0x1bf, RZ, 0xc0, !PT ;  /* 0x000001bf00ff7812 */ /* 0x000fc6000780c0ff */
[----:B------:R-:W-:Y:S01]  /*e390*/  ULDC.64 UR6, c[0x0][0x298] ;  /* 0x0000a60000067ab9 */ /* 0x000fe20000000a00 */
[----:B------:R-:W-:Y:S01]  /*e3a0*/  ULDC.64 UR8, c[0x0][0xa00] ;  /* 0x0002800000087ab9 */ /* 0x000fe20000000a00 */
[----:B------:R-:W-:Y:S01]  /*e3b0*/  UIMAD UR4, UR4, UR6, URZ ;  /* 0x00000006040472a4 */ /* 0x000fe2000f8e023f */
[----:B------:R-:W-:Y:S01]  /*e3c0*/  BSSY B6, `(.L_x_359) ;  /* 0x0000019000067945 */ /* 0x000fe20003800000 */
[----:B------:R-:W-:Y:S02]  /*e3d0*/  UISETP.NE.U32.AND UP0, UPT, UR8, URZ, UPT ;  /* 0x0000003f0800728c */ /* 0x000fe4000bf05070 */
[----:B------:R-:W-:Y:S02]  /*e3e0*/  UIMAD.WIDE.U32 UR56, UR54, UR6, URZ ;  /* 0x00000006363872a5 */ /* 0x000fe4000f8e003f */
[----:B------:R-:W-:Y:S02]  /*e3f0*/  UIMAD UR4, UR54, UR7, UR4 ;  /* 0x00000007360472a4 */ /* 0x000fe4000f8e0204 */
[----:B------:R-:W-:-:S02]  /*e400*/  UISETP.NE.AND.EX UP0, UPT, UR9, URZ, UPT, UP0 ;  /* 0x0000003f0900728c */ /* 0x000fc4000bf05300 */
[----:B------:R-:W-:Y:S02]  /*e410*/  UIADD3 UR51, UR57, UR4, URZ ;  /* 0x0000000439337290 */ /* 0x000fe4000fffe03f */
[----:B------:R-:W-:Y:S02]  /*e420*/  USEL UR46, UR46, URZ, !UP0 ;  /* 0x0000003f2e2e7287 */ /* 0x000fe4000c000000 */
[----:B------:R-:W-:Y:S01]  /*e430*/  USEL UR37, UR50, URZ, !UP0 ;  /* 0x0000003f32257287 */ /* 0x000fe2000c000000 */
[----:B------:R-:W-:Y:S11]  /*e440*/  @!P0 BRA `(.L_x_360) ;  /* 0x0000000000408947 */ /* 0x000ff60003800000 */
        /* <DEDUP_REMOVED lines=11> */
[----:B---3--:R-:W-:Y:S02]  /*e500*/  IMAD.MOV.U32 R8, RZ, RZ, 0x70 ;  /* 0x00000070ff087424 */ /* 0x008fe400078e00ff */
[----:B------:R-:W-:Y:S02]  /*e510*/  IMAD.MOV.U32 R12, RZ, RZ, 0x1 ;  /* 0x00000001ff0c7424 */ /* 0x000fe400078e00ff */
[----:B------:R-:W-:-:S07]  /*e520*/  IMAD.MOV.U32 R13, RZ, RZ, RZ ;  /* 0x000000ffff0d7224 */ /* 0x000fce00078e00ff */
[----:B------:R-:W-:-:S07]  /*e530*/  LEPC R20, `(.L_x_360) ;  /* 0x000000001014794e */ /* 0x000fce0000000000 */
[----:B0-2---:R-:W-:Y:S05]  /*e540*/  CALL.ABS.NOINC R2 ;  /* 0x0000000002007343 */ /* 0x005fea0003c00000 */
.L_x_360:
[----:B------:R-:W-:Y:S05]  /*e550*/  BSYNC B6 ;  /* 0x0000000000067941 */ /* 0x000fea0003800000 */
.L_x_359:
[----:B------:R-:W4:Y:S01]  /*e560*/  LDL.LU R0, [R1+0x14] ;  /* 0x0000140001007983 */ /* 0x000f220000300800 */
[----:B---3--:R-:W0:Y:S01]  /*e570*/  LDC R8, c[0x0][0x448] ;  /* 0x00011200ff087b82 */ /* 0x008e220000000800 */
[----:B------:R-:W-:Y:S01]  /*e580*/  ULDC.64 UR8, c[0x0][0x2d8] ;  /* 0x0000b60000087ab9 */ /* 0x000fe20000000a00 */
[----:B------:R-:W1:Y:S01]  /*e590*/  S2R R2, SR_TID.X ;  /* 0x0000000000027919 */ /* 0x000e620000002100 */
[----:B------:R-:W3:Y:S01]  /*e5a0*/  S2R R3, SR_TID.X ;  /* 0x0000000000037919 */ /* 0x000ee20000002100 */
[----:B0-----:R-:W-:Y:S02]  /*e5b0*/  ISETP.NE.AND P0, PT, R8, 0x1, PT ;  /* 0x000000010800780c */ /* 0x001fe40003f05270 */
[----:B-1----:R-:W-:-:S04]  /*e5c0*/  LOP3.LUT R2, R2, 0x7f, RZ, 0xc0, !PT ;  /* 0x0000007f02027812 */ /* 0x002fc800078ec0ff */
[----:B------:R-:W-:Y:S01]  /*e5d0*/  SHF.R.U32.HI R2, RZ, 0x2, R2 ;  /* 0x00000002ff027819 */ /* 0x000fe20000011602 */
[----:B---3--:R-:W-:-:S06]  /*e5e0*/  IMAD.SHL.U32 R4, R3, 0x20, RZ ;  /* 0x0000002003047824 */ /* 0x008fcc00078e00ff */
[----:B------:R-:W0:Y:S01]  /*e5f0*/  @P0 LDC R3, c[0x0][0x450] ;  /* 0x00011400ff030b82 */ /* 0x000e220000000800 */
[----:B------:R-:W-:-:S07]  /*e600*/  LOP3.LUT R4, R2, 0x60, R4, 0xf8, !PT ;  /* 0x0000006002047812 */ /* 0x000fce00078ef804 */
[----:B------:R-:W1:Y:S01]  /*e610*/  @P0 LDC R2, c[0x0][0x44c] ;  /* 0x00011300ff020b82 */ /* 0x000e620000000800 */
[----:B------:R-:W3:Y:S01]  /*e620*/  S2R R9, SR_TID.X ;  /* 0x0000000000097919 */ /* 0x000ee20000002100 */
[----:B------:R-:W-:Y:S01]  /*e630*/  UIMAD UR6, UR47, UR8, URZ ;  /* 0x000000082f0672a4 */ /* 0x000fe2000f8e023f */
[----:B------:R-:W-:Y:S02]  /*e640*/  UMOV UR50, UR56 ;  /* 0x0000003800327c82 */ /* 0x000fe40008000000 */
[----:B------:R-:W-:Y:S02]  /*e650*/  UIMAD.WIDE.U32 UR4, UR36, UR8, UR50 ;  /* 0x00000008240472a5 */ /* 0x000fe4000f8e0032 */
[----:B------:R-:W-:-:S03]  /*e660*/  UIMAD UR6, UR36, UR9, UR6 ;  /* 0x00000009240672a4 */ /* 0x000fc6000f8e0206 */
[----:B------:R-:W-:Y:S01]  /*e670*/  ULDC.64 UR8, c[0x0][0x2e0] ;  /* 0x0000b80000087ab9 */ /* 0x000fe20000000a00 */
[----:B------:R-:W-:Y:S02]  /*e680*/  UIADD3 UR5, UR5, UR6, URZ ;  /* 0x0000000605057290 */ /* 0x000fe4000fffe03f */
[----:B------:R-:W-:Y:S02]  /*e690*/  UIMAD UR6, UR37, UR8, URZ ;  /* 0x00000008250672a4 */ /* 0x000fe4000f8e023f */
[----:B------:R-:W-:Y:S02]  /*e6a0*/  UIMAD.WIDE.U32 UR4, UR46, UR8, UR4 ;  /* 0x000000082e0472a5 */ /* 0x000fe4000f8e0004 */
[----:B------:R-:W-:-:S03]  /*e6b0*/  UIMAD UR6, UR46, UR9, UR6 ;  /* 0x000000092e0672a4 */ /* 0x000fc6000f8e0206 */
[----:B------:R-:W-:Y:S01]  /*e6c0*/  ULDC.64 UR8, c[0x0][0x2d0] ;  /* 0x0000b40000087ab9 */ /* 0x000fe20000000a00 */
[----:B------:R-:W-:Y:S01]  /*e6d0*/  UIADD3 UR5, UR5, UR6, URZ ;  /* 0x0000000605057290 */ /* 0x000fe2000fffe03f */
[----:B---3--:R-:W-:-:S05]  /*e6e0*/  IMAD.SHL.U32 R9, R9, 0x10, RZ ;  /* 0x0000001009097824 */ /* 0x008fca00078e00ff */
[----:B------:R-:W-:-:S04]  /*e6f0*/  LOP3.LUT R9, R9, 0x30, RZ, 0xc0, !PT ;  /* 0x0000003009097812 */ /* 0x000fc800078ec0ff */
[C---:B------:R-:W-:Y:S02]  /*e700*/  LOP3.LUT R11, R9.reuse, 0x40, RZ, 0xfc, !PT ;  /* 0x00000040090b7812 */ /* 0x040fe400078efcff */
[----:B------:R-:W-:Y:S01]  /*e710*/  LOP3.LUT R9, R9, 0x80, RZ, 0xfc, !PT ;  /* 0x0000008009097812 */ /* 0x000fe200078efcff */
[----:B----4-:R-:W-:-:S05]  /*e720*/  IMAD.SHL.U32 R0, R0, 0x80, RZ ;  /* 0x0000008000007824 */ /* 0x010fca00078e00ff */
[----:B------:R-:W-:-:S05]  /*e730*/  LOP3.LUT R4, R4, R0, RZ, 0xfc, !PT ;  /* 0x0000000004047212 */ /* 0x000fca00078efcff */
[----:B-1----:R-:W-:-:S04]  /*e740*/  @P0 IMAD.HI.U32 R5, R4, R2, RZ ;  /* 0x0000000204050227 */ /* 0x002fc800078e00ff */
[----:B------:R-:W-:Y:S01]  /*e750*/  IMAD.MOV.U32 R2, RZ, RZ, R4 ;  /* 0x000000ffff027224 */ /* 0x000fe200078e0004 */
[----:B0-----:R-:W-:-:S05]  /*e760*/  @P0 SHF.R.U32.HI R2, RZ, R3, R5 ;  /* 0x00000003ff020219 */ /* 0x001fca0000011605 */
[----:B------:R-:W-:-:S04]  /*e770*/  IMAD.MOV R6, RZ, RZ, -R2 ;  /* 0x000000ffff067224 */ /* 0x000fc800078e0a02 */
[----:B------:R-:W-:Y:S01]  /*e780*/  IMAD R6, R8, R6, R4 ;  /* 0x0000000608067224 */ /* 0x000fe200078e0204 */
[----:B------:R-:W-:Y:S01]  /*e790*/  SHF.R.S32.HI R4, RZ, 0x1f, R2 ;  /* 0x0000001fff047819 */ /* 0x000fe20000011402 */
[----:B------:R-:W-:-:S04]  /*e7a0*/  IMAD.U32 R3, RZ, RZ, UR8 ;  /* 0x00000008ff037e24 */ /* 0x000fc8000f8e00ff */
[----:B------:R-:W-:Y:S01]  /*e7b0*/  IMAD R4, R4, UR8, RZ ;  /* 0x0000000804047c24 */ /* 0x000fe2000f8e02ff */
[----:B------:R-:W-:-:S03]  /*e7c0*/  SHF.R.S32.HI R7, RZ, 0x1f, R6 ;  /* 0x0000001fff077819 */ /* 0x000fc60000011406 */
[C---:B------:R-:W-:Y:S02]  /*e7d0*/  IMAD R4, R2.reuse, UR9, R4 ;  /* 0x0000000902047c24 */ /* 0x040fe4000f8e0204 */
[----:B------:R-:W-:Y:S01]  /*e7e0*/  IMAD.WIDE.U32 R2, R2, R3, UR4 ;  /* 0x0000000402027e25 */ /* 0x000fe2000f8e0003 */
[----:B------:R-:W-:-:S03]  /*e7f0*/  ULDC.64 UR4, c[0x0][0x2c8] ;  /* 0x0000b20000047ab9 */ /* 0x000fc60000000a00 */
[----:B------:R-:W-:Y:S02]  /*e800*/  IMAD.IADD R3, R3, 0x1, R4 ;  /* 0x0000000103037824 */ /* 0x000fe400078e0204 */
[----:B------:R-:W-:Y:S02]  /*e810*/  IMAD R7, R7, UR4, RZ ;  /* 0x0000000407077c24 */ /* 0x000fe4000f8e02ff */
[----:B------:R-:W-:-:S04]  /*e820*/  IMAD.WIDE.U32 R4, R6, UR4, R2 ;  /* 0x0000000406047c25 */ /* 0x000fc8000f8e0002 */
[----:B------:R-:W-:Y:S01]  /*e830*/  IMAD R2, R6, UR5, R7 ;  /* 0x0000000506027c24 */ /* 0x000fe2000f8e0207 */
[----:B------:R-:W-:Y:S02]  /*e840*/  ULDC.64 UR4, c[0x0][0x280] ;  /* 0x0000a00000047ab9 */ /* 0x000fe40000000a00 */
[----:B------:R-:W-:Y:S01]  /*e850*/  IADD3 R3, P0, R4, UR4, RZ ;  /* 0x0000000404037c10 */ /* 0x000fe2000ff1e0ff */
[----:B------:R-:W-:Y:S02]  /*e860*/  ULDC UR4, c[0x0][0x2b8] ;  /* 0x0000ae0000047ab9 */ /* 0x000fe40000000800 */
[----:B------:R-:W-:Y:S02]  /*e870*/  ISETP.GE.AND P2, PT, R9, UR4, PT ;  /* 0x0000000409007c0c */ /* 0x000fe4000bf46270 */
[----:B------:R0:W5:Y:S01]  /*e880*/  LDL R9, [R1+0x20] ;  /* 0x0000200001097983 */ /* 0x0001620000100800 */
[----:B------:R-:W1:Y:S01]  /*e890*/  S2R R7, SR_TID.X ;  /* 0x0000000000077919 */ /* 0x000e620000002100 */
[----:B------:R-:W-:-:S02]  /*e8a0*/  IADD3.X R2, R5, UR5, R2, P0, !PT ;  /* 0x0000000505027c10 */ /* 0x000fc400087fe402 */
[----:B------:R-:W-:Y:S01]  /*e8b0*/  ISETP.GE.AND P1, PT, R11, UR4, PT ;  /* 0x000000040b007c0c */ /* 0x000fe2000bf26270 */
[----:B-1----:R-:W-:-:S05]  /*e8c0*/  IMAD.SHL.U32 R10, R7, 0x10, RZ ;  /* 0x00000010070a7824 */ /* 0x002fca00078e00ff */
[----:B------:R-:W-:-:S04]  /*e8d0*/  LOP3.LUT R10, R10, 0x30, RZ, 0xc0, !PT ;  /* 0x000000300a0a7812 */ /* 0x000fc800078ec0ff */
[----:B------:R-:W-:Y:S01]  /*e8e0*/  ISETP.GE.AND P0, PT, R10, UR4, PT ;  /* 0x000000040a007c0c */ /* 0x000fe2000bf06270 */
[----:B------:R-:W-:-:S03]  /*e8f0*/  UMOV UR4, 0xffffffff ;  /* 0xffffffff00047882 */ /* 0x000fc60000000000 */
[----:B0-----:R-:W-:Y:S09]  /*e900*/  BRA.DIV UR4, `(.L_x_361) ;  /* 0x0000002e04a87947 */ /* 0x001ff2000b800000 */
[----:B------:R-:W0:Y:S01]  /*e910*/  S2R R6, SR_TID.X ;  /* 0x0000000000067919 */ /* 0x000e220000002100 */
[----:B------:R-:W-:Y:S01]  /*e920*/  IMAD R4, R19, R8, RZ ;  /* 0x0000000813047224 */ /* 0x000fe200078e02ff */
[----:B------:R-:W-:Y:S01]  /*e930*/  SHFL.IDX PT, R5, R2, RZ, 0x1c1f ;  /* 0x001c1fff02057589 */ /* 0x000fe200000e0000 */
[----:B0-----:R-:W-:-:S04]  /*e940*/  LOP3.LUT R6, R6, 0x7f, RZ, 0xc0, !PT ;  /* 0x0000007f06067812 */ /* 0x001fc800078ec0ff */
[----:B------:R-:W-:Y:S02]  /*e950*/  SHF.R.U32.HI R7, RZ, 0x2, R6 ;  /* 0x00000002ff077819 */ /* 0x000fe40000011606 */
[----:B------:R-:W0:Y:S03]  /*e960*/  SHFL.IDX PT, R6, R3, RZ, 0x1c1f ;  /* 0x001c1fff03067589 */ /* 0x000e2600000e0000 */
[----:B------:R-:W-:-:S05]  /*e970*/  IMAD.IADD R0, R7, 0x1, R0 ;  /* 0x0000000107007824 */ /* 0x000fca00078e0200 */
[----:B------:R-:W-:-:S13]  /*e980*/  ISETP.GE.AND P4, PT, R0, R4, PT ;  /* 0x000000040000720c */ /* 0x000fda0003f86270 */
[----:B0-----:R-:W-:-:S05]  /*e990*/  @!P4 IADD3 R6, P3, R10, R6, RZ ;  /* 0x000000060a06c210 */ /* 0x001fca0007f7e0ff */
[----:B------:R-:W-:-:S04]  /*e9a0*/  @!P4 IMAD.X R5, RZ, RZ, R5, P3 ;  /* 0x000000ffff05c224 */ /* 0x000fc800018e0605 */
[----:B------:R-:W-:Y:S02]  /*e9b0*/  @!P4 IMAD.MOV.U32 R7, RZ, RZ, R5 ;  /* 0x000000ffff07c224 */ /* 0x000fe400078e0005 */
[----:B------:R-:W-:-:S03]  /*e9c0*/  VIADD R5, R0, 0x20 ;  /* 0x0000002000057836 */ /* 0x000fc60000000000 */
[----:B------:R-:W-:Y:S01]  /*e9d0*/  @!PT LDS RZ, [RZ] ;  /* 0x00000000fffff984 */ /* 0x000fe20000000800 */
[----:B-----5:R-:W-:Y:S02]  /*e9e0*/  @!P4 LDGSTS.E.BYPASS.LTC128B.128 [R9+0x14400], desc[UR48][R6.64], !P0 ;  /* 0x144000000609cfae */ /* 0x020fe4000c101d70 */
[----:B------:R-:W-:Y:S02]  /*e9f0*/  ISETP.GE.AND P3, PT, R5, R4, PT ;  /* 0x000000040500720c */ /* 0x000fe40003f66270 */
[----:B------:R-:W-:Y:S04]  /*ea00*/  @!P4 LDGSTS.E.BYPASS.LTC128B.128 [R9+0x16400], desc[UR48][R6.64+0x40], !P1 ;  /* 0x164000400609cfae */ /* 0x000fe8000c901d70 */
[----:B------:R0:W-:Y:S04]  /*ea10*/  @!P4 LDGSTS.E.BYPASS.LTC128B.128 [R9+0x18400], desc[UR48][R6.64+0x80], !P2 ;  /* 0x184000800609cfae */ /* 0x0001e8000d101d70 */
[----:B------:R-:W-:Y:S04]  /*ea20*/  SHFL.IDX PT, R5, R2, 0x1, 0x1c1f ;  /* 0x003c1f0002057f89 */ /* 0x000fe800000e0000 */
[----:B0-----:R-:W0:Y:S02]  /*ea30*/  SHFL.IDX PT, R6, R3, 0x1, 0x1c1f ;  /* 0x003c1f0003067f89 */ /* 0x001e2400000e0000 */
[----:B0-----:R-:W-:-:S05]  /*ea40*/  @!P3 IADD3 R6, P4, R10, R6, RZ ;  /* 0x000000060a06b210 */ /* 0x001fca0007f9e0ff */
        /* <DEDUP_REMOVED lines=8> */
[----:B0-----:R-:W0:Y:S04]  /*ead0*/  SHFL.IDX PT, R6, R3, 0x2, 0x1c1f ;  /* 0x005c1f0003067f89 */ /* 0x001e2800000e0000 */
[----:B------:R-:W1:Y:S02]  /*eae0*/  SHFL.IDX PT, R3, R3, 0x3, 0x1c1f ;  /* 0x007c1f0003037f89 */ /* 0x000e6400000e0000 */
[----:B0-----:R-:W-:-:S05]  /*eaf0*/  @!P3 IADD3 R6, P4, R10, R6, RZ ;  /* 0x000000060a06b210 */ /* 0x001fca0007f9e0ff */
[----:B------:R-:W-:-:S04]  /*eb00*/  @!P3 IMAD.X R5, RZ, RZ, R5, P4 ;  /* 0x000000ffff05b224 */ /* 0x000fc800020e0605 */
[----:B------:R-:W-:Y:S02]  /*eb10*/  @!P3 IMAD.MOV.U32 R7, RZ, RZ, R5 ;  /* 0x000000ffff07b224 */ /* 0x000fe400078e0005 */
[----:B------:R0:W3:Y:S04]  /*eb20*/  SHFL.IDX PT, R5, R2, 0x3, 0x1c1f ;  /* 0x007c1f0002057f89 */ /* 0x0000e800000e0000 */
[----:B------:R0:W-:Y:S04]  /*eb30*/  @!P3 LDGSTS.E.BYPASS.LTC128B.128 [R9+0x15400], desc[UR48][R6.64], !P0 ;  /* 0x154000000609bfae */ /* 0x0001e8000c101d70 */
[----:B------:R0:W-:Y:S04]  /*eb40*/  @!P3 LDGSTS.E.BYPASS.LTC128B.128 [R9+0x17400], desc[UR48][R6.64+0x40], !P1 ;  /* 0x174000400609bfae */ /* 0x0001e8000c901d70 */
[----:B-1----:R0:W-:Y:S02]  /*eb50*/  @!P3 LDGSTS.E.BYPASS.LTC128B.128 [R9+0x19400], desc[UR48][R6.64+0x80], !P2 ;  /* 0x194000800609bfae */ /* 0x0021e4000d101d70 */
.L_x_440:
[----:B------:R-:W-:Y:S01]  /*eb60*/  VIADD R0, R0, 0x60 ;  /* 0x0000006000007836 */ /* 0x000fe20000000000 */
[----:B------:R-:W-:Y:S04]  /*eb70*/  BSSY B0, `(.L_x_362) ;  /* 0x000000b000007945 */ /* 0x000fe80003800000 */
[----:B------:R-:W-:-:S13]  /*eb80*/  ISETP.GE.AND P3, PT, R0, R4, PT ;  /* 0x000000040000720c */ /* 0x000fda0003f66270 */
[----:B------:R-:W-:Y:S05]  /*eb90*/  @P3 BRA `(.L_x_363) ;  /* 0x0000000000203947 */ /* 0x000fea0003800000 */
[----:B0-----:R-:W-:-:S05]  /*eba0*/  IADD3 R2, P3, R10, R3, RZ ;  /* 0x000000030a027210 */ /* 0x001fca0007f7e0ff */
[----:B---3--:R-:W-:-:S05]  /*ebb0*/  IMAD.X R3, RZ, RZ, R5, P3 ;  /* 0x000000ffff037224 */ /* 0x008fca00018e0605 */
[----:B------:R-:W-:Y:S01]  /*ebc0*/  @!PT LDS RZ, [RZ] ;  /* 0x00000000fffff984 */ /* 0x000fe20000000800 */
[----:B------:R-:W-:Y:S01]  /*ebd0*/  @!PT LDS RZ, [RZ] ;  /* 0x00000000fffff984 */ /* 0x000fe20000000800 */
[----:B------:R-:W-:Y:S01]  /*ebe0*/  @!PT LDS RZ, [RZ] ;  /* 0x00000000fffff984 */ /* 0x000fe20000000800 */
[----:B------:R1:W-:Y:S04]  /*ebf0*/  LDGSTS.E.BYPASS.LTC128B.128 [R9+0x15c00], desc[UR48][R2.64], !P0 ;  /* 0x15c0000002097fae */ /* 0x0003e8000c101d70 */
[----:B------:R1:W-:Y:S04]  /*ec00*/  LDGSTS.E.BYPASS.LTC128B.128 [R9+0x17c00], desc[UR48][R2.64+0x40], !P1 ;  /* 0x17c0004002097fae */ /* 0x0003e8000c901d70 */
[----:B------:R1:W-:Y:S02]  /*ec10*/  LDGSTS.E.BYPASS.LTC128B.128 [R9+0x19c00], desc[UR48][R2.64+0x80], !P2 ;  /* 0x19c0008002097fae */ /* 0x0003e4000d101d70 */
.L_x_363:
[----:B------:R-:W-:Y:S05]  /*ec20*/  BSYNC B0 ;  /* 0x0000000000007941 */ /* 0x000fea0003800000 */
.L_x_362:
[----:B------:R-:W-:Y:S01]  /*ec30*/  NOP ;  /* 0x0000000000007918 */ /* 0x000fe20000000000 */
[----:B------:R-:W-:-:S13]  /*ec40*/  PLOP3.LUT P0, PT, PT, PT, PT, 0x80, 0x0 ;  /* 0x000000000000781c */ /* 0x000fda0003f0f070 */
.L_x_364:
[----:B------:R-:W-:Y:S02]  /*ec50*/  PLOP3.LUT P1, PT, P1, P0, PT, 0xa2, 0x0 ;  /* 0x000000000000781c */ /* 0x000fe40000f21472 */
[----:B------:R-:W-:-:S08]  /*ec60*/  @P0 R2UR P1, UR4, R17 ;  /* 0x00000000110402ca */ /* 0x000fd00000020000 */
[----:B------:R-:W-:-:S05]  /*ec70*/  @P0 PLOP3.LUT P0, PT, P1, PT, PT, 0x80, 0x0 ;  /* 0x000000000000081c */ /* 0x000fca0000f0f070 */
[----:B------:R-:W-:Y:S01]  /*ec80*/  @!P1 SYNCS.ARRIVE.TRANS64.RED.A0T1 RZ, [UR4+0x29800], RZ ;  /* 0x029800ffffff99a7 */ /* 0x000fe20008200404 */
[----:B------:R-:W-:Y:S07]  /*ec90*/  @!P1 ARRIVES.LDGSTSBAR.64.TRANSCNT [UR4+0x29800] ;  /* 0x02980000ff0099b0 */ /* 0x000fee0008000a84 */
[----:B------:R-:W-:Y:S05]  /*eca0*/  @P0 BRA.U.ANY `(.L_x_364) ;  /* 0xfffffffd00e80947 */ /* 0x000fea000393ffff */
[----:B01----:R-:W4:Y:S02]  /*ecb0*/  LDL.LU R2, [R1+0x24] ;  /* 0x0000240001027983 */ /* 0x003f240000300800 */
[----:B----4-:R-:W-:-:S05]  /*ecc0*/  VIADD R2, R2, 0x1 ;  /* 0x0000000102027836 */ /* 0x010fca0000000000 */
[----:B------:R0:W-:Y:S01]  /*ecd0*/  STL [R1+0x24], R2 ;  /* 0x0000240201007387 */ /* 0x0001e20000100800 */
[----:B------:R-:W-:-:S04]  /*ece0*/  LEA.HI R0, R2, R2, RZ, 0x1 ;  /* 0x0000000202007211 */ /* 0x000fc800078f08ff */
[----:B------:R-:W-:-:S05]  /*ecf0*/  LOP3.LUT R0, R0, 0xfffffffe, RZ, 0xc0, !PT ;  /* 0xfffffffe00007812 */ /* 0x000fca00078ec0ff */
[----:B------:R-:W-:-:S05]  /*ed00*/  IMAD.IADD R0, R2, 0x1, -R0 ;  /* 0x0000000102007824 */ /* 0x000fca00078e0a00 */
[----:B------:R-:W-:Y:S01]  /*ed10*/  SHF.L.U32 R0, R0, 0x1f, RZ ;  /* 0x0000001f00007819 */ /* 0x000fe200000006ff */
[----:B------:R-:W-:Y:S01]  /*ed20*/  NOP ;  /* 0x0000000000007918 */ /* 0x000fe20000000000 */
[----:B------:R0:W-:Y:S01]  /*ed30*/  SYNCS.ARRIVE.TRANS64.A1T0 RZ, [R17+URZ+0x29800], RZ ;  /* 0x029800ff11ff79a7 */ /* 0x0001e2000810003f */
[----:B------:R-:W-:Y:S01]  /*ed40*/  BSSY B0, `(.L_x_365) ;  /* 0x0000003000007945 */ /* 0x000fe20003800000 */
[----:B------:R-:W1:Y:S03]  /*ed50*/  SYNCS.PHASECHK.TRANS64.TRYWAIT P0, [R17+URZ+0x29820], R0 ;  /* 0x02982000110075a7 */ /* 0x000e66000800017f */
[----:B01----:R-:W-:Y:S05]  /*ed60*/  @!P0 BRA `(.L_x_366) ;  /* 0x0000002c00dc8947 */ /* 0x003fea0003800000 */
.L_x_441:
[----:B------:R-:W-:Y:S05]  /*ed70*/  BSYNC B0 ;  /* 0x0000000000007941 */ /* 0x000fea0003800000 */
.L_x_365:
[----:B------:R-:W-:-:S06]  /*ed80*/  UISETP.GE.AND UP0, UPT, UR41, 0xa1, UPT ;  /* 0x000000a12900788c */ /* 0x000fcc000bf06270 */
[----:B------:R-:W-:-:S13]  /*ed90*/  PLOP3.LUT P0, PT, PT, PT, UP0, 0x80, 0x0 ;  /* 0x000000000000781c */ /* 0x000fda0003f0f008 */
[----:B------:R-:W-:Y:S05]  /*eda0*/  @!P0 BRA `(.L_x_367) ;  /* 0x0000001000088947 */ /* 0x000fea0003800000 */
[----:B0-----:R0:W5:Y:S01]  /*edb0*/  LDL.LU R0, [R1] ;  /* 0x0000000001007983 */ /* 0x0011620000300800 */
[----:B------:R-:W-:Y:S01]  /*edc0*/  UIADD3 UR4, UR40, -0x2, URZ ;  /* 0xfffffffe28047890 */ /* 0x000fe2000fffe03f */
[----:B------:R-:W-:-:S05]  /*edd0*/  IMAD.MOV.U32 R3, RZ, RZ, R18 ;  /* 0x000000ffff037224 */ /* 0x000fca00078e0012 */
[----:B------:R-:W-:-:S07]  /*ede0*/  IMAD.U32 R2, RZ, RZ, UR4 ;  /* 0x00000004ff027e24 */ /* 0x000fce000f8e00ff */
.L_x_389:
[----:B-1----:R-:W4:Y:S01]  /*edf0*/  LDL R4, [R1+0x8] ;  /* 0x0000080001047983 */ /* 0x002f220000100800 */
[----:B------:R-:W-:Y:S01]  /*ee00*/  VIADD R18, R3, 0x1 ;  /* 0x0000000103127836 */ /* 0x000fe20000000000 */
[----:B------:R-:W-:Y:S05]  /*ee10*/  YIELD ;  /* 0x0000000000007946 */ /* 0x000fea0003800000 */
[C---:B------:R-:W-:Y:S01]  /*ee20*/  ISETP.NE.AND P0, PT, R18.reuse, 0x2, PT ;  /* 0x000000021200780c */ /* 0x040fe20003f05270 */
[----:B------:R-:W-:Y:S03]  /*ee30*/  BSSY B0, `(.L_x_368) ;  /* 0x0000089000007945 */ /* 0x000fe60003800000 */
[----:B------:R-:W-:-:S02]  /*ee40*/  SEL R18, R18, RZ, P0 ;  /* 0x000000ff12127207 */ /* 0x000fc40000000000 */
[----:B----4-:R-:W-:Y:S02]  /*ee50*/  LOP3.LUT P1, RZ, R4, 0x1, RZ, 0xc0, !PT ;  /* 0x0000000104ff7812 */ /* 0x010fe4000782c0ff */
[----:B------:R-:W-:-:S04]  /*ee60*/  SEL R4, RZ, 0x1, P0 ;  /* 0x00000001ff047807 */ /* 0x000fc80000000000 */
[----:B-----5:R-:W-:-:S05]  /*ee70*/  LOP3.LUT R9, R0, R4, RZ, 0x3c, !PT ;  /* 0x0000000400097212 */ /* 0x020fca00078e3cff */
[----:B------:R1:W-:Y:S02]  /*ee80*/  STL [R1], R9 ;  /* 0x0000000901007387 */ /* 0x0003e40000100800 */
[----:B------:R-:W-:Y:S05]  /*ee90*/  @!P1 BRA `(.L_x_369) ;  /* 0x0000000800089947 */ /* 0x000fea0003800000 */
[----:B------:R-:W-:Y:S01]  /*eea0*/  ULDC.64 UR4, c[0x0][0x418] ;  /* 0x0001060000047ab9 */ /* 0x000fe20000000a00 */
[----:B------:R-:W-:Y:S01]  /*eeb0*/  IMAD.MOV.U32 R8, RZ, RZ, R2 ;  /* 0x000000ffff087224 */ /* 0x000fe200078e0002 */
[----:B------:R-:W-:-:S04]  /*eec0*/  ISETP.NE.U32.AND P0, PT, RZ, UR4, PT ;  /* 0x00000004ff007c0c */ /* 0x000fc8000bf05070 */
[----:B------:R-:W-:-:S13]  /*eed0*/  ISETP.NE.AND.EX P0, PT, RZ, UR5, PT, P0 ;  /* 0x00000005ff007c0c */ /* 0x000fda000bf05300 */
[----:B------:R-:W-:Y:S05]  /*eee0*/  @!P0 BRA `(.L_x_370) ;  /* 0x00000000004c8947 */ /* 0x000fea0003800000 */
[----:B------:R-:W4:Y:S01]  /*eef0*/  LDL R10, [R1+0xc] ;  /* 0x00000c00010a7983 */ /* 0x000f220000100800 */
[----:B------:R-:W0:Y:S01]  /*ef00*/  LDC R8, c[0x0][0x43c] ;  /* 0x00010f00ff087b82 */ /* 0x000e220000000800 */
[----:B------:R-:W-:Y:S02]  /*ef10*/  ULDC.64 UR6, c[0x0][0x428] ;  /* 0x00010a0000067ab9 */ /* 0x000fe40000000a00 */
[----:B------:R-:W2:Y:S01]  /*ef20*/  LDL R7, [R1+0x4] ;  /* 0x0000040001077983 */ /* 0x000ea20000100800 */
[----:B0-----:R-:W-:-:S13]  /*ef30*/  ISETP.NE.AND P0, PT, R8, 0x1, PT ;  /* 0x000000010800780c */ /* 0x001fda0003f05270 */
[----:B---3--:R-:W0:Y:S02]  /*ef40*/  @P0 LDC.64 R4, c[0x0][0x440] ;  /* 0x00011000ff040b82 */ /* 0x008e240000000a00 */
[----:B0-----:R-:W-:-:S04]  /*ef50*/  @P0 IMAD.HI.U32 R6, R2, R4, RZ ;  /* 0x0000000402060227 */ /* 0x001fc800078e00ff */
[----:B------:R-:W-:Y:S01]  /*ef60*/  IMAD.MOV.U32 R4, RZ, RZ, R2 ;  /* 0x000000ffff047224 */ /* 0x000fe200078e0002 */
[----:B------:R-:W-:-:S05]  /*ef70*/  @P0 SHF.R.U32.HI R4, RZ, R5, R6 ;  /* 0x00000005ff040219 */ /* 0x000fca0000011606 */
[----:B------:R-:W-:-:S04]  /*ef80*/  IMAD.MOV R5, RZ, RZ, -R4 ;  /* 0x000000ffff057224 */ /* 0x000fc800078e0a04 */
[----:B------:R-:W-:Y:S01]  /*ef90*/  IMAD R8, R8, R5, R2 ;  /* 0x0000000508087224 */ /* 0x000fe200078e0202 */
[----:B------:R-:W-:Y:S01]  /*efa0*/  SHF.R.S32.HI R5, RZ, 0x1f, R4 ;  /* 0x0000001fff057819 */ /* 0x000fe20000011404 */
[----:B----4-:R-:W-:-:S04]  /*efb0*/  IMAD R6, R10, UR6, RZ ;  /* 0x000000060a067c24 */ /* 0x010fc8000f8e02ff */
[C---:B--2---:R-:W-:Y:S02]  /*efc0*/  IMAD R6, R7.reuse, UR7, R6 ;  /* 0x0000000707067c24 */ /* 0x044fe4000f8e0206 */
[----:B------:R-:W-:-:S04]  /*efd0*/  IMAD.WIDE.U32 R4, R7, UR6, R4 ;  /* 0x0000000607047c25 */ /* 0x000fc8000f8e0004 */
[----:B------:R-:W-:Y:S01]  /*efe0*/  IMAD.IADD R5, R6, 0x1, R5 ;  /* 0x0000000106057824 */ /* 0x000fe200078e0205 */
[----:B------:R-:W-:-:S04]  /*eff0*/  LEA R6, P0, R4, UR4, 0x2 ;  /* 0x0000000404067c11 */ /* 0x000fc8000f8010ff */
[----:B------:R-:W-:-:S05]  /*f000*/  LEA.HI.X R7, R4, UR5, R5, 0x2, P0 ;  /* 0x0000000504077c11 */ /* 0x000fca00080f1405 */
[----:B------:R4:W5:Y:S04]  /*f010*/  LDG.E R16, desc[UR48][R6.64] ;  /* 0x0000003006107981 */ /* 0x000968000c1e1900 */
.L_x_370:
[----:B------:R-:W4:Y:S01]  /*f020*/  S2R R4, SR_TID.X ;  /* 0x0000000000047919 */ /* 0x000f220000002100 */
[----:B---3--:R-:W-:Y:S01]  /*f030*/  IMAD R5, R18, 0x8, R17 ;  /* 0x0000000812057824 */ /* 0x008fe200078e0211 */
[----:B------:R-:W-:Y:S01]  /*f040*/  BSSY B1, `(.L_x_371) ;  /* 0x0000006000017945 */ /* 0x000fe20003800000 */
[----:B----4-:R-:W-:Y:S02]  /*f050*/  LOP3.LUT R6, R4, 0x7f, RZ, 0xc0, !PT ;  /* 0x0000007f04067812 */ /* 0x010fe400078ec0ff */
[----:B------:R-:W-:Y:S02]  /*f060*/  SHF.L.U32 R4, R9, 0x1f, RZ ;  /* 0x0000001f09047819 */ /* 0x000fe400000006ff */
[----:B------:R-:W-:Y:S02]  /*f070*/  ISETP.NE.AND P1, PT, R6, RZ, PT ;  /* 0x000000ff0600720c */ /* 0x000fe40003f25270 */
[----:B------:R-:W3:Y:S02]  /*f080*/  SYNCS.PHASECHK.TRANS64.TRYWAIT P0, [R5+URZ+0x29880], R4 ;  /* 0x02988004050075a7 */ /* 0x000ee4000800017f */
[----:B---3--:R-:W-:Y:S09]  /*f090*/  @!P0 BRA `(.L_x_372) ;  /* 0x0000002c00248947 */ /* 0x008ff20003800000 */
.L_x_442:
[----:B------:R-:W-:Y:S05]  /*f0a0*/  BSYNC B1 ;  /* 0x0000000000017941 */ /* 0x000fea0003800000 */
.L_x_371:
[----:B------:R-:W-:Y:S04]  /*f0b0*/  BSSY B1, `(.L_x_373) ;  /* 0x0000009000017945 */ /* 0x000fe80003800000 */
[----:B------:R-:W-:Y:S05]  /*f0c0*/  @P1 BRA `(.L_x_374) ;  /* 0x00000000001c1947 */ /* 0x000fea0003800000 */
[----:B------:R-:W4:Y:S02]  /*f0d0*/  S2R R6, SR_TID.X ;  /* 0x0000000000067919 */ /* 0x000f240000002100 */
[----:B----4-:R-:W-:Y:S01]  /*f0e0*/  LOP3.LUT R7, R6, 0x1f, RZ, 0xc0, !PT ;  /* 0x0000001f06077812 */ /* 0x010fe200078ec0ff */
[----:B------:R-:W-:-:S03]  /*f0f0*/  IMAD.MOV.U32 R6, RZ, RZ, 0x5000 ;  /* 0x00005000ff067424 */ /* 0x000fc600078e00ff */
[----:B------:R-:W-:Y:S01]  /*f100*/  ISETP.NE.AND P0, PT, R7, RZ, PT ;  /* 0x000000ff0700720c */ /* 0x000fe20003f05270 */
[----:B------:R4:W-:-:S12]  /*f110*/  SYNCS.ARRIVE.TRANS64 RZ, [R5+URZ+0x29870], R6 ;  /* 0x0298700605ff79a7 */ /* 0x0009d8000800003f */
[----:B----4-:R-:W-:Y:S05]  /*f120*/  @!P0 BRA `(.L_x_374) ;  /* 0x0000000000048947 */ /* 0x010fea0003800000 */
[----:B------:R-:W-:Y:S01]  /*f130*/  BPT.TRAP 0x1 ;  /* 0x000000040000795c */ /* 0x000fe20000300000 */
.L_x_374:
[----:B------:R-:W-:Y:S05]  /*f140*/  BSYNC B1 ;  /* 0x0000000000017941 */ /* 0x000fea0003800000 */
.L_x_373:
[----:B------:R-:W-:Y:S01]  /*f150*/  IMAD.MOV.U32 R10, RZ, RZ, RZ ;  /* 0x000000ffff0a7224 */ /* 0x000fe200078e00ff */
[----:B------:R-:W-:Y:S01]  /*f160*/  UIADD3 UR4, UP0, UR52, 0x470, URZ ;  /* 0x0000047034047890 */ /* 0x000fe2000ff1e03f */
[----:B------:R-:W-:Y:S01]  /*f170*/  IMAD.MOV.U32 R6, RZ, RZ, 0xa0 ;  /* 0x000000a0ff067424 */ /* 0x000fe200078e00ff */
[----:B------:R-:W-:Y:S01]  /*f180*/  PLOP3.LUT P0, PT, PT, PT, PT, 0x80, 0x0 ;  /* 0x000000000000781c */ /* 0x000fe20003f0f070 */
[----:B------:R-:W-:Y:S01]  /*f190*/  IMAD R7, R18, 0x5000, R17 ;  /* 0x0000500012077824 */ /* 0x000fe200078e0211 */
[----:B------:R-:W-:Y:S01]  /*f1a0*/  R2UR UR10, R10 ;  /* 0x000000000a0a72ca */ /* 0x000fe200000e0000 */
[----:B------:R-:W-:Y:S01]  /*f1b0*/  IMAD R6, R8, R6, UR42 ;  /* 0x0000002a08067e24 */ /* 0x000fe2000f8e0206 */
[----:B------:R-:W-:Y:S01]  /*f1c0*/  UIADD3.X UR5, URZ, UR53, URZ, UP0, !UPT ;  /* 0x000000353f057290 */ /* 0x000fe200087fe43f */
[----:B------:R-:W-:Y:S01]  /*f1d0*/  VIADD R7, R7, 0xa400 ;  /* 0x0000a40007077836 */ /* 0x000fe20000000000 */
[----:B------:R-:W-:Y:S01]  /*f1e0*/  UMOV UR6, 0x0 ;  /* 0x0000000000067882 */ /* 0x000fe20000000000 */
[----:B------:R-:W-:Y:S01]  /*f1f0*/  VIADD R8, R5, 0x29870 ;  /* 0x0002987005087836 */ /* 0x000fe20000000000 */
[----:B------:R-:W-:-:S09]  /*f200*/  UMOV UR7, 0x14f00000 ;  /* 0x14f0000000077882 */ /* 0x000fd20000000000 */
.L_x_375:
        /* <DEDUP_REMOVED lines=9> */
[----:B----4-:R-:W-:Y:S05]  /*f2a0*/  @P0 BRA.U.ANY `(.L_x_375) ;  /* 0xfffffffd00d80947 */ /* 0x010fea000393ffff */
[----:B------:R-:W4:Y:S01]  /*f2b0*/  SYNCS.PHASECHK.TRANS64.TRYWAIT P0, [R5+URZ+0x29840], R4 ;  /* 0x02984004050075a7 */ /* 0x000f22000800017f */
[----:B------:R-:W-:Y:S04]  /*f2c0*/  BSSY B1, `(.L_x_376) ;  /* 0x0000002000017945 */ /* 0x000fe80003800000 */
[----:B----4-:R-:W-:Y:S05]  /*f2d0*/  @!P0 BRA `(.L_x_377) ;  /* 0x0000002800a88947 */ /* 0x010fea0003800000 */
.L_x_443:
[----:B------:R-:W-:Y:S05]  /*f2e0*/  BSYNC B1 ;  /* 0x0000000000017941 */ /* 0x000fea0003800000 */
.L_x_376:
[----:B------:R-:W-:Y:S01]  /*f2f0*/  BSSY B1, `(.L_x_378) ;  /* 0x000000b000017945 */ /* 0x000fe20003800000 */
[----:B------:R-:W-:Y:S02]  /*f300*/  IMAD.MOV.U32 R8, RZ, RZ, 0x0 ;  /* 0x00000000ff087424 */ /* 0x000fe400078e00ff */
[----:B-1----:R-:W-:Y:S01]  /*f310*/  IMAD.MOV.U32 R9, RZ, RZ, 0x14f00000 ;  /* 0x14f00000ff097424 */ /* 0x002fe200078e00ff */
[----:B------:R-:W-:Y:S06]  /*f320*/  @P1 BRA `(.L_x_379) ;  /* 0x00000000001c1947 */ /* 0x000fec0003800000 */
[----:B------:R-:W1:Y:S01]  /*f330*/  S2R R7, SR_TID.X ;  /* 0x0000000000077919 */ /* 0x000e620000002100 */
[----:B---34-:R-:W-:-:S04]  /*f340*/  IMAD.MOV.U32 R4, RZ, RZ, 0x7800 ;  /* 0x00007800ff047424 */ /* 0x018fc800078e00ff */
[----:B------:R3:W-:Y:S01]  /*f350*/  SYNCS.ARRIVE.TRANS64 RZ, [R5+URZ+0x29830], R4 ;  /* 0x0298300405ff79a7 */ /* 0x0007e2000800003f */
[----:B-1----:R-:W-:-:S04]  /*f360*/  LOP3.LUT R7, R7, 0x1f, RZ, 0xc0, !PT ;  /* 0x0000001f07077812 */ /* 0x002fc800078ec0ff */
[----:B------:R-:W-:-:S13]  /*f370*/  ISETP.NE.AND P0, PT, R7, RZ, PT ;  /* 0x000000ff0700720c */ /* 0x000fda0003f05270 */
[----:B---3--:R-:W-:Y:S05]  /*f380*/  @!P0 BRA `(.L_x_379) ;  /* 0x0000000000048947 */ /* 0x008fea0003800000 */
[----:B------:R-:W-:Y:S01]  /*f390*/  BPT.TRAP 0x1 ;  /* 0x000000040000795c */ /* 0x000fe20000300000 */
.L_x_379:
[----:B------:R-:W-:Y:S05]  /*f3a0*/  BSYNC B1 ;  /* 0x0000000000017941 */ /* 0x000fea0003800000 */
.L_x_378:
[----:B------:R-:W-:Y:S01]  /*f3b0*/  R2UR UR10, R10 ;  /* 0x000000000a0a72ca */ /* 0x000fe200000e0000 */
[----:B---34-:R-:W-:Y:S01]  /*f3c0*/  IMAD R4, R18, 0x7800, R17 ;  /* 0x0000780012047824 */ /* 0x018fe200078e0211 */
[----:B------:R-:W-:Y:S01]  /*f3d0*/  R2UR UR6, R8 ;  /* 0x00000000080672ca */ /* 0x000fe200000e0000 */
[----:B------:R-:W-:Y:S01]  /*f3e0*/  UIADD3 UR4, UP0, UR52, 0x370, URZ ;  /* 0x0000037034047890 */ /* 0x000fe2000ff1e03f */
[----:B------:R-:W-:Y:S01]  /*f3f0*/  R2UR UR7, R9 ;  /* 0x00000000090772ca */ /* 0x000fe200000e0000 */
[----:B------:R-:W-:Y:S01]  /*f400*/  VIADD R5, R5, 0x29830 ;  /* 0x0002983005057836 */ /* 0x000fe20000000000 */
[----:B------:R-:W-:Y:S01]  /*f410*/  PLOP3.LUT P0, PT, PT, PT, PT, 0x80, 0x0 ;  /* 0x000000000000781c */ /* 0x000fe20003f0f070 */
[----:B------:R-:W-:Y:S01]  /*f420*/  VIADD R7, R4, 0x1a400 ;  /* 0x0001a40004077836 */ /* 0x000fe20000000000 */
[----:B------:R-:W-:-:S12]  /*f430*/  UIADD3.X UR5, URZ, UR53, URZ, UP0, !UPT ;  /* 0x000000353f057290 */ /* 0x000fd800087fe43f */
.L_x_380:
        /* <DEDUP_REMOVED lines=10> */
[----:B------:R-:W-:Y:S01]  /*f4e0*/  R2UR UR6, R8 ;  /* 0x00000000080672ca */ /* 0x000fe200000e0000 */
[----:B------:R-:W-:Y:S01]  /*f4f0*/  VIADD R7, R4, 0x1cc00 ;  /* 0x0001cc0004077836 */ /* 0x000fe20000000000 */
[----:B------:R-:W-:Y:S01]  /*f500*/  R2UR UR7, R9 ;  /* 0x00000000090772ca */ /* 0x000fe200000e0000 */
[----:B------:R-:W-:Y:S01]  /*f510*/  UMOV UR10, 0x40 ;  /* 0x00000040000a7882 */ /* 0x000fe20000000000 */
[----:B------:R-:W-:-:S13]  /*f520*/  PLOP3.LUT P0, PT, PT, PT, PT, 0x80, 0x0 ;  /* 0x000000000000781c */ /* 0x000fda0003f0f070 */
.L_x_381:
        /* <DEDUP_REMOVED lines=15> */
.L_x_382:
        /* <DEDUP_REMOVED lines=10> */
.L_x_369:
[----:B------:R-:W-:Y:S05]  /*f6c0*/  BSYNC B0 ;  /* 0x0000000000007941 */ /* 0x000fea0003800000 */
.L_x_368:
[----:B------:R-:W-:-:S06]  /*f6d0*/  UISETP.NE.AND UP0, UPT, UR39, 0x3, UPT ;  /* 0x000000032700788c */ /* 0x000fcc000bf05270 */
[----:B------:R-:W-:-:S13]  /*f6e0*/  PLOP3.LUT P0, PT, PT, PT, UP0, 0x80, 0x0 ;  /* 0x000000000000781c */ /* 0x000fda0003f0f008 */
[----:B------:R-:W-:Y:S05]  /*f6f0*/  @!P0 BRA `(.L_x_383) ;  /* 0x0000000000048947 */ /* 0x000fea0003800000 */
[----:B------:R-:W-:Y:S01]  /*f700*/  BPT.TRAP 0x1 ;  /* 0x000000040000795c */ /* 0x000fe20000300000 */
.L_x_383:
[----:B------:R-:W-:Y:S01]  /*f710*/  IMAD.U32 R4, RZ, RZ, UR44 ;  /* 0x0000002cff047e24 */ /* 0x000fe2000f8e00ff */
[----:B------:R-:W-:Y:S01]  /*f720*/  BSSY B0, `(.L_x_384) ;  /* 0x0000007000007945 */ /* 0x000fe20003800000 */
[----:B------:R-:W-:-:S03]  /*f730*/  IMAD R19, R3, 0x8, R17 ;  /* 0x0000000803137824 */ /* 0x000fc600078e0211 */
[----:B------:R-:W-:Y:S02]  /*f740*/  ISETP.NE.AND P1, PT, R4, 0x3, PT ;  /* 0x000000030400780c */ /* 0x000fe40003f25270 */
[----:B------:R-:W-:-:S04]  /*f750*/  LOP3.LUT R4, R0, 0x1, RZ, 0x3c, !PT ;  /* 0x0000000100047812 */ /* 0x000fc800078e3cff */
[----:B------:R-:W-:-:S04]  /*f760*/  SHF.L.U32 R4, R4, 0x1f, RZ ;  /* 0x0000001f04047819 */ /* 0x000fc800000006ff */
[----:B------:R-:W4:Y:S02]  /*f770*/  SYNCS.PHASECHK.TRANS64.TRYWAIT P0, [R19+URZ+0x29870], R4 ;  /* 0x02987004130075a7 */ /* 0x000f24000800017f */
[----:B----4-:R-:W-:Y:S05]  /*f780*/  @!P0 BRA `(.L_x_385) ;  /* 0x0000002400908947 */ /* 0x010fea0003800000 */
.L_x_444:
[----:B------:R-:W-:Y:S05]  /*f790*/  BSYNC B0 ;  /* 0x0000000000007941 */ /* 0x000fea0003800000 */
.L_x_384:
[----:B------:R-:W-:Y:S05]  /*f7a0*/  @!P1 BRA `(.L_x_386) ;  /* 0x0000000000049947 */ /* 0x000fea0003800000 */
[----:B------:R-:W-:Y:S01]  /*f7b0*/  BPT.TRAP 0x1 ;  /* 0x000000040000795c */ /* 0x000fe20000300000 */
.L_x_386:
[----:B------:R-:W-:Y:S01]  /*f7c0*/  SHF.L.U32 R0, R0, 0x1f, RZ ;  /* 0x0000001f00007819 */ /* 0x000fe200000006ff */
[----:B------:R-:W-:-:S03]  /*f7d0*/  IMAD R12, R3, 0x5000, RZ ;  /* 0x00005000030c7824 */ /* 0x000fc600078e02ff */
[----:B------:R-:W5:Y:S02]  /*f7e0*/  SYNCS.PHASECHK.TRANS64.TRYWAIT P0, [R19+URZ+0x29860], R0 ;  /* 0x02986000130075a7 */ /* 0x000f64000800017f */
[----:B-----5:R-:W-:Y:S05]  /*f7f0*/  @!P0 BRA `(.L_x_387) ;  /* 0x0000002400888947 */ /* 0x020fea0003800000 */
.L_x_445:
[----:B------:R-:W5:Y:S04]  /*f800*/  LDL R3, [R1+0x1c] ;  /* 0x00001c0001037983 */ /* 0x000f680000100800 */
[----:B------:R-:W2:Y:S01]  /*f810*/  LDL R13, [R1+0x18] ;  /* 0x00001800010d7983 */ /* 0x000ea20000100800 */
[----:B------:R-:W-:Y:S05]  /*f820*/  WARPSYNC.ALL ;  /* 0x0000000000007948 */ /* 0x000fea0003800000 */
[----:B-----5:R-:W-:-:S02]  /*f830*/  LOP3.LUT R0, R12, R3, RZ, 0xfc, !PT ;  /* 0x000000030c007212 */ /* 0x020fc400078efcff */
[----:B------:R-:W5:Y:S01]  /*f840*/  S2R R3, SR_TID.X ;  /* 0x0000000000037919 */ /* 0x000f620000002100 */
[----:B--2---:R-:W-:Y:S02]  /*f850*/  LOP3.LUT R20, R12, R13, RZ, 0xfc, !PT ;  /* 0x0000000d0c147212 */ /* 0x004fe400078efcff */
[----:B------:R-:W-:-:S03]  /*f860*/  IMAD.IADD R0, R17, 0x1, R0 ;  /* 0x0000000111007824 */ /* 0x000fc600078e0200 */
[----:B------:R-:W-:Y:S02]  /*f870*/  IMAD.IADD R20, R17, 0x1, R20 ;  /* 0x0000000111147824 */ /* 0x000fe400078e0214 */
[----:B-1----:R-:W4:Y:S01]  /*f880*/  LDSM.16.MT88.4 R8, [R0+0xa400] ;  /* 0x00a400000008783b */ /* 0x002f220000004200 */
[----:B-----5:R-:W-:Y:S01]  /*f890*/  LOP3.LUT P0, RZ, R3, 0x4, RZ, 0xc0, !PT ;  /* 0x0000000403ff7812 */ /* 0x020fe2000780c0ff */
[----:B------:R-:W-:-:S05]  /*f8a0*/  IMAD.MOV.U32 R3, RZ, RZ, 0x40 ;  /* 0x00000040ff037424 */ /* 0x000fca00078e00ff */
[----:B------:R-:W-:-:S05]  /*f8b0*/  SEL R3, R3, 0xffffffc0, !P0 ;  /* 0xffffffc003037807 */ /* 0x000fca0004000000 */
[----:B------:R-:W-:Y:S01]  /*f8c0*/  IMAD.IADD R3, R3, 0x1, R0 ;  /* 0x0000000103037824 */ /* 0x000fe200078e0200 */
[C-C-:B----4-:R-:W-:Y:S02]  /*f8d0*/  PRMT R4, R8.reuse, 0x6420, R9.reuse ;  /* 0x0000642008047816 */ /* 0x150fe40000000009 */
[----:B---3--:R-:W-:Y:S02]  /*f8e0*/  PRMT R5, R8, 0x7531, R9 ;  /* 0x0000753108057816 */ /* 0x008fe40000000009 */
        /* <DEDUP_REMOVED lines=9> */
[----:B------:R-:W1:Y:S02]  /*f980*/  LDSM.16.MT88.4 R8, [R0+0xb400] ;  /* 0x00b400000008783b */ /* 0x000e640000004200 */
        /* <DEDUP_REMOVED lines=55> */
.L_x_388:
[----:B------:R-:W3:Y:S01]  /*fd00*/  S2R R0, SR_TID.X ;  /* 0x0000000000007919 */ /* 0x000ee20000002100 */
[----:B--2---:R2:W-:Y:S01]  /*fd10*/  SYNCS.ARRIVE.TRANS64.A1T0 RZ, [R19+URZ+0x29850], RZ ;  /* 0x029850ff13ff79a7 */ /* 0x0045e2000810003f */
[----:B---3--:R-:W-:Y:S01]  /*fd20*/  LOP3.LUT R0, R0, 0x7f, RZ, 0xc0, !PT ;  /* 0x0000007f00007812 */ /* 0x008fe200078ec0ff */
[----:B------:R-:W-:Y:S03]  /*fd30*/  BAR.SYNC.DEFER_BLOCKING 0x2, 0x80 ;  /* 0x0082000000007b1d */ /* 0x000fe60000010000 */
[----:B------:R-:W-:-:S03]  /*fd40*/  ISETP.NE.AND P0, PT, R0, RZ, PT ;  /* 0x000000ff0000720c */ /* 0x000fc60003f05270 */
[----:B------:R4:W5:Y:S10]  /*fd50*/  LDL R0, [R1] ;  /* 0x0000000001007983 */ /* 0x0009740000100800 */
[----:B--2---:R-:W-:-:S05]  /*fd60*/  @!P0 VIADD R19, R19, 0x29880 ;  /* 0x0002988013138836 */ /* 0x004fca0000000000 */
[----:B------:R-:W-:-:S04]  /*fd70*/  @!P0 PRMT R19, RZ, 0x654, R19 ;  /* 0x00000654ff138816 */ /* 0x000fc80000000013 */
[----:B------:R4:W-:Y:S01]  /*fd80*/  @!P0 SYNCS.ARRIVE.TRANS64.RED.A1T0 RZ, [R19+URZ], RZ ;  /* 0x000000ff13ff89a7 */ /* 0x0009e2000810043f */
[C---:B------:R-:W-:Y:S01]  /*fd90*/  ISETP.GT.AND P0, PT, R2.reuse, RZ, PT ;  /* 0x000000ff0200720c */ /* 0x040fe20003f04270 */
[----:B------:R-:W-:Y:S02]  /*fda0*/  VIADD R2, R2, 0xffffffff ;  /* 0xffffffff02027836 */ /* 0x000fe40000000000 */
[----:B------:R-:W-:-:S10]  /*fdb0*/  IMAD.MOV.U32 R3, RZ, RZ, R18 ;  /* 0x000000ffff037224 */ /* 0x000fd400078e0012 */
[----:B----4-:R-:W-:Y:S05]  /*fdc0*/  @P0 BRA `(.L_x_389) ;  /* 0xfffffff000080947 */ /* 0x010fea000383ffff */
.L_x_367:
[----:B-1----:R-:W1:Y:S01]  /*fdd0*/  S2R R4, SR_TID.X ;  /* 0x0000000000047919 */ /* 0x002e620000002100 */
[----:B------:R-:W-:Y:S01]  /*fde0*/  BSSY B0, `(.L_x_390) ;  /* 0x0000011000007945 */ /* 0x000fe20003800000 */
[----:B-1----:R-:W-:-:S04]  /*fdf0*/  LOP3.LUT R4, R4, 0x7f, RZ, 0xc0, !PT ;  /* 0x0000007f04047812 */ /* 0x002fc800078ec0ff */
[----:B------:R-:W-:-:S13]  /*fe00*/  ISETP.NE.AND P0, PT, R4, RZ, PT ;  /* 0x000000ff0400720c */ /* 0x000fda0003f05270 */
[----:B------:R-:W-:Y:S05]  /*fe10*/  @P0 BRA `(.L_x_391) ;  /* 0x0000000000340947 */ /* 0x000fea0003800000 */
[----:B------:R-:W1:Y:S01]  /*fe20*/  S2R R3, SR_LANEID ;  /* 0x0000000000037919 */ /* 0x000e620000000000 */
[----:B------:R-:W-:Y:S02]  /*fe30*/  VOTEU.ANY UR4, UPT, PT ;  /* 0x0000000000047886 */ /* 0x000fe400038e0100 */
[----:B0----5:R-:W1:Y:S08]  /*fe40*/  FLO.U32 R0, UR4 ;  /* 0x0000000400007d00 */ /* 0x021e7000080e0000 */
[----:B---3--:R-:W0:Y:S01]  /*fe50*/  POPC R5, UR4 ;  /* 0x0000000400057d09 */ /* 0x008e220008000000 */
[----:B-1----:R-:W-:-:S02]  /*fe60*/  ISETP.EQ.U32.AND P1, PT, R0, R3, PT ;  /* 0x000000030000720c */ /* 0x002fc40003f22070 */
[----:B------:R-:W0:Y:S11]  /*fe70*/  LDC.64 R2, c[0x0][0xc60] ;  /* 0x00031800ff027b82 */ /* 0x000e360000000a00 */
[----:B0-----:R-:W3:Y:S01]  /*fe80*/  @P1 ATOMG.E.ADD.STRONG.GPU PT, R3, desc[UR48][R2.64], R5 ;  /* 0x00000005020319a8 */ /* 0x001ee200081ee1f0 */
[----:B------:R-:W0:Y:S02]  /*fe90*/  S2R R4, SR_LTMASK ;  /* 0x0000000000047919 */ /* 0x000e240000003900 */
[----:B0-----:R-:W-:-:S04]  /*fea0*/  LOP3.LUT R4, R4, UR4, RZ, 0xc0, !PT ;  /* 0x0000000404047c12 */ /* 0x001fc8000f8ec0ff */
[----:B------:R-:W0:Y:S01]  /*feb0*/  POPC R7, R4 ;  /* 0x0000000400077309 */ /* 0x000e220000000000 */
[----:B---3--:R-:W0:Y:S02]  /*fec0*/  SHFL.IDX PT, R0, R3, R0, 0x1f ;  /* 0x00001f0003007589 */ /* 0x008e2400000e0000 */
[----:B0-----:R-:W-:-:S05]  /*fed0*/  IADD3 R0, R0, UR43, R7 ;  /* 0x0000002b00007c10 */ /* 0x001fca000fffe007 */
[----:B------:R1:W-:Y:S02]  /*fee0*/  STL [R1+0x10], R0 ;  /* 0x0000100001007387 */ /* 0x0003e40000100800 */
.L_x_391:
[----:B------:R-:W-:Y:S05]  /*fef0*/  BSYNC B0 ;  /* 0x0000000000007941 */ /* 0x000fea0003800000 */
.L_x_390:
[----:B------:R-:W-:-:S06]  /*ff00*/  UISETP.NE.AND UP0, UPT, UR39, 0x3, UPT ;  /* 0x000000032700788c */ /* 0x000fcc000bf05270 */
[----:B------:R-:W-:-:S13]  /*ff10*/  PLOP3.LUT P1, PT, PT, PT, UP0, 0x80, 0x0 ;  /* 0x000000000000781c */ /* 0x000fda0003f2f008 */
[----:B------:R-:W-:Y:S05]  /*ff20*/  @!P1 BRA `(.L_x_392) ;  /* 0x0000000000049947 */ /* 0x000fea0003800000 */
[----:B------:R-:W-:Y:S01]  /*ff30*/  BPT.TRAP 0x1 ;  /* 0x000000040000795c */ /* 0x000fe20000300000 */
.L_x_392:
[----:B------:R-:W4:Y:S01]  /*ff40*/  LDL R2, [R1] ;  /* 0x0000000001027983 */ /* 0x000f220000100800 */
[----:B------:R-:W-:Y:S01]  /*ff50*/  IMAD R16, R18, 0x8, R17 ;  /* 0x0000000812107824 */ /* 0x000fe200078e0211 */
[----:B------:R-:W-:Y:S01]  /*ff60*/  BSSY B0, `(.L_x_393) ;  /* 0x0000007000007945 */ /* 0x000fe20003800000 */
[----:B01---5:R-:W-:-:S05]  /*ff70*/  IMAD.U32 R0, RZ, RZ, UR44 ;  /* 0x0000002cff007e24 */ /* 0x023fca000f8e00ff */
[----:B------:R-:W-:Y:S02]  /*ff80*/  ISETP.NE.AND P2, PT, R0, 0x3, PT ;  /* 0x000000030000780c */ /* 0x000fe40003f45270 */
[----:B----4-:R-:W-:-:S04]  /*ff90*/  LOP3.LUT R3, R2, 0x1, RZ, 0x3c, !PT ;  /* 0x0000000102037812 */ /* 0x010fc800078e3cff */
[----:B------:R-:W-:-:S04]  /*ffa0*/  SHF.L.U32 R3, R3, 0x1f, RZ ;  /* 0x0000001f03037819 */ /* 0x000fc800000006ff */
[----:B------:R-:W0:Y:S02]  /*ffb0*/  SYNCS.PHASECHK.TRANS64.TRYWAIT P1, [R16+URZ+0x29870], R3 ;  /* 0x02987003100075a7 */ /* 0x000e24000802017f */
[----:B0-----:R-:W-:Y:S05]  /*ffc0*/  @!P1 BRA `(.L_x_394) ;  /* 0x0000001c00a89947 */ /* 0x001fea0003800000 */
.L_x_446:
[----:B------:R-:W-:Y:S05]  /*ffd0*/  BSYNC B0 ;  /* 0x0000000000007941 */ /* 0x000fea0003800000 */
.L_x_393:
[----:B------:R-:W-:Y:S05]  /*ffe0*/  @!P2 BRA `(.L_x_395) ;  /* 0x000000000004a947 */ /* 0x000fea0003800000 */
[----:B------:R-:W-:Y:S01]  /*fff0*/  BPT.TRAP 0x1 ;  /* 0x000000040000795c */ /* 0x000fe20000300000 */
.L_x_395:
[----:B------:R-:W0:Y:S02]  /*10000*/  LDL R0, [R1] ;  /* 0x0000000001007983 */ /* 0x000e240000100800 */
[----:B0-----:R-:W-:-:S04]  /*10010*/  SHF.L.U32 R3, R0, 0x1f, RZ ;  /* 0x0000001f00037819 */ /* 0x001fc800000006ff */
[----:B------:R-:W0:Y:S02]  /*10020*/  SYNCS.PHASECHK.TRANS64.TRYWAIT P1, [R16+URZ+0x29860], R3 ;  /* 0x02986003100075a7 */ /* 0x000e24000802017f */
[----:B0-----:R-:W-:Y:S05]  /*10030*/  @!P1 BRA `(.L_x_396) ;  /* 0x0000001c00a09947 */ /* 0x001fea0003800000 */
.L_x_447:
[----:B------:R-:W4:Y:S04]  /*10040*/  LDL R2, [R1+0x1c] ;  /* 0x00001c0001027983 */ /* 0x000f280000100800 */
[----:B------:R-:W5:Y:S01]  /*10050*/  LDL R12, [R1+0x18] ;  /* 0x00001800010c7983 */ /* 0x000f620000100800 */
[----:B------:R-:W-:Y:S01]  /*10060*/  IMAD R0, R18, 0x5000, RZ ;  /* 0x0000500012007824 */ /* 0x000fe200078e02ff */
[----:B------:R-:W-:Y:S05]  /*10070*/  WARPSYNC.ALL ;  /* 0x0000000000007948 */ /* 0x000fea0003800000 */
[----:B------:R-:W1:Y:S01]  /*10080*/  S2R R9, SR_TID.X ;  /* 0x0000000000097919 */ /* 0x000e620000002100 */
[----:B------:R-:W-:Y:S01]  /*10090*/  IMAD.MOV.U32 R13, RZ, RZ, 0x40 ;  /* 0x00000040ff0d7424 */ /* 0x000fe200078e00ff */
[----:B-1----:R-:W-:-:S04]  /*100a0*/  LOP3.LUT P1, RZ, R9, 0x4, RZ, 0xc0, !PT ;  /* 0x0000000409ff7812 */ /* 0x002fc8000782c0ff */
[----:B------:R-:W-:Y:S02]  /*100b0*/  SEL R13, R13, 0xffffffc0, !P1 ;  /* 0xffffffc00d0d7807 */ /* 0x000fe40004800000 */
[C---:B----4-:R-:W-:Y:S02]  /*100c0*/  LOP3.LUT R2, R0.reuse, R2, RZ, 0xfc, !PT ;  /* 0x0000000200027212 */ /* 0x050fe400078efcff */
[----:B-----5:R-:W-:-:S03]  /*100d0*/  LOP3.LUT R0, R0, R12, RZ, 0xfc, !PT ;  /* 0x0000000c00007212 */ /* 0x020fc600078efcff */
[----:B------:R-:W-:-:S04]  /*100e0*/  IMAD.IADD R2, R17, 0x1, R2 ;  /* 0x0000000111027824 */ /* 0x000fc800078e0202 */
[----:B0-----:R-:W-:Y:S01]  /*100f0*/  IMAD.IADD R3, R13, 0x1, R2 ;  /* 0x000000010d037824 */ /* 0x001fe200078e0202 */
[----:B---3--:R-:W0:Y:S01]  /*10100*/  LDSM.16.MT88.4 R4, [R2+0xa400] ;  /* 0x00a400000204783b */ /* 0x008e220000004200 */
[----:B------:R-:W-:Y:S01]  /*10110*/  IMAD.IADD R0, R17, 0x1, R0 ;  /* 0x0000000111007824 */ /* 0x000fe200078e0200 */
[C-C-:B0-----:R-:W-:Y:S02]  /*10120*/  PRMT R8, R4.reuse, 0x6420, R5.reuse ;  /* 0x0000642004087816 */ /* 0x141fe40000000005 */
[----:B------:R-:W-:Y:S02]  /*10130*/  PRMT R9, R4, 0x7531, R5 ;  /* 0x0000753104097816 */ /* 0x000fe40000000005 */
[C-C-:B------:R-:W-:Y:S02]  /*10140*/  PRMT R10, R6.reuse, 0x6420, R7.reuse ;  /* 0x00006420060a7816 */ /* 0x140fe40000000007 */
[----:B------:R-:W-:Y:S02]  /*10150*/  PRMT R11, R6, 0x7531, R7 ;  /* 0x00007531060b7816 */ /* 0x000fe40000000007 */
[----:B------:R-:W0:Y:S04]  /*10160*/  LDSM.16.MT88.4 R4, [R3+0xa400] ;  /* 0x00a400000304783b */ /* 0x000e280000004200 */
[----:B------:R0:W-:Y:S02]  /*10170*/  STSM.16.M88.4 [R0+0x400], R8 ;  /* 0x0004000800007844 */ /* 0x0001e40000000200 */
[----:B0-----:R-:W-:-:S02]  /*10180*/  PRMT R8, R4, 0x6420, R5 ;  /* 0x0000642004087816 */ /* 0x001fc40000000005 */
[----:B------:R-:W-:Y:S02]  /*10190*/  PRMT R9, R4, 0x7531, R5 ;  /* 0x0000753104097816 */ /* 0x000fe40000000005 */
[C-C-:B------:R-:W-:Y:S02]  /*101a0*/  PRMT R10, R6.reuse, 0x6420, R7.reuse ;  /* 0x00006420060a7816 */ /* 0x140fe40000000007 */
[----:B------:R-:W-:-:S05]  /*101b0*/  PRMT R11, R6, 0x7531, R7 ;  /* 0x00007531060b7816 */ /* 0x000fca0000000007 */
[----:B------:R-:W-:Y:S04]  /*101c0*/  STSM.16.M88.4 [R0+0xc00], R8 ;  /* 0x000c000800007844 */ /* 0x000fe80000000200 */
[----:B------:R-:W0:Y:S02]  /*101d0*/  LDSM.16.MT88.4 R4, [R2+0xb400] ;  /* 0x00b400000204783b */ /* 0x000e240000004200 */
        /* <DEDUP_REMOVED lines=55> */
.L_x_397:
[----:B------:R-:W3:Y:S01]  /*10550*/  LDL.LU R2, [R1] ;  /* 0x0000000001027983 */ /* 0x000ee20000300800 */
[----:B0-----:R0:W-:Y:S01]  /*10560*/  SYNCS.ARRIVE.TRANS64.A1T0 RZ, [R16+URZ+0x29850], RZ ;  /* 0x029850ff10ff79a7 */ /* 0x0011e2000810003f */
[----:B------:R-:W-:Y:S02]  /*10570*/  VIADD R18, R18, 0x1 ;  /* 0x0000000112127836 */ /* 0x000fe40000000000 */
[----:B0-----:R-:W-:-:S05]  /*10580*/  @!P0 VIADD R16, R16, 0x29880 ;  /* 0x0002988010108836 */ /* 0x001fca0000000000 */
[----:B------:R-:W-:Y:S01]  /*10590*/  @!P0 PRMT R16, RZ, 0x654, R16 ;  /* 0x00000654ff108816 */ /* 0x000fe20000000010 */
[----:B------:R-:W-:Y:S06]  /*105a0*/  BAR.SYNC.DEFER_BLOCKING 0x2, 0x80 ;  /* 0x0082000000007b1d */ /* 0x000fec0000010000 */
[----:B------:R4:W-:Y:S01]  /*105b0*/  @!P0 SYNCS.ARRIVE.TRANS64.RED.A1T0 RZ, [R16+URZ], RZ ;  /* 0x000000ff10ff89a7 */ /* 0x0009e2000810043f */
[----:B------:R-:W-:-:S04]  /*105c0*/  ISETP.NE.AND P0, PT, R18, 0x2, PT ;  /* 0x000000021200780c */ /* 0x000fc80003f05270 */
[----:B-1----:R-:W-:Y:S02]  /*105d0*/  SEL R0, RZ, 0x1, P0 ;  /* 0x00000001ff007807 */ /* 0x002fe40000000000 */
[----:B------:R-:W-:Y:S02]  /*105e0*/  SEL R18, R18, RZ, P0 ;  /* 0x000000ff12127207 */ /* 0x000fe40000000000 */
[----:B---3--:R-:W-:-:S05]  /*105f0*/  LOP3.LUT R2, R2, R0, RZ, 0x3c, !PT ;  /* 0x0000000002027212 */ /* 0x008fca00078e3cff */
[----:B------:R4:W-:Y:S02]  /*10600*/  STL [R1], R2 ;  /* 0x0000000201007387 */ /* 0x0009e40000100800 */
.L_x_342:
[----:B------:R-:W-:Y:S05]  /*10610*/  BSYNC B7 ;  /* 0x0000000000077941 */ /* 0x000fea0003800000 */
.L_x_340:
[----:B0-----:R-:W3:Y:S02]  /*10620*/  LDL R0, [R1+0x8] ;  /* 0x0000080001007983 */ /* 0x001ee40000100800 */
[----:B---3--:R-:W-:-:S13]  /*10630*/  LOP3.LUT P0, RZ, R0, 0x2, RZ, 0xc0, !PT ;  /* 0x0000000200ff7812 */ /* 0x008fda000780c0ff */
[----:B------:R-:W-:Y:S05]  /*10640*/  @!P0 BRA `(.L_x_398) ;  /* 0x0000000000348947 */ /* 0x000fea0003800000 */
[----:B------:R-:W0:Y:S08]  /*10650*/  S2UR UR5, SR_CgaCtaId ;  /* 0x00000000000579c3 */ /* 0x000e300000008800 */
[----:B------:R-:W-:Y:S06]  /*10660*/  BAR.SYNC.DEFER_BLOCKING 0x5, 0x180 ;  /* 0x0146000000007b1d */ /* 0x000fec0000010000 */
[----:B------:R-:W-:-:S02]  /*10670*/  UMOV UR4, 0x400 ;  /* 0x0000040000047882 */ /* 0x000fc40000000000 */
[----:B0-----:R-:W-:-:S06]  /*10680*/  ULEA UR4, UR5, UR4, 0x18 ;  /* 0x0000000405047291 */ /* 0x001fcc000f8ec03f */
[----:B------:R-:W-:-:S05]  /*10690*/  IMAD.U32 R17, RZ, RZ, UR4 ;  /* 0x00000004ff117e24 */ /* 0x000fca000f8e00ff */
[----:B------:R-:W0:Y:S04]  /*106a0*/  LDS.128 R4, [R17+0x298d0] ;  /* 0x0298d00011047984 */ /* 0x000e280000000c00 */
[----:B0-----:R0:W-:Y:S01]  /*106b0*/  STL.64 [R1+0x10], R4 ;  /* 0x0000100401007387 */ /* 0x0011e20000100a00 */
[----:B----4-:R-:W-:Y:S02]  /*106c0*/  IMAD.MOV.U32 R2, RZ, RZ, R6 ;  /* 0x000000ffff027224 */ /* 0x010fe400078e0006 */
[----:B------:R-:W-:-:S03]  /*106d0*/  IMAD.MOV.U32 R0, RZ, RZ, R7 ;  /* 0x000000ffff007224 */ /* 0x000fc600078e0007 */
[----:B------:R-:W-:Y:S02]  /*106e0*/  R2UR UR36, R2 ;  /* 0x00000000022472ca */ /* 0x000fe400000e0000 */
[----:B------:R-:W-:Y:S01]  /*106f0*/  R2UR UR45, R0 ;  /* 0x00000000002d72ca */ /* 0x000fe200000e0000 */
[----:B------:R-:W-:Y:S06]  /*10700*/  BAR.ARV 0x4, 0x180 ;  /* 0x0106000000007b1d */ /* 0x000fec0000002000 */
[----:B------:R-:W-:Y:S08]  /*10710*/  BRA `(.L_x_399) ;  /* 0x0000000800387947 */ /* 0x000ff00003800000 */
.L_x_398:
[----:B----4-:R-:W0:Y:S01]  /*10720*/  S2R R2, SR_TID.X ;  /* 0x0000000000027919 */ /* 0x010e220000002100 */
[----:B------:R-:W-:Y:S01]  /*10730*/  ULDC UR4, c[0x0][0xc3c] ;  /* 0x00030f0000047ab9 */ /* 0x000fe20000000800 */
[----:B------:R-:W3:Y:S01]  /*10740*/  LDL.LU R0, [R1+0x10] ;  /* 0x0000100001007983 */ /* 0x000ee20000300800 */
[----:B0-----:R-:W-:-:S04]  /*10750*/  LOP3.LUT R10, R2, 0x1f, RZ, 0xc0, !PT ;  /* 0x0000001f020a7812 */ /* 0x001fc800078ec0ff */
[C---:B------:R-:W-:Y:S01]  /*10760*/  ISETP.NE.AND P0, PT, R10.reuse, 0x1f, PT ;  /* 0x0000001f0a00780c */ /* 0x040fe20003f05270 */
[----:B------:R-:W-:-:S05]  /*10770*/  VIADD R5, R10, UR45 ;  /* 0x0000002d0a057c36 */ /* 0x000fca0008000000 */
[----:B------:R-:W-:Y:S01]  /*10780*/  ISETP.GE.OR P1, PT, R5, UR4, !P0 ;  /* 0x0000000405007c0c */ /* 0x000fe2000c726670 */
[----:B------:R-:W-:-:S12]  /*10790*/  ULDC UR4, c[0x0][0xc3c] ;  /* 0x00030f0000047ab9 */ /* 0x000fd80000000800 */
[----:B------:R-:W0:Y:S02]  /*107a0*/  @!P1 LDC.64 R2, c[0x0][0xc80] ;  /* 0x00032000ff029b82 */ /* 0x000e240000000a00 */
[----:B0-----:R-:W-:-:S04]  /*107b0*/  @!P1 IMAD.WIDE R2, R5, 0x4, R2 ;  /* 0x0000000405029825 */ /* 0x001fc800078e0202 */
[----:B------:R-:W-:-:S06]  /*107c0*/  IMAD.MOV.U32 R5, RZ, RZ, RZ ;  /* 0x000000ffff057224 */ /* 0x000fcc00078e00ff */
[----:B------:R-:W4:Y:S01]  /*107d0*/  @!P1 LDG.E R5, desc[UR48][R2.64] ;  /* 0x0000003002059981 */ /* 0x000f22000c1e1900 */
[C---:B------:R-:W-:Y:S02]  /*107e0*/  ISETP.NE.AND P1, PT, R10.reuse, RZ, PT ;  /* 0x000000ff0a00720c */ /* 0x040fe40003f25270 */
[C---:B------:R-:W-:Y:S02]  /*107f0*/  ISETP.GE.U32.AND P2, PT, R10.reuse, 0x2, PT ;  /* 0x000000020a00780c */ /* 0x040fe40003f46070 */
[C---:B------:R-:W-:Y:S02]  /*10800*/  ISETP.GE.U32.AND P3, PT, R10.reuse, 0x4, PT ;  /* 0x000000040a00780c */ /* 0x040fe40003f66070 */
[C---:B------:R-:W-:Y:S02]  /*10810*/  ISETP.GE.U32.AND P4, PT, R10.reuse, 0x8, PT ;  /* 0x000000080a00780c */ /* 0x040fe40003f86070 */
[----:B------:R-:W-:Y:S01]  /*10820*/  ISETP.GE.U32.AND P5, PT, R10, 0x10, PT ;  /* 0x000000100a00780c */ /* 0x000fe20003fa6070 */
[----:B---3--:R-:W-:-:S02]  /*10830*/  IMAD.MOV.U32 R9, RZ, RZ, R0 ;  /* 0x000000ffff097224 */ /* 0x008fc400078e0000 */
[----:B----4-:R-:W0:Y:S02]  /*10840*/  SHFL.UP PT, R0, R5, 0x1, RZ ;  /* 0x0420000005007989 */ /* 0x010e2400000e00ff */
        /* <DEDUP_REMOVED lines=11> */
[----:B------:R-:W0:Y:S04]  /*10900*/  SHFL.UP PT, R0, R8, 0x10, RZ ;  /* 0x0600000008007989 */ /* 0x000e2800000e00ff */
[----:B------:R-:W-:Y:S01]  /*10910*/  SHFL.IDX PT, R4, R9, 0x1, 0x1f ;  /* 0x00201f0009047f89 */ /* 0x000fe200000e0000 */
[----:B0-----:R-:W-:-:S05]  /*10920*/  SEL R3, R0, RZ, P5 ;  /* 0x000000ff00037207 */ /* 0x001fca0002800000 */
[----:B------:R-:W-:Y:S02]  /*10930*/  IMAD.IADD R2, R8, 0x1, R3 ;  /* 0x0000000108027824 */ /* 0x000fe400078e0203 */
[----:B------:R-:W0:Y:S03]  /*10940*/  LDC R3, c[0x0][0xc38] ;  /* 0x00030e00ff037b82 */ /* 0x000e260000000800 */
[----:B------:R-:W0:Y:S04]  /*10950*/  SHFL.IDX PT, R6, R2, 0x1f, 0x1f ;  /* 0x03e01f0002067f89 */ /* 0x000e2800000e0000 */
[----:B------:R-:W1:Y:S01]  /*10960*/  SHFL.IDX PT, R0, R9, RZ, 0x1f ;  /* 0x00001fff09007589 */ /* 0x000e6200000e0000 */
[----:B0-----:R-:W-:-:S04]  /*10970*/  IMAD R6, R6, R3, RZ ;  /* 0x0000000306067224 */ /* 0x001fc800078e02ff */
[----:B------:R-:W-:-:S05]  /*10980*/  IMAD.IADD R4, R4, 0x1, R6 ;  /* 0x0000000104047824 */ /* 0x000fca00078e0206 */
[----:B-1----:R-:W-:-:S13]  /*10990*/  ISETP.GT.AND P6, PT, R4, R0, PT ;  /* 0x000000000400720c */ /* 0x002fda0003fc4270 */
[----:B------:R-:W-:Y:S05]  /*109a0*/  @P6 BRA `(.L_x_400) ;  /* 0x0000000000906947 */ /* 0x000fea0003800000 */
.L_x_404:
[----:B------:R-:W-:-:S04]  /*109b0*/  UIADD3 UR45, UR45, 0x1f, URZ ;  /* 0x0000001f2d2d7890 */ /* 0x000fc8000fffe03f */
[----:B------:R-:W-:-:S06]  /*109c0*/  UISETP.GE.AND UP0, UPT, UR45, UR4, UPT ;  /* 0x000000042d00728c */ /* 0x000fcc000bf06270 */
[----:B------:R-:W-:-:S13]  /*109d0*/  PLOP3.LUT P6, PT, PT, PT, UP0, 0x40, 0x0 ;  /* 0x000000000000781c */ /* 0x000fda0003fce808 */
[----:B------:R-:W-:Y:S05]  /*109e0*/  @!P6 BRA `(.L_x_401) ;  /* 0x000000040038e947 */ /* 0x000fea0003800000 */
[----:B------:R-:W0:Y:S01]  /*109f0*/  S2R R2, SR_TID.X ;  /* 0x0000000000027919 */ /* 0x000e220000002100 */
[----:B------:R-:W-:Y:S01]  /*10a00*/  BSSY B0, `(.L_x_402) ;  /* 0x0000009000007945 */ /* 0x000fe20003800000 */
[----:B------:R-:W-:Y:S01]  /*10a10*/  IMAD.MOV.U32 R5, RZ, RZ, RZ ;  /* 0x000000ffff057224 */ /* 0x000fe200078e00ff */
[----:B0-----:R-:W-:-:S05]  /*10a20*/  LOP3.LUT R2, R2, 0x1f, RZ, 0xc0, !PT ;  /* 0x0000001f02027812 */ /* 0x001fca00078ec0ff */
[----:B------:R-:W-:-:S05]  /*10a30*/  VIADD R6, R2, UR45 ;  /* 0x0000002d02067c36 */ /* 0x000fca0008000000 */
[----:B------:R-:W-:-:S13]  /*10a40*/  ISETP.GE.OR P6, PT, R6, UR4, !P0 ;  /* 0x0000000406007c0c */ /* 0x000fda000c7c6670 */
[----:B------:R-:W-:Y:S05]  /*10a50*/  @P6 BRA `(.L_x_403) ;  /* 0x00000000000c6947 */ /* 0x000fea0003800000 */
[----:B------:R-:W0:Y:S02]  /*10a60*/  LDC.64 R2, c[0x0][0xc80] ;  /* 0x00032000ff027b82 */ /* 0x000e240000000a00 */
[----:B0-----:R-:W-:-:S05]  /*10a70*/  IMAD.WIDE R2, R6, 0x4, R2 ;  /* 0x0000000406027825 */ /* 0x001fca00078e0202 */
[----:B------:R0:W5:Y:S02]  /*10a80*/  LDG.E R5, desc[UR48][R2.64] ;  /* 0x0000003002057981 */ /* 0x000164000c1e1900 */
.L_x_403:
[----:B------:R-:W-:Y:S05]  /*10a90*/  BSYNC B0 ;  /* 0x0000000000007941 */ /* 0x000fea0003800000 */
.L_x_402:
        /* <DEDUP_REMOVED lines=21> */
.L_x_400:
[----:B------:R-:W-:-:S04]  /*10bf0*/  IMAD.IADD R6, R4, 0x1, -R6 ;  /* 0x0000000104067824 */ /* 0x000fc800078e0a06 */
[----:B------:R-:W-:-:S05]  /*10c00*/  IMAD R4, R2, R3, R6 ;  /* 0x0000000302047224 */ /* 0x000fca00078e0206 */
[----:B------:R-:W-:-:S13]  /*10c10*/  ISETP.GT.AND P0, PT, R4, R0, PT ;  /* 0x000000000400720c */ /* 0x000fda0003f04270 */
[----:B------:R-:W-:Y:S02]  /*10c20*/  VOTEU.ANY UR5, UPT, !P0 ;  /* 0x0000000000057886 */ /* 0x000fe400040e0100 */
[----:B------:R-:W-:Y:S02]  /*10c30*/  UPOPC UR4, UR5 ;  /* 0x00000005000472bf */ /* 0x000fe40008000000 */
[----:B------:R-:W-:-:S04]  /*10c40*/  ISETP.NE.AND P0, PT, RZ, UR5, PT ;  /* 0x00000005ff007c0c */ /* 0x000fc8000bf05270 */
[----:B------:R-:W-:-:S06]  /*10c50*/  IMAD.U32 R4, RZ, RZ, UR4 ;  /* 0x00000004ff047e24 */ /* 0x000fcc000f8e00ff */
[----:B------:R0:W1:Y:S02]  /*10c60*/  SHFL.IDX PT, R4, R5, R4, 0x1f ;  /* 0x00001f0405047589 */ /* 0x00006400000e0000 */
[----:B0-----:R-:W-:Y:S01]  /*10c70*/  IMAD.MOV.U32 R5, RZ, RZ, RZ ;  /* 0x000000ffff057224 */ /* 0x001fe200078e00ff */
[----:B------:R-:W-:Y:S06]  /*10c80*/  @!P0 BRA `(.L_x_405) ;  /* 0x00000000000c8947 */ /* 0x000fec0003800000 */
[----:B------:R-:W-:-:S06]  /*10c90*/  UIADD3 UR5, UR4, -0x1, URZ ;  /* 0xffffffff04057890 */ /* 0x000fcc000fffe03f */
[----:B------:R-:W-:-:S06]  /*10ca0*/  IMAD.U32 R5, RZ, RZ, UR5 ;  /* 0x00000005ff057e24 */ /* 0x000fcc000f8e00ff */
[----:B------:R0:W3:Y:S02]  /*10cb0*/  SHFL.IDX PT, R5, R2, R5, 0x1f ;  /* 0x00001f0502057589 */ /* 0x0000e400000e0000 */
.L_x_405:
[----:B---3--:R-:W-:Y:S01]  /*10cc0*/  IMAD R7, R5, R3, R6 ;  /* 0x0000000305077224 */ /* 0x008fe200078e0206 */
[----:B-1----:R-:W-:Y:S01]  /*10cd0*/  IABS R5, R4 ;  /* 0x0000000400057213 */ /* 0x002fe20000000000 */
[----:B------:R-:W-:Y:S02]  /*10ce0*/  UIADD3 UR45, UR4, UR45, URZ ;  /* 0x0000002d042d7290 */ /* 0x000fe4000fffe03f */
[----:B------:R-:W-:Y:S01]  /*10cf0*/  IMAD.IADD R0, R0, 0x1, -R7 ;  /* 0x0000000100007824 */ /* 0x000fe200078e0a07 */
[----:B0-----:R-:W0:Y:S01]  /*10d00*/  I2F.RP R2, R5 ;  /* 0x0000000500027306 */ /* 0x001e220000209400 */
[----:B------:R1:W-:Y:S07]  /*10d10*/  STL [R1+0x10], R7 ;  /* 0x0000100701007387 */ /* 0x0003ee0000100800 */
[----:B0-----:R-:W0:Y:S02]  /*10d20*/  MUFU.RCP R2, R2 ;  /* 0x0000000200027308 */ /* 0x001e240000001000 */
[----:B0-----:R-:W-:-:S06]  /*10d30*/  VIADD R2, R2, 0xffffffe ;  /* 0x0ffffffe02027836 */ /* 0x001fcc0000000000 */
[----:B------:R-:W0:Y:S02]  /*10d40*/  F2I.FTZ.U32.TRUNC.NTZ R3, R2 ;  /* 0x0000000200037305 */ /* 0x000e24000021f000 */
[----:B0-----:R-:W-:-:S04]  /*10d50*/  IMAD.MOV R2, RZ, RZ, -R3 ;  /* 0x000000ffff027224 */ /* 0x001fc800078e0a03 */
[----:B------:R-:W-:Y:S02]  /*10d60*/  IMAD R6, R2, R5, RZ ;  /* 0x0000000502067224 */ /* 0x000fe400078e02ff */
[----:B------:R-:W-:-:S04]  /*10d70*/  IMAD.MOV.U32 R2, RZ, RZ, RZ ;  /* 0x000000ffff027224 */ /* 0x000fc800078e00ff */
[----:B------:R-:W-:Y:S01]  /*10d80*/  IMAD.HI.U32 R2, R3, R6, R2 ;  /* 0x0000000603027227 */ /* 0x000fe200078e0002 */
[----:B------:R-:W-:Y:S02]  /*10d90*/  IABS R6, R4 ;  /* 0x0000000400067213 */ /* 0x000fe40000000000 */
[----:B------:R-:W-:-:S03]  /*10da0*/  IABS R3, R0 ;  /* 0x0000000000037213 */ /* 0x000fc60000000000 */
[----:B------:R-:W-:Y:S02]  /*10db0*/  IMAD.MOV R6, RZ, RZ, -R6 ;  /* 0x000000ffff067224 */ /* 0x000fe400078e0a06 */
[----:B------:R-:W-:-:S04]  /*10dc0*/  IMAD.HI.U32 R2, R2, R3, RZ ;  /* 0x0000000302027227 */ /* 0x000fc800078e00ff */
[----:B------:R-:W-:-:S05]  /*10dd0*/  IMAD R3, R2, R6, R3 ;  /* 0x0000000602037224 */ /* 0x000fca00078e0203 */
[----:B------:R-:W-:-:S13]  /*10de0*/  ISETP.GT.U32.AND P1, PT, R5, R3, PT ;  /* 0x000000030500720c */ /* 0x000fda0003f24070 */
[----:B------:R-:W-:Y:S02]  /*10df0*/  @!P1 IMAD.IADD R3, R3, 0x1, -R5 ;  /* 0x0000000103039824 */ /* 0x000fe400078e0a05 */
[----:B------:R-:W-:Y:S01]  /*10e00*/  @!P1 VIADD R2, R2, 0x1 ;  /* 0x0000000102029836 */ /* 0x000fe20000000000 */
[----:B------:R-:W-:Y:S02]  /*10e10*/  ISETP.NE.AND P1, PT, R4, RZ, PT ;  /* 0x000000ff0400720c */ /* 0x000fe40003f25270 */
[----:B------:R-:W-:Y:S02]  /*10e20*/  ISETP.GE.U32.AND P0, PT, R3, R5, PT ;  /* 0x000000050300720c */ /* 0x000fe40003f06070 */
[----:B------:R-:W-:-:S04]  /*10e30*/  LOP3.LUT R3, R0, R4, RZ, 0x3c, !PT ;  /* 0x0000000400037212 */ /* 0x000fc800078e3cff */
[----:B------:R-:W-:-:S07]  /*10e40*/  ISETP.GE.AND P2, PT, R3, RZ, PT ;  /* 0x000000ff0300720c */ /* 0x000fce0003f46270 */
[----:B------:R-:W-:-:S06]  /*10e50*/  @P0 VIADD R2, R2, 0x1 ;  /* 0x0000000102020836 */ /* 0x000fcc0000000000 */
[----:B------:R-:W-:Y:S01]  /*10e60*/  @!P2 IMAD.MOV R2, RZ, RZ, -R2 ;  /* 0x000000ffff02a224 */ /* 0x000fe200078e0a02 */
[----:B------:R-:W-:-:S04]  /*10e70*/  @!P1 LOP3.LUT R2, RZ, R4, RZ, 0x33, !PT ;  /* 0x00000004ff029212 */ /* 0x000fc800078e33ff */
[----:B------:R-:W-:Y:S01]  /*10e80*/  R2UR UR36, R2 ;  /* 0x00000000022472ca */ /* 0x000fe200000e0000 */
[----:B------:R-:W-:-:S04]  /*10e90*/  IMAD.MOV R3, RZ, RZ, -R2 ;  /* 0x000000ffff037224 */ /* 0x000fc800078e0a02 */
[----:B------:R-:W-:-:S05]  /*10ea0*/  IMAD R0, R4, R3, R0 ;  /* 0x0000000304007224 */ /* 0x000fca00078e0200 */
[----:B------:R1:W-:Y:S01]  /*10eb0*/  STL [R1+0x14], R0 ;  /* 0x0000140001007387 */ /* 0x0003e20000100800 */
[----:B------:R-:W-:Y:S05]  /*10ec0*/  BRA `(.L_x_406) ;  /* 0x0000000000107947 */ /* 0x000fea0003800000 */
.L_x_401:
[----:B------:R0:W-:Y:S01]  /*10ed0*/  STL [R1+0x10], R0 ;  /* 0x0000100001007387 */ /* 0x0001e20000100800 */
[----:B------:R-:W-:Y:S01]  /*10ee0*/  ULDC UR45, c[0x0][0xc3c] ;  /* 0x00030f00002d7ab9 */ /* 0x000fe20000000800 */
[----:B------:R-:W-:Y:S02]  /*10ef0*/  UMOV UR36, URZ ;  /* 0x0000003f00247c82 */ /* 0x000fe40008000000 */
[----:B------:R0:W-:Y:S03]  /*10f00*/  STL [R1+0x14], RZ ;  /* 0x000014ff01007387 */ /* 0x0001e60000100800 */
.L_x_406:
[----:B------:R-:W3:Y:S04]  /*10f10*/  LDL R3, [R1+0x10] ;  /* 0x0000100001037983 */ /* 0x000ee80000100800 */
[----:B------:R-:W4:Y:S01]  /*10f20*/  LDL R2, [R1+0x14] ;  /* 0x0000140001027983 */ /* 0x000f220000100800 */
[----:B------:R-:W-:Y:S02]  /*10f30*/  IMAD.U32 R6, RZ, RZ, UR36 ;  /* 0x00000024ff067e24 */ /* 0x000fe4000f8e00ff */
[----:B-1----:R-:W-:Y:S01]  /*10f40*/  IMAD.U32 R7, RZ, RZ, UR45 ;  /* 0x0000002dff077e24 */ /* 0x002fe2000f8e00ff */
[----:B0-----:R-:W0:Y:S02]  /*10f50*/  S2R R0, SR_TID.X ;  /* 0x0000000000007919 */ /* 0x001e240000002100 */
[----:B0-----:R-:W-:Y:S01]  /*10f60*/  LOP3.LUT R0, R0, 0x1f, RZ, 0xc0, !PT ;  /* 0x0000001f00007812 */ /* 0x001fe200078ec0ff */
[----:B------:R-:W-:Y:S03]  /*10f70*/  BAR.SYNC.DEFER_BLOCKING 0x4, 0x180 ;  /* 0x0106000000007b1d */ /* 0x000fe60000010000 */
[----:B------:R-:W-:-:S13]  /*10f80*/  ISETP.NE.AND P0, PT, R0, RZ, PT ;  /* 0x000000ff0000720c */ /* 0x000fda0003f05270 */
[----:B------:R-:W-:Y:S01]  /*10f90*/  @!P0 MOV R0, 0x400 ;  /* 0x0000040000008802 */ /* 0x000fe20000000f00 */
[----:B---3--:R-:W-:Y:S02]  /*10fa0*/  IMAD.MOV.U32 R4, RZ, RZ, R3 ;  /* 0x000000ffff047224 */ /* 0x008fe400078e0003 */
[----:B------:R-:W0:Y:S01]  /*10fb0*/  @!P0 S2R R3, SR_CgaCtaId ;  /* 0x0000000000038919 */ /* 0x000e220000008800 */
[----:B----4-:R-:W-:Y:S01]  /*10fc0*/  IMAD.MOV.U32 R5, RZ, RZ, R2 ;  /* 0x000000ffff057224 */ /* 0x010fe200078e0002 */
[----:B0-----:R-:W-:-:S05]  /*10fd0*/  @!P0 LEA R17, R3, R0, 0x18 ;  /* 0x0000000003118211 */ /* 0x001fca00078ec0ff */
[----:B------:R1:W-:Y:S01]  /*10fe0*/  @!P0 STS.128 [R17+0x298d0], R4 ;  /* 0x0298d00411008388 */ /* 0x0003e20000000c00 */
[----:B------:R-:W-:Y:S06]  /*10ff0*/  BAR.ARV 0x5, 0x180 ;  /* 0x0146000000007b1d */ /* 0x000fec0000002000 */
.L_x_399:
[----:B------:R-:W-:Y:S02]  /*11000*/  ULDC UR4, c[0x0][0xc3c] ;  /* 0x00030f0000047ab9 */ /* 0x000fe40000000800 */
[----:B------:R-:W-:-:S06]  /*11010*/  UISETP.GE.AND UP0, UPT, UR45, UR4, UPT ;  /* 0x000000042d00728c */ /* 0x000fcc000bf06270 */
[----:B------:R-:W-:-:S13]  /*11020*/  PLOP3.LUT P0, PT, PT, PT, UP0, 0x80, 0x0 ;  /* 0x000000000000781c */ /* 0x000fda0003f0f008 */
[----:B------:R-:W-:Y:S05]  /*11030*/  @!P0 BRA `(.L_x_407) ;  /* 0xffffffbc009c8947 */ /* 0x000fea000383ffff */
.L_x_336:
[----:B------:R-:W3:Y:S01]  /*11040*/  LDL.LU R0, [R1+0x24] ;  /* 0x0000240001007983 */ /* 0x000ee20000300800 */
[----:B------:R-:W-:Y:S01]  /*11050*/  BSSY B0, `(.L_x_408) ;  /* 0x000000b000007945 */ /* 0x000fe20003800000 */
[----:B01----:R-:W0:Y:S01]  /*11060*/  S2R R4, SR_CgaCtaId ;  /* 0x0000000000047919 */ /* 0x003e220000008800 */
[----:B---3--:R-:W-:-:S05]  /*11070*/  VIADD R0, R0, 0x1 ;  /* 0x0000000100007836 */ /* 0x008fca0000000000 */
[----:B------:R-:W-:-:S04]  /*11080*/  LEA.HI R2, R0, R0, RZ, 0x1 ;  /* 0x0000000000027211 */ /* 0x000fc800078f08ff */
[----:B------:R-:W-:-:S05]  /*11090*/  LOP3.LUT R3, R2, 0xfffffffe, RZ, 0xc0, !PT ;  /* 0xfffffffe02037812 */ /* 0x000fca00078ec0ff */
[----:B------:R-:W-:Y:S01]  /*110a0*/  IMAD.IADD R0, R0, 0x1, -R3 ;  /* 0x0000000100007824 */ /* 0x000fe200078e0a03 */
[----:B------:R-:W-:-:S04]  /*110b0*/  MOV R3, 0x400 ;  /* 0x0000040000037802 */ /* 0x000fc80000000f00 */
[----:B0-----:R-:W-:Y:S02]  /*110c0*/  LEA R3, R4, R3, 0x18 ;  /* 0x0000000304037211 */ /* 0x001fe400078ec0ff */
[----:B------:R-:W-:-:S04]  /*110d0*/  SHF.L.U32 R0, R0, 0x1f, RZ ;  /* 0x0000001f00007819 */ /* 0x000fc800000006ff */
[----:B------:R-:W0:Y:S02]  /*110e0*/  SYNCS.PHASECHK.TRANS64.TRYWAIT P0, [R3+URZ+0x29820], R0 ;  /* 0x02982000030075a7 */ /* 0x000e24000800017f */
[----:B0-----:R-:W-:Y:S05]  /*110f0*/  @!P0 BRA `(.L_x_409) ;  /* 0x0000000c00848947 */ /* 0x001fea0003800000 */
.L_x_448:
[----:B------:R-:W-:Y:S05]  /*11100*/  BSYNC B0 ;  /* 0x0000000000007941 */ /* 0x000fea0003800000 */
.L_x_408:
[----:B------:R-:W-:-:S03]  /*11110*/  UMOV UR4, 0xffffffff ;  /* 0xffffffff00047882 */ /* 0x000fc60000000000 */
[----:B------:R-:W-:Y:S05]  /*11120*/  BRA.DIV UR4, `(.L_x_410) ;  /* 0x0000000e048c7947 */ /* 0x000fea000b800000 */
[----:B0-----:R-:W0:Y:S02]  /*11130*/  S2R R0, SR_TID.X ;  /* 0x0000000000007919 */ /* 0x001e240000002100 */
[----:B0-----:R-:W-:-:S04]  /*11140*/  SHF.R.U32.HI R0, RZ, 0x5, R0 ;  /* 0x00000005ff007819 */ /* 0x001fc80000011600 */
[----:B------:R-:W-:-:S05]  /*11150*/  LOP3.LUT R0, R0, 0x3, RZ, 0xc0, !PT ;  /* 0x0000000300007812 */ /* 0x000fca00078ec0ff */
[----:B------:R0:W1:Y:S02]  /*11160*/  SHFL.IDX PT, R14, R0, RZ, 0x1f ;  /* 0x00001fff000e7589 */ /* 0x00006400000e0000 */
.L_x_451:
[----:B-1----:R-:W-:Y:S01]  /*11170*/  ISETP.NE.AND P0, PT, R14, RZ, PT ;  /* 0x000000ff0e00720c */ /* 0x002fe20003f05270 */
[----:B------:R-:W-:-:S12]  /*11180*/  BSSY B0, `(.L_x_411) ;  /* 0x000002c000007945 */ /* 0x000fd80003800000 */
[----:B------:R-:W-:Y:S05]  /*11190*/  @P0 BRA `(.L_x_412) ;  /* 0x0000000000a80947 */ /* 0x000fea0003800000 */
[----:B------:R-:W-:-:S03]  /*111a0*/  UMOV UR4, 0xffffffff ;  /* 0xffffffff00047882 */ /* 0x000fc60000000000 */
[----:B------:R-:W-:Y:S05]  /*111b0*/  BRA.DIV UR4, `(.L_x_413) ;  /* 0x0000000e049c7947 */ /* 0x000fea000b800000 */
[----:B------:R-:W-:-:S13]  /*111c0*/  ELECT P6, URZ, PT ;  /* 0x00000000003f782f */ /* 0x000fda00038c0000 */
.L_x_454:
[----:B------:R-:W-:Y:S05]  /*111d0*/  @!P6 BRA `(.L_x_412) ;  /* 0x000000000098e947 */ /* 0x000fea0003800000 */
[----:B------:R-:W-:-:S06]  /*111e0*/  ULOP3.LUT UR4, UR38, 0x2, URZ, 0xfc, !UPT ;  /* 0x0000000226047892 */ /* 0x000fcc000f8efc3f */
[----:B0-----:R-:W-:-:S05]  /*111f0*/  IMAD.U32 R0, RZ, RZ, UR4 ;  /* 0x00000004ff007e24 */ /* 0x001fca000f8e00ff */
[----:B------:R-:W-:-:S13]  /*11200*/  ISETP.NE.AND P0, PT, R0, 0x3, PT ;  /* 0x000000030000780c */ /* 0x000fda0003f05270 */
[----:B------:R-:W-:Y:S05]  /*11210*/  @!P0 BRA `(.L_x_414) ;  /* 0x0000000000048947 */ /* 0x000fea0003800000 */
[----:B------:R-:W-:Y:S01]  /*11220*/  BPT.TRAP 0x1 ;  /* 0x000000040000795c */ /* 0x000fe20000300000 */
.L_x_414:
[----:B------:R-:W3:Y:S01]  /*11230*/  LDL.LU R6, [R1] ;  /* 0x0000000001067983 */ /* 0x000ee20000300800 */
[----:B------:R-:W-:Y:S02]  /*11240*/  VIADD R5, R3, 0x29840 ;  /* 0x0002984003057836 */ /* 0x000fe40000000000 */
[C---:B------:R-:W-:Y:S02]  /*11250*/  VIADD R0, R18.reuse, 0x1 ;  /* 0x0000000112007836 */ /* 0x040fe40000000000 */
[----:B------:R-:W-:-:S03]  /*11260*/  IMAD R7, R18, 0x8, R5 ;  /* 0x0000000812077824 */ /* 0x000fc600078e0205 */
[----:B------:R-:W-:-:S04]  /*11270*/  ISETP.NE.AND P2, PT, R0, 0x2, PT ;  /* 0x000000020000780c */ /* 0x000fc80003f45270 */
[----:B------:R-:W-:Y:S02]  /*11280*/  SEL R2, RZ, 0x1, P2 ;  /* 0x00000001ff027807 */ /* 0x000fe40001000000 */
[C---:B---3--:R-:W-:Y:S02]  /*11290*/  SHF.L.U32 R4, R6.reuse, 0x1f, RZ ;  /* 0x0000001f06047819 */ /* 0x048fe400000006ff */
[----:B------:R-:W-:Y:S02]  /*112a0*/  LOP3.LUT R6, R6, R2, RZ, 0x3c, !PT ;  /* 0x0000000206067212 */ /* 0x000fe400078e3cff */
[----:B------:R-:W0:Y:S01]  /*112b0*/  SYNCS.PHASECHK.TRANS64.TRYWAIT P1, [R7+URZ], R4 ;  /* 0x00000004070075a7 */ /* 0x000e22000802017f */
[----:B------:R-:W-:Y:S02]  /*112c0*/  SEL R2, R0, RZ, P2 ;  /* 0x000000ff00027207 */ /* 0x000fe40001000000 */
[----:B------:R-:W-:-:S03]  /*112d0*/  SHF.L.U32 R0, R6, 0x1f, RZ ;  /* 0x0000001f06007819 */ /* 0x000fc600000006ff */
[----:B------:R-:W-:Y:S01]  /*112e0*/  IMAD R5, R2, 0x8, R5 ;  /* 0x0000000802057824 */ /* 0x000fe200078e0205 */
[----:B0-----:R-:W-:Y:S06]  /*112f0*/  @!P1 BRA `(.L_x_415) ;  /* 0x0000000c006c9947 */ /* 0x001fec0003800000 */
.L_x_455:
[----:B------:R-:W1:Y:S02]  /*11300*/  SYNCS.PHASECHK.TRANS64.TRYWAIT P1, [R5+URZ], R0 ;  /* 0x00000000050075a7 */ /* 0x000e64000802017f */
[----:B-1----:R-:W-:Y:S05]  /*11310*/  @!P1 BRA `(.L_x_416) ;  /* 0x0000000c00789947 */ /* 0x002fea0003800000 */
.L_x_456:
[----:B------:R-:W-:Y:S05]  /*11320*/  @!P0 BRA `(.L_x_417) ;  /* 0x0000000000048947 */ /* 0x000fea0003800000 */
[----:B------:R-:W-:Y:S01]  /*11330*/  BPT.TRAP 0x1 ;  /* 0x000000040000795c */ /* 0x000fe20000300000 */
.L_x_417:
[----:B-1----:R-:W-:-:S04]  /*11340*/  IMAD R5, R18, 0x8, R3 ;  /* 0x0000000812057824 */ /* 0x002fc800078e0203 */
[----:B------:R-:W1:Y:S02]  /*11350*/  SYNCS.PHASECHK.TRANS64.TRYWAIT P1, [R5+URZ+0x29860], R4 ;  /* 0x02986004050075a7 */ /* 0x000e64000802017f */
[----:B-1----:R-:W-:Y:S05]  /*11360*/  @!P1 BRA `(.L_x_418) ;  /* 0x0000000c00789947 */ /* 0x002fea0003800000 */
.L_x_457:
[----:B------:R-:W-:Y:S05]  /*11370*/  @!P0 BRA `(.L_x_419) ;  /* 0x0000000000048947 */ /* 0x000fea0003800000 */
[----:B------:R-:W-:Y:S01]  /*11380*/  BPT.TRAP 0x1 ;  /* 0x000000040000795c */ /* 0x000fe20000300000 */
.L_x_419:
[----:B------:R-:W-:-:S04]  /*11390*/  IMAD R3, R2, 0x8, R3 ;  /* 0x0000000802037824 */ /* 0x000fc800078e0203 */
[----:B------:R-:W3:Y:S02]  /*113a0*/  SYNCS.PHASECHK.TRANS64.TRYWAIT P1, [R3+URZ+0x29860], R0 ;  /* 0x02986000030075a7 */ /* 0x000ee4000802017f */
[----:B---3--:R-:W-:Y:S05]  /*113b0*/  @!P1 BRA `(.L_x_420) ;  /* 0x0000000c00789947 */ /* 0x008fea0003800000 */
.L_x_458:
[----:B------:R-:W-:Y:S05]  /*113c0*/  @!P0 BRA `(.L_x_421) ;  /* 0x0000000000048947 */ /* 0x000fea0003800000 */
[----:B------:R-:W-:Y:S01]  /*113d0*/  BPT.TRAP 0x1 ;  /* 0x000000040000795c */ /* 0x000fe20000300000 */
.L_x_421:
[----:B------:R-:W4:Y:S02]  /*113e0*/  SYNCS.PHASECHK.TRANS64.TRYWAIT P0, [R5+URZ+0x29880], R4 ;  /* 0x02988004050075a7 */ /* 0x000f24000800017f */
[----:B----4-:R-:W-:Y:S05]  /*113f0*/  @!P0 BRA `(.L_x_422) ;  /* 0x0000000c007c8947 */ /* 0x010fea0003800000 */
.L_x_423:
[----:B------:R0:W0:Y:S02]  /*11400*/  SYNCS.PHASECHK.TRANS64.TRYWAIT P0, [R3+URZ+0x29880], R0 ;  /* 0x02988000030075a7 */ /* 0x000024000800017f */
[----:B0-----:R-:W-:Y:S05]  /*11410*/  @!P0 NANOSLEEP.SYNCS 0x989680 ;  /* 0x009896800000895d */ /* 0x001fea0003900000 */
[----:B------:R-:W0:Y:S02]  /*11420*/  @!P0 SYNCS.PHASECHK.TRANS64 P0, [R3+URZ+0x29880], R0 ;  /* 0x02988000030085a7 */ /* 0x000e24000800007f */
[----:B0-----:R-:W-:Y:S05]  /*11430*/  @!P0 BRA `(.L_x_423) ;  /* 0xfffffffc00f08947 */ /* 0x001fea000383ffff */
.L_x_412:
[----:B------:R-:W-:Y:S05]  /*11440*/  BSYNC B0 ;  /* 0x0000000000007941 */ /* 0x000fea0003800000 */
.L_x_411:
[----:B------:R-:W-:Y:S05]  /*11450*/  EXIT ;  /* 0x000000000000794d */ /* 0x000fea0003800000 */
.L_x_286:
[----:B0-----:R0:W1:Y:S02]  /*11460*/  SYNCS.PHASECHK.TRANS64.TRYWAIT P1, [R3+URZ+0x29800], R10 ;  /* 0x0298000a030075a7 */ /* 0x001064000802017f */
[----:B-1----:R-:W-:Y:S05]  /*11470*/  @!P1 NANOSLEEP.SYNCS 0x989680 ;  /* 0x009896800000995d */ /* 0x002fea0003900000 */
[----:B------:R-:W1:Y:S02]  /*11480*/  @!P1 SYNCS.PHASECHK.TRANS64 P1, [R3+URZ+0x29800], R10 ;  /* 0x0298000a030095a7 */ /* 0x000e64000802007f */
[----:B-1----:R-:W-:Y:S05]  /*11490*/  @!P1 BRA `(.L_x_286) ;  /* 0xfffffffc00f09947 */ /* 0x002fea000383ffff */
[----:B------:R-:W-:Y:S05]  /*114a0*/  BRA `(.L_x_424) ;  /* 0xffffff0400407947 */ /* 0x000fea000383ffff */
.L_x_290:
[----:B--2---:R2:W3:Y:S02]  /*114b0*/  SYNCS.PHASECHK.TRANS64.TRYWAIT P1, [R5+URZ+0x29830], R6 ;  /* 0x02983006050075a7 */ /* 0x0044e4000802017f */
[----:B---3--:R-:W-:Y:S05]  /*114c0*/  @!P1 NANOSLEEP.SYNCS 0x989680 ;  /* 0x009896800000995d */ /* 0x008fea0003900000 */
[----:B------:R-:W3:Y:S02]  /*114d0*/  @!P1 SYNCS.PHASECHK.TRANS64 P1, [R5+URZ+0x29830], R6 ;  /* 0x02983006050095a7 */ /* 0x000ee4000802007f */
[----:B---3--:R-:W-:Y:S05]  /*114e0*/  @!P1 BRA `(.L_x_290) ;  /* 0xfffffffc00f09947 */ /* 0x008fea000383ffff */
[----:B------:R-:W-:Y:S05]  /*114f0*/  BRA `(.L_x_289) ;  /* 0xffffff0400687947 */ /* 0x000fea000383ffff */
.L_x_295:
[----:B-1----:R-:W-:-:S04]  /*11500*/  IMAD.U32 R4, RZ, RZ, UR6 ;  /* 0x00000006ff047e24 */ /* 0x002fc8000f8e00ff */
[----:B------:R1:W2:Y:S03]  /*11510*/  SYNCS.PHASECHK.TRANS64.TRYWAIT P1, [R4+URZ+0x29830], R3 ;  /* 0x02983003040075a7 */ /* 0x0002a6000802017f */
[----:B--2---:R-:W-:Y:S05]  /*11520*/  @!P1 NANOSLEEP.SYNCS 0x989680 ;  /* 0x009896800000995d */ /* 0x004fea0003900000 */
[----:B------:R-:W2:Y:S02]  /*11530*/  @!P1 SYNCS.PHASECHK.TRANS64 P1, [R4+URZ+0x29830], R3 ;  /* 0x02983003040095a7 */ /* 0x000ea4000802007f */
[----:B--2---:R-:W-:Y:S05]  /*11540*/  @!P1 BRA `(.L_x_295) ;  /* 0xfffffffc00ec9947 */ /* 0x004fea000383ffff */
[----:B------:R-:W-:Y:S05]  /*11550*/  BRA `(.L_x_292) ;  /* 0xffffff4000a07947 */ /* 0x000fea000383ffff */
.L_x_299:
[----:B-1----:R-:W-:-:S04]  /*11560*/  IMAD.U32 R4, RZ, RZ, UR6 ;  /* 0x00000006ff047e24 */ /* 0x002fc8000f8e00ff */
[----:B------:R1:W2:Y:S03]  /*11570*/  SYNCS.PHASECHK.TRANS64.TRYWAIT P1, [R4+URZ+0x29850], R3 ;  /* 0x02985003040075a7 */ /* 0x0002a6000802017f */
[----:B--2---:R-:W-:Y:S05]  /*11580*/  @!P1 NANOSLEEP.SYNCS 0x989680 ;  /* 0x009896800000995d */ /* 0x004fea0003900000 */
[----:B------:R-:W2:Y:S02]  /*11590*/  @!P1 SYNCS.PHASECHK.TRANS64 P1, [R4+URZ+0x29850], R3 ;  /* 0x02985003040095a7 */ /* 0x000ea4000802007f */
[----:B--2---:R-:W-:Y:S05]  /*115a0*/  @!P1 BRA `(.L_x_299) ;  /* 0xfffffffc00ec9947 */ /* 0x004fea000383ffff */
[----:B------:R-:W-:Y:S05]  /*115b0*/  BRA `(.L_x_296) ;  /* 0xffffff4c00ac7947 */ /* 0x000fea000383ffff */
.L_x_305:
[----:B-1----:R1:W2:Y:S02]  /*115c0*/  SYNCS.PHASECHK.TRANS64.TRYWAIT P1, [R15+URZ+0x29850], R0 ;  /* 0x029850000f0075a7 */ /* 0x0022a4000802017f */
[----:B--2---:R-:W-:Y:S05]  /*115d0*/  @!P1 NANOSLEEP.SYNCS 0x989680 ;  /* 0x009896800000995d */ /* 0x004fea0003900000 */
[----:B------:R-:W2:Y:S02]  /*115e0*/  @!P1 SYNCS.PHASECHK.TRANS64 P1, [R15+URZ+0x29850], R0 ;  /* 0x029850000f0095a7 */ /* 0x000ea4000802007f */
[----:B--2---:R-:W-:Y:S05]  /*115f0*/  @!P1 BRA `(.L_x_305) ;  /* 0xfffffffc00f09947 */ /* 0x004fea000383ffff */
[----:B------:R-:W-:Y:S05]  /*11600*/  BRA `(.L_x_304) ;  /* 0xffffff7800307947 */ /* 0x000fea000383ffff */
.L_x_351:
[----:B------:R-:W-:Y:S02]  /*11610*/  IMAD.MOV.U32 R13, RZ, RZ, R0 ;  /* 0x000000ffff0d7224 */ /* 0x000fe400078e0000 */
[----:B------:R-:W-:Y:S02]  /*11620*/  IMAD.MOV.U32 R12, RZ, RZ, RZ ;  /* 0x000000ffff0c7224 */ /* 0x000fe400078e00ff */
[----:B------:R-:W-:Y:S02]  /*11630*/  IMAD.MOV.U32 R11, RZ, RZ, 0x1f ;  /* 0x0000001fff0b7424 */ /* 0x000fe400078e00ff */
[----:B------:R-:W-:-:S07]  /*11640*/  IMAD.MOV.U32 R15, RZ, RZ, -0x1 ;  /* 0xffffffffff0f7424 */ /* 0x000fce00078e00ff */
[----:B--23--:R-:W-:Y:S05]  /*11650*/  WARPSYNC.COLLECTIVE R15, `(.L_x_425) ;  /* 0x000000000f087348 */ /* 0x00cfea0003c00000 */
[----:B------:R0:W1:Y:S02]  /*11660*/  SHFL.IDX P6, R14, R13, R12, R11 ;  /* 0x0000000c0d0e7389 */ /* 0x00006400000c000b */
[----:B0123--:R-:W-:Y:S01]  /*11670*/  ENDCOLLECTIVE ;  /* 0x000000000000791b */ /* 0x00ffe20003800000 */
.L_x_425:
[----:B------:R-:W-:Y:S05]  /*11680*/  BRA `(.L_x_426) ;  /* 0xffffffc400787947 */ /* 0x000fea000383ffff */
.L_x_353:
[----:B------:R-:W-:Y:S01]  /*11690*/  BSSY B0, `(.L_x_427) ;  /* 0x0000006000007945 */ /* 0x000fe20003800000 */
[----:B------:R-:W-:-:S07]  /*116a0*/  IMAD.MOV.U32 R15, RZ, RZ, -0x1 ;  /* 0xffffffffff0f7424 */ /* 0x000fce00078e00ff */
[----:B--23--:R-:W-:Y:S05]  /*116b0*/  WARPSYNC.COLLECTIVE R15, `(.L_x_428) ;  /* 0x000000000f0c7348 */ /* 0x00cfea0003c00000 */
[----:B------:R-:W-:Y:S02]  /*116c0*/  ELECT P6, UR62, PT ;  /* 0x00000000003e782f */ /* 0x000fe400038c0000 */
[----:B------:R-:W-:Y:S01]  /*116d0*/  MOV R14, UR62 ;  /* 0x0000003e000e7c02 */ /* 0x000fe20008000f00 */
[----:B--23--:R-:W-:Y:S10]  /*116e0*/  ENDCOLLECTIVE ;  /* 0x000000000000791b */ /* 0x00cff40003800000 */
.L_x_428:
[----:B------:R-:W-:Y:S05]  /*116f0*/  BSYNC B0 ;  /* 0x0000000000007941 */ /* 0x000fea0003800000 */
.L_x_427:
[----:B------:R-:W-:Y:S05]  /*11700*/  BRA `(.L_x_429) ;  /* 0xffffffc400887947 */ /* 0x000fea000383ffff */
.L_x_355:
[----:B0-----:R0:W1:Y:S02]  /*11710*/  SYNCS.PHASECHK.TRANS64.TRYWAIT P0, [R2+URZ+0x29880], R3 ;  /* 0x02988003020075a7 */ /* 0x001064000800017f */
[----:B-1----:R-:W-:Y:S05]  /*11720*/  @!P0 NANOSLEEP.SYNCS 0x989680 ;  /* 0x009896800000895d */ /* 0x002fea0003900000 */
[----:B------:R-:W1:Y:S02]  /*11730*/  @!P0 SYNCS.PHASECHK.TRANS64 P0, [R2+URZ+0x29880], R3 ;  /* 0x02988003020085a7 */ /* 0x000e64000800007f */
[----:B-1----:R-:W-:Y:S05]  /*11740*/  @!P0 BRA `(.L_x_355) ;  /* 0xfffffffc00f08947 */ /* 0x002fea000383ffff */
[----:B------:R-:W-:Y:S05]  /*11750*/  BRA `(.L_x_430) ;  /* 0xffffffc400e87947 */ /* 0x000fea000383ffff */
.L_x_357:
[----:B-1----:R1:W3:Y:S02]  /*11760*/  SYNCS.PHASECHK.TRANS64.TRYWAIT P0, [R2+URZ+0x29840], R3 ;  /* 0x02984003020075a7 */ /* 0x0022e4000800017f */
[----:B---3--:R-:W-:Y:S05]  /*11770*/  @!P0 NANOSLEEP.SYNCS 0x989680 ;  /* 0x009896800000895d */ /* 0x008fea0003900000 */
[----:B------:R-:W3:Y:S02]  /*11780*/  @!P0 SYNCS.PHASECHK.TRANS64 P0, [R2+URZ+0x29840], R3 ;  /* 0x02984003020085a7 */ /* 0x000ee4000800007f */
[----:B---3--:R-:W-:Y:S05]  /*11790*/  @!P0 BRA `(.L_x_357) ;  /* 0xfffffffc00f08947 */ /* 0x008fea000383ffff */
[----:B------:R-:W-:Y:S05]  /*117a0*/  BRA `(.L_x_431) ;  /* 0xffffffc800387947 */ /* 0x000fea000383ffff */
.L_x_361:
[----:B------:R-:W-:Y:S01]  /*117b0*/  IMAD.MOV.U32 R13, RZ, RZ, R2 ;  /* 0x000000ffff0d7224 */ /* 0x000fe200078e0002 */
[----:B------:R-:W-:Y:S01]  /*117c0*/  LOP3.LUT R7, R7, 0x7f, RZ, 0xc0, !PT ;  /* 0x0000007f07077812 */ /* 0x000fe200078ec0ff */
[----:B------:R-:W-:Y:S02]  /*117d0*/  IMAD.MOV.U32 R12, RZ, RZ, RZ ;  /* 0x000000ffff0c7224 */ /* 0x000fe400078e00ff */
[----:B------:R-:W-:Y:S01]  /*117e0*/  IMAD.MOV.U32 R11, RZ, RZ, 0x1c1f ;  /* 0x00001c1fff0b7424 */ /* 0x000fe200078e00ff */
[----:B------:R-:W-:Y:S01]  /*117f0*/  SHF.R.U32.HI R7, RZ, 0x2, R7 ;  /* 0x00000002ff077819 */ /* 0x000fe20000011607 */
[----:B------:R-:W-:Y:S02]  /*11800*/  IMAD.MOV.U32 R15, RZ, RZ, -0x1 ;  /* 0xffffffffff0f7424 */ /* 0x000fe400078e00ff */
[----:B------:R-:W-:Y:S02]  /*11810*/  IMAD R4, R19, R8, RZ ;  /* 0x0000000813047224 */ /* 0x000fe400078e02ff */
[----:B------:R-:W-:-:S07]  /*11820*/  IMAD.IADD R0, R7, 0x1, R0 ;  /* 0x0000000107007824 */ /* 0x000fce00078e0200 */
[----:B--2--5:R-:W-:Y:S05]  /*11830*/  WARPSYNC.COLLECTIVE R15, `(.L_x_432) ;  /* 0x000000000f087348 */ /* 0x024fea0003c00000 */
[----:B------:R0:W1:Y:S02]  /*11840*/  SHFL.IDX P6, R14, R13, R12, R11 ;  /* 0x0000000c0d0e7389 */ /* 0x00006400000c000b */
[----:B012--5:R-:W-:Y:S01]  /*11850*/  ENDCOLLECTIVE ;  /* 0x000000000000791b */ /* 0x027fe20003800000 */
.L_x_432:
[----:B------:R-:W-:Y:S01]  /*11860*/  ISETP.GE.AND P4, PT, R0, R4, PT ;  /* 0x000000040000720c */ /* 0x000fe20003f86270 */
[----:B------:R-:W-:Y:S02]  /*11870*/  IMAD.MOV.U32 R13, RZ, RZ, R3 ;  /* 0x000000ffff0d7224 */ /* 0x000fe400078e0003 */
[----:B------:R-:W-:-:S10]  /*11880*/  IMAD.MOV.U32 R5, RZ, RZ, R14 ;  /* 0x000000ffff057224 */ /* 0x000fd400078e000e */
[----:B------:R-:W-:Y:S05]  /*11890*/  WARPSYNC.COLLECTIVE R15, `(.L_x_433) ;  /* 0x000000000f087348 */ /* 0x000fea0003c00000 */
[----:B------:R0:W1:Y:S02]  /*118a0*/  SHFL.IDX P6, R14, R13, R12, R11 ;  /* 0x0000000c0d0e7389 */ /* 0x00006400000c000b */
[----:B01----:R-:W-:Y:S01]  /*118b0*/  ENDCOLLECTIVE ;  /* 0x000000000000791b */ /* 0x003fe20003800000 */
.L_x_433:
[----:B------:R-:W-:Y:S02]  /*118c0*/  IMAD.MOV.U32 R13, RZ, RZ, R2 ;  /* 0x000000ffff0d7224 */ /* 0x000fe400078e0002 */
[----:B------:R-:W-:Y:S02]  /*118d0*/  IMAD.MOV.U32 R12, RZ, RZ, 0x1 ;  /* 0x00000001ff0c7424 */ /* 0x000fe400078e00ff */
[----:B------:R-:W-:-:S07]  /*118e0*/  IMAD.MOV.U32 R6, RZ, RZ, R14 ;  /* 0x000000ffff067224 */ /* 0x000fce00078e000e */
[----:B------:R-:W-:Y:S05]  /*118f0*/  WARPSYNC.COLLECTIVE R15, `(.L_x_434) ;  /* 0x000000000f087348 */ /* 0x000fea0003c00000 */
[----:B------:R0:W1:Y:S02]  /*11900*/  SHFL.IDX P6, R14, R13, R12, R11 ;  /* 0x0000000c0d0e7389 */ /* 0x00006400000c000b */
[----:B01----:R-:W-:Y:S01]  /*11910*/  ENDCOLLECTIVE ;  /* 0x000000000000791b */ /* 0x003fe20003800000 */
.L_x_434:
        /* <DEDUP_REMOVED lines=8> */
[----:B------:R0:W-:Y:S02]  /*119a0*/  @!P4 LDGSTS.E.BYPASS.LTC128B.128 [R9+0x14400], desc[UR48][R6.64], !P0 ;  /* 0x144000000609cfae */ /* 0x0001e4000c101d70 */
[----:B------:R-:W-:Y:S02]  /*119b0*/  ISETP.GE.AND P3, PT, R5, R4, PT ;  /* 0x000000040500720c */ /* 0x000fe40003f66270 */
[----:B------:R0:W-:Y:S01]  /*119c0*/  @!P4 LDGSTS.E.BYPASS.LTC128B.128 [R9+0x16400], desc[UR48][R6.64+0x40], !P1 ;  /* 0x164000400609cfae */ /* 0x0001e2000c901d70 */
[----:B------:R-:W-:-:S03]  /*119d0*/  IMAD.MOV.U32 R5, RZ, RZ, R14 ;  /* 0x000000ffff057224 */ /* 0x000fc600078e000e */
[----:B------:R0:W-:Y:S07]  /*119e0*/  @!P4 LDGSTS.E.BYPASS.LTC128B.128 [R9+0x18400], desc[UR48][R6.64+0x80], !P2 ;  /* 0x184000800609cfae */ /* 0x0001ee000d101d70 */
[----:B0-----:R-:W-:Y:S05]  /*119f0*/  WARPSYNC.COLLECTIVE R15, `(.L_x_435) ;  /* 0x000000000f087348 */ /* 0x001fea0003c00000 */
[----:B------:R1:W2:Y:S02]  /*11a00*/  SHFL.IDX P6, R14, R13, R12, R11 ;  /* 0x0000000c0d0e7389 */ /* 0x0002a400000c000b */
[----:B012---:R-:W-:Y:S01]  /*11a10*/  ENDCOLLECTIVE ;  /* 0x000000000000791b */ /* 0x007fe20003800000 */
.L_x_435:
[----:B------:R-:W-:Y:S02]  /*11a20*/  IMAD.MOV.U32 R13, RZ, RZ, R2 ;  /* 0x000000ffff0d7224 */ /* 0x000fe400078e0002 */
[----:B------:R-:W-:Y:S02]  /*11a30*/  IMAD.MOV.U32 R12, RZ, RZ, 0x2 ;  /* 0x00000002ff0c7424 */ /* 0x000fe400078e00ff */
[----:B------:R-:W-:-:S07]  /*11a40*/  IMAD.MOV.U32 R6, RZ, RZ, R14 ;  /* 0x000000ffff067224 */ /* 0x000fce00078e000e */
[----:B------:R-:W-:Y:S05]  /*11a50*/  WARPSYNC.COLLECTIVE R15, `(.L_x_436) ;  /* 0x000000000f087348 */ /* 0x000fea0003c00000 */
[----:B------:R0:W1:Y:S02]  /*11a60*/  SHFL.IDX P6, R14, R13, R12, R11 ;  /* 0x0000000c0d0e7389 */ /* 0x00006400000c000b */
[----:B01----:R-:W-:Y:S01]  /*11a70*/  ENDCOLLECTIVE ;  /* 0x000000000000791b */ /* 0x003fe20003800000 */
.L_x_436:
        /* <DEDUP_REMOVED lines=16> */
.L_x_437:
[----:B------:R-:W-:Y:S02]  /*11b80*/  IMAD.MOV.U32 R13, RZ, RZ, R2 ;  /* 0x000000ffff0d7224 */ /* 0x000fe400078e0002 */
[----:B------:R-:W-:Y:S02]  /*11b90*/  IMAD.MOV.U32 R12, RZ, RZ, 0x3 ;  /* 0x00000003ff0c7424 */ /* 0x000fe400078e00ff */
[----:B------:R-:W-:-:S07]  /*11ba0*/  IMAD.MOV.U32 R6, RZ, RZ, R14 ;  /* 0x000000ffff067224 */ /* 0x000fce00078e000e */
[----:B------:R-:W-:Y:S05]  /*11bb0*/  WARPSYNC.COLLECTIVE R15, `(.L_x_438) ;  /* 0x000000000f087348 */ /* 0x000fea0003c00000 */
[----:B------:R0:W1:Y:S02]  /*11bc0*/  SHFL.IDX P6, R14, R13, R12, R11 ;  /* 0x0000000c0d0e7389 */ /* 0x00006400000c000b */
[----:B01----:R-:W-:Y:S01]  /*11bd0*/  ENDCOLLECTIVE ;  /* 0x000000000000791b */ /* 0x003fe20003800000 */
.L_x_438:
        /* <DEDUP_REMOVED lines=14> */
.L_x_439:
[----:B------:R-:W-:Y:S01]  /*11cc0*/  IMAD.MOV.U32 R3, RZ, RZ, R14 ;  /* 0x000000ffff037224 */ /* 0x000fe200078e000e */
[----:B------:R-:W-:Y:S06]  /*11cd0*/  BRA `(.L_x_440) ;  /* 0xffffffcc00a07947 */ /* 0x000fec000383ffff */
.L_x_366:
[----:B0-----:R0:W1:Y:S02]  /*11ce0*/  SYNCS.PHASECHK.TRANS64.TRYWAIT P0, [R17+URZ+0x29820], R0 ;  /* 0x02982000110075a7 */ /* 0x001064000800017f */
[----:B-1----:R-:W-:Y:S05]  /*11cf0*/  @!P0 NANOSLEEP.SYNCS 0x989680 ;  /* 0x009896800000895d */ /* 0x002fea0003900000 */
[----:B------:R-:W1:Y:S02]  /*11d00*/  @!P0 SYNCS.PHASECHK.TRANS64 P0, [R17+URZ+0x29820], R0 ;  /* 0x02982000110085a7 */ /* 0x000e64000800007f */
[----:B-1----:R-:W-:Y:S05]  /*11d10*/  @!P0 BRA `(.L_x_366) ;  /* 0xfffffffc00f08947 */ /* 0x002fea000383ffff */
[----:B------:R-:W-:Y:S05]  /*11d20*/  BRA `(.L_x_441) ;  /* 0xffffffd000107947 */ /* 0x000fea000383ffff */
.L_x_372:
[----:B---3--:R3:W4:Y:S02]  /*11d30*/  SYNCS.PHASECHK.TRANS64.TRYWAIT P0, [R5+URZ+0x29880], R4 ;  /* 0x02988004050075a7 */ /* 0x008724000800017f */
[----:B----4-:R-:W-:Y:S05]  /*11d40*/  @!P0 NANOSLEEP.SYNCS 0x989680 ;  /* 0x009896800000895d */ /* 0x010fea0003900000 */
[----:B------:R-:W4:Y:S02]  /*11d50*/  @!P0 SYNCS.PHASECHK.TRANS64 P0, [R5+URZ+0x29880], R4 ;  /* 0x02988004050085a7 */ /* 0x000f24000800007f */
[----:B----4-:R-:W-:Y:S05]  /*11d60*/  @!P0 BRA `(.L_x_372) ;  /* 0xfffffffc00f08947 */ /* 0x010fea000383ffff */
[----:B------:R-:W-:Y:S05]  /*11d70*/  BRA `(.L_x_442) ;  /* 0xffffffd000c87947 */ /* 0x000fea000383ffff */
.L_x_377:
[----:B----4-:R4:W0:Y:S02]  /*11d80*/  SYNCS.PHASECHK.TRANS64.TRYWAIT P0, [R5+URZ+0x29840], R4 ;  /* 0x02984004050075a7 */ /* 0x010824000800017f */
[----:B0-----:R-:W-:Y:S05]  /*11d90*/  @!P0 NANOSLEEP.SYNCS 0x989680 ;  /* 0x009896800000895d */ /* 0x001fea0003900000 */
[----:B------:R-:W0:Y:S02]  /*11da0*/  @!P0 SYNCS.PHASECHK.TRANS64 P0, [R5+URZ+0x29840], R4 ;  /* 0x02984004050085a7 */ /* 0x000e24000800007f */
[----:B0-----:R-:W-:Y:S05]  /*11db0*/  @!P0 BRA `(.L_x_377) ;  /* 0xfffffffc00f08947 */ /* 0x001fea000383ffff */
[----:B------:R-:W-:Y:S05]  /*11dc0*/  BRA `(.L_x_443) ;  /* 0xffffffd400447947 */ /* 0x000fea000383ffff */
.L_x_385:
[----:B----4-:R4:W0:Y:S02]  /*11dd0*/  SYNCS.PHASECHK.TRANS64.TRYWAIT P0, [R19+URZ+0x29870], R4 ;  /* 0x02987004130075a7 */ /* 0x010824000800017f */
[----:B0-----:R-:W-:Y:S05]  /*11de0*/  @!P0 NANOSLEEP.SYNCS 0x989680 ;  /* 0x009896800000895d */ /* 0x001fea0003900000 */
[----:B------:R-:W0:Y:S02]  /*11df0*/  @!P0 SYNCS.PHASECHK.TRANS64 P0, [R19+URZ+0x29870], R4 ;  /* 0x02987004130085a7 */ /* 0x000e24000800007f */
[----:B0-----:R-:W-:Y:S05]  /*11e00*/  @!P0 BRA `(.L_x_385) ;  /* 0xfffffffc00f08947 */ /* 0x001fea000383ffff */
[----:B------:R-:W-:Y:S05]  /*11e10*/  BRA `(.L_x_444) ;  /* 0xffffffd8005c7947 */ /* 0x000fea000383ffff */
.L_x_387:
[----:B------:R0:W0:Y:S02]  /*11e20*/  SYNCS.PHASECHK.TRANS64.TRYWAIT P0, [R19+URZ+0x29860], R0 ;  /* 0x02986000130075a7 */ /* 0x000024000800017f */
[----:B0-----:R-:W-:Y:S05]  /*11e30*/  @!P0 NANOSLEEP.SYNCS 0x989680 ;  /* 0x009896800000895d */ /* 0x001fea0003900000 */
[----:B------:R-:W0:Y:S02]  /*11e40*/  @!P0 SYNCS.PHASECHK.TRANS64 P0, [R19+URZ+0x29860], R0 ;  /* 0x02986000130085a7 */ /* 0x000e24000800007f */
[----:B0-----:R-:W-:Y:S05]  /*11e50*/  @!P0 BRA `(.L_x_387) ;  /* 0xfffffffc00f08947 */ /* 0x001fea000383ffff */
[----:B------:R-:W-:Y:S05]  /*11e60*/  BRA `(.L_x_445) ;  /* 0xffffffd800647947 */ /* 0x000fea000383ffff */
.L_x_394:
[----:B0-----:R0:W1:Y:S02]  /*11e70*/  SYNCS.PHASECHK.TRANS64.TRYWAIT P1, [R16+URZ+0x29870], R3 ;  /* 0x02987003100075a7 */ /* 0x001064000802017f */
[----:B-1----:R-:W-:Y:S05]  /*11e80*/  @!P1 NANOSLEEP.SYNCS 0x989680 ;  /* 0x009896800000995d */ /* 0x002fea0003900000 */
[----:B------:R-:W1:Y:S02]  /*11e90*/  @!P1 SYNCS.PHASECHK.TRANS64 P1, [R16+URZ+0x29870], R3 ;  /* 0x02987003100095a7 */ /* 0x000e64000802007f */
[----:B-1----:R-:W-:Y:S05]  /*11ea0*/  @!P1 BRA `(.L_x_394) ;  /* 0xfffffffc00f09947 */ /* 0x002fea000383ffff */
[----:B------:R-:W-:Y:S05]  /*11eb0*/  BRA `(.L_x_446) ;  /* 0xffffffe000447947 */ /* 0x000fea000383ffff */
.L_x_396:
[----:B0-----:R0:W1:Y:S02]  /*11ec0*/  SYNCS.PHASECHK.TRANS64.TRYWAIT P1, [R16+URZ+0x29860], R3 ;  /* 0x02986003100075a7 */ /* 0x001064000802017f */
[----:B-1----:R-:W-:Y:S05]  /*11ed0*/  @!P1 NANOSLEEP.SYNCS 0x989680 ;  /* 0x009896800000995d */ /* 0x002fea0003900000 */
[----:B------:R-:W1:Y:S02]  /*11ee0*/  @!P1 SYNCS.PHASECHK.TRANS64 P1, [R16+URZ+0x29860], R3 ;  /* 0x02986003100095a7 */ /* 0x000e64000802007f */
[----:B-1----:R-:W-:Y:S05]  /*11ef0*/  @!P1 BRA `(.L_x_396) ;  /* 0xfffffffc00f09947 */ /* 0x002fea000383ffff */
[----:B------:R-:W-:Y:S05]  /*11f00*/  BRA `(.L_x_447) ;  /* 0xffffffe0004c7947 */ /* 0x000fea000383ffff */
.L_x_409:
[----:B0-----:R0:W1:Y:S02]  /*11f10*/  SYNCS.PHASECHK.TRANS64.TRYWAIT P0, [R3+URZ+0x29820], R0 ;  /* 0x02982000030075a7 */ /* 0x001064000800017f */
[----:B-1----:R-:W-:Y:S05]  /*11f20*/  @!P0 NANOSLEEP.SYNCS 0x989680 ;  /* 0x009896800000895d */ /* 0x002fea0003900000 */
[----:B------:R-:W1:Y:S02]  /*11f30*/  @!P0 SYNCS.PHASECHK.TRANS64 P0, [R3+URZ+0x29820], R0 ;  /* 0x02982000030085a7 */ /* 0x000e64000800007f */
[----:B-1----:R-:W-:Y:S05]  /*11f40*/  @!P0 BRA `(.L_x_409) ;  /* 0xfffffffc00f08947 */ /* 0x002fea000383ffff */
[----:B------:R-:W-:Y:S05]  /*11f50*/  BRA `(.L_x_448) ;  /* 0xfffffff000687947 */ /* 0x000fea000383ffff */
.L_x_410:
[----:B------:R-:W1:Y:S01]  /*11f60*/  S2R R2, SR_TID.X ;  /* 0x0000000000027919 */ /* 0x000e620000002100 */
[----:B------:R-:W-:Y:S01]  /*11f70*/  BSSY B0, `(.L_x_449) ;  /* 0x000000a000007945 */ /* 0x000fe20003800000 */
[----:B------:R-:W-:Y:S02]  /*11f80*/  IMAD.MOV.U32 R12, RZ, RZ, RZ ;  /* 0x000000ffff0c7224 */ /* 0x000fe400078e00ff */
[----:B------:R-:W-:Y:S02]  /*11f90*/  IMAD.MOV.U32 R11, RZ, RZ, 0x1f ;  /* 0x0000001fff0b7424 */ /* 0x000fe400078e00ff */
[----:B------:R-:W-:Y:S01]  /*11fa0*/  IMAD.MOV.U32 R15, RZ, RZ, -0x1 ;  /* 0xffffffffff0f7424 */ /* 0x000fe200078e00ff */
[----:B-1----:R-:W-:-:S04]  /*11fb0*/  SHF.R.U32.HI R2, RZ, 0x5, R2 ;  /* 0x00000005ff027819 */ /* 0x002fc80000011602 */
[----:B------:R-:W-:-:S05]  /*11fc0*/  LOP3.LUT R2, R2, 0x3, RZ, 0xc0, !PT ;  /* 0x0000000302027812 */ /* 0x000fca00078ec0ff */
[----:B------:R-:W-:-:S07]  /*11fd0*/  IMAD.MOV.U32 R13, RZ, RZ, R2 ;  /* 0x000000ffff0d7224 */ /* 0x000fce00078e0002 */
[----:B0-2---:R-:W-:Y:S05]  /*11fe0*/  WARPSYNC.COLLECTIVE R15, `(.L_x_450) ;  /* 0x000000000f087348 */ /* 0x005fea0003c00000 */
[----:B------:R1:W3:Y:S02]  /*11ff0*/  SHFL.IDX P6, R14, R13, R12, R11 ;  /* 0x0000000c0d0e7389 */ /* 0x0002e400000c000b */
[----:B0123--:R-:W-:Y:S01]  /*12000*/  ENDCOLLECTIVE ;  /* 0x000000000000791b */ /* 0x00ffe20003800000 */
.L_x_450:
[----:B------:R-:W-:Y:S05]  /*12010*/  BSYNC B0 ;  /* 0x0000000000007941 */ /* 0x000fea0003800000 */
.L_x_449:
[----:B------:R-:W-:Y:S05]  /*12020*/  BRA `(.L_x_451) ;  /* 0xfffffff000507947 */ /* 0x000fea000383ffff */
.L_x_413:
[----:B------:R-:W-:Y:S01]  /*12030*/  BSSY B1, `(.L_x_452) ;  /* 0x0000006000017945 */ /* 0x000fe20003800000 */
[----:B------:R-:W-:-:S07]  /*12040*/  IMAD.MOV.U32 R15, RZ, RZ, -0x1 ;  /* 0xffffffffff0f7424 */ /* 0x000fce00078e00ff */
[----:B0-2---:R-:W-:Y:S05]  /*12050*/  WARPSYNC.COLLECTIVE R15, `(.L_x_453) ;  /* 0x000000000f0c7348 */ /* 0x005fea0003c00000 */
[----:B------:R-:W-:Y:S02]  /*12060*/  ELECT P6, UR62, PT ;  /* 0x00000000003e782f */ /* 0x000fe400038c0000 */
[----:B------:R-:W-:Y:S01]  /*12070*/  MOV R14, UR62 ;  /* 0x0000003e000e7c02 */ /* 0x000fe20008000f00 */
[----:B0-2---:R-:W-:Y:S10]  /*12080*/  ENDCOLLECTIVE ;  /* 0x000000000000791b */ /* 0x005ff40003800000 */
.L_x_453:
[----:B------:R-:W-:Y:S05]  /*12090*/  BSYNC B1 ;  /* 0x0000000000017941 */ /* 0x000fea0003800000 */
.L_x_452:
[----:B------:R-:W-:Y:S05]  /*120a0*/  BRA `(.L_x_454) ;  /* 0xfffffff000487947 */ /* 0x000fea000383ffff */
.L_x_415:
[----:B0-----:R0:W1:Y:S02]  /*120b0*/  SYNCS.PHASECHK.TRANS64.TRYWAIT P1, [R7+URZ], R4 ;  /* 0x00000004070075a7 */ /* 0x001064000802017f */
[----:B-1----:R-:W-:Y:S05]  /*120c0*/  @!P1 NANOSLEEP.SYNCS 0x989680 ;  /* 0x009896800000995d */ /* 0x002fea0003900000 */
[----:B------:R-:W1:Y:S02]  /*120d0*/  @!P1 SYNCS.PHASECHK.TRANS64 P1, [R7+URZ], R4 ;  /* 0x00000004070095a7 */ /* 0x000e64000802007f */
[----:B-1----:R-:W-:Y:S05]  /*120e0*/  @!P1 BRA `(.L_x_415) ;  /* 0xfffffffc00f09947 */ /* 0x002fea000383ffff */
[----:B------:R-:W-:Y:S05]  /*120f0*/  BRA `(.L_x_455) ;  /* 0xfffffff000807947 */ /* 0x000fea000383ffff */
.L_x_416:
[----:B-1----:R1:W3:Y:S02]  /*12100*/  SYNCS.PHASECHK.TRANS64.TRYWAIT P1, [R5+URZ], R0 ;  /* 0x00000000050075a7 */ /* 0x0022e4000802017f */
[----:B---3--:R-:W-:Y:S05]  /*12110*/  @!P1 NANOSLEEP.SYNCS 0x989680 ;  /* 0x009896800000995d */ /* 0x008fea0003900000 */
[----:B------:R-:W3:Y:S02]  /*12120*/  @!P1 SYNCS.PHASECHK.TRANS64 P1, [R5+URZ], R0 ;  /* 0x00000000050095a7 */ /* 0x000ee4000802007f */
[----:B---3--:R-:W-:Y:S05]  /*12130*/  @!P1 BRA `(.L_x_416) ;  /* 0xfffffffc00f09947 */ /* 0x008fea000383ffff */
[----:B------:R-:W-:Y:S05]  /*12140*/  BRA `(.L_x_456) ;  /* 0xfffffff000747947 */ /* 0x000fea000383ffff */
.L_x_418:
[----:B-1----:R1:W3:Y:S02]  /*12150*/  SYNCS.PHASECHK.TRANS64.TRYWAIT P1, [R5+URZ+0x29860], R4 ;  /* 0x02986004050075a7 */ /* 0x0022e4000802017f */
[----:B---3--:R-:W-:Y:S05]  /*12160*/  @!P1 NANOSLEEP.SYNCS 0x989680 ;  /* 0x009896800000995d */ /* 0x008fea0003900000 */
[----:B------:R-:W3:Y:S02]  /*12170*/  @!P1 SYNCS.PHASECHK.TRANS64 P1, [R5+URZ+0x29860], R4 ;  /* 0x02986004050095a7 */ /* 0x000ee4000802007f */
[----:B---3--:R-:W-:Y:S05]  /*12180*/  @!P1 BRA `(.L_x_418) ;  /* 0xfffffffc00f09947 */ /* 0x008fea000383ffff */
[----:B------:R-:W-:Y:S05]  /*12190*/  BRA `(.L_x_457) ;  /* 0xfffffff000747947 */ /* 0x000fea000383ffff */
.L_x_420:
[----:B---3--:R3:W4:Y:S02]  /*121a0*/  SYNCS.PHASECHK.TRANS64.TRYWAIT P1, [R3+URZ+0x29860], R0 ;  /* 0x02986000030075a7 */ /* 0x008724000802017f */
[----:B----4-:R-:W-:Y:S05]  /*121b0*/  @!P1 NANOSLEEP.SYNCS 0x989680 ;  /* 0x009896800000995d */ /* 0x010fea0003900000 */
[----:B------:R-:W4:Y:S02]  /*121c0*/  @!P1 SYNCS.PHASECHK.TRANS64 P1, [R3+URZ+0x29860], R0 ;  /* 0x02986000030095a7 */ /* 0x000f24000802007f */
[----:B----4-:R-:W-:Y:S05]  /*121d0*/  @!P1 BRA `(.L_x_420) ;  /* 0xfffffffc00f09947 */ /* 0x010fea000383ffff */
[----:B------:R-:W-:Y:S05]  /*121e0*/  BRA `(.L_x_458) ;  /* 0xfffffff000747947 */ /* 0x000fea000383ffff */
.L_x_422:
[----:B----4-:R4:W0:Y:S02]  /*121f0*/  SYNCS.PHASECHK.TRANS64.TRYWAIT P0, [R5+URZ+0x29880], R4 ;  /* 0x02988004050075a7 */ /* 0x010824000800017f */
[----:B0-----:R-:W-:Y:S05]  /*12200*/  @!P0 NANOSLEEP.SYNCS 0x989680 ;  /* 0x009896800000895d */ /* 0x001fea0003900000 */
[----:B------:R-:W0:Y:S02]  /*12210*/  @!P0 SYNCS.PHASECHK.TRANS64 P0, [R5+URZ+0x29880], R4 ;  /* 0x02988004050085a7 */ /* 0x000e24000800007f */
[----:B0-----:R-:W-:Y:S05]  /*12220*/  @!P0 BRA `(.L_x_422) ;  /* 0xfffffffc00f08947 */ /* 0x001fea000383ffff */
[----:B------:R-:W-:Y:S05]  /*12230*/  BRA `(.L_x_423) ;  /* 0xfffffff000707947 */ /* 0x000fea000383ffff */
.L_x_459:
        /* <DEDUP_REMOVED lines=12> */
.L_x_2807:


//--------------------- .text._ZN7cutlass13device_kernelIN5flash11enable_sm90INS1_16FlashAttnFwdSm90INS1_25CollectiveMainloopFwdSm90ILi2EN4cute5tupleIJNS5_1CILi1EEES8_S8_EEENS6_IJNS7_ILi128EEENS7_ILi160EEENS7_ILi192EEEEEELi128ENS_12float_e4m3_tEfNS_4arch4Sm90ELb0ELb0ELb1ELb1ELb0ELb1ELb0ELb1ELb1ELb1ELb0ELb0EEENS1_21CollectiveEpilogueFwdINS6_IJSA_SA_SB_EEES9_NS_10bfloat16_tESG_Li256ELb1ELb1ELb0ELb1EEENS1_36VarlenDynamicPersistentTileSchedulerILi128ELi160ELi256ELi128ELb0ELb1ELb1ELb0ELb1ELb1EEEEEEEEEvNT_6ParamsE --------------------------
	.section	.text._ZN7cutlass13device_kernelIN5flash11enable_sm90INS1_16FlashAttnFwdSm90INS1_25CollectiveMainloopFwdSm90ILi2EN4cute5tupleIJNS5_1CILi1EEES8_S8_EEENS6_IJNS7_ILi128EEENS7_ILi160EEENS7_ILi192EEEEEELi128ENS_12float_e4m3_tEfNS_4arch4Sm90ELb0ELb0ELb1ELb1ELb0ELb1ELb0ELb1ELb1ELb1ELb0ELb0EEENS1_21CollectiveEpilogueFwdINS6_IJSA_SA_SB_EEES9_NS_10bfloat16_tESG_Li256ELb1ELb1ELb0ELb1EEENS1_36VarlenDynamicPersistentTileSchedulerILi128ELi160ELi256ELi128ELb0ELb1ELb1ELb0ELb1ELb1EEEEEEEEEvNT_6ParamsE,"ax",@progbits
	.align	128
.text._ZN7cutlass13device_kernelIN5flash11enable_sm90INS1_16FlashAttnFwdSm90INS1_25CollectiveMainloopFwdSm90ILi2EN4cute5tupleIJNS5_1CILi1EEES8_S8_EEENS6_IJNS7_ILi128EEENS7_ILi160EEENS7_ILi192EEEEEELi128ENS_12float_e4m3_tEfNS_4arch4Sm90ELb0ELb0ELb1ELb1ELb0ELb1ELb0ELb1ELb1ELb1ELb0ELb0EEENS1_21CollectiveEpilogueFwdINS6_IJSA_SA_SB_EEES9_NS_10bfloat16_tESG_Li256ELb1ELb1ELb0ELb1EEENS1_36VarlenDynamicPersistentTileSchedulerILi128ELi160ELi256ELi128ELb0ELb1ELb1ELb0ELb1ELb1EEEEEEEEEvNT_6ParamsE:
        .type           _ZN7cutlass13device_kernelIN5flash11enable_sm90INS1_16FlashAttnFwdSm90INS1_25CollectiveMainloopFwdSm90ILi2EN4cute5tupleIJNS5_1CILi1EEES8_S8_EEENS6_IJNS7_ILi128EEENS7_ILi160EEENS7_ILi192EEEEEELi128ENS_12float_e4m3_tEfNS_4arch4Sm90ELb0ELb0ELb1ELb1ELb0ELb1ELb0ELb1ELb1ELb1ELb0ELb0EEENS1_21CollectiveEpilogueFwdINS6_IJSA_SA_SB_EEES9_NS_10bfloat16_tESG_Li256ELb1ELb1ELb0ELb1EEENS1_36VarlenDynamicPersistentTileSchedulerILi128ELi160ELi256ELi128ELb0ELb1ELb1ELb0ELb1ELb1EEEEEEEEEvNT_6ParamsE,@function
        .size           _ZN7cutlass13device_kernelIN5flash11enable_sm90INS1_16FlashAttnFwdSm90INS1_25CollectiveMainloopFwdSm90ILi2EN4cute5tupleIJNS5_1CILi1EEES8_S8_EEENS6_IJNS7_ILi128EEENS7_ILi160EEENS7_ILi192EEEEEELi128ENS_12float_e4m3_tEfNS_4arch4Sm90ELb0ELb0ELb1ELb1ELb0ELb1ELb0ELb1ELb1ELb1ELb0ELb0EEENS1_21CollectiveEpilogueFwdINS6_IJSA_SA_SB_EEES9_NS_10bfloat16_tESG_Li256ELb1ELb1ELb0ELb1EEENS1_36VarlenDynamicPersistentTileSchedulerILi128ELi160ELi256ELi128ELb0ELb1ELb1ELb0ELb1ELb1EEEEEEEEEvNT_6ParamsE,(.L_x_2808 - _ZN7cutlass13device_kernelIN5flash11enable_sm90INS1_16FlashAttnFwdSm90INS1_25CollectiveMainloopFwdSm90ILi2EN4cute5tupleIJNS5_1CILi1EEES8_S8_EEENS6_IJNS7_ILi128EEENS7_ILi160EEENS7_ILi192EEEEEELi128ENS_12float_e4m3_tEfNS_4arch4Sm90ELb0ELb0ELb1ELb1ELb0ELb1ELb0ELb1ELb1ELb1ELb0ELb0EEENS1_21CollectiveEpilogueFwdINS6_IJSA_SA_SB_EEES9_NS_10bfloat16_tESG_Li256ELb1ELb1ELb0ELb1EEENS1_36VarlenDynamicPersistentTileSchedulerILi128ELi160ELi256ELi128ELb0ELb1ELb1ELb0ELb1ELb1EEEEEEEEEvNT_6ParamsE)
        .other          _ZN7cutlass13device_kernelIN5flash11enable_sm90INS1_16FlashAttnFwdSm90INS1_25CollectiveMainloopFwdSm90ILi2EN4cute5tupleIJNS5_1CILi1EEES8_S8_EEENS6_IJNS7_ILi128EEENS7_ILi160EEENS7_ILi192EEEEEELi128ENS_12float_e4m3_tEfNS_4arch4Sm90ELb0ELb0ELb1ELb1ELb0ELb1ELb0ELb1ELb1ELb1ELb0ELb0EEENS1_21CollectiveEpilogueFwdINS6_IJSA_SA_SB_EEES9_NS_10bfloat16_tESG_Li256ELb1ELb1ELb0ELb1EEENS1_36VarlenDynamicPersistentTileSchedulerILi128ELi160ELi256ELi128ELb0ELb1ELb1ELb0ELb1ELb1EEEEEEEEEvNT_6ParamsE,@"STO_CUDA_ENTRY STV_DEFAULT"
_ZN7cutlass13device_kernelIN5flash11enable_sm90INS1_16FlashAttnFwdSm90INS1_25CollectiveMainloopFwdSm90ILi2EN4cute5tupleIJNS5_1CILi1EEES8_S8_EEENS6_IJNS7_ILi128EEENS7_ILi160EEENS7_ILi192EEEEEELi128ENS_12float_e4m3_tEfNS_4arch4Sm90ELb0ELb0ELb1ELb1ELb0ELb1ELb0ELb1ELb1ELb1ELb0ELb0EEENS1_21CollectiveEpilogueFwdINS6_IJSA_SA_SB_EEES9_NS_10bfloat16_tESG_Li256ELb1ELb1ELb0ELb1EEENS1_36VarlenDynamicPersistentTileSchedulerILi128ELi160ELi256ELi128ELb0ELb1ELb1ELb0ELb1ELb1EEEEEEEEEvNT_6ParamsE:
        /* <DEDUP_REMOVED lines=13> */
[----:B------:R-:W-:Y:S02]  /*00d0*/  UIADD3 UR10, UP2, UR4, 0x570, URZ ;  /* 0x00000570040a7890 */ /* 0x000fe4000ff5e03f */
[----:B------:R-:W-:Y:S02]  /*00e0*/  UIADD3 UR4, UP3, UR4, 0x670, URZ ;  /* 0x0000067004047890 */ /* 0x000fe4000ff7e03f */
[----:B------:R-:W-:-:S02]  /*00f0*/  UIADD3.X UR7, URZ, UR5, URZ, UP0, !UPT ;  /* 0x000000053f077290 */ /* 0x000fc400087fe43f */
[----:B------:R-:W-:Y:S02]  /*0100*/  UIADD3.X UR9, URZ, UR5, URZ, UP1, !UPT ;  /* 0x000000053f097290 */ /* 0x000fe40008ffe43f */
[----:B------:R-:W-:Y:S02]  /*0110*/  UIADD3.X UR11, URZ, UR5, URZ, UP2, !UPT ;  /* 0x000000053f0b7290 */ /* 0x000fe400097fe43f */
[----:B------:R-:W-:-:S03]  /*0120*/  UIADD3.X UR5, URZ, UR5, URZ, UP3, !UPT ;  /* 0x000000053f057290 */ /* 0x000fc60009ffe43f */
[----:B------:R0:W-:Y:S02]  /*0130*/  UTMACCTL.PF [UR6] ;  /* 0x00000000060079b9 */ /* 0x0001e40008040000 */
[----:B------:R0:W-:Y:S02]  /*0140*/  UTMACCTL.PF [UR8] ;  /* 0x00000000080079b9 */ /* 0x0001e40008040000 */
[----:B------:R0:W-:Y:S02]  /*0150*/  UTMACCTL.PF [UR10] ;  /* 0x000000000a0079b9 */ /* 0x0001e40008040000 */
[----:B------:R0:W-:Y:S02]  /*0160*/  UTMACCTL.PF [UR4] ;  /* 0x00000000040079b9 */ /* 0x0001e40008040000 */
[----:B0-----:R-:W-:Y:S01]  /*0170*/  NOP ;  /* 0x0000000000007918 */ /* 0x001fe20000000000 */
.L_x_461:
[----:B------:R-:W-:Y:S05]  /*0180*/  BSYNC B0 ;  /* 0x0000000000007941 */ /* 0x000fea0003800000 */
.L_x_460:
        /* <DEDUP_REMOVED lines=41> */
.L_x_462:
        /* <DEDUP_REMOVED lines=22> */
.L_x_463:
        /* <DEDUP_REMOVED lines=18> */
.L_x_464:
        /* <DEDUP_REMOVED lines=22> */
.L_x_465:
        /* <DEDUP_REMOVED lines=22> */
.L_x_466:
[----:B------:R-:W-:Y:S01]  /*0960*/  PLOP3.LUT P0, PT, PT, PT, UP0, 0x80, 0x0 ;  /* 0x000000000000781c */ /* 0x000fe20003f0f008 */
[----:B------:R-:W-:Y:S01]  /*0970*/  UMOV UR36, 0x1 ;  /* 0x0000000100247882 */ /* 0x000fe20000000000 */
[----:B------:R-:W-:Y:S01]  /*0980*/  NOP ;  /* 0x0000000000007918 */ /* 0x000fe20000000000 */
[----:B------:R-:W-:Y:S01]  /*0990*/  USEL UR36, UR36, 0x2, !UP0 ;  /* 0x0000000224247887 */ /* 0x000fe2000c000000 */
[----:B------:R-:W-:Y:S01]  /*09a0*/  BSSY B8, `(.L_x_467) ;  /* 0x00027c8000087945 */ /* 0x000fe20003800000 */
[----:B------:R-:W-:Y:S01]  /*09b0*/  ULDC.64 UR54, c[0x0][0x208] ;  /* 0x0000820000367ab9 */ /* 0x000fe20000000a00 */
[----:B012-4-:R-:W-:Y:S07]  /*09c0*/  BAR.SYNC.DEFER_BLOCKING 0x0 ;  /* 0x0000000000007b1d */ /* 0x017fee0000010000 */
[----:B------:R-:W-:Y:S05]  /*09d0*/  @!P0 BRA `(.L_x_468) ;  /* 0x0000021400088947 */ /* 0x000fea0003800000 */
.L_x_469:
[----:B------:R-:W-:-:S08]  /*09e0*/  NOP ;  /* 0x0000000000007918 */ /* 0x000fd00000000000 */
[----:B------:R-:W0:Y:S02]  /*09f0*/  USETMAXREG.TRY_ALLOC.CTAPOOL UP0, 0xf0 ;  /* 0x000000f0000079c8 */ /* 0x000e240008000600 */
[----:B0-----:R-:W-:-:S13]  /*0a00*/  PLOP3.LUT P0, PT, PT, PT, UP0, 0x80, 0x0 ;  /* 0x000000000000781c */ /* 0x001fda0003f0f008 */
[----:B------:R-:W-:Y:S05]  /*0a10*/  @!P0 BRA `(.L_x_469) ;  /* 0xfffffffc00f08947 */ /* 0x000fea000383ffff */
[----:B------:R-:W2:Y:S01]  /*0a20*/  LDL.LU R0, [R1+0x10] ;  /* 0x0000100001007983 */ /* 0x000ea20000300800 */
[----:B------:R-:W0:Y:S01]  /*0a30*/  S2R R2, SR_TID.X ;  /* 0x0000000000027919 */ /* 0x000e220000002100 */
[----:B------:R-:W1:Y:S01]  /*0a40*/  S2UR UR37, SR_CgaCtaId ;  /* 0x00000000002579c3 */ /* 0x000e620000008800 */
[----:B------:R-:W-:Y:S01]  /*0a50*/  UMOV UR4, 0x400 ;  /* 0x0000040000047882 */ /* 0x000fe20000000000 */
[----:B0-----:R-:W-:-:S06]  /*0a60*/  SHF.R.U32.HI R2, RZ, 0x7, R2 ;  /* 0x00000007ff027819 */ /* 0x001fcc0000011602 */
[----:B------:R-:W-:Y:S06]  /*0a70*/  BAR.ARV 0x8, 0x180 ;  /* 0x0206000000007b1d */ /* 0x000fec0000002000 */
[----:B------:R-:W-:-:S13]  /*0a80*/  ISETP.NE.AND P0, PT, R2, 0x1, PT ;  /* 0x000000010200780c */ /* 0x000fda0003f05270 */
[----:B------:R-:W-:Y:S08]  /*0a90*/  @!P0 BAR.ARV 0x9, 0x100 ;  /* 0x0244000000008b1d */ /* 0x000ff00000002000 */
[----:B------:R-:W-:Y:S01]  /*0aa0*/  BAR.SYNC.DEFER_BLOCKING 0x5, 0x180 ;  /* 0x0146000000007b1d */ /* 0x000fe20000010000 */
[----:B-1----:R-:W-:-:S06]  /*0ab0*/  ULEA UR4, UR37, UR4, 0x18 ;  /* 0x0000000425047291 */ /* 0x002fcc000f8ec03f */
[----:B------:R-:W-:Y:S01]  /*0ac0*/  IMAD.U32 R16, RZ, RZ, UR4 ;  /* 0x00000004ff107e24 */ /* 0x000fe2000f8e00ff */
[----:B------:R-:W-:-:S04]  /*0ad0*/  ULDC UR4, c[0x0][0xc3c] ;  /* 0x00030f0000047ab9 */ /* 0x000fc80000000800 */
[----:B------:R-:W0:Y:S01]  /*0ae0*/  LDS.128 R204, [R16+0x298d0] ;  /* 0x0298d00010cc7984 */ /* 0x000e220000000c00 */
[----:B------:R-:W-:Y:S06]  /*0af0*/  BAR.ARV 0x4, 0x180 ;  /* 0x0106000000007b1d */ /* 0x000fec0000002000 */
[----:B--2---:R-:W-:-:S04]  /*0b00*/  LOP3.LUT R0, R0, 0xfffffffb, RZ, 0xc0, !PT ;  /* 0xfffffffb00007812 */ /* 0x004fc800078ec0ff */
[----:B------:R-:W-:-:S05]  /*0b10*/  @P0 LOP3.LUT R0, R0, 0x4, RZ, 0xfc, !PT ;  /* 0x0000000400000812 */ /* 0x000fca00078efcff */
[----:B------:R1:W-:Y:S01]  /*0b20*/  STL [R1+0x10], R0 ;  /* 0x0000100001007387 */ /* 0x0003e20000100800 */
[----:B0-----:R-:W-:-:S13]  /*0b30*/  ISETP.GE.AND P0, PT, R207, UR4, PT ;  /* 0x00000004cf007c0c */ /* 0x001fda000bf06270 */
[----:B-1----:R-:W-:Y:S05]  /*0b40*/  @P0 BRA `(.L_x_470) ;  /* 0x0000027800b40947 */ /* 0x002fea0003800000 */
[----:B------:R-:W0:Y:S01]  /*0b50*/  S2R R0, SR_TID.X ;  /* 0x0000000000007919 */ /* 0x000e220000002100 */
[----:B------:R-:W-:Y:S01]  /*0b60*/  R2UR UR52, R16 ;  /* 0x00000000103472ca */ /* 0x000fe200000e0000 */
[----:B------:R-:W-:Y:S01]  /*0b70*/  IMAD.MOV.U32 R220, RZ, RZ, 0x20 ;  /* 0x00000020ffdc7424 */ /* 0x000fe200078e00ff */
[----:B------:R-:W-:Y:S01]  /*0b80*/  MOV R17, RZ ;  /* 0x000000ff00117202 */ /* 0x000fe20000000f00 */
[----:B------:R-:W-:Y:S01]  /*0b90*/  IMAD.MOV.U32 R20, RZ, RZ, -0x2 ;  /* 0xfffffffeff147424 */ /* 0x000fe200078e00ff */
[----:B------:R-:W-:Y:S01]  /*0ba0*/  ULOP3.LUT UR53, UR36, 0x1, URZ, 0xfc, !UPT ;  /* 0x0000000124357892 */ /* 0x000fe2000f8efc3f */
[----:B------:R-:W-:Y:S01]  /*0bb0*/  IMAD.MOV.U32 R169, RZ, RZ, RZ ;  /* 0x000000ffffa97224 */ /* 0x000fe200078e00ff */
[----:B------:R-:W-:Y:S01]  /*0bc0*/  UMOV UR43, URZ ;  /* 0x0000003f002b7c82 */ /* 0x000fe20008000000 */
[----:B------:R-:W-:Y:S02]  /*0bd0*/  IMAD.MOV.U32 R198, RZ, RZ, RZ ;  /* 0x000000ffffc67224 */ /* 0x000fe400078e00ff */
[----:B------:R-:W-:-:S04]  /*0be0*/  IMAD.MOV.U32 R156, RZ, RZ, RZ ;  /* 0x000000ffff9c7224 */ /* 0x000fc800078e00ff */
[----:B------:R-:W-:Y:S01]  /*0bf0*/  UIADD3 UR52, UR52, 0x14400, URZ ;  /* 0x0001440034347890 */ /* 0x000fe2000fffe03f */
[----:B0-----:R-:W-:-:S05]  /*0c00*/  VIADD R15, R0, 0xffffff80 ;  /* 0xffffff80000f7836 */ /* 0x001fca0000000000 */
[----:B------:R-:W-:Y:S02]  /*0c10*/  SHF.R.S32.HI R0, RZ, 0x1f, R15 ;  /* 0x0000001fff007819 */ /* 0x000fe4000001140f */
[-C--:B------:R-:W-:Y:S02]  /*0c20*/  LEA.HI R5, R15, R15.reuse, RZ, 0x1 ;  /* 0x0000000f0f057211 */ /* 0x080fe400078f08ff */
[CC--:B------:R-:W-:Y:S02]  /*0c30*/  LEA.HI R6, R0.reuse, R15.reuse, RZ, 0x2 ;  /* 0x0000000f00067211 */ /* 0x0c0fe400078f10ff */
[CC--:B------:R-:W-:Y:S02]  /*0c40*/  LEA.HI R2, R0.reuse, R15.reuse, RZ, 0x4 ;  /* 0x0000000f00027211 */ /* 0x0c0fe400078f20ff */
[----:B------:R-:W-:Y:S02]  /*0c50*/  LEA.HI R3, R0, R15, RZ, 0x5 ;  /* 0x0000000f00037211 */ /* 0x000fe400078f28ff */
[----:B------:R-:W-:-:S02]  /*0c60*/  SHF.R.S32.HI R7, RZ, 0x2, R6 ;  /* 0x00000002ff077819 */ /* 0x000fc40000011406 */
[----:B------:R-:W-:Y:S02]  /*0c70*/  SHF.R.S32.HI R8, RZ, 0x1f, R6 ;  /* 0x0000001fff087819 */ /* 0x000fe40000011406 */
[----:B------:R-:W-:Y:S02]  /*0c80*/  SHF.R.S32.HI R209, RZ, 0x4, R2 ;  /* 0x00000004ffd17819 */ /* 0x000fe40000011402 */
[----:B------:R-:W-:Y:S02]  /*0c90*/  SHF.L.U32 R4, R3, 0x5, RZ ;  /* 0x0000000503047819 */ /* 0x000fe400000006ff */
[----:B------:R-:W-:Y:S02]  /*0ca0*/  LOP3.LUT R3, R2, 0x3fffff0, RZ, 0xc0, !PT ;  /* 0x03fffff002037812 */ /* 0x000fe400078ec0ff */
[----:B------:R-:W-:Y:S02]  /*0cb0*/  LEA.HI R8, R8, R7, RZ, 0x2 ;  /* 0x0000000708087211 */ /* 0x000fe400078f10ff */
[----:B------:R-:W-:Y:S01]  /*0cc0*/  LEA.HI R2, R2, R209, RZ, 0x1 ;  /* 0x000000d102027211 */ /* 0x000fe200078f08ff */
[----:B------:R-:W-:Y:S01]  /*0cd0*/  IMAD.IADD R3, R15, 0x1, -R3 ;  /* 0x000000010f037824 */ /* 0x000fe200078e0a03 */
[----:B------:R-:W-:-:S02]  /*0ce0*/  SHF.R.S32.HI R168, RZ, 0x1, R5 ;  /* 0x00000001ffa87819 */ /* 0x000fc40000011405 */
[----:B------:R-:W-:Y:S02]  /*0cf0*/  LOP3.LUT R4, R4, 0xfffffc00, RZ, 0xc0, !PT ;  /* 0xfffffc0004047812 */ /* 0x000fe400078ec0ff */
[----:B------:R-:W-:Y:S02]  /*0d00*/  LOP3.LUT R8, R8, 0xfffffffc, RZ, 0xc0, !PT ;  /* 0xfffffffc08087812 */ /* 0x000fe400078ec0ff */
[----:B------:R-:W-:Y:S01]  /*0d10*/  LOP3.LUT R223, R5, 0xfffffffe, RZ, 0xc0, !PT ;  /* 0xfffffffe05df7812 */ /* 0x000fe200078ec0ff */
[----:B------:R-:W-:Y:S01]  /*0d20*/  IMAD R3, R3, 0x40, R4 ;  /* 0x0000004003037824 */ /* 0x000fe200078e0204 */
[----:B------:R-:W-:Y:S01]  /*0d30*/  LOP3.LUT R2, R2, 0x1ffffffe, RZ, 0xc0, !PT ;  /* 0x1ffffffe02027812 */ /* 0x000fe200078ec0ff */
[----:B------:R-:W-:Y:S01]  /*0d40*/  IMAD.IADD R8, R7, 0x1, -R8 ;  /* 0x0000000107087824 */ /* 0x000fe200078e0a08 */
[----:B------:R-:W-:Y:S01]  /*0d50*/  IADD3 R218, R168, 0x80, RZ ;  /* 0x00000080a8da7810 */ /* 0x000fe20007ffe0ff */
[----:B------:R-:W-:Y:S01]  /*0d60*/  IMAD.IADD R223, R15, 0x1, -R223 ;  /* 0x000000010fdf7824 */ /* 0x000fe200078e0adf */
[----:B------:R-:W-:Y:S01]  /*0d70*/  LOP3.LUT R6, R6, 0xfffffffc, RZ, 0xc0, !PT ;  /* 0xfffffffc06067812 */ /* 0x000fe200078ec0ff */
[----:B------:R-:W-:Y:S01]  /*0d80*/  IMAD.SHL.U32 R175, R8, 0x80, RZ ;  /* 0x0000008008af7824 */ /* 0x000fe200078e00ff */
[----:B------:R-:W-:Y:S01]  /*0d90*/  IADD3 R2, R209, -R2, RZ ;  /* 0x80000002d1027210 */ /* 0x000fe20007ffe0ff */
[----:B------:R-:W-:Y:S01]  /*0da0*/  IMAD.SHL.U32 R22, R223, 0x8, RZ ;  /* 0x00000008df167824 */ /* 0x000fe200078e00ff */
[----:B------:R-:W-:Y:S01]  /*0db0*/  SHF.R.S32.HI R7, RZ, 0x1f, R218 ;  /* 0x0000001fff077819 */ /* 0x000fe200000114da */
[----:B------:R-:W-:Y:S01]  /*0dc0*/  IMAD.IADD R6, R15, 0x1, -R6 ;  /* 0x000000010f067824 */ /* 0x000fe200078e0a06 */
[-C--:B------:R-:W-:Y:S01]  /*0dd0*/  LEA.HI R11, R218, R218.reuse, RZ, 0x1 ;  /* 0x000000dada0b7211 */ /* 0x080fe200078f08ff */
[----:B------:R-:W-:Y:S01]  /*0de0*/  IMAD R2, R2, 0x8, R3 ;  /* 0x0000000802027824 */ /* 0x000fe200078e0203 */
[----:B------:R-:W-:Y:S01]  /*0df0*/  LEA.HI R7, R7, R218, RZ, 0x3 ;  /* 0x000000da07077211 */ /* 0x000fe200078f18ff */
[----:B------:R-:W-:Y:S01]  /*0e00*/  VIADD R172, R22, 0x40 ;  /* 0x0000004016ac7836 */ /* 0x000fe20000000000 */
[----:B------:R-:W-:Y:S01]  /*0e10*/  LEA.HI R3, R0, R15, RZ, 0x7 ;  /* 0x0000000f00037211 */ /* 0x000fe200078f38ff */
[----:B------:R-:W-:Y:S01]  /*0e20*/  VIADD R170, R22, 0x20 ;  /* 0x0000002016aa7836 */ /* 0x000fe20000000000 */
[----:B------:R-:W-:Y:S01]  /*0e30*/  LEA.HI R4, R6, R6, RZ, 0x1 ;  /* 0x0000000606047211 */ /* 0x000fe200078f08ff */
[----:B------:R-:W-:Y:S01]  /*0e40*/  IMAD.SHL.U32 R10, R7, 0x40, RZ ;  /* 0x00000040070a7824 */ /* 0x000fe200078e00ff */
[----:B------:R-:W-:Y:S01]  /*0e50*/  LOP3.LUT R225, R3, 0xffffff80, RZ, 0xc0, !PT ;  /* 0xffffff8003e17812 */ /* 0x000fe200078ec0ff */
[----:B------:R0:W-:Y:S01]  /*0e60*/  STL [R1+0x8], R2 ;  /* 0x0000080201007387 */ /* 0x0001e20000100800 */
[----:B------:R-:W-:Y:S01]  /*0e70*/  LOP3.LUT R7, R4, 0x1ffffffe, RZ, 0xc0, !PT ;  /* 0x1ffffffe04077812 */ /* 0x000fe200078ec0ff */
[----:B------:R-:W-:Y:S01]  /*0e80*/  IMAD.IADD R4, R22, 0x1, R172 ;  /* 0x0000000116047824 */ /* 0x000fe200078e02ac */
[----:B------:R-:W-:Y:S01]  /*0e90*/  LOP3.LUT R9, R11, 0x3fffffe, RZ, 0xc0, !PT ;  /* 0x03fffffe0b097812 */ /* 0x000fe200078ec0ff */
[----:B------:R-:W-:Y:S01]  /*0ea0*/  IMAD.IADD R225, R15, 0x1, -R225 ;  /* 0x000000010fe17824 */ /* 0x000fe200078e0ae1 */
[----:B------:R-:W-:Y:S01]  /*0eb0*/  IADD3 R12, R6, -R7, RZ ;  /* 0x80000007060c7210 */ /* 0x000fe20007ffe0ff */
[----:B------:R-:W-:Y:S01]  /*0ec0*/  IMAD.SHL.U32 R18, R223, 0x10, RZ ;  /* 0x00000010df127824 */ /* 0x000fe200078e00ff */
[----:B------:R-:W-:Y:S01]  /*0ed0*/  SHF.R.S32.HI R13, RZ, 0x1f, R4 ;  /* 0x0000001fff0d7819 */ /* 0x000fe20000011404 */
[----:B------:R-:W-:Y:S01]  /*0ee0*/  IMAD.IADD R9, R218, 0x1, -R9 ;  /* 0x00000001da097824 */ /* 0x000fe200078e0a09 */
[----:B------:R-:W-:Y:S01]  /*0ef0*/  SHF.R.S32.HI R7, RZ, 0x1f, R5 ;  /* 0x0000001fff077819 */ /* 0x000fe20000011405 */
[C---:B------:R-:W-:Y:S01]  /*0f00*/  VIADD R171, R22.reuse, 0x10 ;  /* 0x0000001016ab7836 */ /* 0x040fe20000000000 */
[----:B------:R-:W-:Y:S01]  /*0f10*/  SHF.R.S32.HI R6, RZ, 0x1f, R225 ;  /* 0x0000001fff067819 */ /* 0x000fe200000114e1 */
[----:B------:R-:W-:Y:S01]  /*0f20*/  VIADD R173, R22, 0x30 ;  /* 0x0000003016ad7836 */ /* 0x000fe20000000000 */
[----:B------:R-:W-:-:S02]  /*0f30*/  LOP3.LUT R10, R10, 0xfffffe00, RZ, 0xc0, !PT ;  /* 0xfffffe000a0a7812 */ /* 0x000fc400078ec0ff */
[CC--:B------:R-:W-:Y:S02]  /*0f40*/  LEA.HI R224, R13.reuse, R4.reuse, RZ, 0x4 ;  /* 0x000000040de07211 */ /* 0x0c0fe400078f20ff */
[----:B------:R-:W-:Y:S01]  /*0f50*/  LEA.HI R13, R13, R4, RZ, 0x6 ;  /* 0x000000040d0d7211 */ /* 0x000fe200078f30ff */
[----:B------:R-:W-:Y:S01]  /*0f60*/  IMAD R200, R9, 0x40, R10 ;  /* 0x0000004009c87824 */ /* 0x000fe200078e020a */
[----:B------:R-:W-:Y:S02]  /*0f70*/  LEA.HI R7, R7, R168, RZ, 0x3 ;  /* 0x000000a807077211 */ /* 0x000fe400078f18ff */
[----:B------:R-:W-:Y:S01]  /*0f80*/  LEA.HI R4, R6, R225, RZ, 0x2 ;  /* 0x000000e106047211 */ /* 0x000fe200078f10ff */
[----:B------:R-:W-:Y:S01]  /*0f90*/  IMAD.SHL.U32 R13, R13, 0x80, RZ ;  /* 0x000000800d0d7824 */ /* 0x000fe200078e00ff */
[----:B0-----:R-:W-:Y:S02]  /*0fa0*/  IADD3 R2, R22, R170, RZ ;  /* 0x000000aa16027210 */ /* 0x001fe40007ffe0ff */
[----:B------:R-:W-:-:S02]  /*0fb0*/  LOP3.LUT R7, R7, 0xfffffff8, RZ, 0xc0, !PT ;  /* 0xfffffff807077812 */ /* 0x000fc400078ec0ff */
[----:B------:R-:W-:Y:S02]  /*0fc0*/  LOP3.LUT R10, R4, 0x7ffffffc, RZ, 0xc0, !PT ;  /* 0x7ffffffc040a7812 */ /* 0x000fe400078ec0ff */
[----:B------:R-:W-:Y:S01]  /*0fd0*/  SHF.R.S32.HI R9, RZ, 0x1f, R2 ;  /* 0x0000001fff097819 */ /* 0x000fe20000011402 */
[----:B------:R-:W-:Y:S01]  /*0fe0*/  IMAD.IADD R236, R168, 0x1, -R7 ;  /* 0x00000001a8ec7824 */ /* 0x000fe200078e0a07 */
[----:B------:R-:W-:Y:S01]  /*0ff0*/  SHF.R.S32.HI R234, RZ, 0x7, R3 ;  /* 0x00000007ffea7819 */ /* 0x000fe20000011403 */
[----:B------:R-:W-:Y:S01]  /*1000*/  IMAD.IADD R237, R225, 0x1, -R10 ;  /* 0x00000001e1ed7824 */ /* 0x000fe200078e0a0a */
[CC--:B------:R-:W-:Y:S02]  /*1010*/  LEA.HI R222, R9.reuse, R2.reuse, RZ, 0x4 ;  /* 0x0000000209de7211 */ /* 0x0c0fe400078f20ff */
[----:B------:R-:W-:Y:S01]  /*1020*/  LEA.HI R14, R9, R2, RZ, 0x6 ;  /* 0x00000002090e7211 */ /* 0x000fe200078f30ff */
[----:B------:R-:W-:Y:S01]  /*1030*/  IMAD R237, R237, R20, 0xa0 ;  /* 0x000000a0eded7424 */ /* 0x000fe200078e0214 */
[----:B------:R-:W-:-:S02]  /*1040*/  SHF.R.S32.HI R9, RZ, 0x2, R4 ;  /* 0x00000002ff097819 */ /* 0x000fc40000011404 */
[----:B------:R-:W-:Y:S01]  /*1050*/  SHF.R.S32.HI R10, RZ, 0x1f, R4 ;  /* 0x0000001fff0a7819 */ /* 0x000fe20000011404 */
[----:B------:R-:W-:Y:S01]  /*1060*/  IMAD.SHL.U32 R14, R14, 0x80, RZ ;  /* 0x000000800e0e7824 */ /* 0x000fe200078e00ff */
[----:B------:R-:W-:Y:S02]  /*1070*/  SHF.L.U32 R2, R236, 0x7, RZ ;  /* 0x00000007ec027819 */ /* 0x000fe400000006ff */
[----:B------:R-:W-:Y:S02]  /*1080*/  LEA.HI R10, R10, R9, RZ, 0x3 ;  /* 0x000000090a0a7211 */ /* 0x000fe400078f18ff */
[----:B------:R-:W-:Y:S02]  /*1090*/  LEA.HI R0, R0, R15, RZ, 0x3 ;  /* 0x0000000f00007211 */ /* 0x000fe400078f18ff */
[----:B------:R-:W-:Y:S02]  /*10a0*/  LOP3.LUT R7, R2, 0x380, RZ, 0xc0, !PT ;  /* 0x0000038002077812 */ /* 0x000fe400078ec0ff */
[----:B------:R-:W-:-:S02]  /*10b0*/  LOP3.LUT R10, R10, 0xfffffff8, RZ, 0xc0, !PT ;  /* 0xfffffff80a0a7812 */ /* 0x000fc400078ec0ff */
[----:B------:R-:W-:Y:S02]  /*10c0*/  LEA.HI R3, R3, R234, RZ, 0x1 ;  /* 0x000000ea03037211 */ /* 0x000fe400078f08ff */
[----:B------:R-:W-:Y:S02]  /*10d0*/  LEA.HI R6, R6, R225, RZ, 0x5 ;  /* 0x000000e106067211 */ /* 0x000fe400078f28ff */
[----:B------:R-:W-:Y:S02]  /*10e0*/  LEA.HI R5, R5, R168, RZ, 0x1 ;  /* 0x000000a805057211 */ /* 0x000fe400078f08ff */
[----:B------:R-:W-:Y:S02]  /*10f0*/  LOP3.LUT R212, R0, 0xfffffff8, RZ, 0xc0, !PT ;  /* 0xfffffff800d47812 */ /* 0x000fe400078ec0ff */
[----:B------:R-:W-:Y:S02]  /*1100*/  SHF.R.U32.HI R2, RZ, 0x3, R7 ;  /* 0x00000003ff027819 */ /* 0x000fe40000011607 */
[----:B------:R-:W-:-:S02]  /*1110*/  IADD3 R9, R9, -R10, RZ ;  /* 0x8000000a09097210 */ /* 0x000fc40007ffe0ff */
[----:B------:R-:W-:Y:S02]  /*1120*/  LOP3.LUT R3, R3, 0x3fffffe, RZ, 0xc0, !PT ;  /* 0x03fffffe03037812 */ /* 0x000fe400078ec0ff */
[----:B------:R-:W-:Y:S02]  /*1130*/  SHF.R.S32.HI R6, RZ, 0x5, R6 ;  /* 0x00000005ff067819 */ /* 0x000fe40000011406 */
[----:B------:R-:W-:Y:S01]  /*1140*/  LOP3.LUT R7, R7, 0x10, R18, 0xf8, !PT ;  /* 0x0000001007077812 */ /* 0x000fe200078ef812 */
[----:B------:R-:W-:Y:S01]  /*1150*/  IMAD.IADD R3, R234, 0x1, -R3 ;  /* 0x00000001ea037824 */ /* 0x000fe200078e0a03 */
[----:B------:R-:W-:Y:S02]  /*1160*/  LOP3.LUT R5, R5, 0x3fffffe, RZ, 0xc0, !PT ;  /* 0x03fffffe05057812 */ /* 0x000fe400078ec0ff */
[----:B------:R-:W-:Y:S02]  /*1170*/  IADD3 R212, R15, -R212, RZ ;  /* 0x800000d40fd47210 */ /* 0x000fe40007ffe0ff */
[----:B------:R-:W-:-:S02]  /*1180*/  LEA R6, R6, R9, 0x4 ;  /* 0x0000000906067211 */ /* 0x000fc400078e20ff */
[----:B------:R-:W-:Y:S01]  /*1190*/  LOP3.LUT R4, R7, R2, RZ, 0x3c, !PT ;  /* 0x0000000207047212 */ /* 0x000fe200078e3cff */
[----:B------:R-:W-:Y:S01]  /*11a0*/  IMAD.SHL.U32 R202, R212, 0x8, RZ ;  /* 0x00000008d4ca7824 */ /* 0x000fe200078e00ff */
[----:B------:R-:W-:Y:S01]  /*11b0*/  IADD3 R2, R168, -R5, RZ ;  /* 0x80000005a8027210 */ /* 0x000fe20007ffe0ff */
[----:B------:R-:W-:Y:S01]  /*11c0*/  IMAD R235, R3, 0x40, R6 ;  /* 0x0000004003eb7824 */ /* 0x000fe200078e0206 */
[----:B------:R-:W-:Y:S01]  /*11d0*/  LOP3.LUT R175, R175, 0x180, RZ, 0xc0, !PT ;  /* 0x00000180afaf7812 */ /* 0x000fe200078ec0ff */
[----:B------:R-:W-:Y:S01]  /*11e0*/  VIADD R211, R202, 0x40 ;  /* 0x00000040cad37836 */ /* 0x000fe20000000000 */
[----:B------:R-:W-:Y:S01]  /*11f0*/  SHF.R.S32.HI R221, RZ, 0x3, R0 ;  /* 0x00000003ffdd7819 */ /* 0x000fe20000011400 */
[C---:B------:R-:W-:Y:S01]  /*1200*/  IMAD R2, R209.reuse, 0x8, R2 ;  /* 0x00000008d1027824 */ /* 0x040fe200078e0202 */
[----:B------:R-:W-:Y:S01]  /*1210*/  SHF.R.U32.HI R196, RZ, 0x3, R175 ;  /* 0x00000003ffc47819 */ /* 0x000fe200000116af */
[----:B------:R-:W-:Y:S01]  /*1220*/  IMAD R209, R209, 0x400, R4 ;  /* 0x00000400d1d17824 */ /* 0x000fe200078e0204 */
[----:B------:R-:W-:Y:S01]  /*1230*/  LOP3.LUT R3, R175, 0x10, R18, 0xf8, !PT ;  /* 0x00000010af037812 */ /* 0x000fe200078ef812 */
[----:B------:R-:W-:Y:S01]  /*1240*/  IMAD.SHL.U32 R197, R2, 0x40, RZ ;  /* 0x0000004002c57824 */ /* 0x000fe200078e00ff */
[----:B------:R-:W-:-:S02]  /*1250*/  SHF.R.S32.HI R0, RZ, 0x1f, R202 ;  /* 0x0000001fff007819 */ /* 0x000fc400000114ca */
[-C--:B------:R-:W-:Y:S02]  /*1260*/  LOP3.LUT R0, R3, R196.reuse, RZ, 0x3c, !PT ;  /* 0x000000c403007212 */ /* 0x080fe400078e3cff */
[C---:B------:R-:W-:Y:S02]  /*1270*/  LOP3.LUT R5, R175.reuse, 0x30, R222, 0xf8, !PT ;  /* 0x00000030af057812 */ /* 0x040fe400078ef8de */
[----:B------:R-:W-:Y:S01]  /*1280*/  LOP3.LUT R7, R175, 0x30, R224, 0xf8, !PT ;  /* 0x00000030af077812 */ /* 0x000fe200078ef8e0 */
[----:B------:R-:W-:Y:S01]  /*1290*/  IMAD.IADD R203, R197, 0x1, R0 ;  /* 0x00000001c5cb7824 */ /* 0x000fe200078e0200 */
[----:B------:R-:W-:Y:S01]  /*12a0*/  LOP3.LUT R14, R14, 0xffffe000, RZ, 0xc0, !PT ;  /* 0xffffe0000e0e7812 */ /* 0x000fe200078ec0ff */
[----:B------:R-:W-:Y:S01]  /*12b0*/  IMAD R0, R12, 0x8, R235 ;  /* 0x000000080c007824 */ /* 0x000fe200078e02eb */
[----:B------:R-:W-:Y:S02]  /*12c0*/  LOP3.LUT R5, R5, R196, RZ, 0x3c, !PT ;  /* 0x000000c405057212 */ /* 0x000fe400078e3cff */
[----:B------:R-:W-:-:S02]  /*12d0*/  LOP3.LUT P0, RZ, R8, 0x2, RZ, 0xc0, !PT ;  /* 0x0000000208ff7812 */ /* 0x000fc4000780c0ff */
[----:B------:R0:W-:Y:S01]  /*12e0*/  STL [R1+0x4], R0 ;  /* 0x0000040001007387 */ /* 0x0001e20000100800 */
[----:B------:R-:W-:Y:S02]  /*12f0*/  LOP3.LUT R4, R7, R196, RZ, 0x3c, !PT ;  /* 0x000000c407047212 */ /* 0x000fe400078e3cff */
[----:B------:R-:W-:Y:S02]  /*1300*/  SHF.R.S32.HI R11, RZ, 0x1, R11 ;  /* 0x00000001ff0b7819 */ /* 0x000fe4000001140b */
[----:B------:R-:W-:Y:S02]  /*1310*/  LOP3.LUT R2, R13, 0xffffe000, RZ, 0xc0, !PT ;  /* 0xffffe0000d027812 */ /* 0x000fe400078ec0ff */
[----:B------:R-:W-:Y:S01]  /*1320*/  IADD3 R7, R5, R197, R14 ;  /* 0x000000c505077210 */ /* 0x000fe20007ffe00e */
[----:B------:R-:W-:Y:S01]  /*1330*/  IMAD.SHL.U32 R11, R11, 0x80, RZ ;  /* 0x000000800b0b7824 */ /* 0x000fe200078e00ff */
[----:B------:R-:W-:Y:S02]  /*1340*/  LOP3.LUT R5, R175, 0x30, R18, 0xf8, !PT ;  /* 0x00000030af057812 */ /* 0x000fe400078ef812 */
[----:B------:R-:W-:-:S02]  /*1350*/  SEL R220, R220, 0xffffffe0, !P0 ;  /* 0xffffffe0dcdc7807 */ /* 0x000fc40004000000 */
[----:B------:R-:W-:Y:S02]  /*1360*/  IADD3 R231, R4, R197, R2 ;  /* 0x000000c504e77210 */ /* 0x000fe40007ffe002 */
[----:B------:R-:W-:Y:S01]  /*1370*/  IADD3 R174, R22, 0x50, RZ ;  /* 0x0000005016ae7810 */ /* 0x000fe20007ffe0ff */
[----:B------:R-:W-:Y:S01]  /*1380*/  IMAD.IADD R208, R220, 0x1, R203 ;  /* 0x00000001dcd07824 */ /* 0x000fe200078e02cb */
[----:B------:R-:W-:Y:S01]  /*1390*/  LOP3.LUT R5, R5, R196, RZ, 0x3c, !PT ;  /* 0x000000c405057212 */ /* 0x000fe200078e3cff */
[----:B------:R-:W-:Y:S01]  /*13a0*/  IMAD.IADD R231, R16, 0x1, R231 ;  /* 0x0000000110e77824 */ /* 0x000fe200078e02e7 */
[----:B------:R-:W-:Y:S02]  /*13b0*/  SHF.R.S32.HI R219, RZ, 0x1f, R168 ;  /* 0x0000001fffdb7819 */ /* 0x000fe400000114a8 */
[----:B------:R-:W-:Y:S02]  /*13c0*/  SHF.R.S32.HI R230, RZ, 0x1f, R171 ;  /* 0x0000001fffe67819 */ /* 0x000fe400000114ab */
[----:B------:R-:W-:-:S02]  /*13d0*/  SHF.R.S32.HI R229, RZ, 0x1f, R170 ;  /* 0x0000001fffe57819 */ /* 0x000fc400000114aa */
[----:B------:R-:W-:Y:S02]  /*13e0*/  SHF.R.S32.HI R228, RZ, 0x1f, R173 ;  /* 0x0000001fffe47819 */ /* 0x000fe400000114ad */
[----:B------:R-:W-:Y:S02]  /*13f0*/  SHF.R.S32.HI R227, RZ, 0x1f, R172 ;  /* 0x0000001fffe37819 */ /* 0x000fe400000114ac */
[----:B------:R-:W-:Y:S02]  /*1400*/  SHF.R.S32.HI R226, RZ, 0x1f, R174 ;  /* 0x0000001fffe27819 */ /* 0x000fe400000114ae */
[----:B------:R-:W-:Y:S02]  /*1410*/  LOP3.LUT R199, R11, 0x180, RZ, 0xc0, !PT ;  /* 0x000001800bc77812 */ /* 0x000fe400078ec0ff */
[----:B------:R-:W-:Y:S02]  /*1420*/  SHF.R.S32.HI R2, RZ, 0x1f, R211 ;  /* 0x0000001fff027819 */ /* 0x000fe400000114d3 */
[----:B------:R-:W-:-:S02]  /*1430*/  SHF.R.S32.HI R222, RZ, 0x4, R222 ;  /* 0x00000004ffde7819 */ /* 0x000fc400000114de */
[----:B------:R-:W-:Y:S02]  /*1440*/  SHF.R.S32.HI R224, RZ, 0x4, R224 ;  /* 0x00000004ffe07819 */ /* 0x000fe400000114e0 */
[C---:B------:R-:W-:Y:S02]  /*1450*/  IADD3 R233, R16.reuse, R197, R5 ;  /* 0x000000c510e97210 */ /* 0x040fe40007ffe005 */
[----:B------:R-:W-:Y:S02]  /*1460*/  IADD3 R232, R16, R7, RZ ;  /* 0x0000000710e87210 */ /* 0x000fe40007ffe0ff */
[----:B0-----:R-:W-:-:S07]  /*1470*/  IADD3 R220, R220, UR52, R203 ;  /* 0x00000034dcdc7c10 */ /* 0x001fce000fffe0cb */
.L_x_661:
[----:B0---4-:R-:W0:Y:S02]  /*1480*/  LDC.64 R2, c[0x0][0xc88] ;  /* 0x00032200ff027b82 */ /* 0x011e240000000a00 */
[----:B0-----:R-:W-:-:S05]  /*1490*/  IMAD.WIDE R2, R207, 0x4, R2 ;  /* 0x00000004cf027825 */ /* 0x001fca00078e0202 */
[----:B--2---:R0:W2:Y:S01]  /*14a0*/  LDG.E R210, desc[UR54][R2.64] ;  /* 0x0000003602d27981 */ /* 0x0040a2000c1e1900 */
[----:B------:R-:W-:Y:S05]  /*14b0*/  YIELD ;  /* 0x0000000000007946 */ /* 0x000fea0003800000 */
[----:B------:R-:W-:Y:S01]  /*14c0*/  ULDC.64 UR4, c[0x0][0xa28] ;  /* 0x00028a0000047ab9 */ /* 0x000fe20000000a00 */
[----:B------:R-:W-:Y:S01]  /*14d0*/  ULDC.64 UR8, c[0x0][0xa18] ;  /* 0x0002860000087ab9 */ /* 0x000fe20000000a00 */
[----:B------:R-:W-:Y:S01]  /*14e0*/  ISETP.NE.U32.AND P1, PT, RZ, UR4, PT ;  /* 0x00000004ff007c0c */ /* 0x000fe2000bf25070 */
[----:B------:R-:W-:Y:S01]  /*14f0*/  ULDC.64 UR6, c[0x0][0xa08] ;  /* 0x0002820000067ab9 */ /* 0x000fe20000000a00 */
[----:B0-----:R-:W-:Y:S01]  /*1500*/  IMAD.MOV.U32 R3, RZ, RZ, RZ ;  /* 0x000000ffff037224 */ /* 0x001fe200078e00ff */
[----:B------:R-:W-:Y:S01]  /*1510*/  ISETP.NE.U32.AND P0, PT, RZ, UR6, PT ;  /* 0x00000006ff007c0c */ /* 0x000fe2000bf05070 */
[----:B------:R-:W-:Y:S01]  /*1520*/  IMAD.MOV.U32 R27, RZ, RZ, RZ ;  /* 0x000000ffff1b7224 */ /* 0x000fe200078e00ff */
[----:B------:R-:W-:-:S02]  /*1530*/  ISETP.NE.AND.EX P1, PT, RZ, UR5, PT, P1 ;  /* 0x00000005ff007c0c */ /* 0x000fc4000bf25310 */
[----:B------:R-:W-:Y:S02]  /*1540*/  ISETP.NE.AND.EX P0, PT, RZ, UR7, PT, P0 ;  /* 0x00000007ff007c0c */ /* 0x000fe4000bf05300 */
[----:B--2---:R-:W-:-:S09]  /*1550*/  SHF.R.S32.HI R216, RZ, 0x1f, R210 ;  /* 0x0000001fffd87819 */ /* 0x004fd200000114d2 */
[C---:B---3--:R-:W-:Y:S02]  /*1560*/  @P1 LEA R4, P2, R210.reuse, UR4, 0x2 ;  /* 0x00000004d2041c11 */ /* 0x048fe4000f8410ff */
[C---:B------:R-:W-:Y:S02]  /*1570*/  SHF.L.U32 R214, R210.reuse, 0x2, RZ ;  /* 0x00000002d2d67819 */ /* 0x040fe400000006ff */
[C-C-:B------:R-:W-:Y:S02]  /*1580*/  @P1 LEA.HI.X R5, R210.reuse, UR5, R216.reuse, 0x2, P2 ;  /* 0x00000005d2051c11 */ /* 0x140fe400090f14d8 */
[----:B------:R-:W-:Y:S01]  /*1590*/  ISETP.NE.U32.AND P2, PT, RZ, UR8, PT ;  /* 0x00000008ff007c0c */ /* 0x000fe2000bf45070 */
[----:B------:R-:W-:Y:S01]  /*15a0*/  ULDC UR4, c[0x0][0x288] ;  /* 0x0000a20000047ab9 */ /* 0x000fe20000000800 */
[----:B------:R-:W-:Y:S01]  /*15b0*/  SHF.L.U64.HI R215, R210, 0x2, R216 ;  /* 0x00000002d2d77819 */ /* 0x000fe200000102d8 */
[----:B------:R0:W5:Y:S01]  /*15c0*/  @P1 LDG.E R3, desc[UR54][R4.64] ;  /* 0x0000003604031981 */ /* 0x000162000c1e1900 */
[----:B------:R-:W-:-:S02]  /*15d0*/  ISETP.NE.AND.EX P2, PT, RZ, UR9, PT, P2 ;  /* 0x00000009ff007c0c */ /* 0x000fc4000bf45320 */
[----:B------:R-:W-:Y:S01]  /*15e0*/  IADD3 R8, P3, R214, UR6, RZ ;  /* 0x00000006d6087c10 */ /* 0x000fe2000ff7e0ff */
[----:B------:R-:W-:Y:S01]  /*15f0*/  IMAD.U32 R157, RZ, RZ, UR4 ;  /* 0x00000004ff9d7e24 */ /* 0x000fe2000f8e00ff */
[----:B------:R-:W-:Y:S02]  /*1600*/  ULDC.64 UR4, c[0x0][0x418] ;  /* 0x0001060000047ab9 */ /* 0x000fe40000000a00 */
[----:B------:R-:W-:-:S05]  /*1610*/  IADD3.X R9, R215, UR7, RZ, P3, !PT ;  /* 0x00000007d7097c10 */ /* 0x000fca0009ffe4ff */
[----:B------:R0:W5:Y:S02]  /*1620*/  @P0 LDG.E R27, desc[UR54][R8.64] ;  /* 0x00000036081b0981 */ /* 0x000164000c1e1900 */
[----:B------:R-:W-:-:S04]  /*1630*/  @P2 IADD3 R6, P1, R214, UR8, RZ ;  /* 0x00000008d6062c10 */ /* 0x000fc8000ff3e0ff */
[----:B------:R-:W-:-:S05]  /*1640*/  @P2 IADD3.X R7, R215, UR9, RZ, P1, !PT ;  /* 0x00000009d7072c10 */ /* 0x000fca0008ffe4ff */
[----:B------:R0:W5:Y:S01]  /*1650*/  @P2 LDG.E R157, desc[UR54][R6.64] ;  /* 0x00000036069d2981 */ /* 0x000162000c1e1900 */
[----:B------:R-:W-:-:S03]  /*1660*/  UISETP.NE.U32.AND UP0, UPT, UR4, URZ, UPT ;  /* 0x0000003f0400728c */ /* 0x000fc6000bf05070 */
[----:B------:R-:W-:Y:S01]  /*1670*/  ULDC UR4, c[0x0][0x424] ;  /* 0x0001090000047ab9 */ /* 0x000fe20000000800 */
[----:B------:R-:W-:-:S03]  /*1680*/  UISETP.NE.AND.EX UP0, UPT, UR5, URZ, UPT, UP0 ;  /* 0x0000003f0500728c */ /* 0x000fc6000bf05300 */
[----:B------:R-:W-:Y:S01]  /*1690*/  ULDC UR5, c[0x0][0x2f0] ;  /* 0x0000bc0000057ab9 */ /* 0x000fe20000000800 */
[----:B------:R-:W-:-:S04]  /*16a0*/  USEL UR4, UR4, 0x1, UP0 ;  /* 0x0000000104047887 */ /* 0x000fc80008000000 */
[----:B------:R-:W-:-:S03]  /*16b0*/  UIMAD UR4, UR4, UR5, URZ ;  /* 0x00000005040472a4 */ /* 0x000fc6000f8e023f */
[----:B------:R-:W-:Y:S02]  /*16c0*/  ULDC UR5, c[0x0][0x348] ;  /* 0x0000d20000057ab9 */ /* 0x000fe40000000800 */
[----:B------:R-:W-:Y:S01]  /*16d0*/  MOV R2, UR5 ;  /* 0x0000000500027c02 */ /* 0x000fe20008000f00 */
[----:B------:R-:W-:Y:S02]  /*16e0*/  IMAD.U32 R26, RZ, RZ, UR4 ;  /* 0x00000004ff1a7e24 */ /* 0x000fe4000f8e00ff */
[----:B------:R-:W-:Y:S01]  /*16f0*/  IMAD.MOV.U32 R25, RZ, RZ, R210 ;  /* 0x000000ffff197224 */ /* 0x000fe200078e00d2 */
[----:B0-----:R-:W-:Y:S06]  /*1700*/  @P2 BRA `(.L_x_471) ;  /* 0x0000000000242947 */ /* 0x001fec0003800000 */
[----:B------:R-:W-:Y:S02]  /*1710*/  ULDC.64 UR4, c[0x0][0xa00] ;  /* 0x0002800000047ab9 */ /* 0x000fe40000000a00 */
[----:B------:R-:W-:-:S04]  /*1720*/  ISETP.NE.U32.AND P1, PT, RZ, UR4, PT ;  /* 0x00000004ff007c0c */ /* 0x000fc8000bf25070 */
[----:B------:R-:W-:-:S13]  /*1730*/  ISETP.NE.AND.EX P1, PT, RZ, UR5, PT, P1 ;  /* 0x00000005ff007c0c */ /* 0x000fda000bf25310 */
[----:B------:R-:W-:Y:S05]  /*1740*/  @!P1 BRA `(.L_x_471) ;  /* 0x0000000000149947 */ /* 0x000fea0003800000 */
[----:B------:R-:W0:Y:S02]  /*1750*/  LDC.64 R4, c[0x0][0xa00] ;  /* 0x00028000ff047b82 */ /* 0x000e240000000a00 */
[----:B0-----:R-:W-:-:S05]  /*1760*/  IMAD.WIDE R4, R25, 0x4, R4 ;  /* 0x0000000419047825 */ /* 0x001fca00078e0204 */
[----:B-----5:R-:W2:Y:S04]  /*1770*/  LDG.E R157, desc[UR54][R4.64] ;  /* 0x00000036049d7981 */ /* 0x020ea8000c1e1900 */
[----:B------:R-:W2:Y:S02]  /*1780*/  LDG.E R0, desc[UR54][R4.64+0x4] ;  /* 0x0000043604007981 */ /* 0x000ea4000c1e1900 */
[----:B--2---:R-:W-:-:S07]  /*1790*/  IMAD.IADD R157, R0, 0x1, -R157 ;  /* 0x00000001009d7824 */ /* 0x004fce00078e0a9d */
.L_x_471:
[----:B------:R-:W-:Y:S01]  /*17a0*/  ULDC.64 UR4, c[0x0][0xa20] ;  /* 0x0002880000047ab9 */ /* 0x000fe20000000a00 */
[----:B------:R-:W-:Y:S01]  /*17b0*/  MOV R217, R205 ;  /* 0x000000cd00d97202 */ /* 0x000fe20000000f00 */
[----:B------:R-:W-:Y:S01]  /*17c0*/  IMAD.MOV.U32 R213, RZ, RZ, R206 ;  /* 0x000000ffffd57224 */ /* 0x000fe200078e00ce */
[----:B------:R-:W-:-:S04]  /*17d0*/  ISETP.NE.U32.AND P1, PT, RZ, UR4, PT ;  /* 0x00000004ff007c0c */ /* 0x000fc8000bf25070 */
[----:B------:R-:W-:-:S13]  /*17e0*/  ISETP.NE.AND.EX P1, PT, RZ, UR5, PT, P1 ;  /* 0x00000005ff007c0c */ /* 0x000fda000bf25310 */
[----:B------:R-:W-:Y:S05]  /*17f0*/  @!P1 BRA `(.L_x_472) ;  /* 0x0000000000109947 */ /* 0x000fea0003800000 */
[----:B------:R-:W-:-:S04]  /*1800*/  IADD3 R4, P0, R214, UR4, RZ ;  /* 0x00000004d6047c10 */ /* 0x000fc8000ff1e0ff */
[----:B------:R-:W-:-:S05]  /*1810*/  IADD3.X R5, R215, UR5, RZ, P0, !PT ;  /* 0x00000005d7057c10 */ /* 0x000fca00087fe4ff */
[----:B------:R0:W5:Y:S01]  /*1820*/  LDG.E R26, desc[UR54][R4.64] ;  /* 0x00000036041a7981 */ /* 0x000162000c1e1900 */
[----:B------:R-:W-:Y:S05]  /*1830*/  BRA `(.L_x_473) ;  /* 0x0000000000107947 */ /* 0x000fea0003800000 */
.L_x_472:
[----:B------:R-:W-:Y:S05]  /*1840*/  @!P0 BRA `(.L_x_473) ;  /* 0x00000000000c8947 */ /* 0x000fea0003800000 */
[----:B------:R-:W2:Y:S04]  /*1850*/  LDG.E R5, desc[UR54][R8.64] ;  /* 0x0000003608057981 */ /* 0x000ea8000c1e1900 */
[----:B------:R-:W2:Y:S02]  /*1860*/  LDG.E R26, desc[UR54][R8.64+0x4] ;  /* 0x00000436081a7981 */ /* 0x000ea4000c1e1900 */
[----:B--2---:R-:W-:-:S07]  /*1870*/  IMAD.IADD R26, R26, 0x1, -R5 ;  /* 0x000000011a1a7824 */ /* 0x004fce00078e0a05 */
.L_x_473:
[----:B------:R-:W-:Y:S02]  /*1880*/  ULDC.64 UR4, c[0x0][0xa10] ;  /* 0x0002840000047ab9 */ /* 0x000fe40000000a00 */
[----:B------:R-:W-:-:S04]  /*1890*/  ISETP.NE.U32.AND P0, PT, RZ, UR4, PT ;  /* 0x00000004ff007c0c */ /* 0x000fc8000bf05070 */
[----:B------:R-:W-:Y:S01]  /*18a0*/  ISETP.NE.AND.EX P0, PT, RZ, UR5, PT, P0 ;  /* 0x00000005ff007c0c */ /* 0x000fe2000bf05300 */
[----:B------:R-:W-:-:S12]  /*18b0*/  ULDC.64 UR4, c[0x0][0xa30] ;  /* 0x00028c0000047ab9 */ /* 0x000fd80000000a00 */
[----:B0-----:R-:W0:Y:S02]  /*18c0*/  @P0 LDC.64 R4, c[0x0][0xa10] ;  /* 0x00028400ff040b82 */ /* 0x001e240000000a00 */
[----:B0-----:R-:W-:-:S05]  /*18d0*/  @P0 IMAD.WIDE R4, R25, 0x4, R4 ;  /* 0x0000000419040825 */ /* 0x001fca00078e0204 */
[----:B------:R-:W2:Y:S04]  /*18e0*/  @P0 LDG.E R0, desc[UR54][R4.64] ;  /* 0x0000003604000981 */ /* 0x000ea8000c1e1900 */
[----:B------:R-:W2:Y:S01]  /*18f0*/  @P0 LDG.E R9, desc[UR54][R4.64+0x4] ;  /* 0x0000043604090981 */ /* 0x000ea2000c1e1900 */
[----:B-----5:R-:W-:Y:S01]  /*1900*/  IADD3 R11, -R3, R26, RZ ;  /* 0x0000001a030b7210 */ /* 0x020fe20007ffe1ff */
[----:B------:R-:W-:Y:S01]  /*1910*/  IMAD.MOV.U32 R144, RZ, RZ, R26 ;  /* 0x000000ffff907224 */ /* 0x000fe200078e001a */
[----:B------:R-:W-:Y:S02]  /*1920*/  ISETP.NE.U32.AND P1, PT, RZ, UR4, PT ;  /* 0x00000004ff007c0c */ /* 0x000fe4000bf25070 */
[----:B------:R-:W-:Y:S02]  /*1930*/  IADD3 R120, -R11, RZ, RZ ;  /* 0x000000ff0b787210 */ /* 0x000fe40007ffe1ff */
[----:B------:R-:W-:-:S02]  /*1940*/  ISETP.NE.AND.EX P1, PT, RZ, UR5, PT, P1 ;  /* 0x00000005ff007c0c */ /* 0x000fc4000bf25310 */
[----:B------:R-:W-:-:S11]  /*1950*/  VIMNMX R120, RZ, R120, !PT ;  /* 0x00000078ff787248 */ /* 0x000fd60007fe0100 */
[----:B------:R-:W-:-:S04]  /*1960*/  @P1 IADD3 R6, P2, R214, UR4, RZ ;  /* 0x00000004d6061c10 */ /* 0x000fc8000ff5e0ff */
[----:B------:R-:W-:-:S05]  /*1970*/  @P1 IADD3.X R7, R215, UR5, RZ, P2, !PT ;  /* 0x00000005d7071c10 */ /* 0x000fca00097fe4ff */
[----:B------:R0:W5:Y:S01]  /*1980*/  @P1 LDG.E R144, desc[UR54][R6.64] ;  /* 0x0000003606901981 */ /* 0x000162000c1e1900 */
[----:B--2---:R-:W-:-:S04]  /*1990*/  @P0 IMAD.IADD R2, R9, 0x1, -R0 ;  /* 0x0000000109020824 */ /* 0x004fc800078e0a00 */
[----:B------:R-:W-:-:S04]  /*19a0*/  IMAD.IADD R158, R11, 0x1, R2 ;  /* 0x000000010b9e7824 */ /* 0x000fc800078e0202 */
[----:B------:R-:W-:-:S04]  /*19b0*/  VIADD R0, R158, 0x9f ;  /* 0x0000009f9e007836 */ /* 0x000fc80000000000 */
[----:B------:R-:W-:-:S05]  /*19c0*/  IMAD.HI R0, R0, 0x66666667, RZ ;  /* 0x6666666700007827 */ /* 0x000fca00078e02ff */
[----:B------:R-:W-:-:S04]  /*19d0*/  SHF.R.U32.HI R3, RZ, 0x1f, R0 ;  /* 0x0000001fff037819 */ /* 0x000fc80000011600 */
[----:B------:R-:W-:-:S05]  /*19e0*/  LEA.HI.SX32 R164, R0, R3, 0x1a ;  /* 0x0000000300a47211 */ /* 0x000fca00078fd2ff */
[----:B------:R-:W-:-:S05]  /*19f0*/  IMAD R3, R164, 0xa0, -R11 ;  /* 0x000000a0a4037824 */ /* 0x000fca00078e0a0b */
[----:B------:R-:W-:-:S04]  /*1a00*/  VIMNMX R3, R3, R2, PT ;  /* 0x0000000203037248 */ /* 0x000fc80003fe0100 */
[----:B------:R-:W-:Y:S01]  /*1a10*/  ISETP.GT.AND P0, PT, R3, R120, PT ;  /* 0x000000780300720c */ /* 0x000fe20003f04270 */
[----:B------:R-:W-:-:S05]  /*1a20*/  IMAD.WIDE.U32 R120, R120, -0x33333333, RZ ;  /* 0xcccccccd78787825 */ /* 0x000fca00078e00ff */
[----:B------:R-:W-:-:S05]  /*1a30*/  SHF.R.U32.HI R120, RZ, 0x7, R121 ;  /* 0x00000007ff787819 */ /* 0x000fca0000011679 */
[----:B------:R-:W-:Y:S02]  /*1a40*/  IMAD.MOV.U32 R24, RZ, RZ, R120 ;  /* 0x000000ffff187224 */ /* 0x000fe400078e0078 */
[----:B------:R-:W-:-:S04]  /*1a50*/  @P0 VIADD R0, R3, 0x9f ;  /* 0x0000009f03000836 */ /* 0x000fc80000000000 */
[----:B------:R-:W-:-:S05]  /*1a60*/  @P0 IMAD.HI R0, R0, 0x66666667, RZ ;  /* 0x6666666700000827 */ /* 0x000fca00078e02ff */
[----:B------:R-:W-:-:S04]  /*1a70*/  @P0 SHF.R.U32.HI R3, RZ, 0x1f, R0 ;  /* 0x0000001fff030819 */ /* 0x000fc80000011600 */
[----:B------:R-:W-:Y:S02]  /*1a80*/  @P0 LEA.HI.SX32 R24, R0, R3, 0x1a ;  /* 0x0000000300180211 */ /* 0x000fe400078fd2ff */
[----:B------:R-:W-:Y:S02]  /*1a90*/  PLOP3.LUT P0, PT, PT, PT, PT, 0x80, 0x0 ;  /* 0x000000000000781c */ /* 0x000fe40003f0f070 */
[----:B------:R-:W-:-:S13]  /*1aa0*/  ISETP.GT.AND P1, PT, R24, R120, PT ;  /* 0x000000781800720c */ /* 0x000fda0003f24270 */
[----:B0-----:R-:W-:Y:S05]  /*1ab0*/  @!P1 BRA `(.L_x_474) ;  /* 0x000000dc00f09947 */ /* 0x001fea0003800000 */
[----:B------:R-:W-:Y:S01]  /*1ac0*/  VIADD R0, R16, 0x1a400 ;  /* 0x0001a40010007836 */ /* 0x000fe20000000000 */
[----:B------:R-:W-:Y:S04]  /*1ad0*/  BSSY B6, `(.L_x_475) ;  /* 0x0000013000067945 */ /* 0x000fe80003800000 */
[----:B------:R-:W-:-:S13]  /*1ae0*/  LOP3.LUT P0, RZ, R0, 0x1bf, RZ, 0xc0, !PT ;  /* 0x000001bf00ff7812 */ /* 0x000fda000780c0ff */
[----:B------:R-:W-:Y:S05]  /*1af0*/  @!P0 BRA `(.L_x_476) ;  /* 0x0000000000408947 */ /* 0x000fea0003800000 */
[----:B------:R-:W-:Y:S01]  /*1b00*/  MOV R0, 0x0 ;  /* 0x0000000000007802 */ /* 0x000fe20000000f00 */
[----:B------:R-:W-:Y:S01]  /*1b10*/  ULDC.64 UR4, c[0x4][0xc8] ;  /* 0x0100320000047ab9 */ /* 0x000fe20000000a00 */
[----:B------:R-:W-:Y:S01]  /*1b20*/  ULDC.64 UR6, c[0x4][0x30] ;  /* 0x01000c0000067ab9 */ /* 0x000fe20000000a00 */
[----:B------:R-:W-:Y:S01]  /*1b30*/  MOV R4, UR4 ;  /* 0x0000000400047c02 */ /* 0x000fe20008000f00 */
[----:B------:R0:W1:Y:S01]  /*1b40*/  LDC.64 R14, c[0x4][R0] ;  /* 0x01000000000e7b82 */ /* 0x0000620000000a00 */
[----:B------:R-:W-:Y:S01]  /*1b50*/  IMAD.U32 R5, RZ, RZ, UR5 ;  /* 0x00000005ff057e24 */ /* 0x000fe2000f8e00ff */
[----:B------:R-:W-:Y:S01]  /*1b60*/  ULDC.64 UR4, c[0x4][0xd0] ;  /* 0x0100340000047ab9 */ /* 0x000fe20000000a00 */
[----:B------:R-:W-:Y:S01]  /*1b70*/  MOV R10, UR6 ;  /* 0x00000006000a7c02 */ /* 0x000fe20008000f00 */
[----:B------:R-:W-:Y:S01]  /*1b80*/  IMAD.U32 R6, RZ, RZ, UR4 ;  /* 0x00000004ff067e24 */ /* 0x000fe2000f8e00ff */
[----:B------:R-:W-:Y:S01]  /*1b90*/  MOV R13, RZ ;  /* 0x000000ff000d7202 */ /* 0x000fe20000000f00 */
[----:B------:R-:W-:-:S02]  /*1ba0*/  IMAD.U32 R7, RZ, RZ, UR5 ;  /* 0x00000005ff077e24 */ /* 0x000fc4000f8e00ff */
[----:B------:R-:W-:Y:S02]  /*1bb0*/  IMAD.U32 R11, RZ, RZ, UR7 ;  /* 0x00000007ff0b7e24 */ /* 0x000fe4000f8e00ff */
[----:B------:R-:W-:Y:S02]  /*1bc0*/  IMAD.MOV.U32 R8, RZ, RZ, 0x70 ;  /* 0x00000070ff087424 */ /* 0x000fe400078e00ff */
[----:B0-----:R-:W-:-:S07]  /*1bd0*/  IMAD.MOV.U32 R12, RZ, RZ, 0x1 ;  /* 0x00000001ff0c7424 */ /* 0x001fce00078e00ff */
[----:B------:R-:W-:-:S07]  /*1be0*/  LEPC R20, `(.L_x_476) ;  /* 0x000000001014794e */ /* 0x000fce0000000000 */
[----:B-1---5:R-:W-:Y:S05]  /*1bf0*/  CALL.ABS.NOINC R14 ;  /* 0x000000000e007343 */ /* 0x022fea0003c00000 */
.L_x_476:
[----:B------:R-:W-:Y:S05]  /*1c00*/  BSYNC B6 ;  /* 0x0000000000067941 */ /* 0x000fea0003800000 */
.L_x_475:
[----:B------:R-:W-:Y:S01]  /*1c10*/  VIADD R0, R16, 0xa400 ;  /* 0x0000a40010007836 */ /* 0x000fe20000000000 */
[----:B------:R-:W-:Y:S04]  /*1c20*/  BSSY B6, `(.L_x_477) ;  /* 0x0000013000067945 */ /* 0x000fe80003800000 */
[----:B------:R-:W-:-:S13]  /*1c30*/  LOP3.LUT P0, RZ, R0, 0x3ff, RZ, 0xc0, !PT ;  /* 0x000003ff00ff7812 */ /* 0x000fda000780c0ff */
[----:B------:R-:W-:Y:S05]  /*1c40*/  @!P0 BRA `(.L_x_478) ;  /* 0x0000000000408947 */ /* 0x000fea0003800000 */
[----:B------:R-:W-:Y:S01]  /*1c50*/  MOV R0, 0x0 ;  /* 0x0000000000007802 */ /* 0x000fe20000000f00 */
[----:B------:R-:W-:Y:S01]  /*1c60*/  ULDC.64 UR4, c[0x4][0xc8] ;  /* 0x0100320000047ab9 */ /* 0x000fe20000000a00 */
[----:B------:R-:W-:Y:S01]  /*1c70*/  ULDC.64 UR6, c[0x4][0xd0] ;  /* 0x0100340000067ab9 */ /* 0x000fe20000000a00 */
[----:B------:R-:W-:Y:S01]  /*1c80*/  IMAD.U32 R4, RZ, RZ, UR4 ;  /* 0x00000004ff047e24 */ /* 0x000fe2000f8e00ff */
[----:B------:R0:W1:Y:S01]  /*1c90*/  LDC.64 R14, c[0x4][R0] ;  /* 0x01000000000e7b82 */ /* 0x0000620000000a00 */
[----:B------:R-:W-:Y:S01]  /*1ca0*/  IMAD.U32 R5, RZ, RZ, UR5 ;  /* 0x00000005ff057e24 */ /* 0x000fe2000f8e00ff */
[----:B------:R-:W-:Y:S01]  /*1cb0*/  ULDC.64 UR4, c[0x4][0x20] ;  /* 0x0100080000047ab9 */ /* 0x000fe20000000a00 */
[----:B------:R-:W-:Y:S01]  /*1cc0*/  MOV R6, UR6 ;  /* 0x0000000600067c02 */ /* 0x000fe20008000f00 */
[----:B------:R-:W-:Y:S01]  /*1cd0*/  IMAD.U32 R7, RZ, RZ, UR7 ;  /* 0x00000007ff077e24 */ /* 0x000fe2000f8e00ff */
[----:B------:R-:W-:Y:S01]  /*1ce0*/  MOV R8, 0x70 ;  /* 0x0000007000087802 */ /* 0x000fe20000000f00 */
[----:B------:R-:W-:-:S02]  /*1cf0*/  IMAD.U32 R10, RZ, RZ, UR4 ;  /* 0x00000004ff0a7e24 */ /* 0x000fc4000f8e00ff */
[----:B------:R-:W-:Y:S02]  /*1d00*/  IMAD.U32 R11, RZ, RZ, UR5 ;  /* 0x00000005ff0b7e24 */ /* 0x000fe4000f8e00ff */
[----:B------:R-:W-:Y:S02]  /*1d10*/  IMAD.MOV.U32 R12, RZ, RZ, 0x1 ;  /* 0x00000001ff0c7424 */ /* 0x000fe400078e00ff */
[----:B0-----:R-:W-:-:S07]  /*1d20*/  IMAD.MOV.U32 R13, RZ, RZ, RZ ;  /* 0x000000ffff0d7224 */ /* 0x001fce00078e00ff */
[----:B------:R-:W-:-:S07]  /*1d30*/  LEPC R20, `(.L_x_478) ;  /* 0x000000001014794e */ /* 0x000fce0000000000 */
[----:B-1---5:R-:W-:Y:S05]  /*1d40*/  CALL.ABS.NOINC R14 ;  /* 0x000000000e007343 */ /* 0x022fea0003c00000 */
.L_x_478:
[----:B------:R-:W-:Y:S05]  /*1d50*/  BSYNC B6 ;  /* 0x0000000000067941 */ /* 0x000fea0003800000 */
.L_x_477:
[----:B------:R-:W-:Y:S01]  /*1d60*/  ULDC.64 UR4, c[0x0][0x9f8] ;  /* 0x00027e0000047ab9 */ /* 0x000fe20000000a00 */
[----:B------:R-:W2:Y:S01]  /*1d70*/  LDL.LU R14, [R1+0x10] ;  /* 0x00001000010e7983 */ /* 0x000ea20000300800 */
[----:B------:R-:W-:Y:S01]  /*1d80*/  ISETP.NE.U32.AND P0, PT, RZ, UR4, PT ;  /* 0x00000004ff007c0c */ /* 0x000fe2000bf05070 */
[----:B------:R-:W0:Y:S01]  /*1d90*/  LDC.64 R112, c[0x0][0x300] ;  /* 0x0000c000ff707b82 */ /* 0x000e220000000a00 */
[----:B------:R-:W-:Y:S01]  /*1da0*/  IMAD.IADD R27, R27, 0x1, R26 ;  /* 0x000000011b1b7824 */ /* 0x000fe200078e021a */
[----:B------:R-:W-:Y:S01]  /*1db0*/  ULDC.64 UR6, c[0x0][0xa08] ;  /* 0x0002820000067ab9 */ /* 0x000fe20000000a00 */
[----:B------:R-:W-:Y:S01]  /*1dc0*/  ISETP.NE.AND.EX P0, PT, RZ, UR5, PT, P0 ;  /* 0x00000005ff007c0c */ /* 0x000fe2000bf05300 */
[----:B------:R-:W1:Y:S01]  /*1dd0*/  S2R R20, SR_TID.X ;  /* 0x0000000000147919 */ /* 0x000e620000002100 */
[----:B------:R-:W-:Y:S02]  /*1de0*/  SHF.R.S32.HI R8, RZ, 0x1f, R206 ;  /* 0x0000001fff087819 */ /* 0x000fe400000114ce */
[----:B------:R-:W-:Y:S01]  /*1df0*/  SHF.R.S32.HI R19, RZ, 0x1f, R18 ;  /* 0x0000001fff137819 */ /* 0x000fe20000011412 */
[----:B------:R-:W3:Y:S08]  /*1e00*/  LDC.64 R106, c[0x0][0x3f8] ;  /* 0x0000fe00ff6a7b82 */ /* 0x000ef00000000a00 */
[----:B------:R-:W-:Y:S01]  /*1e10*/  @P0 IADD3 R4, P1, R214, UR4, RZ ;  /* 0x00000004d6040c10 */ /* 0x000fe2000ff3e0ff */
[----:B------:R-:W4:Y:S03]  /*1e20*/  LDC R99, c[0x0][0x3f4] ;  /* 0x0000fd00ff637b82 */ /* 0x000f260000000800 */
[----:B------:R-:W-:Y:S01]  /*1e30*/  @P0 IADD3.X R5, R215, UR5, RZ, P1, !PT ;  /* 0x00000005d7050c10 */ /* 0x000fe20008ffe4ff */
[----:B------:R-:W-:-:S04]  /*1e40*/  ULDC.64 UR4, c[0x0][0x308] ;  /* 0x0000c20000047ab9 */ /* 0x000fc80000000a00 */
[----:B------:R1:W4:Y:S01]  /*1e50*/  @P0 LDG.E R25, desc[UR54][R4.64] ;  /* 0x0000003604190981 */ /* 0x000322000c1e1900 */
[----:B------:R-:W-:Y:S01]  /*1e60*/  SHF.R.S32.HI R29, RZ, 0x1f, R27 ;  /* 0x0000001fff1d7819 */ /* 0x000fe2000001141b */
[-C--:B0-----:R-:W-:Y:S01]  /*1e70*/  IMAD.WIDE.U32 R6, R27, R112.reuse, RZ ;  /* 0x000000701b067225 */ /* 0x081fe200078e00ff */
[----:B------:R-:W-:Y:S01]  /*1e80*/  ISETP.NE.U32.AND P0, PT, RZ, UR6, PT ;  /* 0x00000006ff007c0c */ /* 0x000fe2000bf05070 */
[----:B------:R-:W0:Y:S02]  /*1e90*/  LDC.64 R100, c[0x0][0x408] ;  /* 0x00010200ff647b82 */ /* 0x000e240000000a00 */
[----:B------:R-:W-:Y:S01]  /*1ea0*/  IMAD R0, R29, R112, RZ ;  /* 0x000000701d007224 */ /* 0x000fe200078e02ff */
[----:B------:R-:W-:-:S03]  /*1eb0*/  ISETP.NE.AND.EX P0, PT, RZ, UR7, PT, P0 ;  /* 0x00000007ff007c0c */ /* 0x000fc6000bf05300 */
[----:B------:R-:W-:Y:S01]  /*1ec0*/  IMAD R3, R27, R113, R0 ;  /* 0x000000711b037224 */ /* 0x000fe200078e0200 */
[----:B-1----:R-:W-:-:S04]  /*1ed0*/  SHF.R.U32.HI R31, RZ, 0x7, R20 ;  /* 0x00000007ff1f7819 */ /* 0x002fc80000011614 */
[----:B------:R-:W-:Y:S01]  /*1ee0*/  IADD3 R7, R7, R3, RZ ;  /* 0x0000000307077210 */ /* 0x000fe20007ffe0ff */
[----:B------:R-:W-:Y:S01]  /*1ef0*/  IMAD R3, R8, UR4, RZ ;  /* 0x0000000408037c24 */ /* 0x000fe2000f8e02ff */
[----:B------:R-:W-:-:S03]  /*1f00*/  ISETP.NE.AND P6, PT, R31, 0x1, PT ;  /* 0x000000011f00780c */ /* 0x000fc60003fc5270 */
[C---:B------:R-:W-:Y:S02]  /*1f10*/  IMAD R3, R206.reuse, UR5, R3 ;  /* 0x00000005ce037c24 */ /* 0x040fe4000f8e0203 */
[----:B------:R-:W-:Y:S01]  /*1f20*/  IMAD.WIDE.U32 R4, R206, UR4, R6 ;  /* 0x00000004ce047c25 */ /* 0x000fe2000f8e0006 */
[----:B------:R-:W-:-:S03]  /*1f30*/  ULDC.64 UR4, c[0x0][0x310] ;  /* 0x0000c40000047ab9 */ /* 0x000fc60000000a00 */
[----:B------:R-:W-:Y:S02]  /*1f40*/  IMAD.IADD R5, R5, 0x1, R3 ;  /* 0x0000000105057824 */ /* 0x000fe400078e0203 */
[----:B------:R-:W-:-:S04]  /*1f50*/  IMAD R3, R219, R112, RZ ;  /* 0x00000070db037224 */ /* 0x000fc800078e02ff */
[C---:B------:R-:W-:Y:S01]  /*1f60*/  IMAD R11, R168.reuse, R113, R3 ;  /* 0x00000071a80b7224 */ /* 0x040fe200078e0203 */
[----:B------:R-:W-:Y:S01]  /*1f70*/  SHF.R.S32.HI R23, RZ, 0x1f, R22 ;  /* 0x0000001fff177819 */ /* 0x000fe20000011416 */
[----:B---3--:R-:W-:-:S04]  /*1f80*/  IMAD.WIDE.U32 R108, R168, R106, R18 ;  /* 0x0000006aa86c7225 */ /* 0x008fc800078e0012 */
[----:B------:R-:W-:-:S04]  /*1f90*/  IMAD.WIDE.U32 R110, R168, R106, R22 ;  /* 0x0000006aa86e7225 */ /* 0x000fc800078e0016 */
[----:B0-----:R-:W-:-:S04]  /*1fa0*/  IMAD.WIDE.U32 R104, R168, R100, R22 ;  /* 0x00000064a8687225 */ /* 0x001fc800078e0016 */
[----:B------:R-:W-:-:S04]  /*1fb0*/  IMAD.WIDE.U32 R102, R168, R100, R18 ;  /* 0x00000064a8667225 */ /* 0x000fc800078e0012 */
[----:B------:R-:W-:Y:S01]  /*1fc0*/  IMAD.MOV.U32 R124, RZ, RZ, 0x20 ;  /* 0x00000020ff7c7424 */ /* 0x000fe200078e00ff */
[----:B------:R-:W-:Y:S01]  /*1fd0*/  MOV R121, 0x40 ;  /* 0x0000004000797802 */ /* 0x000fe20000000f00 */
[----:B------:R-:W-:Y:S01]  /*1fe0*/  IMAD R125, R113, 0xa0, RZ ;  /* 0x000000a0717d7824 */ /* 0x000fe200078e02ff */
[C---:B------:R-:W-:Y:S01]  /*1ff0*/  SHF.L.U64.HI R128, R112.reuse, 0x7, R113 ;  /* 0x0000000770807819 */ /* 0x040fe20000010271 */
[----:B------:R-:W-:Y:S01]  /*2000*/  IMAD R127, R101, 0xa0, RZ ;  /* 0x000000a0657f7824 */ /* 0x000fe200078e02ff */
[----:B------:R-:W-:Y:S01]  /*2010*/  SHF.L.U32 R129, R112, 0x7, RZ ;  /* 0x0000000770817819 */ /* 0x000fe200000006ff */
[----:B------:R-:W-:Y:S01]  /*2020*/  VIADD R163, R31, 0x8 ;  /* 0x000000081fa37836 */ /* 0x000fe20000000000 */
[----:B------:R-:W-:Y:S02]  /*2030*/  SHF.R.S32.HI R145, RZ, 0x1f, R218 ;  /* 0x0000001fff917819 */ /* 0x000fe400000114da */
[----:B----4-:R-:W-:-:S04]  /*2040*/  SHF.R.S32.HI R0, RZ, 0x1f, R25 ;  /* 0x0000001fff007819 */ /* 0x010fc80000011419 */
[----:B------:R-:W-:Y:S02]  /*2050*/  SEL R12, R0, RZ, !P0 ;  /* 0x000000ff000c7207 */ /* 0x000fe40004000000 */
[----:B------:R-:W-:-:S03]  /*2060*/  SEL R13, R25, RZ, !P0 ;  /* 0x000000ff190d7207 */ /* 0x000fc60004000000 */
[----:B------:R-:W-:Y:S02]  /*2070*/  IMAD R0, R12, UR4, RZ ;  /* 0x000000040c007c24 */ /* 0x000fe4000f8e02ff */
[----:B------:R-:W-:-:S04]  /*2080*/  IMAD.WIDE.U32 R116, R13, UR4, R4 ;  /* 0x000000040d747c25 */ /* 0x000fc8000f8e0004 */
[----:B------:R-:W-:Y:S01]  /*2090*/  IMAD R9, R13, UR5, R0 ;  /* 0x000000050d097c24 */ /* 0x000fe2000f8e0200 */
[----:B------:R-:W-:Y:S05]  /*20a0*/  @!P6 WARPSYNC.ALL ;  /* 0x000000000000e948 */ /* 0x000fea0003800000 */
[----:B------:R-:W-:Y:S02]  /*20b0*/  ULDC.64 UR4, c[0x0][0x330] ;  /* 0x0000cc0000047ab9 */ /* 0x000fe40000000a00 */
[----:B------:R-:W-:Y:S02]  /*20c0*/  IMAD R5, R8, UR4, RZ ;  /* 0x0000000408057c24 */ /* 0x000fe4000f8e02ff */
[----:B------:R-:W-:-:S02]  /*20d0*/  VIADD R0, R18, 0x20 ;  /* 0x0000002012007836 */ /* 0x000fc40000000000 */
[----:B------:R-:W-:Y:S02]  /*20e0*/  IMAD R115, R206, UR5, R5 ;  /* 0x00000005ce737c24 */ /* 0x000fe4000f8e0205 */
[----:B------:R-:W-:-:S04]  /*20f0*/  IMAD.WIDE.U32 R4, R168, R112, R18 ;  /* 0x00000070a8047225 */ /* 0x000fc800078e0012 */
[----:B------:R-:W-:Y:S01]  /*2100*/  IMAD.WIDE.U32 R6, R206, UR4, R18 ;  /* 0x00000004ce067c25 */ /* 0x000fe2000f8e0012 */
[----:B------:R-:W-:Y:S01]  /*2110*/  ULDC UR4, c[0x0][0x2f4] ;  /* 0x0000bd0000047ab9 */ /* 0x000fe20000000800 */
[----:B------:R-:W-:Y:S02]  /*2120*/  IADD3 R3, P0, R116, R4, RZ ;  /* 0x0000000474037210 */ /* 0x000fe40007f1e0ff */
[----:B------:R-:W-:Y:S01]  /*2130*/  ISETP.GE.AND P1, PT, R0, UR4, PT ;  /* 0x0000000400007c0c */ /* 0x000fe2000bf26270 */
[----:B------:R-:W-:Y:S01]  /*2140*/  IMAD.IADD R115, R7, 0x1, R115 ;  /* 0x0000000107737824 */ /* 0x000fe200078e0273 */
[----:B------:R-:W-:Y:S01]  /*2150*/  IADD3 R4, R117, R9, RZ ;  /* 0x0000000975047210 */ /* 0x000fe20007ffe0ff */
[C---:B------:R-:W-:Y:S01]  /*2160*/  VIADD R9, R18.reuse, 0xa0 ;  /* 0x000000a012097836 */ /* 0x040fe20000000000 */
[----:B------:R-:W-:Y:S01]  /*2170*/  SEL R7, RZ, 0xffffffff, P1 ;  /* 0xffffffffff077807 */ /* 0x000fe20000800000 */
[----:B------:R-:W-:Y:S01]  /*2180*/  VIADD R8, R18, 0x80 ;  /* 0x0000008012087836 */ /* 0x000fe20000000000 */
[----:B------:R-:W-:-:S02]  /*2190*/  IADD3.X R5, R4, R5, R11, P0, !PT ;  /* 0x0000000504057210 */ /* 0x000fc400007fe40b */
[----:B------:R-:W-:Y:S01]  /*21a0*/  ISETP.GE.AND P4, PT, R9, UR4, PT ;  /* 0x0000000409007c0c */ /* 0x000fe2000bf86270 */
[----:B------:R-:W-:Y:S01]  /*21b0*/  IMAD.SHL.U32 R9, R7, 0x2, RZ ;  /* 0x0000000207097824 */ /* 0x000fe200078e00ff */
[C---:B------:R-:W-:Y:S01]  /*21c0*/  ISETP.GE.AND P0, PT, R18.reuse, UR4, PT ;  /* 0x0000000412007c0c */ /* 0x040fe2000bf06270 */
[----:B------:R-:W-:Y:S01]  /*21d0*/  IMAD.MOV.U32 R114, RZ, RZ, R6 ;  /* 0x000000ffff727224 */ /* 0x000fe200078e0006 */
[C---:B------:R-:W-:Y:S01]  /*21e0*/  IADD3 R6, R18.reuse, 0x40, RZ ;  /* 0x0000004012067810 */ /* 0x040fe20007ffe0ff */
[----:B------:R-:W-:Y:S01]  /*21f0*/  VIADD R7, R18, 0x60 ;  /* 0x0000006012077836 */ /* 0x000fe20000000000 */
[----:B------:R-:W-:Y:S02]  /*2200*/  ISETP.GE.AND P2, PT, R8, UR4, PT ;  /* 0x0000000408007c0c */ /* 0x000fe4000bf46270 */
[----:B------:R-:W-:Y:S02]  /*2210*/  SEL R8, RZ, 0x1, P0 ;  /* 0x00000001ff087807 */ /* 0x000fe40000000000 */
[----:B------:R-:W-:-:S02]  /*2220*/  ISETP.GE.AND P0, PT, R6, UR4, PT ;  /* 0x0000000406007c0c */ /* 0x000fc4000bf06270 */
[----:B------:R-:W-:Y:S01]  /*2230*/  ISETP.GE.AND P1, PT, R7, UR4, PT ;  /* 0x0000000407007c0c */ /* 0x000fe2000bf26270 */
[----:B------:R-:W-:Y:S01]  /*2240*/  IMAD R11, R219, R106, RZ ;  /* 0x0000006adb0b7224 */ /* 0x000fe200078e02ff */
[----:B------:R-:W-:Y:S01]  /*2250*/  LOP3.LUT R8, R9, 0x2, R8, 0xe2, !PT ;  /* 0x0000000209087812 */ /* 0x000fe200078ee208 */
[----:B------:R-:W-:Y:S01]  /*2260*/  ULDC.64 UR4, c[0x0][0x338] ;  /* 0x0000ce0000047ab9 */ /* 0x000fe20000000a00 */
[----:B------:R-:W-:Y:S02]  /*2270*/  SEL R9, RZ, 0x4, P0 ;  /* 0x00000004ff097807 */ /* 0x000fe40000000000 */
[----:B------:R-:W-:Y:S01]  /*2280*/  SEL R10, RZ, 0x8, P1 ;  /* 0x00000008ff0a7807 */ /* 0x000fe20000800000 */
[----:B------:R-:W-:Y:S01]  /*2290*/  IMAD R11, R168, R107, R11 ;  /* 0x0000006ba80b7224 */ /* 0x000fe200078e020b */
[----:B------:R-:W-:Y:S02]  /*22a0*/  ISETP.GE.AND P3, PT, R0, R99, PT ;  /* 0x000000630000720c */ /* 0x000fe40003f66270 */
[----:B------:R-:W-:-:S02]  /*22b0*/  LOP3.LUT R8, R10, R8, R9, 0xfe, !PT ;  /* 0x000000080a087212 */ /* 0x000fc400078efe09 */
[----:B------:R-:W-:Y:S02]  /*22c0*/  SEL R9, RZ, 0x10, P2 ;  /* 0x00000010ff097807 */ /* 0x000fe40001000000 */
[----:B------:R-:W-:Y:S01]  /*22d0*/  ISETP.GE.AND P0, PT, R18, R99, PT ;  /* 0x000000631200720c */ /* 0x000fe20003f06270 */
[----:B------:R-:W-:Y:S01]  /*22e0*/  IMAD R10, R12, UR4, RZ ;  /* 0x000000040c0a7c24 */ /* 0x000fe2000f8e02ff */
[----:B------:R-:W-:Y:S01]  /*22f0*/  LOP3.LUT R35, R8, R9, RZ, 0xfc, !PT ;  /* 0x0000000908237212 */ /* 0x000fe200078efcff */
[----:B------:R-:W-:Y:S01]  /*2300*/  IMAD.IADD R111, R111, 0x1, R11 ;  /* 0x000000016f6f7824 */ /* 0x000fe200078e020b */
[----:B------:R-:W-:Y:S01]  /*2310*/  IADD3 R109, R11, R109, RZ ;  /* 0x0000006d0b6d7210 */ /* 0x000fe20007ffe0ff */
[----:B------:R-:W-:Y:S01]  /*2320*/  IMAD R8, R219, R100, RZ ;  /* 0x00000064db087224 */ /* 0x000fe200078e02ff */
[C---:B------:R-:W-:Y:S02]  /*2330*/  SEL R11, R99.reuse, RZ, P3 ;  /* 0x000000ff630b7207 */ /* 0x040fe40001800000 */
[----:B------:R-:W-:Y:S01]  /*2340*/  SEL R9, R99, RZ, P0 ;  /* 0x000000ff63097207 */ /* 0x000fe20000000000 */
[C---:B------:R-:W-:Y:S01]  /*2350*/  IMAD R33, R13.reuse, UR5, R10 ;  /* 0x000000050d217c24 */ /* 0x040fe2000f8e020a */
[----:B------:R-:W-:Y:S01]  /*2360*/  IADD3 R11, R0, R11, RZ ;  /* 0x0000000b000b7210 */ /* 0x000fe20007ffe0ff */
[----:B------:R-:W-:Y:S01]  /*2370*/  IMAD.WIDE.U32 R114, R13, UR4, R114 ;  /* 0x000000040d727c25 */ /* 0x000fe2000f8e0072 */
[----:B------:R-:W-:-:S03]  /*2380*/  ISETP.GE.AND P5, PT, R6, R99, PT ;  /* 0x000000630600720c */ /* 0x000fc60003fa6270 */
[----:B------:R-:W-:Y:S02]  /*2390*/  IMAD R13, R168, R101, R8 ;  /* 0x00000065a80d7224 */ /* 0x000fe400078e0208 */
[----:B------:R-:W-:Y:S01]  /*23a0*/  IMAD.IADD R9, R18, 0x1, R9 ;  /* 0x0000000112097824 */ /* 0x000fe200078e0209 */
[----:B------:R-:W-:Y:S01]  /*23b0*/  SHF.R.S32.HI R10, RZ, 0x1f, R11 ;  /* 0x0000001fff0a7819 */ /* 0x000fe2000001140b */
[----:B------:R-:W-:Y:S02]  /*23c0*/  IMAD.IADD R105, R105, 0x1, R13 ;  /* 0x0000000169697824 */ /* 0x000fe400078e020d */
[----:B------:R-:W-:Y:S01]  /*23d0*/  IMAD.IADD R103, R13, 0x1, R103 ;  /* 0x000000010d677824 */ /* 0x000fe200078e0267 */
[----:B------:R-:W-:Y:S02]  /*23e0*/  SEL R13, R99, RZ, P5 ;  /* 0x000000ff630d7207 */ /* 0x000fe40002800000 */
[----:B------:R-:W-:Y:S02]  /*23f0*/  SHF.R.S32.HI R8, RZ, 0x1f, R9 ;  /* 0x0000001fff087819 */ /* 0x000fe40000011409 */
[-C--:B------:R-:W-:Y:S01]  /*2400*/  LEA.HI R28, R10, R11.reuse, RZ, 0x4 ;  /* 0x0000000b0a1c7211 */ /* 0x080fe200078f20ff */
[----:B------:R-:W-:Y:S01]  /*2410*/  IMAD.IADD R15, R6, 0x1, R13 ;  /* 0x00000001060f7824 */ /* 0x000fe200078e020d */
[----:B------:R-:W-:-:S02]  /*2420*/  LEA.HI R11, R10, R11, RZ, 0x6 ;  /* 0x0000000b0a0b7211 */ /* 0x000fc400078f30ff */
[CC--:B------:R-:W-:Y:S02]  /*2430*/  LEA.HI R26, R8.reuse, R9.reuse, RZ, 0x4 ;  /* 0x00000009081a7211 */ /* 0x0c0fe400078f20ff */
[----:B------:R-:W-:Y:S02]  /*2440*/  LEA.HI R9, R8, R9, RZ, 0x6 ;  /* 0x0000000908097211 */ /* 0x000fe400078f30ff */
[----:B------:R-:W-:Y:S02]  /*2450*/  SHF.R.S32.HI R12, RZ, 0x6, R11 ;  /* 0x00000006ff0c7819 */ /* 0x000fe4000001140b */
[----:B------:R-:W-:Y:S02]  /*2460*/  LOP3.LUT R11, R175, 0x30, R28, 0xf8, !PT ;  /* 0x00000030af0b7812 */ /* 0x000fe400078ef81c */
[----:B------:R-:W-:Y:S02]  /*2470*/  SHF.R.S32.HI R20, RZ, 0x1f, R15 ;  /* 0x0000001fff147819 */ /* 0x000fe4000001140f */
[----:B------:R-:W-:Y:S01]  /*2480*/  SHF.R.S32.HI R10, RZ, 0x6, R9 ;  /* 0x00000006ff0a7819 */ /* 0x000fe20000011409 */
[----:B------:R-:W-:Y:S01]  /*2490*/  IMAD R142, R12, 0x2800, R197 ;  /* 0x000028000c8e7824 */ /* 0x000fe200078e02c5 */
[----:B--2---:R-:W-:-:S02]  /*24a0*/  LOP3.LUT R14, R14, 0xfffffffe, RZ, 0xc0, !PT ;  /* 0xfffffffe0e0e7812 */ /* 0x004fc400078ec0ff */
[----:B------:R-:W-:Y:S02]  /*24b0*/  LOP3.LUT R9, R175, 0x30, R26, 0xf8, !PT ;  /* 0x00000030af097812 */ /* 0x000fe400078ef81a */
[-C--:B------:R-:W-:Y:S02]  /*24c0*/  LOP3.LUT R11, R11, R196.reuse, RZ, 0x3c, !PT ;  /* 0x000000c40b0b7212 */ /* 0x080fe400078e3cff */
[-C--:B------:R-:W-:Y:S01]  /*24d0*/  LEA.HI R30, R20, R15.reuse, RZ, 0x4 ;  /* 0x0000000f141e7211 */ /* 0x080fe200078f20ff */
[----:B------:R-:W-:Y:S01]  /*24e0*/  IMAD R143, R10, 0x2800, R197 ;  /* 0x000028000a8f7824 */ /* 0x000fe200078e02c5 */
[----:B------:R-:W-:Y:S01]  /*24f0*/  LEA.HI R15, R20, R15, RZ, 0x6 ;  /* 0x0000000f140f7211 */ /* 0x000fe200078f30ff */
[----:B------:R-:W-:Y:S01]  /*2500*/  IMAD R141, R10, 0x2800, R200 ;  /* 0x000028000a8d7824 */ /* 0x000fe200078e02c8 */
[----:B------:R-:W-:Y:S01]  /*2510*/  @P5 LOP3.LUT R14, R14, 0x1, RZ, 0xfc, !PT ;  /* 0x000000010e0e5812 */ /* 0x000fe200078efcff */
[----:B------:R-:W-:Y:S01]  /*2520*/  IMAD.IADD R142, R142, 0x1, R11 ;  /* 0x000000018e8e7824 */ /* 0x000fe200078e020b */
[----:B------:R-:W-:-:S02]  /*2530*/  LOP3.LUT R10, R9, R196, RZ, 0x3c, !PT ;  /* 0x000000c4090a7212 */ /* 0x000fc400078e3cff */
[----:B------:R-:W-:Y:S02]  /*2540*/  SHF.R.U32.HI R8, RZ, 0x3, R199 ;  /* 0x00000003ff087819 */ /* 0x000fe400000116c7 */
[C---:B------:R-:W-:Y:S02]  /*2550*/  LOP3.LUT R13, R199.reuse, 0x30, R26, 0xf8, !PT ;  /* 0x00000030c70d7812 */ /* 0x040fe400078ef81a */
[----:B------:R-:W-:Y:S02]  /*2560*/  SHF.R.S32.HI R15, RZ, 0x6, R15 ;  /* 0x00000006ff0f7819 */ /* 0x000fe4000001140f */
[----:B------:R-:W-:Y:S02]  /*2570*/  LOP3.LUT R11, R199, 0x30, R28, 0xf8, !PT ;  /* 0x00000030c70b7812 */ /* 0x000fe400078ef81c */
[----:B------:R-:W-:Y:S01]  /*2580*/  LOP3.LUT R9, R175, 0x30, R30, 0xf8, !PT ;  /* 0x00000030af097812 */ /* 0x000fe200078ef81e */
[----:B------:R0:W-:Y:S01]  /*2590*/  STL [R1+0x10], R14 ;  /* 0x0000100e01007387 */ /* 0x0001e20000100800 */
[----:B------:R-:W-:Y:S01]  /*25a0*/  IMAD.IADD R143, R143, 0x1, R10 ;  /* 0x000000018f8f7824 */ /* 0x000fe200078e020a */
[----:B------:R-:W-:Y:S01]  /*25b0*/  LOP3.LUT R10, R11, R8, RZ, 0x3c, !PT ;  /* 0x000000080b0a7212 */ /* 0x000fe200078e3cff */
[----:B------:R-:W-:Y:S01]  /*25c0*/  IMAD R140, R15, 0x2800, R197 ;  /* 0x000028000f8c7824 */ /* 0x000fe200078e02c5 */
[----:B------:R-:W-:-:S02]  /*25d0*/  LOP3.LUT R9, R9, R196, RZ, 0x3c, !PT ;  /* 0x000000c409097212 */ /* 0x000fc400078e3cff */
[----:B-----5:R-:W-:Y:S02]  /*25e0*/  SHF.R.S32.HI R11, RZ, 0x1f, R144 ;  /* 0x0000001fff0b7819 */ /* 0x020fe40000011490 */
[-C--:B0-----:R-:W-:Y:S02]  /*25f0*/  LOP3.LUT R14, R13, R8.reuse, RZ, 0x3c, !PT ;  /* 0x000000080d0e7212 */ /* 0x081fe400078e3cff */
[----:B------:R-:W-:Y:S01]  /*2600*/  LOP3.LUT R13, R199, 0x30, R30, 0xf8, !PT ;  /* 0x00000030c70d7812 */ /* 0x000fe200078ef81e */
[----:B------:R-:W-:Y:S01]  /*2610*/  IMAD.IADD R140, R140, 0x1, R9 ;  /* 0x000000018c8c7824 */ /* 0x000fe200078e0209 */
[----:B------:R-:W-:Y:S01]  /*2620*/  R2P PR, R236, 0x6 ;  /* 0x00000006ec007804 */ /* 0x000fe20000000000 */
[--C-:B------:R-:W-:Y:S01]  /*2630*/  IMAD R133, R12, 0x2800, R200.reuse ;  /* 0x000028000c857824 */ /* 0x100fe200078e02c8 */
[----:B------:R-:W-:Y:S01]  /*2640*/  LOP3.LUT R13, R13, R8, RZ, 0x3c, !PT ;  /* 0x000000080d0d7212 */ /* 0x000fe200078e3cff */
[----:B------:R-:W-:Y:S02]  /*2650*/  IMAD R132, R15, 0x2800, R200 ;  /* 0x000028000f847824 */ /* 0x000fe400078e02c8 */
[----:B------:R-:W-:Y:S01]  /*2660*/  IMAD R9, R11, R106, RZ ;  /* 0x0000006a0b097224 */ /* 0x000fe200078e02ff */
[----:B------:R-:W-:Y:S01]  /*2670*/  SEL R124, R124, 0xffffffe0, !P1 ;  /* 0xffffffe07c7c7807 */ /* 0x000fe20004800000 */
[----:B------:R-:W-:-:S02]  /*2680*/  IMAD.IADD R133, R133, 0x1, R10 ;  /* 0x0000000185857824 */ /* 0x000fc400078e020a */
[----:B------:R-:W-:Y:S02]  /*2690*/  IMAD.IADD R132, R132, 0x1, R13 ;  /* 0x0000000184847824 */ /* 0x000fe400078e020d */
[----:B------:R-:W-:Y:S01]  /*26a0*/  IMAD R15, R144, R107, R9 ;  /* 0x0000006b900f7224 */ /* 0x000fe200078e0209 */
[----:B------:R-:W-:Y:S01]  /*26b0*/  SHF.L.U64.HI R9, R106, 0x7, R107 ;  /* 0x000000076a097819 */ /* 0x000fe2000001026b */
[----:B------:R-:W-:Y:S01]  /*26c0*/  IMAD R11, R11, R100, RZ ;  /* 0x000000640b0b7224 */ /* 0x000fe200078e02ff */
[----:B------:R-:W-:Y:S01]  /*26d0*/  IADD3 R118, P1, R168, R27, RZ ;  /* 0x0000001ba8767210 */ /* 0x000fe20007f3e0ff */
[----:B------:R-:W-:Y:S02]  /*26e0*/  IMAD R13, R107, 0xa0, RZ ;  /* 0x000000a06b0d7824 */ /* 0x000fe400078e02ff */
[----:B------:R-:W-:Y:S02]  /*26f0*/  IMAD.SHL.U32 R10, R106, 0x80, RZ ;  /* 0x000000806a0a7824 */ /* 0x000fe400078e00ff */
[----:B------:R-:W-:Y:S01]  /*2700*/  IMAD.WIDE.U32 R110, R144, R106, R110 ;  /* 0x0000006a906e7225 */ /* 0x000fe200078e006e */
[----:B------:R-:W-:-:S03]  /*2710*/  SEL R32, RZ, 0x20, P4 ;  /* 0x00000020ff207807 */ /* 0x000fc60002000000 */
[----:B------:R-:W-:-:S04]  /*2720*/  IMAD.WIDE.U32 R108, R144, R106, R108 ;  /* 0x0000006a906c7225 */ /* 0x000fc800078e006c */
[----:B------:R-:W-:Y:S01]  /*2730*/  IMAD.WIDE.U32 R106, R106, 0xa0, RZ ;  /* 0x000000a06a6a7825 */ /* 0x000fe200078e00ff */
[----:B------:R-:W-:-:S03]  /*2740*/  IADD3 R141, R141, R14, RZ ;  /* 0x0000000e8d8d7210 */ /* 0x000fc60007ffe0ff */
[C---:B------:R-:W-:Y:S02]  /*2750*/  IMAD R21, R144.reuse, R101, R11 ;  /* 0x0000006590157224 */ /* 0x040fe400078e020b */
[----:B------:R-:W-:Y:S01]  /*2760*/  IMAD.WIDE.U32 R104, R144, R100, R104 ;  /* 0x0000006490687225 */ /* 0x000fe200078e0068 */
[----:B------:R-:W-:-:S03]  /*2770*/  SHF.L.U64.HI R11, R100, 0x7, R101 ;  /* 0x00000007640b7819 */ /* 0x000fc60000010265 */
[----:B------:R-:W-:Y:S01]  /*2780*/  IMAD.WIDE.U32 R102, R144, R100, R102 ;  /* 0x0000006490667225 */ /* 0x000fe200078e0066 */
[----:B------:R-:W-:-:S03]  /*2790*/  LOP3.LUT R39, R35, R32, RZ, 0xfc, !PT ;  /* 0x0000002023277212 */ /* 0x000fc600078efcff */
[----:B------:R-:W-:Y:S01]  /*27a0*/  IMAD.IADD R126, R107, 0x1, R13 ;  /* 0x000000016b7e7824 */ /* 0x000fe200078e020d */
[----:B------:R-:W-:Y:S01]  /*27b0*/  IADD3 R13, R111, R15, RZ ;  /* 0x0000000f6f0d7210 */ /* 0x000fe20007ffe0ff */
[----:B------:R-:W-:Y:S01]  /*27c0*/  IMAD.SHL.U32 R12, R100, 0x80, RZ ;  /* 0x00000080640c7824 */ /* 0x000fe200078e00ff */
[----:B------:R-:W-:Y:S01]  /*27d0*/  SEL R121, R121, 0xffffffc0, !P2 ;  /* 0xffffffc079797807 */ /* 0x000fe20005000000 */
[----:B------:R-:W-:Y:S01]  /*27e0*/  IMAD.X R119, R219, 0x1, R29, P1 ;  /* 0x00000001db777824 */ /* 0x000fe200008e061d */
[----:B------:R-:W-:Y:S01]  /*27f0*/  LOP3.LUT R25, R26, 0xfffffff0, RZ, 0xc0, !PT ;  /* 0xfffffff01a197812 */ /* 0x000fe200078ec0ff */
[----:B------:R-:W-:Y:S01]  /*2800*/  IMAD.IADD R14, R15, 0x1, R109 ;  /* 0x000000010f0e7824 */ /* 0x000fe200078e026d */
[----:B------:R-:W-:Y:S01]  /*2810*/  LOP3.LUT R27, R28, 0xfffffff0, RZ, 0xc0, !PT ;  /* 0xfffffff01c1b7812 */ /* 0x000fe200078ec0ff */
[----:B------:R-:W-:Y:S01]  /*2820*/  IMAD.WIDE.U32 R112, R112, 0xa0, RZ ;  /* 0x000000a070707825 */ /* 0x000fe200078e00ff */
[----:B------:R-:W-:-:S03]  /*2830*/  LOP3.LUT R29, R30, 0xfffffff0, RZ, 0xc0, !PT ;  /* 0xfffffff01e1d7812 */ /* 0x000fc600078ec0ff */
[----:B------:R-:W-:Y:S01]  /*2840*/  IMAD.WIDE.U32 R100, R100, 0xa0, RZ ;  /* 0x000000a064647825 */ /* 0x000fe200078e00ff */
[----:B------:R-:W-:-:S03]  /*2850*/  LOP3.LUT R34, R35, 0x1, RZ, 0xc0, !PT ;  /* 0x0000000123227812 */ /* 0x000fc600078ec0ff */
[----:B------:R-:W-:Y:S02]  /*2860*/  IMAD.IADD R15, R105, 0x1, R21 ;  /* 0x00000001690f7824 */ /* 0x000fe400078e0215 */
[----:B------:R-:W-:Y:S01]  /*2870*/  IMAD.IADD R20, R21, 0x1, R103 ;  /* 0x0000000115147824 */ /* 0x000fe200078e0267 */
[----:B------:R-:W-:Y:S02]  /*2880*/  SHF.R.S32.HI R21, RZ, 0x4, R26 ;  /* 0x00000004ff157819 */ /* 0x000fe4000001141a */
[----:B------:R-:W-:Y:S01]  /*2890*/  SHF.R.S32.HI R26, RZ, 0x4, R28 ;  /* 0x00000004ff1a7819 */ /* 0x000fe2000001141c */
[----:B------:R-:W-:Y:S01]  /*28a0*/  IMAD.SHL.U32 R99, R99, 0x2, RZ ;  /* 0x0000000263637824 */ /* 0x000fe200078e00ff */
[----:B------:R-:W-:Y:S01]  /*28b0*/  SHF.R.S32.HI R28, RZ, 0x4, R30 ;  /* 0x00000004ff1c7819 */ /* 0x000fe2000001141e */
[----:B------:R-:W-:Y:S01]  /*28c0*/  IMAD.IADD R125, R113, 0x1, R125 ;  /* 0x00000001717d7824 */ /* 0x000fe200078e027d */
[----:B------:R-:W-:Y:S01]  /*28d0*/  LOP3.LUT R35, R39, 0x2, RZ, 0xc0, !PT ;  /* 0x0000000227237812 */ /* 0x000fe200078ec0ff */
[----:B------:R-:W-:Y:S01]  /*28e0*/  IMAD.IADD R127, R101, 0x1, R127 ;  /* 0x00000001657f7824 */ /* 0x000fe200078e027f */
[----:B------:R-:W-:-:S02]  /*28f0*/  LOP3.LUT R36, R39, 0x4, RZ, 0xc0, !PT ;  /* 0x0000000427247812 */ /* 0x000fc400078ec0ff */
[C---:B------:R-:W-:Y:S02]  /*2900*/  LOP3.LUT R37, R39.reuse, 0x8, RZ, 0xc0, !PT ;  /* 0x0000000827257812 */ /* 0x040fe400078ec0ff */
[----:B------:R-:W-:Y:S02]  /*2910*/  LOP3.LUT R38, R39, 0x10, RZ, 0xc0, !PT ;  /* 0x0000001027267812 */ /* 0x000fe400078ec0ff */
[----:B------:R-:W-:Y:S02]  /*2920*/  IADD3 R130, R124, R121, RZ ;  /* 0x000000797c827210 */ /* 0x000fe40007ffe0ff */
[----:B------:R-:W-:Y:S02]  /*2930*/  SHF.R.S32.HI R30, RZ, 0x1f, R25 ;  /* 0x0000001fff1e7819 */ /* 0x000fe40000011419 */
[----:B------:R-:W-:Y:S02]  /*2940*/  SHF.R.S32.HI R31, RZ, 0x1f, R27 ;  /* 0x0000001fff1f7819 */ /* 0x000fe4000001141b */
[----:B------:R-:W-:-:S02]  /*2950*/  SHF.R.S32.HI R32, RZ, 0x1f, R29 ;  /* 0x0000001fff207819 */ /* 0x000fc4000001141d */
[----:B------:R-:W-:Y:S02]  /*2960*/  IADD3 R33, R115, R33, RZ ;  /* 0x0000002173217210 */ /* 0x000fe40007ffe0ff */
[----:B------:R-:W-:Y:S01]  /*2970*/  LOP3.LUT R39, R39, 0x20, RZ, 0xc0, !PT ;  /* 0x0000002027277812 */ /* 0x000fe200078ec0ff */
[----:B------:R-:W-:Y:S06]  /*2980*/  @!P6 BAR.SYNC.DEFER_BLOCKING 0x9, 0x100 ;  /* 0x024400000000eb1d */ /* 0x000fec0000010000 */
.L_x_578:
[----:B------:R-:W2:Y:S01]  /*2990*/  LDL.LU R42, [R1+0x10] ;  /* 0x00001000012a7983 */ /* 0x000ea20000300800 */
[----:B------:R-:W0:Y:S01]  /*29a0*/  LDC.64 R122, c[0x0][0x2e8] ;  /* 0x0000ba00ff7a7b82 */ /* 0x000e220000000a00 */
[----:B------:R-:W-:Y:S01]  /*29b0*/  VIADD R51, R24, 0xffffffff ;  /* 0xffffffff18337836 */ /* 0x000fe20000000000 */
[----:B------:R-:W-:Y:S05]  /*29c0*/  YIELD ;  /* 0x0000000000007946 */ /* 0x000fea0003800000 */
[----:B------:R-:W-:Y:S01]  /*29d0*/  ISETP.GT.AND P4, PT, R51, R120, PT ;  /* 0x000000783300720c */ /* 0x000fe20003f84270 */
[----:B------:R-:W1:Y:S01]  /*29e0*/  LDC R131, c[0x0][0x3f4] ;  /* 0x0000fd00ff837b82 */ /* 0x000e620000000800 */
[----:B------:R-:W-:Y:S01]  /*29f0*/  SHF.R.S32.HI R40, RZ, 0x1f, R51 ;  /* 0x0000001fff287819 */ /* 0x000fe20000011433 */
[-C--:B------:R-:W-:Y:S01]  /*2a00*/  IMAD R41, R125, R51.reuse, RZ ;  /* 0x000000337d297224 */ /* 0x080fe200078e02ff */
[----:B------:R-:W-:Y:S01]  /*2a10*/  BSSY B0, `(.L_x_479) ;  /* 0x0000ca0000007945 */ /* 0x000fe20003800000 */
[----:B------:R-:W-:-:S04]  /*2a20*/  IMAD.WIDE.U32 R136, R112, R51, RZ ;  /* 0x0000003370887225 */ /* 0x000fc800078e00ff */
[----:B------:R-:W-:Y:S01]  /*2a30*/  IMAD R41, R40, R112, R41 ;  /* 0x0000007028297224 */ /* 0x000fe200078e0229 */
[----:B------:R-:W-:Y:S01]  /*2a40*/  IADD3 R45, P1, P2, R3, R136, R129 ;  /* 0x00000088032d7210 */ /* 0x000fe20007a3e081 */
[----:B------:R-:W-:Y:S02]  /*2a50*/  IMAD R47, R17, 0x7800, R203 ;  /* 0x00007800112f7824 */ /* 0x000fe400078e02cb */
[----:B------:R-:W-:Y:S02]  /*2a60*/  IMAD.IADD R92, R137, 0x1, R41 ;  /* 0x00000001895c7824 */ /* 0x000fe400078e0229 */
[----:B------:R-:W-:Y:S01]  /*2a70*/  IMAD R41, R17, 0x7800, R208 ;  /* 0x0000780011297824 */ /* 0x000fe200078e02d0 */
[C---:B------:R-:W-:Y:S02]  /*2a80*/  IADD3 R47, R16.reuse, R47, RZ ;  /* 0x0000002f102f7210 */ /* 0x040fe40007ffe0ff */
[----:B------:R-:W-:Y:S01]  /*2a90*/  IADD3.X R24, R5, R92, R128, P1, P2 ;  /* 0x0000005c05187210 */ /* 0x000fe20000fe4480 */
[----:B------:R-:W-:Y:S01]  /*2aa0*/  IMAD.IADD R46, R16, 0x1, R41 ;  /* 0x00000001102e7824 */ /* 0x000fe200078e0229 */
[----:B0-----:R-:W-:-:S04]  /*2ab0*/  IADD3 R48, P1, P2, R136, R122, R3 ;  /* 0x0000007a88307210 */ /* 0x001fc80007a3e003 */
[----:B------:R-:W-:Y:S02]  /*2ac0*/  IADD3.X R49, R92, R123, R5, P1, P2 ;  /* 0x0000007b5c317210 */ /* 0x000fe40000fe4405 */
[----:B-1----:R-:W-:Y:S02]  /*2ad0*/  ISETP.GE.AND P1, PT, R131, 0x1, PT ;  /* 0x000000018300780c */ /* 0x002fe40003f26270 */
[----:B------:R-:W-:-:S05]  /*2ae0*/  IADD3 R44, P2, R45, R122, RZ ;  /* 0x0000007a2d2c7210 */ /* 0x000fca0007f5e0ff */
[----:B------:R-:W-:Y:S02]  /*2af0*/  IMAD.X R45, R24, 0x1, R123, P2 ;  /* 0x00000001182d7824 */ /* 0x000fe400010e067b */
[----:B------:R-:W-:Y:S01]  /*2b00*/  IMAD.MOV.U32 R24, RZ, RZ, R51 ;  /* 0x000000ffff187224 */ /* 0x000fe200078e0033 */
[----:B--2---:R-:W-:-:S04]  /*2b10*/  LOP3.LUT R42, R42, 0xfffffffd, RZ, 0xc0, !PT ;  /* 0xfffffffd2a2a7812 */ /* 0x004fc800078ec0ff */
[----:B------:R-:W-:-:S05]  /*2b20*/  @P4 LOP3.LUT R42, R42, 0x2, RZ, 0xfc, !PT ;  /* 0x000000022a2a4812 */ /* 0x000fca00078efcff */
[----:B------:R0:W-:Y:S01]  /*2b30*/  STL [R1+0x10], R42 ;  /* 0x0000102a01007387 */ /* 0x0001e20000100800 */
[----:B------:R-:W-:Y:S05]  /*2b40*/  @!P1 BRA `(.L_x_480) ;  /* 0x000000c400589947 */ /* 0x000fea0003800000 */
[----:B------:R-:W-:Y:S01]  /*2b50*/  ULDC.U8 UR4, c[0x0][0x410] ;  /* 0x0001040000047ab9 */ /* 0x000fe20000000000 */
[-C--:B------:R-:W-:Y:S01]  /*2b60*/  IMAD R43, R127, R51.reuse, RZ ;  /* 0x000000337f2b7224 */ /* 0x080fe200078e02ff */
[----:B------:R-:W-:Y:S01]  /*2b70*/  ISETP.NE.AND P1, PT, RZ, UR4, PT ;  /* 0x00000004ff007c0c */ /* 0x000fe2000bf25270 */
[-C--:B------:R-:W-:Y:S02]  /*2b80*/  IMAD R41, R126, R51.reuse, RZ ;  /* 0x000000337e297224 */ /* 0x080fe400078e02ff */
[----:B------:R-:W-:Y:S02]  /*2b90*/  IMAD R43, R40, R100, R43 ;  /* 0x00000064282b7224 */ /* 0x000fe400078e022b */
[----:B------:R-:W-:Y:S02]  /*2ba0*/  IMAD R96, R24, -0xa0, R2 ;  /* 0xffffff6018607824 */ /* 0x000fe400078e0202 */
[----:B------:R-:W-:-:S03]  /*2bb0*/  IMAD.WIDE.U32 R88, R100, R51, RZ ;  /* 0x0000003364587225 */ /* 0x000fc600078e00ff */
[----:B------:R-:W-:Y:S01]  /*2bc0*/  VIMNMX R96, R96, 0xa0, PT ;  /* 0x000000a060607848 */ /* 0x000fe20003fe0100 */
[----:B------:R-:W-:Y:S01]  /*2bd0*/  IMAD R41, R40, R106, R41 ;  /* 0x0000006a28297224 */ /* 0x000fe200078e0229 */
[----:B------:R-:W-:Y:S01]  /*2be0*/  IADD3 R98, R89, R43, RZ ;  /* 0x0000002b59627210 */ /* 0x000fe20007ffe0ff */
[----:B------:R-:W-:-:S04]  /*2bf0*/  IMAD.WIDE.U32 R90, R106, R51, RZ ;  /* 0x000000336a5a7225 */ /* 0x000fc800078e00ff */
[----:B------:R-:W-:Y:S01]  /*2c00*/  IMAD.IADD R97, R91, 0x1, R41 ;  /* 0x000000015b617824 */ /* 0x000fe200078e0229 */
[----:B------:R-:W-:Y:S06]  /*2c10*/  @!P1 BRA `(.L_x_481) ;  /* 0x0000005c00989947 */ /* 0x000fec0003800000 */
[----:B------:R-:W-:Y:S01]  /*2c20*/  ISETP.GE.AND P2, PT, R168, R96, PT ;  /* 0x00000060a800720c */ /* 0x000fe20003f46270 */
[----:B------:R-:W-:Y:S01]  /*2c30*/  BSSY B1, `(.L_x_482) ;  /* 0x0000033000017945 */ /* 0x000fe20003800000 */
        /* <DEDUP_REMOVED lines=13> */
[----:B------:R-:W-:Y:S06]  /*2d10*/  @P2 BRA `(.L_x_483) ;  /* 0x0000000000902947 */ /* 0x000fec0003800000 */
[----:B------:R-:W-:Y:S01]  /*2d20*/  ULDC.64 UR4, c[0x0][0x3e8] ;  /* 0x0000fa0000047ab9 */ /* 0x000fe20000000a00 */
[----:B------:R-:W-:Y:S02]  /*2d30*/  CS2R R134, SRZ ;  /* 0x0000000000867805 */ /* 0x000fe4000001ff00 */
[----:B------:R-:W-:Y:S02]  /*2d40*/  IADD3 R40, P1, P4, R110, UR4, R90 ;  /* 0x000000046e287c10 */ /* 0x000fe4000fc3e05a */
[----:B------:R-:W-:Y:S02]  /*2d50*/  CS2R R136, SRZ ;  /* 0x0000000000887805 */ /* 0x000fe4000001ff00 */
[----:B------:R-:W-:Y:S01]  /*2d60*/  IADD3.X R41, R13, UR5, R97, P1, P4 ;  /* 0x000000050d297c10 */ /* 0x000fe20008fe8461 */
[----:B------:R-:W-:Y:S02]  /*2d70*/  ULDC.64 UR4, c[0x0][0x400] ;  /* 0x0001000000047ab9 */ /* 0x000fe40000000a00 */
[----:B0-----:R-:W-:-:S04]  /*2d80*/  IADD3 R42, P1, P4, R104, UR4, R88 ;  /* 0x00000004682a7c10 */ /* 0x001fc8000fc3e058 */
[----:B------:R-:W-:Y:S02]  /*2d90*/  IADD3.X R43, R15, UR5, R98, P1, P4 ;  /* 0x000000050f2b7c10 */ /* 0x000fe40008fe8462 */
[----:B------:R-:W-:Y:S02]  /*2da0*/  ISETP.GE.AND P1, PT, R22, R131, PT ;  /* 0x000000831600720c */ /* 0x000fe40003f26270 */
[----:B------:R-:W-:Y:S02]  /*2db0*/  CS2R R94, SRZ ;  /* 0x00000000005e7805 */ /* 0x000fe4000001ff00 */
[----:B------:R-:W-:-:S09]  /*2dc0*/  CS2R R122, SRZ ;  /* 0x00000000007a7805 */ /* 0x000fd2000001ff00 */
[----:B------:R1:W5:Y:S04]  /*2dd0*/  @!P1 LDG.E.64 R134, desc[UR54][R40.64] ;  /* 0x0000003628869981 */ /* 0x000368000c1e1b00 */
[----:B------:R1:W5:Y:S01]  /*2de0*/  @!P1 LDG.E.64 R136, desc[UR54][R42.64] ;  /* 0x000000362a889981 */ /* 0x000362000c1e1b00 */
        /* <DEDUP_REMOVED lines=20> */
[----:B------:R-:W-:-:S13]  /*2f30*/  ISETP.GE.AND P1, PT, R174, R131, PT ;  /* 0x00000083ae00720c */ /* 0x000fda0003f26270 */
[----:B------:R1:W5:Y:S04]  /*2f40*/  @!P1 LDG.E.64 R74, desc[UR54][R40.64+0x50] ;  /* 0x00005036284a9981 */ /* 0x000368000c1e1b00 */
[----:B------:R1:W5:Y:S02]  /*2f50*/  @!P1 LDG.E.64 R76, desc[UR54][R42.64+0x50] ;  /* 0x000050362a4c9981 */ /* 0x000364000c1e1b00 */
.L_x_483:
[----:B------:R-:W-:Y:S05]  /*2f60*/  BSYNC B1 ;  /* 0x0000000000017941 */ /* 0x000fea0003800000 */
.L_x_482:
        /* <DEDUP_REMOVED lines=11> */
[----:B------:R-:W-:Y:S01]  /*3020*/  CS2R R68, SRZ ;  /* 0x0000000000447805 */ /* 0x000fe2000001ff00 */
[----:B-----5:R-:W-:Y:S01]  /*3030*/  IMAD.MOV.U32 R148, RZ, RZ, R74 ;  /* 0x000000ffff947224 */ /* 0x020fe200078e004a */
[----:B------:R-:W-:Y:S01]  /*3040*/  CS2R R72, SRZ ;  /* 0x0000000000487805 */ /* 0x000fe2000001ff00 */
[----:B------:R-:W-:Y:S01]  /*3050*/  IMAD.MOV.U32 R151, RZ, RZ, R78 ;  /* 0x000000ffff977224 */ /* 0x000fe200078e004e */
[----:B------:R-:W-:Y:S06]  /*3060*/  @P4 BRA `(.L_x_485) ;  /* 0x0000000000a04947 */ /* 0x000fec0003800000 */
[----:B-1----:R-:W-:Y:S01]  /*3070*/  IADD3 R40, P1, P5, R110, R90, R10 ;  /* 0x0000005a6e287210 */ /* 0x002fe20007d3e00a */
[----:B------:R-:W-:Y:S01]  /*3080*/  ULDC.64 UR4, c[0x0][0x3e8] ;  /* 0x0000fa0000047ab9 */ /* 0x000fe20000000a00 */
[----:B------:R-:W-:Y:S02]  /*3090*/  CS2R R70, SRZ ;  /* 0x0000000000467805 */ /* 0x000fe4000001ff00 */
[----:B------:R-:W-:Y:S02]  /*30a0*/  CS2R R72, SRZ ;  /* 0x0000000000487805 */ /* 0x000fe4000001ff00 */
[----:B------:R-:W-:Y:S02]  /*30b0*/  IADD3.X R97, R13, R97, R9, P1, P5 ;  /* 0x000000610d617210 */ /* 0x000fe40000fea409 */
[----:B0-----:R-:W-:-:S04]  /*30c0*/  IADD3 R42, P1, P5, R104, R88, R12 ;  /* 0x00000058682a7210 */ /* 0x001fc80007d3e00c */
[----:B------:R-:W-:Y:S02]  /*30d0*/  IADD3.X R98, R15, R98, R11, P1, P5 ;  /* 0x000000620f627210 */ /* 0x000fe40000fea40b */
[----:B------:R-:W-:-:S04]  /*30e0*/  IADD3 R40, P1, R40, UR4, RZ ;  /* 0x0000000428287c10 */ /* 0x000fc8000ff3e0ff */
[----:B------:R-:W-:Y:S01]  /*30f0*/  IADD3.X R41, R97, UR5, RZ, P1, !PT ;  /* 0x0000000561297c10 */ /* 0x000fe20008ffe4ff */
[----:B------:R-:W-:Y:S02]  /*3100*/  ULDC.64 UR4, c[0x0][0x400] ;  /* 0x0001000000047ab9 */ /* 0x000fe40000000a00 */
[----:B------:R-:W-:-:S04]  /*3110*/  IADD3 R42, P1, R42, UR4, RZ ;  /* 0x000000042a2a7c10 */ /* 0x000fc8000ff3e0ff */
[----:B------:R-:W-:Y:S02]  /*3120*/  IADD3.X R43, R98, UR5, RZ, P1, !PT ;  /* 0x00000005622b7c10 */ /* 0x000fe40008ffe4ff */
        /* <DEDUP_REMOVED lines=28> */
.L_x_485:
[----:B------:R-:W-:Y:S05]  /*32f0*/  BSYNC B1 ;  /* 0x0000000000017941 */ /* 0x000fea0003800000 */
.L_x_484:
[----:B------:R-:W-:Y:S01]  /*3300*/  UISETP.NE.AND UP0, UPT, UR53, 0x3, UPT ;  /* 0x000000033500788c */ /* 0x000fe2000bf05270 */
[----:B------:R-:W-:Y:S01]  /*3310*/  IMAD.MOV.U32 R159, RZ, RZ, R82 ;  /* 0x000000ffff9f7224 */ /* 0x000fe200078e0052 */
[----:B------:R-:W-:Y:S01]  /*3320*/  MOV R161, R86 ;  /* 0x0000005600a17202 */ /* 0x000fe20000000f00 */
[----:B------:R-:W-:Y:S01]  /*3330*/  IMAD.MOV.U32 R165, RZ, RZ, R94 ;  /* 0x000000ffffa57224 */ /* 0x000fe200078e005e */
[----:B------:R-:W-:Y:S01]  /*3340*/  MOV R155, R80 ;  /* 0x00000050009b7202 */ /* 0x000fe20000000f00 */
[----:B------:R-:W-:Y:S01]  /*3350*/  IMAD.MOV.U32 R167, RZ, RZ, R134 ;  /* 0x000000ffffa77224 */ /* 0x000fe200078e0086 */
[----:B------:R-:W-:Y:S01]  /*3360*/  PLOP3.LUT P1, PT, PT, PT, UP0, 0x80, 0x0 ;  /* 0x000000000000781c */ /* 0x000fe20003f2f008 */
[----:B------:R-:W-:Y:S01]  /*3370*/  IMAD.MOV.U32 R154, RZ, RZ, R76 ;  /* 0x000000ffff9a7224 */ /* 0x000fe200078e004c */
[----:B------:R-:W-:Y:S01]  /*3380*/  MOV R176, R136 ;  /* 0x0000008800b07202 */ /* 0x000fe20000000f00 */
[----:B------:R-:W-:Y:S01]  /*3390*/  IMAD.MOV.U32 R160, RZ, RZ, R84 ;  /* 0x000000ffffa07224 */ /* 0x000fe200078e0054 */
[----:B-----5:R-:W-:Y:S01]  /*33a0*/  MOV R146, R62 ;  /* 0x0000003e00927202 */ /* 0x020fe20000000f00 */
[----:B------:R-:W-:Y:S01]  /*33b0*/  IMAD.MOV.U32 R162, RZ, RZ, R92 ;  /* 0x000000ffffa27224 */ /* 0x000fe200078e005c */
[----:B------:R-:W-:Y:S01]  /*33c0*/  MOV R91, R56 ;  /* 0x00000038005b7202 */ /* 0x000fe20000000f00 */
[----:B------:R-:W-:Y:S01]  /*33d0*/  IMAD.MOV.U32 R166, RZ, RZ, R122 ;  /* 0x000000ffffa67224 */ /* 0x000fe200078e007a */
[----:B------:R-:W-:Y:S01]  /*33e0*/  MOV R153, R72 ;  /* 0x0000004800997202 */ /* 0x000fe20000000f00 */
[----:B------:R-:W-:-:S02]  /*33f0*/  IMAD.MOV.U32 R88, RZ, RZ, R50 ;  /* 0x000000ffff587224 */ /* 0x000fc400078e0032 */
[----:B------:R-:W-:Y:S02]  /*3400*/  IMAD.MOV.U32 R90, RZ, RZ, R54 ;  /* 0x000000ffff5a7224 */ /* 0x000fe400078e0036 */
[----:B------:R-:W-:Y:S02]  /*3410*/  IMAD.MOV.U32 R138, RZ, RZ, R58 ;  /* 0x000000ffff8a7224 */ /* 0x000fe400078e003a */
[----:B------:R-:W-:Y:S02]  /*3420*/  IMAD.MOV.U32 R149, RZ, RZ, R66 ;  /* 0x000000ffff957224 */ /* 0x000fe400078e0042 */
[----:B------:R-:W-:Y:S02]  /*3430*/  IMAD.MOV.U32 R152, RZ, RZ, R70 ;  /* 0x000000ffff987224 */ /* 0x000fe400078e0046 */
[----:B------:R-:W-:Y:S02]  /*3440*/  IMAD.MOV.U32 R89, RZ, RZ, R52 ;  /* 0x000000ffff597224 */ /* 0x000fe400078e0034 */
[----:B------:R-:W-:-:S02]  /*3450*/  IMAD.MOV.U32 R139, RZ, RZ, R60 ;  /* 0x000000ffff8b7224 */ /* 0x000fc400078e003c */
[----:B------:R-:W-:Y:S02]  /*3460*/  IMAD.MOV.U32 R147, RZ, RZ, R64 ;  /* 0x000000ffff937224 */ /* 0x000fe400078e0040 */
[----:B------:R-:W-:Y:S01]  /*3470*/  IMAD.MOV.U32 R150, RZ, RZ, R68 ;  /* 0x000000ffff967224 */ /* 0x000fe200078e0044 */
[----:B------:R-:W-:Y:S06]  /*3480*/  @!P1 BRA `(.L_x_486) ;  /* 0x0000000000049947 */ /* 0x000fec0003800000 */
[----:B------:R-:W-:Y:S01]  /*3490*/  BPT.TRAP 0x1 ;  /* 0x000000040000795c */ /* 0x000fe20000300000 */
.L_x_486:
[----:B------:R-:W-:Y:S01]  /*34a0*/  IMAD R97, R17, 0x8, R16 ;  /* 0x0000000811617824 */ /* 0x000fe200078e0210 */
[----:B------:R-:W-:Y:S01]  /*34b0*/  SHF.L.U32 R98, R169, 0x1f, RZ ;  /* 0x0000001fa9627819 */ /* 0x000fe200000006ff */
[----:B------:R-:W-:Y:S03]  /*34c0*/  BSSY B1, `(.L_x_487) ;  /* 0x0000003000017945 */ /* 0x000fe60003800000 */
[----:B------:R-:W3:Y:S02]  /*34d0*/  SYNCS.PHASECHK.TRANS64.TRYWAIT P5, [R97+URZ+0x29890], R98 ;  /* 0x02989062610075a7 */ /* 0x000ee400080a017f */
[----:B---3--:R-:W-:Y:S05]  /*34e0*/  @!P5 BRA `(.L_x_488) ;  /* 0x000002500054d947 */ /* 0x008fea0003800000 */
.L_x_796:
[----:B------:R-:W-:Y:S05]  /*34f0*/  BSYNC B1 ;  /* 0x0000000000017941 */ /* 0x000fea0003800000 */
.L_x_487:
[----:B------:R-:W-:Y:S04]  /*3500*/  BSSY B1, `(.L_x_489) ;  /* 0x00002ae000017945 */ /* 0x000fe80003800000 */
[----:B------:R-:W-:Y:S05]  /*3510*/  @P2 BRA `(.L_x_490) ;  /* 0x0000002800b02947 */ /* 0x000fea0003800000 */
[----:B------:R-:W-:Y:S01]  /*3520*/  ISETP.NE.AND P2, PT, R34, RZ, PT ;  /* 0x000000ff2200720c */ /* 0x000fe20003f45270 */
[----:B------:R-:W-:-:S12]  /*3530*/  BSSY B2, `(.L_x_491) ;  /* 0x0000073000027945 */ /* 0x000fd80003800000 */
[----:B------:R-:W-:Y:S05]  /*3540*/  @!P2 BRA `(.L_x_492) ;  /* 0x0000000400c4a947 */ /* 0x000fea0003800000 */
[----:B012---:R0:W1:Y:S01]  /*3550*/  LDS.128 R40, [R47+0x1a400] ;  /* 0x01a400002f287984 */ /* 0x0070620000000c00 */
[----:B------:R-:W-:Y:S01]  /*3560*/  ISETP.GE.AND P2, PT, R22, R131, PT ;  /* 0x000000831600720c */ /* 0x000fe20003f46270 */
[----:B------:R-:W-:-:S12]  /*3570*/  BSSY B3, `(.L_x_493) ;  /* 0x000006d000037945 */ /* 0x000fd80003800000 */
[----:B0-----:R-:W-:Y:S05]  /*3580*/  @P2 BRA `(.L_x_494) ;  /* 0x0000000400ac2947 */ /* 0x001fea0003800000 */
[----:B-1----:R-:W-:Y:S01]  /*3590*/  IMAD.MOV.U32 R134, RZ, RZ, R41 ;  /* 0x000000ffff867224 */ /* 0x002fe200078e0029 */
[----:B------:R-:W-:Y:S02]  /*35a0*/  F2FP.F16.E4M3.UNPACK_B R178, R176.H1 ;  /* 0x000000b0ffb2723e */ /* 0x000fe400030006ff */
[-C--:B------:R-:W-:Y:S02]  /*35b0*/  F2FP.F16.E4M3.UNPACK_B R41, R167.reuse.H1 ;  /* 0x000000a7ff29723e */ /* 0x080fe400030006ff */
[----:B------:R-:W-:Y:S01]  /*35c0*/  F2FP.F16.E4M3.UNPACK_B R136, R134 ;  /* 0x00000086ff88723e */ /* 0x000fe200020006ff */
[----:B------:R-:W-:Y:S01]  /*35d0*/  HADD2.F32 R180, -RZ, R178.H0_H0 ;  /* 0x200000b2ffb47230 */ /* 0x000fe20000004100 */
[----:B------:R-:W-:Y:S01]  /*35e0*/  F2FP.F16.E4M3.UNPACK_B R176, R176 ;  /* 0x000000b0ffb0723e */ /* 0x000fe200020006ff */
[----:B------:R-:W-:Y:S01]  /*35f0*/  HADD2.F32 R179, -RZ, R41.H0_H0 ;  /* 0x20000029ffb37230 */ /* 0x000fe20000004100 */
[----:B------:R-:W-:Y:S01]  /*3600*/  F2FP.F16.E4M3.UNPACK_B R167, R167 ;  /* 0x000000a7ffa7723e */ /* 0x000fe200020006ff */
[----:B------:R-:W-:-:S02]  /*3610*/  HADD2.F32 R177, -RZ, R136.H1_H1 ;  /* 0x30000088ffb17230 */ /* 0x000fc40000004100 */
[----:B------:R-:W-:Y:S02]  /*3620*/  HADD2.F32 R136, -RZ, R136.H0_H0 ;  /* 0x20000088ff887230 */ /* 0x000fe40000004100 */
[----:B------:R-:W-:Y:S02]  /*3630*/  HADD2.F32 R178, -RZ, R178.H1_H1 ;  /* 0x300000b2ffb27230 */ /* 0x000fe40000004100 */
[-C--:B------:R-:W-:Y:S01]  /*3640*/  FMUL.FTZ R181, R177, R180.reuse ;  /* 0x000000b4b1b57220 */ /* 0x080fe20000410000 */
[----:B------:R-:W-:Y:S02]  /*3650*/  HADD2.F32 R41, -RZ, R41.H1_H1 ;  /* 0x30000029ff297230 */ /* 0x000fe40000004100 */
[C---:B------:R-:W-:Y:S01]  /*3660*/  FMUL.FTZ R180, R136.reuse, R180 ;  /* 0x000000b488b47220 */ /* 0x040fe20000410000 */
[----:B------:R-:W-:-:S03]  /*3670*/  FFMA.FTZ R136, R136, R179, -R181 ;  /* 0x000000b388887223 */ /* 0x000fc600000108b5 */
[----:B------:R-:W-:Y:S01]  /*3680*/  FFMA.FTZ R177, R177, R179, R180 ;  /* 0x000000b3b1b17223 */ /* 0x000fe200000100b4 */
[----:B------:R-:W-:Y:S01]  /*3690*/  F2FP.F16.E4M3.UNPACK_B R179, R134.H1 ;  /* 0x00000086ffb3723e */ /* 0x000fe200030006ff */
[----:B------:R-:W-:-:S04]  /*36a0*/  IMAD.MOV.U32 R134, RZ, RZ, R40 ;  /* 0x000000ffff867224 */ /* 0x000fc800078e0028 */
[--C-:B------:R-:W-:Y:S02]  /*36b0*/  HADD2.F32 R40, -RZ, R179.reuse.H1_H1 ;  /* 0x300000b3ff287230 */ /* 0x100fe40000004100 */
[----:B------:R-:W-:-:S03]  /*36c0*/  HADD2.F32 R179, -RZ, R179.H0_H0 ;  /* 0x200000b3ffb37230 */ /* 0x000fc60000004100 */
[CC--:B------:R-:W-:Y:S02]  /*36d0*/  FMUL.FTZ R180, R40.reuse, R178.reuse ;  /* 0x000000b228b47220 */ /* 0x0c0fe40000410000 */
[C---:B------:R-:W-:Y:S02]  /*36e0*/  FMUL.FTZ R181, R179.reuse, R178 ;  /* 0x000000b2b3b57220 */ /* 0x040fe40000410000 */
[-C--:B------:R-:W-:Y:S01]  /*36f0*/  FFMA.FTZ R178, R179, R41.reuse, -R180 ;  /* 0x00000029b3b27223 */ /* 0x080fe200000108b4 */
[----:B------:R-:W-:Y:S02]  /*3700*/  HADD2.F32 R180, -RZ, R167.H1_H1 ;  /* 0x300000a7ffb47230 */ /* 0x000fe40000004100 */
[----:B------:R-:W-:Y:S01]  /*3710*/  FFMA.FTZ R179, R40, R41, R181 ;  /* 0x0000002928b37223 */ /* 0x000fe200000100b5 */
[-C--:B------:R-:W-:Y:S01]  /*3720*/  F2FP.F16.E4M3.UNPACK_B R40, R134.reuse.H1 ;  /* 0x00000086ff28723e */ /* 0x080fe200030006ff */
[----:B------:R-:W-:Y:S01]  /*3730*/  HADD2.F32 R181, -RZ, R176.H1_H1 ;  /* 0x300000b0ffb57230 */ /* 0x000fe20000004100 */
[----:B------:R-:W-:-:S02]  /*3740*/  F2FP.F16.E4M3.UNPACK_B R134, R134 ;  /* 0x00000086ff86723e */ /* 0x000fc400020006ff */
[----:B------:R-:W-:Y:S01]  /*3750*/  F2FP.SATFINITE.E4M3.F32.PACK_AB_MERGE_C R178, R179, R178, RZ ;  /* 0x000000b2b3b2723e */ /* 0x000fe200048070ff */
[--C-:B------:R-:W-:Y:S02]  /*3760*/  HADD2.F32 R41, -RZ, R40.reuse.H1_H1 ;  /* 0x30000028ff297230 */ /* 0x100fe40000004100 */
[----:B------:R-:W-:Y:S01]  /*3770*/  HADD2.F32 R40, -RZ, R40.H0_H0 ;  /* 0x20000028ff287230 */ /* 0x000fe20000004100 */
[----:B------:R-:W-:Y:S01]  /*3780*/  F2FP.SATFINITE.E4M3.F32.PACK_AB_MERGE_C R136, R177, R136, R178 ;  /* 0x00000088b188723e */ /* 0x000fe200048070b2 */
[----:B------:R-:W-:Y:S02]  /*3790*/  HADD2.F32 R179, -RZ, R167.H0_H0 ;  /* 0x200000a7ffb37230 */ /* 0x000fe40000004100 */
[-C--:B------:R-:W-:Y:S01]  /*37a0*/  FMUL.FTZ R183, R41, R181.reuse ;  /* 0x000000b529b77220 */ /* 0x080fe20000410000 */
[----:B------:R-:W-:Y:S01]  /*37b0*/  SHF.R.U32.HI R177, RZ, 0x8, R137 ;  /* 0x00000008ffb17819 */ /* 0x000fe20000011689 */
[----:B------:R-:W-:Y:S01]  /*37c0*/  FMUL.FTZ R182, R40, R181 ;  /* 0x000000b528b67220 */ /* 0x000fe20000410000 */
[----:B------:R-:W-:Y:S01]  /*37d0*/  HADD2.F32 R181, -RZ, R176.H0_H0 ;  /* 0x200000b0ffb57230 */ /* 0x000fe20000004100 */
[----:B------:R-:W-:Y:S01]  /*37e0*/  LOP3.LUT R178, R137, 0xff0000ff, RZ, 0xc0, !PT ;  /* 0xff0000ff89b27812 */ /* 0x000fe200078ec0ff */
[----:B------:R-:W-:-:S02]  /*37f0*/  HADD2.F32 R176, -RZ, R134.H1_H1 ;  /* 0x30000086ffb07230 */ /* 0x000fc40000004100 */
[-C--:B------:R-:W-:Y:S01]  /*3800*/  FFMA.FTZ R40, R40, R180.reuse, -R183 ;  /* 0x000000b428287223 */ /* 0x080fe200000108b7 */
[----:B------:R-:W-:Y:S02]  /*3810*/  HADD2.F32 R134, -RZ, R134.H0_H0 ;  /* 0x20000086ff867230 */ /* 0x000fe40000004100 */
[----:B------:R-:W-:Y:S01]  /*3820*/  FFMA.FTZ R41, R41, R180, R182 ;  /* 0x000000b429297223 */ /* 0x000fe200000100b6 */
[----:B------:R-:W-:Y:S01]  /*3830*/  SHF.R.U32.HI R180, RZ, 0x8, R135 ;  /* 0x00000008ffb47819 */ /* 0x000fe20000011687 */
[-C--:B------:R-:W-:Y:S01]  /*3840*/  FMUL.FTZ R167, R176, R181.reuse ;  /* 0x000000b5b0a77220 */ /* 0x080fe20000410000 */
[C---:B------:R-:W-:Y:S02]  /*3850*/  FMUL.FTZ R181, R134.reuse, R181 ;  /* 0x000000b586b57220 */ /* 0x040fe40000410000 */
[----:B------:R-:W-:Y:S01]  /*3860*/  F2FP.SATFINITE.E4M3.F32.PACK_AB_MERGE_C R40, R41, R40, RZ ;  /* 0x000000282928723e */ /* 0x000fe200048070ff */
[----:B------:R-:W-:Y:S01]  /*3870*/  FFMA.FTZ R167, R134, R179, -R167 ;  /* 0x000000b386a77223 */ /* 0x000fe200000108a7 */
[----:B------:R-:W-:-:S02]  /*3880*/  IMAD.MOV.U32 R41, RZ, RZ, R136 ;  /* 0x000000ffff297224 */ /* 0x000fc400078e0088 */
[----:B------:R-:W-:Y:S01]  /*3890*/  FFMA.FTZ R134, R176, R179, R181 ;  /* 0x000000b3b0867223 */ /* 0x000fe200000100b5 */
[----:B------:R-:W-:Y:S01]  /*38a0*/  SHF.R.U32.HI R179, RZ, 0x10, R137 ;  /* 0x00000010ffb37819 */ /* 0x000fe20000011689 */
[----:B------:R-:W-:Y:S01]  /*38b0*/  IMAD.SHL.U32 R137, R177, 0x100, RZ ;  /* 0x00000100b1897824 */ /* 0x000fe200078e00ff */
[----:B------:R-:W-:Y:S02]  /*38c0*/  SHF.R.U32.HI R181, RZ, 0x10, R135 ;  /* 0x00000010ffb57819 */ /* 0x000fe40000011687 */
[----:B------:R-:W-:Y:S02]  /*38d0*/  LOP3.LUT R176, R135, 0xff0000ff, RZ, 0xc0, !PT ;  /* 0xff0000ff87b07812 */ /* 0x000fe400078ec0ff */
[----:B------:R-:W-:Y:S02]  /*38e0*/  SHF.L.U32 R135, R180, 0x8, RZ ;  /* 0x00000008b4877819 */ /* 0x000fe400000006ff */
[----:B------:R-:W-:Y:S01]  /*38f0*/  LOP3.LUT R178, R178, 0xff00, R137, 0xf8, !PT ;  /* 0x0000ff00b2b27812 */ /* 0x000fe200078ef889 */
[----:B------:R-:W-:Y:S01]  /*3900*/  IMAD.U32 R137, R179, 0x10000, RZ ;  /* 0x00010000b3897824 */ /* 0x000fe200078e00ff */
[----:B------:R-:W-:Y:S01]  /*3910*/  LOP3.LUT R176, R176, 0xff00, R135, 0xf8, !PT ;  /* 0x0000ff00b0b07812 */ /* 0x000fe200078ef887 */
[----:B------:R-:W-:Y:S01]  /*3920*/  IMAD.U32 R135, R181, 0x10000, RZ ;  /* 0x00010000b5877824 */ /* 0x000fe200078e00ff */
[----:B------:R-:W-:-:S02]  /*3930*/  MOV R177, R43 ;  /* 0x0000002b00b17202 */ /* 0x000fc40000000f00 */
[----:B------:R-:W-:Y:S02]  /*3940*/  LOP3.LUT R137, R178, 0xff0000, R137, 0xf8, !PT ;  /* 0x00ff0000b2897812 */ /* 0x000fe400078ef889 */
[----:B------:R-:W-:Y:S02]  /*3950*/  LOP3.LUT R135, R176, 0xff0000, R135, 0xf8, !PT ;  /* 0x00ff0000b0877812 */ /* 0x000fe400078ef887 */
[----:B------:R-:W-:Y:S02]  /*3960*/  F2FP.F16.E4M3.UNPACK_B R43, R177 ;  /* 0x000000b1ff2b723e */ /* 0x000fe400020006ff */
[----:B------:R-:W-:Y:S02]  /*3970*/  F2FP.F16.E4M3.UNPACK_B R181, R137.H1 ;  /* 0x00000089ffb5723e */ /* 0x000fe400030006ff */
[----:B------:R-:W-:Y:S01]  /*3980*/  F2FP.F16.E4M3.UNPACK_B R178, R135.H1 ;  /* 0x00000087ffb2723e */ /* 0x000fe200030006ff */
[----:B------:R-:W-:Y:S01]  /*3990*/  HADD2.F32 R179, -RZ, R43.H1_H1 ;  /* 0x3000002bffb37230 */ /* 0x000fe20000004100 */
[----:B------:R-:W-:Y:S01]  /*39a0*/  F2FP.SATFINITE.E4M3.F32.PACK_AB_MERGE_C R40, R134, R167, R40 ;  /* 0x000000a78628723e */ /* 0x000fe20004807028 */
[----:B------:R-:W-:-:S02]  /*39b0*/  HADD2.F32 R176, -RZ, R181.H0_H0 ;  /* 0x200000b5ffb07230 */ /* 0x000fc40000004100 */
[----:B------:R-:W-:Y:S02]  /*39c0*/  HADD2.F32 R43, -RZ, R43.H0_H0 ;  /* 0x2000002bff2b7230 */ /* 0x000fe40000004100 */
[--C-:B------:R-:W-:Y:S02]  /*39d0*/  HADD2.F32 R180, -RZ, R178.reuse.H0_H0 ;  /* 0x200000b2ffb47230 */ /* 0x100fe40000004100 */
[-C--:B------:R-:W-:Y:S01]  /*39e0*/  FMUL.FTZ R182, R179, R176.reuse ;  /* 0x000000b0b3b67220 */ /* 0x080fe20000410000 */
[----:B------:R-:W-:Y:S02]  /*39f0*/  HADD2.F32 R181, -RZ, R181.H1_H1 ;  /* 0x300000b5ffb57230 */ /* 0x000fe40000004100 */
[C---:B------:R-:W-:Y:S01]  /*3a00*/  FMUL.FTZ R184, R43.reuse, R176 ;  /* 0x000000b02bb87220 */ /* 0x040fe20000410000 */
[----:B------:R-:W-:Y:S02]  /*3a10*/  HADD2.F32 R178, -RZ, R178.H1_H1 ;  /* 0x300000b2ffb27230 */ /* 0x000fe40000004100 */
[-C--:B------:R-:W-:Y:S01]  /*3a20*/  FFMA.FTZ R176, R43, R180.reuse, -R182 ;  /* 0x000000b42bb07223 */ /* 0x080fe200000108b6 */
[----:B------:R-:W-:Y:S01]  /*3a30*/  F2FP.F16.E4M3.UNPACK_B R182, R137 ;  /* 0x00000089ffb6723e */ /* 0x000fe200020006ff */
[----:B------:R-:W-:Y:S01]  /*3a40*/  FFMA.FTZ R43, R179, R180, R184 ;  /* 0x000000b4b32b7223 */ /* 0x000fe200000100b8 */
[----:B------:R-:W-:Y:S01]  /*3a50*/  F2FP.F16.E4M3.UNPACK_B R179, R177.H1 ;  /* 0x000000b1ffb3723e */ /* 0x000fe200030006ff */
[----:B------:R-:W-:Y:S01]  /*3a60*/  IMAD.MOV.U32 R177, RZ, RZ, R42 ;  /* 0x000000ffffb17224 */ /* 0x000fe200078e002a */
[----:B------:R-:W-:Y:S01]  /*3a70*/  F2FP.F16.E4M3.UNPACK_B R137, R135 ;  /* 0x00000087ff89723e */ /* 0x000fe200020006ff */
[----:B------:R-:W-:-:S02]  /*3a80*/  HADD2.F32 R135, -RZ, R182.H1_H1 ;  /* 0x300000b6ff877230 */ /* 0x000fc40000004100 */
[--C-:B------:R-:W-:Y:S02]  /*3a90*/  HADD2.F32 R180, -RZ, R179.reuse.H1_H1 ;  /* 0x300000b3ffb47230 */ /* 0x100fe40000004100 */
[----:B------:R-:W-:Y:S02]  /*3aa0*/  HADD2.F32 R179, -RZ, R179.H0_H0 ;  /* 0x200000b3ffb37230 */ /* 0x000fe40000004100 */
[----:B------:R-:W-:Y:S02]  /*3ab0*/  HADD2.F32 R182, -RZ, R182.H0_H0 ;  /* 0x200000b6ffb67230 */ /* 0x000fe40000004100 */
[-C--:B------:R-:W-:Y:S01]  /*3ac0*/  FMUL.FTZ R42, R180, R181.reuse ;  /* 0x000000b5b42a7220 */ /* 0x080fe20000410000 */
[----:B------:R-:W-:-:S03]  /*3ad0*/  FMUL.FTZ R181, R179, R181 ;  /* 0x000000b5b3b57220 */ /* 0x000fc60000410000 */
[-C--:B------:R-:W-:Y:S01]  /*3ae0*/  FFMA.FTZ R42, R179, R178.reuse, -R42 ;  /* 0x000000b2b32a7223 */ /* 0x080fe2000001082a */
[----:B------:R-:W-:Y:S01]  /*3af0*/  FFMA.FTZ R179, R180, R178, R181 ;  /* 0x000000b2b4b37223 */ /* 0x000fe200000100b5 */
[-C--:B------:R-:W-:Y:S01]  /*3b00*/  F2FP.F16.E4M3.UNPACK_B R178, R177.reuse.H1 ;  /* 0x000000b1ffb2723e */ /* 0x080fe200030006ff */
[--C-:B------:R-:W-:Y:S01]  /*3b10*/  HADD2.F32 R181, -RZ, R137.reuse.H1_H1 ;  /* 0x30000089ffb57230 */ /* 0x100fe20000004100 */
[----:B------:R-:W-:Y:S01]  /*3b20*/  F2FP.F16.E4M3.UNPACK_B R177, R177 ;  /* 0x000000b1ffb1723e */ /* 0x000fe200020006ff */
[----:B------:R-:W-:Y:S01]  /*3b30*/  HADD2.F32 R137, -RZ, R137.H0_H0 ;  /* 0x20000089ff897230 */ /* 0x000fe20000004100 */
[----:B------:R-:W-:Y:S01]  /*3b40*/  F2FP.SATFINITE.E4M3.F32.PACK_AB_MERGE_C R179, R179, R42, RZ ;  /* 0x0000002ab3b3723e */ /* 0x000fe200048070ff */
[--C-:B------:R-:W-:Y:S02]  /*3b50*/  HADD2.F32 R180, -RZ, R178.reuse.H1_H1 ;  /* 0x300000b2ffb47230 */ /* 0x100fe40000004100 */
[----:B------:R-:W-:Y:S01]  /*3b60*/  HADD2.F32 R178, -RZ, R178.H0_H0 ;  /* 0x200000b2ffb27230 */ /* 0x000fe20000004100 */
[----:B------:R-:W-:-:S02]  /*3b70*/  F2FP.SATFINITE.E4M3.F32.PACK_AB_MERGE_C R43, R43, R176, R179 ;  /* 0x000000b02b2b723e */ /* 0x000fc400048070b3 */
[-C--:B------:R-:W-:Y:S02]  /*3b80*/  FMUL.FTZ R183, R180, R135.reuse ;  /* 0x00000087b4b77220 */ /* 0x080fe40000410000 */
[C---:B------:R-:W-:Y:S02]  /*3b90*/  FMUL.FTZ R185, R178.reuse, R135 ;  /* 0x00000087b2b97220 */ /* 0x040fe40000410000 */
[-C--:B------:R-:W-:Y:S02]  /*3ba0*/  FFMA.FTZ R135, R178, R181.reuse, -R183 ;  /* 0x000000b5b2877223 */ /* 0x080fe400000108b7 */
[----:B------:R-:W-:Y:S01]  /*3bb0*/  FFMA.FTZ R178, R180, R181, R185 ;  /* 0x000000b5b4b27223 */ /* 0x000fe200000100b9 */
[--C-:B------:R-:W-:Y:S02]  /*3bc0*/  HADD2.F32 R180, -RZ, R177.reuse.H1_H1 ;  /* 0x300000b1ffb47230 */ /* 0x100fe40000004100 */
[----:B------:R-:W-:Y:S02]  /*3bd0*/  HADD2.F32 R177, -RZ, R177.H0_H0 ;  /* 0x200000b1ffb17230 */ /* 0x000fe40000004100 */
[----:B------:R-:W-:Y:S01]  /*3be0*/  F2FP.SATFINITE.E4M3.F32.PACK_AB_MERGE_C R135, R178, R135, RZ ;  /* 0x00000087b287723e */ /* 0x000fe200048070ff */
[----:B------:R-:W-:-:S02]  /*3bf0*/  FMUL.FTZ R184, R180, R182 ;  /* 0x000000b6b4b87220 */ /* 0x000fc40000410000 */
[C---:B------:R-:W-:Y:S02]  /*3c00*/  FMUL.FTZ R181, R177.reuse, R182 ;  /* 0x000000b6b1b57220 */ /* 0x040fe40000410000 */
[-C--:B------:R-:W-:Y:S02]  /*3c10*/  FFMA.FTZ R184, R177, R137.reuse, -R184 ;  /* 0x00000089b1b87223 */ /* 0x080fe400000108b8 */
[----:B------:R-:W-:-:S05]  /*3c20*/  FFMA.FTZ R181, R180, R137, R181 ;  /* 0x00000089b4b57223 */ /* 0x000fca00000100b5 */
[----:B------:R-:W-:-:S07]  /*3c30*/  F2FP.SATFINITE.E4M3.F32.PACK_AB_MERGE_C R42, R181, R184, R135 ;  /* 0x000000b8b52a723e */ /* 0x000fce0004807087 */
.L_x_494:
[----:B------:R-:W-:Y:S05]  /*3c40*/  BSYNC B3 ;  /* 0x0000000000037941 */ /* 0x000fea0003800000 */
.L_x_493:
[----:B-1----:R4:W-:Y:S02]  /*3c50*/  STG.E.128 desc[UR54][R48.64], R40 ;  /* 0x0000002830007986 */ /* 0x0029e4000c101d36 */
.L_x_492:
[----:B------:R-:W-:Y:S05]  /*3c60*/  BSYNC B2 ;  /* 0x0000000000027941 */ /* 0x000fea0003800000 */
.L_x_491:
[----:B------:R-:W-:Y:S01]  /*3c70*/  ISETP.NE.AND P2, PT, R35, RZ, PT ;  /* 0x000000ff2300720c */ /* 0x000fe20003f45270 */
[----:B------:R-:W-:-:S12]  /*3c80*/  BSSY B2, `(.L_x_495) ;  /* 0x0000072000027945 */ /* 0x000fd80003800000 */
[----:B------:R-:W-:Y:S05]  /*3c90*/  @!P2 BRA `(.L_x_496) ;  /* 0x0000000400c0a947 */ /* 0x000fea0003800000 */
[----:B012-4-:R0:W1:Y:S01]  /*3ca0*/  LDS.128 R40, [R46+0x1a400] ;  /* 0x01a400002e287984 */ /* 0x0170620000000c00 */
[----:B------:R-:W-:Y:S01]  /*3cb0*/  ISETP.GE.AND P2, PT, R171, R131, PT ;  /* 0x00000083ab00720c */ /* 0x000fe20003f46270 */
[----:B------:R-:W-:-:S12]  /*3cc0*/  BSSY B3, `(.L_x_497) ;  /* 0x000006c000037945 */ /* 0x000fd80003800000 */
[----:B0-----:R-:W-:Y:S05]  /*3cd0*/  @P2 BRA `(.L_x_498) ;  /* 0x0000000400a82947 */ /* 0x001fea0003800000 */
[----:B-1----:R-:W-:Y:S01]  /*3ce0*/  IMAD.MOV.U32 R122, RZ, RZ, R41 ;  /* 0x000000ffff7a7224 */ /* 0x002fe200078e0029 */
[----:B------:R-:W-:Y:S02]  /*3cf0*/  F2FP.F16.E4M3.UNPACK_B R135, R166.H1 ;  /* 0x000000a6ff87723e */ /* 0x000fe400030006ff */
[----:B------:R-:W-:Y:S02]  /*3d00*/  F2FP.F16.E4M3.UNPACK_B R136, R165.H1 ;  /* 0x000000a5ff88723e */ /* 0x000fe400030006ff */
[-C--:B------:R-:W-:Y:S01]  /*3d10*/  F2FP.F16.E4M3.UNPACK_B R41, R122.reuse ;  /* 0x0000007aff29723e */ /* 0x080fe200020006ff */
[----:B------:R-:W-:Y:S01]  /*3d20*/  HADD2.F32 R137, -RZ, R135.H0_H0 ;  /* 0x20000087ff897230 */ /* 0x000fe20000004100 */
[----:B------:R-:W-:Y:S01]  /*3d30*/  F2FP.F16.E4M3.UNPACK_B R122, R122.H1 ;  /* 0x0000007aff7a723e */ /* 0x000fe200030006ff */
[----:B------:R-:W-:Y:S01]  /*3d40*/  HADD2.F32 R134, -RZ, R136.H0_H0 ;  /* 0x20000088ff867230 */ /* 0x000fe20000004100 */
[----:B------:R-:W-:Y:S01]  /*3d50*/  F2FP.F16.E4M3.UNPACK_B R166, R166 ;  /* 0x000000a6ffa6723e */ /* 0x000fe200020006ff */
[----:B------:R-:W-:-:S02]  /*3d60*/  HADD2.F32 R94, -RZ, R41.H1_H1 ;  /* 0x30000029ff5e7230 */ /* 0x000fc40000004100 */
[----:B------:R-:W-:Y:S02]  /*3d70*/  HADD2.F32 R41, -RZ, R41.H0_H0 ;  /* 0x20000029ff297230 */ /* 0x000fe40000004100 */
[----:B------:R-:W-:Y:S02]  /*3d80*/  HADD2.F32 R136, -RZ, R136.H1_H1 ;  /* 0x30000088ff887230 */ /* 0x000fe40000004100 */
[CC--:B------:R-:W-:Y:S01]  /*3d90*/  FMUL.FTZ R176, R94.reuse, R137.reuse ;  /* 0x000000895eb07220 */ /* 0x0c0fe20000410000 */
[--C-:B------:R-:W-:Y:S02]  /*3da0*/  HADD2.F32 R167, -RZ, R166.reuse.H1_H1 ;  /* 0x300000a6ffa77230 */ /* 0x100fe40000004100 */
[C---:B------:R-:W-:Y:S01]  /*3db0*/  FMUL.FTZ R137, R41.reuse, R137 ;  /* 0x0000008929897220 */ /* 0x040fe20000410000 */
[----:B------:R-:W-:Y:S02]  /*3dc0*/  HADD2.F32 R166, -RZ, R166.H0_H0 ;  /* 0x200000a6ffa67230 */ /* 0x000fe40000004100 */
[-C--:B------:R-:W-:Y:S01]  /*3dd0*/  FFMA.FTZ R41, R41, R134.reuse, -R176 ;  /* 0x0000008629297223 */ /* 0x080fe200000108b0 */
[----:B------:R-:W-:Y:S01]  /*3de0*/  FFMA.FTZ R94, R94, R134, R137 ;  /* 0x000000865e5e7223 */ /* 0x000fe20000010089 */
[----:B------:R-:W-:Y:S01]  /*3df0*/  MOV R134, R40 ;  /* 0x0000002800867202 */ /* 0x000fe20000000f00 */
[----:B------:R-:W-:-:S02]  /*3e00*/  HADD2.F32 R40, -RZ, R135.H1_H1 ;  /* 0x30000087ff287230 */ /* 0x000fc40000004100 */
[--C-:B------:R-:W-:Y:S02]  /*3e10*/  HADD2.F32 R135, -RZ, R122.reuse.H1_H1 ;  /* 0x3000007aff877230 */ /* 0x100fe40000004100 */
[----:B------:R-:W-:-:S03]  /*3e20*/  HADD2.F32 R122, -RZ, R122.H0_H0 ;  /* 0x2000007aff7a7230 */ /* 0x000fc60000004100 */
[CC--:B------:R-:W-:Y:S02]  /*3e30*/  FMUL.FTZ R137, R135.reuse, R40.reuse ;  /* 0x0000002887897220 */ /* 0x0c0fe40000410000 */
[C---:B------:R-:W-:Y:S02]  /*3e40*/  FMUL.FTZ R176, R122.reuse, R40 ;  /* 0x000000287ab07220 */ /* 0x040fe40000410000 */
[----:B------:R-:W-:Y:S01]  /*3e50*/  FFMA.FTZ R40, R122, R136, -R137 ;  /* 0x000000887a287223 */ /* 0x000fe20000010889 */
[----:B------:R-:W-:Y:S01]  /*3e60*/  F2FP.F16.E4M3.UNPACK_B R122, R134.H1 ;  /* 0x00000086ff7a723e */ /* 0x000fe200030006ff */
[----:B------:R-:W-:Y:S01]  /*3e70*/  FFMA.FTZ R135, R135, R136, R176 ;  /* 0x0000008887877223 */ /* 0x000fe200000100b0 */
[----:B------:R-:W-:Y:S02]  /*3e80*/  F2FP.F16.E4M3.UNPACK_B R136, R165 ;  /* 0x000000a5ff88723e */ /* 0x000fe400020006ff */
[----:B------:R-:W-:Y:S01]  /*3e90*/  F2FP.F16.E4M3.UNPACK_B R134, R134 ;  /* 0x00000086ff86723e */ /* 0x000fe200020006ff */
[--C-:B------:R-:W-:Y:S01]  /*3ea0*/  HADD2.F32 R137, -RZ, R122.reuse.H1_H1 ;  /* 0x3000007aff897230 */ /* 0x100fe20000004100 */
[----:B------:R-:W-:Y:S01]  /*3eb0*/  F2FP.SATFINITE.E4M3.F32.PACK_AB_MERGE_C R40, R135, R40, RZ ;  /* 0x000000288728723e */ /* 0x000fe200048070ff */
[----:B------:R-:W-:-:S02]  /*3ec0*/  HADD2.F32 R122, -RZ, R122.H0_H0 ;  /* 0x2000007aff7a7230 */ /* 0x000fc40000004100 */
[--C-:B------:R-:W-:Y:S02]  /*3ed0*/  HADD2.F32 R165, -RZ, R136.reuse.H1_H1 ;  /* 0x30000088ffa57230 */ /* 0x100fe40000004100 */
[CC--:B------:R-:W-:Y:S01]  /*3ee0*/  FMUL.FTZ R177, R137.reuse, R167.reuse ;  /* 0x000000a789b17220 */ /* 0x0c0fe20000410000 */
[----:B------:R-:W-:Y:S02]  /*3ef0*/  HADD2.F32 R136, -RZ, R136.H0_H0 ;  /* 0x20000088ff887230 */ /* 0x000fe40000004100 */
[----:B------:R-:W-:Y:S01]  /*3f00*/  FMUL.FTZ R176, R122, R167 ;  /* 0x000000a77ab07220 */ /* 0x000fe20000410000 */
[----:B------:R-:W-:Y:S01]  /*3f10*/  F2FP.SATFINITE.E4M3.F32.PACK_AB_MERGE_C R41, R94, R41, R40 ;  /* 0x000000295e29723e */ /* 0x000fe20004807028 */
[-C--:B------:R-:W-:Y:S01]  /*3f20*/  FFMA.FTZ R122, R122, R165.reuse, -R177 ;  /* 0x000000a57a7a7223 */ /* 0x080fe200000108b1 */
[--C-:B------:R-:W-:Y:S01]  /*3f30*/  SHF.R.U32.HI R177, RZ, 0x8, R95.reuse ;  /* 0x00000008ffb17819 */ /* 0x100fe2000001165f */
[----:B------:R-:W-:Y:S01]  /*3f40*/  FFMA.FTZ R137, R137, R165, R176 ;  /* 0x000000a589897223 */ /* 0x000fe200000100b0 */
[--C-:B------:R-:W-:Y:S01]  /*3f50*/  HADD2.F32 R165, -RZ, R134.reuse.H1_H1 ;  /* 0x30000086ffa57230 */ /* 0x100fe20000004100 */
[----:B------:R-:W-:Y:S01]  /*3f60*/  SHF.R.U32.HI R176, RZ, 0x10, R95 ;  /* 0x00000010ffb07819 */ /* 0x000fe2000001165f */
[----:B------:R-:W-:-:S02]  /*3f70*/  HADD2.F32 R134, -RZ, R134.H0_H0 ;  /* 0x20000086ff867230 */ /* 0x000fc40000004100 */
[----:B------:R-:W-:Y:S01]  /*3f80*/  F2FP.SATFINITE.E4M3.F32.PACK_AB_MERGE_C R122, R137, R122, RZ ;  /* 0x0000007a897a723e */ /* 0x000fe200048070ff */
[CC--:B------:R-:W-:Y:S02]  /*3f90*/  FMUL.FTZ R167, R165.reuse, R166.reuse ;  /* 0x000000a6a5a77220 */ /* 0x0c0fe40000410000 */
[C---:B------:R-:W-:Y:S02]  /*3fa0*/  FMUL.FTZ R166, R134.reuse, R166 ;  /* 0x000000a686a67220 */ /* 0x040fe40000410000 */
[-C--:B------:R-:W-:Y:S01]  /*3fb0*/  FFMA.FTZ R134, R134, R136.reuse, -R167 ;  /* 0x0000008886867223 */ /* 0x080fe200000108a7 */
[--C-:B------:R-:W-:Y:S01]  /*3fc0*/  SHF.R.U32.HI R167, RZ, 0x8, R123.reuse ;  /* 0x00000008ffa77819 */ /* 0x100fe2000001167b */
[----:B------:R-:W-:Y:S01]  /*3fd0*/  FFMA.FTZ R165, R165, R136, R166 ;  /* 0x00000088a5a57223 */ /* 0x000fe200000100a6 */
[----:B------:R-:W-:Y:S02]  /*3fe0*/  LOP3.LUT R136, R123, 0xff0000ff, RZ, 0xc0, !PT ;  /* 0xff0000ff7b887812 */ /* 0x000fe400078ec0ff */
[----:B------:R-:W-:Y:S01]  /*3ff0*/  SHF.R.U32.HI R166, RZ, 0x10, R123 ;  /* 0x00000010ffa67819 */ /* 0x000fe2000001167b */
[----:B------:R-:W-:Y:S01]  /*4000*/  IMAD.SHL.U32 R167, R167, 0x100, RZ ;  /* 0x00000100a7a77824 */ /* 0x000fe200078e00ff */
[----:B------:R-:W-:-:S02]  /*4010*/  LOP3.LUT R123, R95, 0xff0000ff, RZ, 0xc0, !PT ;  /* 0xff0000ff5f7b7812 */ /* 0x000fc400078ec0ff */
[----:B------:R-:W-:Y:S01]  /*4020*/  F2FP.SATFINITE.E4M3.F32.PACK_AB_MERGE_C R40, R165, R134, R122 ;  /* 0x00000086a528723e */ /* 0x000fe2000480707a */
[----:B------:R-:W-:Y:S01]  /*4030*/  IMAD.U32 R166, R166, 0x10000, RZ ;  /* 0x00010000a6a67824 */ /* 0x000fe200078e00ff */
[----:B------:R-:W-:Y:S01]  /*4040*/  LOP3.LUT R167, R136, 0xff00, R167, 0xf8, !PT ;  /* 0x0000ff0088a77812 */ /* 0x000fe200078ef8a7 */
[----:B------:R-:W-:-:S05]  /*4050*/  IMAD.SHL.U32 R136, R177, 0x100, RZ ;  /* 0x00000100b1887824 */ /* 0x000fca00078e00ff */
[----:B------:R-:W-:Y:S02]  /*4060*/  LOP3.LUT R95, R123, 0xff00, R136, 0xf8, !PT ;  /* 0x0000ff007b5f7812 */ /* 0x000fe400078ef888 */
[----:B------:R-:W-:Y:S01]  /*4070*/  LOP3.LUT R123, R167, 0xff0000, R166, 0xf8, !PT ;  /* 0x00ff0000a77b7812 */ /* 0x000fe200078ef8a6 */
[----:B------:R-:W-:Y:S01]  /*4080*/  IMAD.MOV.U32 R166, RZ, RZ, R43 ;  /* 0x000000ffffa67224 */ /* 0x000fe200078e002b */
[----:B------:R-:W-:Y:S02]  /*4090*/  SHF.L.U32 R136, R176, 0x10, RZ ;  /* 0x00000010b0887819 */ /* 0x000fe400000006ff */
[----:B------:R-:W-:Y:S02]  /*40a0*/  F2FP.F16.E4M3.UNPACK_B R176, R123.H1 ;  /* 0x0000007bffb0723e */ /* 0x000fe400030006ff */
[----:B------:R-:W-:Y:S02]  /*40b0*/  F2FP.F16.E4M3.UNPACK_B R43, R166 ;  /* 0x000000a6ff2b723e */ /* 0x000fe400020006ff */
[----:B------:R-:W-:Y:S01]  /*40c0*/  LOP3.LUT R95, R95, 0xff0000, R136, 0xf8, !PT ;  /* 0x00ff00005f5f7812 */ /* 0x000fe200078ef888 */
[----:B------:R-:W-:-:S02]  /*40d0*/  HADD2.F32 R178, -RZ, R176.H0_H0 ;  /* 0x200000b0ffb27230 */ /* 0x000fc40000004100 */
[--C-:B------:R-:W-:Y:S01]  /*40e0*/  HADD2.F32 R136, -RZ, R43.reuse.H1_H1 ;  /* 0x3000002bff887230 */ /* 0x100fe20000004100 */
[----:B------:R-:W-:Y:S01]  /*40f0*/  F2FP.F16.E4M3.UNPACK_B R177, R95.H1 ;  /* 0x0000005fffb1723e */ /* 0x000fe200030006ff */
[----:B------:R-:W-:-:S03]  /*4100*/  HADD2.F32 R43, -RZ, R43.H0_H0 ;  /* 0x2000002bff2b7230 */ /* 0x000fc60000004100 */
[CC--:B------:R-:W-:Y:S01]  /*4110*/  FMUL.FTZ R180, R136.reuse, R178.reuse ;  /* 0x000000b288b47220 */ /* 0x0c0fe20000410000 */
[--C-:B------:R-:W-:Y:S02]  /*4120*/  HADD2.F32 R167, -RZ, R177.reuse.H0_H0 ;  /* 0x200000b1ffa77230 */ /* 0x100fe40000004100 */
[C---:B------:R-:W-:Y:S01]  /*4130*/  FMUL.FTZ R179, R43.reuse, R178 ;  /* 0x000000b22bb37220 */ /* 0x040fe20000410000 */
[----:B------:R-:W-:Y:S02]  /*4140*/  HADD2.F32 R177, -RZ, R177.H1_H1 ;  /* 0x300000b1ffb17230 */ /* 0x000fe40000004100 */
[-C--:B------:R-:W-:Y:S01]  /*4150*/  FFMA.FTZ R43, R43, R167.reuse, -R180 ;  /* 0x000000a72b2b7223 */ /* 0x080fe200000108b4 */
[----:B------:R-:W-:Y:S01]  /*4160*/  FFMA.FTZ R136, R136, R167, R179 ;  /* 0x000000a788887223 */ /* 0x000fe200000100b3 */
[----:B------:R-:W-:Y:S01]  /*4170*/  F2FP.F16.E4M3.UNPACK_B R167, R166.H1 ;  /* 0x000000a6ffa7723e */ /* 0x000fe200030006ff */
[----:B------:R-:W-:Y:S02]  /*4180*/  IMAD.MOV.U32 R166, RZ, RZ, R42 ;  /* 0x000000ffffa67224 */ /* 0x000fe400078e002a */
[----:B------:R-:W-:-:S02]  /*4190*/  HADD2.F32 R42, -RZ, R176.H1_H1 ;  /* 0x300000b0ff2a7230 */ /* 0x000fc40000004100 */
[--C-:B------:R-:W-:Y:S02]  /*41a0*/  HADD2.F32 R176, -RZ, R167.reuse.H1_H1 ;  /* 0x300000a7ffb07230 */ /* 0x100fe40000004100 */
[----:B------:R-:W-:-:S03]  /*41b0*/  HADD2.F32 R167, -RZ, R167.H0_H0 ;  /* 0x200000a7ffa77230 */ /* 0x000fc60000004100 */
[CC--:B------:R-:W-:Y:S02]  /*41c0*/  FMUL.FTZ R178, R176.reuse, R42.reuse ;  /* 0x0000002ab0b27220 */ /* 0x0c0fe40000410000 */
[C---:B------:R-:W-:Y:S02]  /*41d0*/  FMUL.FTZ R179, R167.reuse, R42 ;  /* 0x0000002aa7b37220 */ /* 0x040fe40000410000 */
[-C--:B------:R-:W-:Y:S02]  /*41e0*/  FFMA.FTZ R42, R167, R177.reuse, -R178 ;  /* 0x000000b1a72a7223 */ /* 0x080fe400000108b2 */
[----:B------:R-:W-:Y:S01]  /*41f0*/  FFMA.FTZ R167, R176, R177, R179 ;  /* 0x000000b1b0a77223 */ /* 0x000fe200000100b3 */
[----:B------:R-:W-:Y:S02]  /*4200*/  F2FP.F16.E4M3.UNPACK_B R179, R123 ;  /* 0x0000007bffb3723e */ /* 0x000fe400020006ff */
[-C--:B------:R-:W-:Y:S02]  /*4210*/  F2FP.F16.E4M3.UNPACK_B R123, R166.reuse.H1 ;  /* 0x000000a6ff7b723e */ /* 0x080fe400030006ff */
[----:B------:R-:W-:Y:S01]  /*4220*/  F2FP.F16.E4M3.UNPACK_B R177, R95 ;  /* 0x0000005fffb1723e */ /* 0x000fe200020006ff */
[----:B------:R-:W-:Y:S01]  /*4230*/  HADD2.F32 R95, -RZ, R179.H1_H1 ;  /* 0x300000b3ff5f7230 */ /* 0x000fe20000004100 */
[----:B------:R-:W-:Y:S01]  /*4240*/  F2FP.F16.E4M3.UNPACK_B R166, R166 ;  /* 0x000000a6ffa6723e */ /* 0x000fe200020006ff */
[--C-:B------:R-:W-:Y:S01]  /*4250*/  HADD2.F32 R176, -RZ, R123.reuse.H1_H1 ;  /* 0x3000007bffb07230 */ /* 0x100fe20000004100 */
[----:B------:R-:W-:Y:S01]  /*4260*/  F2FP.SATFINITE.E4M3.F32.PACK_AB_MERGE_C R167, R167, R42, RZ ;  /* 0x0000002aa7a7723e */ /* 0x000fe200048070ff */
[----:B------:R-:W-:-:S02]  /*4270*/  HADD2.F32 R123, -RZ, R123.H0_H0 ;  /* 0x2000007bff7b7230 */ /* 0x000fc40000004100 */
[----:B------:R-:W-:Y:S02]  /*4280*/  HADD2.F32 R178, -RZ, R177.H1_H1 ;  /* 0x300000b1ffb27230 */ /* 0x000fe40000004100 */
[CC--:B------:R-:W-:Y:S01]  /*4290*/  FMUL.FTZ R180, R176.reuse, R95.reuse ;  /* 0x0000005fb0b47220 */ /* 0x0c0fe20000410000 */
[----:B------:R-:W-:Y:S02]  /*42a0*/  HADD2.F32 R179, -RZ, R179.H0_H0 ;  /* 0x200000b3ffb37230 */ /* 0x000fe40000004100 */
[C---:B------:R-:W-:Y:S01]  /*42b0*/  FMUL.FTZ R181, R123.reuse, R95 ;  /* 0x0000005f7bb57220 */ /* 0x040fe20000410000 */
[----:B------:R-:W-:Y:S02]  /*42c0*/  HADD2.F32 R177, -RZ, R177.H0_H0 ;  /* 0x200000b1ffb17230 */ /* 0x000fe40000004100 */
[-C--:B------:R-:W-:Y:S01]  /*42d0*/  FFMA.FTZ R95, R123, R178.reuse, -R180 ;  /* 0x000000b27b5f7223 */ /* 0x080fe200000108b4 */
[--C-:B------:R-:W-:Y:S02]  /*42e0*/  HADD2.F32 R123, -RZ, R166.reuse.H1_H1 ;  /* 0x300000a6ff7b7230 */ /* 0x100fe40000004100 */
[----:B------:R-:W-:Y:S01]  /*42f0*/  FFMA.FTZ R178, R176, R178, R181 ;  /* 0x000000b2b0b27223 */ /* 0x000fe200000100b5 */
[----:B------:R-:W-:Y:S01]  /*4300*/  HADD2.F32 R166, -RZ, R166.H0_H0 ;  /* 0x200000a6ffa67230 */ /* 0x000fe20000004100 */
[----:B------:R-:W-:Y:S01]  /*4310*/  F2FP.SATFINITE.E4M3.F32.PACK_AB_MERGE_C R43, R136, R43, R167 ;  /* 0x0000002b882b723e */ /* 0x000fe200048070a7 */
[----:B------:R-:W-:-:S02]  /*4320*/  FMUL.FTZ R181, R123, R179 ;  /* 0x000000b37bb57220 */ /* 0x000fc40000410000 */
[----:B------:R-:W-:Y:S01]  /*4330*/  F2FP.SATFINITE.E4M3.F32.PACK_AB_MERGE_C R95, R178, R95, RZ ;  /* 0x0000005fb25f723e */ /* 0x000fe200048070ff */
[C---:B------:R-:W-:Y:S01]  /*4340*/  FMUL.FTZ R176, R166.reuse, R179 ;  /* 0x000000b3a6b07220 */ /* 0x040fe20000410000 */
[----:B------:R-:W-:-:S03]  /*4350*/  FFMA.FTZ R181, R166, R177, -R181 ;  /* 0x000000b1a6b57223 */ /* 0x000fc600000108b5 */
[----:B------:R-:W-:-:S05]  /*4360*/  FFMA.FTZ R176, R123, R177, R176 ;  /* 0x000000b17bb07223 */ /* 0x000fca00000100b0 */
[----:B------:R-:W-:-:S07]  /*4370*/  F2FP.SATFINITE.E4M3.F32.PACK_AB_MERGE_C R42, R176, R181, R95 ;  /* 0x000000b5b02a723e */ /* 0x000fce000480705f */
.L_x_498:
[----:B------:R-:W-:Y:S05]  /*4380*/  BSYNC B3 ;  /* 0x0000000000037941 */ /* 0x000fea0003800000 */
.L_x_497:
[----:B-1----:R0:W-:Y:S02]  /*4390*/  STG.E.128 desc[UR54][R48.64+0x20], R40 ;  /* 0x0000202830007986 */ /* 0x0021e4000c101d36 */
.L_x_496:
[----:B------:R-:W-:Y:S05]  /*43a0*/  BSYNC B2 ;  /* 0x0000000000027941 */ /* 0x000fea0003800000 */
.L_x_495:
[----:B------:R-:W-:Y:S01]  /*43b0*/  ISETP.NE.AND P2, PT, R36, RZ, PT ;  /* 0x000000ff2400720c */ /* 0x000fe20003f45270 */
[----:B------:R-:W-:-:S12]  /*43c0*/  BSSY B2, `(.L_x_499) ;  /* 0x000006f000027945 */ /* 0x000fd80003800000 */
[----:B------:R-:W-:Y:S05]  /*43d0*/  @!P2 BRA `(.L_x_500) ;  /* 0x0000000400b4a947 */ /* 0x000fea0003800000 */
[----:B012-4-:R0:W1:Y:S01]  /*43e0*/  LDS.128 R40, [R47+0x1cc00] ;  /* 0x01cc00002f287984 */ /* 0x0170620000000c00 */
[----:B------:R-:W-:Y:S01]  /*43f0*/  ISETP.GE.AND P2, PT, R170, R131, PT ;  /* 0x00000083aa00720c */ /* 0x000fe20003f46270 */
[----:B------:R-:W-:-:S12]  /*4400*/  BSSY B3, `(.L_x_501) ;  /* 0x0000069000037945 */ /* 0x000fd80003800000 */
[----:B0-----:R-:W-:Y:S05]  /*4410*/  @P2 BRA `(.L_x_502) ;  /* 0x00000004009c2947 */ /* 0x001fea0003800000 */
[----:B------:R-:W-:Y:S02]  /*4420*/  SHF.R.U32.HI R86, RZ, 0x8, R87 ;  /* 0x00000008ff567819 */ /* 0x000fe40000011657 */
[----:B------:R-:W-:Y:S02]  /*4430*/  SHF.R.U32.HI R92, RZ, 0x8, R93 ;  /* 0x00000008ff5c7819 */ /* 0x000fe4000001165d */
[----:B------:R-:W-:Y:S01]  /*4440*/  SHF.R.U32.HI R123, RZ, 0x10, R87 ;  /* 0x00000010ff7b7819 */ /* 0x000fe20000011657 */
[----:B------:R-:W-:Y:S01]  /*4450*/  IMAD.SHL.U32 R86, R86, 0x100, RZ ;  /* 0x0000010056567824 */ /* 0x000fe200078e00ff */
[----:B------:R-:W-:Y:S02]  /*4460*/  LOP3.LUT R87, R87, 0xff0000ff, RZ, 0xc0, !PT ;  /* 0xff0000ff57577812 */ /* 0x000fe400078ec0ff */
[----:B------:R-:W-:Y:S02]  /*4470*/  SHF.R.U32.HI R95, RZ, 0x10, R93 ;  /* 0x00000010ff5f7819 */ /* 0x000fe4000001165d */
[----:B------:R-:W-:-:S02]  /*4480*/  LOP3.LUT R94, R93, 0xff0000ff, RZ, 0xc0, !PT ;  /* 0xff0000ff5d5e7812 */ /* 0x000fc400078ec0ff */
[----:B------:R-:W-:Y:S01]  /*4490*/  SHF.L.U32 R93, R92, 0x8, RZ ;  /* 0x000000085c5d7819 */ /* 0x000fe200000006ff */
[----:B-1----:R-:W-:Y:S01]  /*44a0*/  IMAD.MOV.U32 R92, RZ, RZ, R40 ;  /* 0x000000ffff5c7224 */ /* 0x002fe200078e0028 */
[----:B------:R-:W-:Y:S01]  /*44b0*/  LOP3.LUT R87, R87, 0xff00, R86, 0xf8, !PT ;  /* 0x0000ff0057577812 */ /* 0x000fe200078ef856 */
[----:B------:R-:W-:Y:S01]  /*44c0*/  IMAD.U32 R86, R123, 0x10000, RZ ;  /* 0x000100007b567824 */ /* 0x000fe200078e00ff */
[----:B------:R-:W-:Y:S01]  /*44d0*/  LOP3.LUT R122, R94, 0xff00, R93, 0xf8, !PT ;  /* 0x0000ff005e7a7812 */ /* 0x000fe200078ef85d */
[----:B------:R-:W-:Y:S01]  /*44e0*/  IMAD.U32 R93, R95, 0x10000, RZ ;  /* 0x000100005f5d7824 */ /* 0x000fe200078e00ff */
[----:B------:R-:W-:Y:S02]  /*44f0*/  F2FP.F16.E4M3.UNPACK_B R94, R162.H1 ;  /* 0x000000a2ff5e723e */ /* 0x000fe400030006ff */
[----:B------:R-:W-:Y:S02]  /*4500*/  F2FP.F16.E4M3.UNPACK_B R40, R41 ;  /* 0x00000029ff28723e */ /* 0x000fe400020006ff */
[----:B------:R-:W-:Y:S01]  /*4510*/  LOP3.LUT R86, R87, 0xff0000, R86, 0xf8, !PT ;  /* 0x00ff000057567812 */ /* 0x000fe200078ef856 */
[----:B------:R-:W-:Y:S01]  /*4520*/  HADD2.F32 R134, -RZ, R94.H0_H0 ;  /* 0x2000005eff867230 */ /* 0x000fe20000004100 */
[----:B------:R-:W-:Y:S01]  /*4530*/  LOP3.LUT R87, R122, 0xff0000, R93, 0xf8, !PT ;  /* 0x00ff00007a577812 */ /* 0x000fe200078ef85d */
[--C-:B------:R-:W-:Y:S01]  /*4540*/  HADD2.F32 R93, -RZ, R40.reuse.H1_H1 ;  /* 0x30000028ff5d7230 */ /* 0x100fe20000004100 */
[----:B------:R-:W-:Y:S01]  /*4550*/  F2FP.F16.E4M3.UNPACK_B R122, R161.H1 ;  /* 0x000000a1ff7a723e */ /* 0x000fe200030006ff */
[----:B------:R-:W-:Y:S01]  /*4560*/  HADD2.F32 R40, -RZ, R40.H0_H0 ;  /* 0x20000028ff287230 */ /* 0x000fe20000004100 */
[----:B------:R-:W-:Y:S01]  /*4570*/  F2FP.F16.E4M3.UNPACK_B R41, R41.H1 ;  /* 0x00000029ff29723e */ /* 0x000fe200030006ff */
[----:B------:R-:W-:-:S02]  /*4580*/  HADD2.F32 R135, -RZ, R94.H1_H1 ;  /* 0x3000005eff877230 */ /* 0x000fc40000004100 */
[CC--:B------:R-:W-:Y:S01]  /*4590*/  FMUL.FTZ R137, R93.reuse, R134.reuse ;  /* 0x000000865d897220 */ /* 0x0c0fe20000410000 */
[--C-:B------:R-:W-:Y:S02]  /*45a0*/  HADD2.F32 R123, -RZ, R122.reuse.H0_H0 ;  /* 0x2000007aff7b7230 */ /* 0x100fe40000004100 */
[C---:B------:R-:W-:Y:S01]  /*45b0*/  FMUL.FTZ R134, R40.reuse, R134 ;  /* 0x0000008628867220 */ /* 0x040fe20000410000 */
[--C-:B------:R-:W-:Y:S01]  /*45c0*/  HADD2.F32 R95, -RZ, R41.reuse.H1_H1 ;  /* 0x30000029ff5f7230 */ /* 0x100fe20000004100 */
[----:B------:R-:W-:Y:S01]  /*45d0*/  F2FP.F16.E4M3.UNPACK_B R162, R162 ;  /* 0x000000a2ffa2723e */ /* 0x000fe200020006ff */
[----:B------:R-:W-:Y:S02]  /*45e0*/  HADD2.F32 R94, -RZ, R41.H0_H0 ;  /* 0x20000029ff5e7230 */ /* 0x000fe40000004100 */
[-C--:B------:R-:W-:Y:S01]  /*45f0*/  FFMA.FTZ R40, R40, R123.reuse, -R137 ;  /* 0x0000007b28287223 */ /* 0x080fe20000010889 */
[----:B------:R-:W-:Y:S02]  /*4600*/  HADD2.F32 R122, -RZ, R122.H1_H1 ;  /* 0x3000007aff7a7230 */ /* 0x000fe40000004100 */
[----:B------:R-:W-:Y:S01]  /*4610*/  FFMA.FTZ R41, R93, R123, R134 ;  /* 0x0000007b5d297223 */ /* 0x000fe20000010086 */
[-C--:B------:R-:W-:Y:S01]  /*4620*/  FMUL.FTZ R137, R95, R135.reuse ;  /* 0x000000875f897220 */ /* 0x080fe20000410000 */
[----:B------:R-:W-:Y:S01]  /*4630*/  FMUL.FTZ R136, R94, R135 ;  /* 0x000000875e887220 */ /* 0x000fe20000410000 */
[----:B------:R-:W-:Y:S01]  /*4640*/  F2FP.F16.E4M3.UNPACK_B R93, R92.H1 ;  /* 0x0000005cff5d723e */ /* 0x000fe200030006ff */
[----:B------:R-:W-:-:S02]  /*4650*/  HADD2.F32 R135, -RZ, R162.H1_H1 ;  /* 0x300000a2ff877230 */ /* 0x000fc40000004100 */
[-C--:B------:R-:W-:Y:S01]  /*4660*/  FFMA.FTZ R165, R94, R122.reuse, -R137 ;  /* 0x0000007a5ea57223 */ /* 0x080fe20000010889 */
[----:B------:R-:W-:Y:S01]  /*4670*/  FFMA.FTZ R166, R95, R122, R136 ;  /* 0x0000007a5fa67223 */ /* 0x000fe20000010088 */
[----:B------:R-:W-:Y:S01]  /*4680*/  F2FP.F16.E4M3.UNPACK_B R92, R92 ;  /* 0x0000005cff5c723e */ /* 0x000fe200020006ff */
[--C-:B------:R-:W-:Y:S01]  /*4690*/  HADD2.F32 R122, -RZ, R93.reuse.H1_H1 ;  /* 0x3000005dff7a7230 */ /* 0x100fe20000004100 */
[----:B------:R-:W-:Y:S01]  /*46a0*/  F2FP.F16.E4M3.UNPACK_B R161, R161 ;  /* 0x000000a1ffa1723e */ /* 0x000fe200020006ff */
[----:B------:R-:W-:Y:S02]  /*46b0*/  HADD2.F32 R94, -RZ, R93.H0_H0 ;  /* 0x2000005dff5e7230 */ /* 0x000fe40000004100 */
[----:B------:R-:W-:Y:S02]  /*46c0*/  HADD2.F32 R162, -RZ, R162.H0_H0 ;  /* 0x200000a2ffa27230 */ /* 0x000fe40000004100 */
[----:B------:R-:W-:Y:S01]  /*46d0*/  FMUL.FTZ R137, R122, R135 ;  /* 0x000000877a897220 */ /* 0x000fe20000410000 */
[----:B------:R-:W-:-:S02]  /*46e0*/  HADD2.F32 R95, -RZ, R92.H1_H1 ;  /* 0x3000005cff5f7230 */ /* 0x000fc40000004100 */
[C---:B------:R-:W-:Y:S01]  /*46f0*/  FMUL.FTZ R135, R94.reuse, R135 ;  /* 0x000000875e877220 */ /* 0x040fe20000410000 */
[--C-:B------:R-:W-:Y:S02]  /*4700*/  HADD2.F32 R123, -RZ, R161.reuse.H1_H1 ;  /* 0x300000a1ff7b7230 */ /* 0x100fe40000004100 */
[----:B------:R-:W-:Y:S02]  /*4710*/  HADD2.F32 R93, -RZ, R92.H0_H0 ;  /* 0x2000005cff5d7230 */ /* 0x000fe40000004100 */
[-C--:B------:R-:W-:Y:S01]  /*4720*/  FMUL.FTZ R92, R95, R162.reuse ;  /* 0x000000a25f5c7220 */ /* 0x080fe20000410000 */
[----:B------:R-:W-:Y:S02]  /*4730*/  HADD2.F32 R134, -RZ, R161.H0_H0 ;  /* 0x200000a1ff867230 */ /* 0x000fe40000004100 */
[-C--:B------:R-:W-:Y:S01]  /*4740*/  FFMA.FTZ R137, R94, R123.reuse, -R137 ;  /* 0x0000007b5e897223 */ /* 0x080fe20000010889 */
[----:B------:R-:W-:Y:S01]  /*4750*/  FFMA.FTZ R136, R122, R123, R135 ;  /* 0x0000007b7a887223 */ /* 0x000fe20000010087 */
[----:B------:R-:W-:Y:S01]  /*4760*/  F2FP.F16.E4M3.UNPACK_B R122, R43.H1 ;  /* 0x0000002bff7a723e */ /* 0x000fe200030006ff */
[C---:B------:R-:W-:Y:S01]  /*4770*/  FMUL.FTZ R162, R93.reuse, R162 ;  /* 0x000000a25da27220 */ /* 0x040fe20000410000 */
[----:B------:R-:W-:Y:S01]  /*4780*/  F2FP.F16.E4M3.UNPACK_B R135, R87.H1 ;  /* 0x00000057ff87723e */ /* 0x000fe200030006ff */
[-C--:B------:R-:W-:Y:S01]  /*4790*/  FFMA.FTZ R92, R93, R134.reuse, -R92 ;  /* 0x000000865d5c7223 */ /* 0x080fe2000001085c */
[----:B------:R-:W-:Y:S01]  /*47a0*/  F2FP.SATFINITE.E4M3.F32.PACK_AB_MERGE_C R93, R136, R137, RZ ;  /* 0x00000089885d723e */ /* 0x000fe200048070ff */
[----:B------:R-:W-:Y:S01]  /*47b0*/  FFMA.FTZ R95, R95, R134, R162 ;  /* 0x000000865f5f7223 */ /* 0x000fe200000100a2 */
[--C-:B------:R-:W-:Y:S01]  /*47c0*/  HADD2.F32 R137, -RZ, R122.reuse.H0_H0 ;  /* 0x2000007aff897230 */ /* 0x100fe20000004100 */
[----:B------:R-:W-:Y:S01]  /*47d0*/  F2FP.F16.E4M3.UNPACK_B R123, R42.H1 ;  /* 0x0000002aff7b723e */ /* 0x000fe200030006ff */
[----:B------:R-:W-:Y:S01]  /*47e0*/  HADD2.F32 R161, -RZ, R122.H1_H1 ;  /* 0x3000007affa17230 */ /* 0x000fe20000004100 */
[-C--:B------:R-:W-:Y:S01]  /*47f0*/  F2FP.F16.E4M3.UNPACK_B R122, R86.reuse.H1 ;  /* 0x00000056ff7a723e */ /* 0x080fe200030006ff */
[----:B------:R-:W-:Y:S01]  /*4800*/  HADD2.F32 R162, -RZ, R135.H1_H1 ;  /* 0x30000087ffa27230 */ /* 0x000fe20000004100 */
[----:B------:R-:W-:Y:S01]  /*4810*/  F2FP.F16.E4M3.UNPACK_B R134, R87 ;  /* 0x00000057ff86723e */ /* 0x000fe200020006ff */
[----:B------:R-:W-:Y:S01]  /*4820*/  HADD2.F32 R136, -RZ, R123.H1_H1 ;  /* 0x3000007bff887230 */ /* 0x000fe20000004100 */
[----:B------:R-:W-:Y:S01]  /*4830*/  F2FP.SATFINITE.E4M3.F32.PACK_AB_MERGE_C R94, R166, R165, RZ ;  /* 0x000000a5a65e723e */ /* 0x000fe200048070ff */
[----:B------:R-:W-:Y:S01]  /*4840*/  HADD2.F32 R166, -RZ, R122.H1_H1 ;  /* 0x3000007affa67230 */ /* 0x000fe20000004100 */
[----:B------:R-:W-:Y:S01]  /*4850*/  F2FP.F16.E4M3.UNPACK_B R87, R86 ;  /* 0x00000056ff57723e */ /* 0x000fe200020006ff */
[----:B------:R-:W-:-:S02]  /*4860*/  HADD2.F32 R165, -RZ, R134.H1_H1 ;  /* 0x30000086ffa57230 */ /* 0x000fc40000004100 */
[-C--:B------:R-:W-:Y:S01]  /*4870*/  FMUL.FTZ R86, R161, R162.reuse ;  /* 0x000000a2a1567220 */ /* 0x080fe20000410000 */
[----:B------:R-:W-:Y:S02]  /*4880*/  HADD2.F32 R123, -RZ, R123.H0_H0 ;  /* 0x2000007bff7b7230 */ /* 0x000fe40000004100 */
[C---:B------:R-:W-:Y:S01]  /*4890*/  FMUL.FTZ R178, R137.reuse, R162 ;  /* 0x000000a289b27220 */ /* 0x040fe20000410000 */
[----:B------:R-:W-:Y:S02]  /*48a0*/  HADD2.F32 R162, -RZ, R87.H1_H1 ;  /* 0x30000057ffa27230 */ /* 0x000fe40000004100 */
[----:B------:R-:W-:Y:S01]  /*48b0*/  FFMA.FTZ R86, R137, R166, -R86 ;  /* 0x000000a689567223 */ /* 0x000fe20000010856 */
[----:B------:R-:W-:Y:S01]  /*48c0*/  FMUL.FTZ R176, R136, R165 ;  /* 0x000000a588b07220 */ /* 0x000fe20000410000 */
[----:B------:R-:W-:Y:S01]  /*48d0*/  F2FP.F16.E4M3.UNPACK_B R137, R43 ;  /* 0x0000002bff89723e */ /* 0x000fe200020006ff */
[----:B------:R-:W-:Y:S01]  /*48e0*/  FMUL.FTZ R165, R123, R165 ;  /* 0x000000a57ba57220 */ /* 0x000fe20000410000 */
[----:B------:R-:W-:Y:S01]  /*48f0*/  F2FP.F16.E4M3.UNPACK_B R42, R42 ;  /* 0x0000002aff2a723e */ /* 0x000fe200020006ff */
[----:B------:R-:W-:Y:S01]  /*4900*/  FFMA.FTZ R43, R161, R166, R178 ;  /* 0x000000a6a12b7223 */ /* 0x000fe200000100b2 */
[----:B------:R-:W-:-:S02]  /*4910*/  HADD2.F32 R161, -RZ, R135.H0_H0 ;  /* 0x20000087ffa17230 */ /* 0x000fc40000004100 */
[-C--:B------:R-:W-:Y:S01]  /*4920*/  FFMA.FTZ R166, R136, R162.reuse, R165 ;  /* 0x000000a288a67223 */ /* 0x080fe200000100a5 */
[--C-:B------:R-:W-:Y:S02]  /*4930*/  HADD2.F32 R136, -RZ, R137.reuse.H0_H0 ;  /* 0x20000089ff887230 */ /* 0x100fe40000004100 */
[----:B------:R-:W-:Y:S01]  /*4940*/  FFMA.FTZ R123, R123, R162, -R176 ;  /* 0x000000a27b7b7223 */ /* 0x000fe200000108b0 */
[----:B------:R-:W-:Y:S01]  /*4950*/  HADD2.F32 R137, -RZ, R137.H1_H1 ;  /* 0x30000089ff897230 */ /* 0x000fe20000004100 */
[----:B------:R-:W-:Y:S01]  /*4960*/  F2FP.SATFINITE.E4M3.F32.PACK_AB_MERGE_C R43, R43, R86, RZ ;  /* 0x000000562b2b723e */ /* 0x000fe200048070ff */
[--C-:B------:R-:W-:Y:S02]  /*4970*/  HADD2.F32 R135, -RZ, R42.reuse.H0_H0 ;  /* 0x2000002aff877230 */ /* 0x100fe40000004100 */
[-C--:B------:R-:W-:Y:S01]  /*4980*/  FMUL.FTZ R176, R136, R161.reuse ;  /* 0x000000a188b07220 */ /* 0x080fe20000410000 */
[----:B------:R-:W-:Y:S02]  /*4990*/  HADD2.F32 R42, -RZ, R42.H1_H1 ;  /* 0x3000002aff2a7230 */ /* 0x000fe40000004100 */
[----:B------:R-:W-:Y:S01]  /*49a0*/  FMUL.FTZ R165, R137, R161 ;  /* 0x000000a189a57220 */ /* 0x000fe20000410000 */
[----:B------:R-:W-:Y:S01]  /*49b0*/  HADD2.F32 R134, -RZ, R134.H0_H0 ;  /* 0x20000086ff867230 */ /* 0x000fe20000004100 */
[----:B------:R-:W-:Y:S01]  /*49c0*/  F2FP.SATFINITE.E4M3.F32.PACK_AB_MERGE_C R123, R166, R123, RZ ;  /* 0x0000007ba67b723e */ /* 0x000fe200048070ff */
[----:B------:R-:W-:Y:S01]  /*49d0*/  HADD2.F32 R122, -RZ, R122.H0_H0 ;  /* 0x2000007aff7a7230 */ /* 0x000fe20000004100 */
[----:B------:R-:W-:Y:S01]  /*49e0*/  F2FP.SATFINITE.E4M3.F32.PACK_AB_MERGE_C R41, R41, R40, R94 ;  /* 0x000000282929723e */ /* 0x000fe2000480705e */
[----:B------:R-:W-:-:S02]  /*49f0*/  HADD2.F32 R87, -RZ, R87.H0_H0 ;  /* 0x20000057ff577230 */ /* 0x000fc40000004100 */
[-C--:B------:R-:W-:Y:S01]  /*4a00*/  FMUL.FTZ R162, R42, R134.reuse ;  /* 0x000000862aa27220 */ /* 0x080fe20000410000 */
[----:B------:R-:W-:Y:S01]  /*4a10*/  FMUL.FTZ R161, R135, R134 ;  /* 0x0000008687a17220 */ /* 0x000fe20000410000 */
[-C--:B------:R-:W-:Y:S01]  /*4a20*/  FFMA.FTZ R165, R136, R122.reuse, -R165 ;  /* 0x0000007a88a57223 */ /* 0x080fe200000108a5 */
[----:B------:R-:W-:Y:S01]  /*4a30*/  FFMA.FTZ R176, R137, R122, R176 ;  /* 0x0000007a89b07223 */ /* 0x000fe200000100b0 */
[-C--:B------:R-:W-:Y:S01]  /*4a40*/  FFMA.FTZ R162, R135, R87.reuse, -R162 ;  /* 0x0000005787a27223 */ /* 0x080fe200000108a2 */
[----:B------:R-:W-:Y:S01]  /*4a50*/  FFMA.FTZ R161, R42, R87, R161 ;  /* 0x000000572aa17223 */ /* 0x000fe200000100a1 */
[----:B------:R-:W-:Y:S02]  /*4a60*/  F2FP.SATFINITE.E4M3.F32.PACK_AB_MERGE_C R40, R95, R92, R93 ;  /* 0x0000005c5f28723e */ /* 0x000fe4000480705d */
[----:B------:R-:W-:Y:S02]  /*4a70*/  F2FP.SATFINITE.E4M3.F32.PACK_AB_MERGE_C R43, R176, R165, R43 ;  /* 0x000000a5b02b723e */ /* 0x000fe4000480702b */
[----:B------:R-:W-:-:S07]  /*4a80*/  F2FP.SATFINITE.E4M3.F32.PACK_AB_MERGE_C R42, R161, R162, R123 ;  /* 0x000000a2a12a723e */ /* 0x000fce000480707b */
.L_x_502:
[----:B------:R-:W-:Y:S05]  /*4a90*/  BSYNC B3 ;  /* 0x0000000000037941 */ /* 0x000fea0003800000 */
.L_x_501:
[----:B-1----:R0:W-:Y:S02]  /*4aa0*/  STG.E.128 desc[UR54][R48.64+0x40], R40 ;  /* 0x0000402830007986 */ /* 0x0021e4000c101d36 */
.L_x_500:
[----:B------:R-:W-:Y:S05]  /*4ab0*/  BSYNC B2 ;  /* 0x0000000000027941 */ /* 0x000fea0003800000 */
.L_x_499:
        /* <DEDUP_REMOVED lines=9> */
[----:B------:R-:W-:Y:S02]  /*4b50*/  LOP3.LUT R82, R83, 0xff0000ff, RZ, 0xc0, !PT ;  /* 0xff0000ff53527812 */ /* 0x000fe400078ec0ff */
[----:B------:R-:W-:Y:S02]  /*4b60*/  SHF.R.U32.HI R87, RZ, 0x10, R83 ;  /* 0x00000010ff577819 */ /* 0x000fe40000011653 */
[----:B------:R-:W-:Y:S02]  /*4b70*/  LOP3.LUT R86, R85, 0xff0000ff, RZ, 0xc0, !PT ;  /* 0xff0000ff55567812 */ /* 0x000fe400078ec0ff */
[----:B------:R-:W-:Y:S01]  /*4b80*/  SHF.R.U32.HI R92, RZ, 0x10, R85 ;  /* 0x00000010ff5c7819 */ /* 0x000fe20000011655 */
[----:B------:R-:W-:Y:S01]  /*4b90*/  IMAD.SHL.U32 R85, R84, 0x100, RZ ;  /* 0x0000010054557824 */ /* 0x000fe200078e00ff */
[----:B------:R-:W-:Y:S01]  /*4ba0*/  SHF.L.U32 R83, R93, 0x8, RZ ;  /* 0x000000085d537819 */ /* 0x000fe200000006ff */
[----:B-1----:R-:W-:Y:S01]  /*4bb0*/  IMAD.MOV.U32 R84, RZ, RZ, R40 ;  /* 0x000000ffff547224 */ /* 0x002fe200078e0028 */
[----:B------:R-:W-:-:S02]  /*4bc0*/  SHF.L.U32 R92, R92, 0x10, RZ ;  /* 0x000000105c5c7819 */ /* 0x000fc400000006ff */
[----:B------:R-:W-:Y:S01]  /*4bd0*/  LOP3.LUT R82, R82, 0xff00, R83, 0xf8, !PT ;  /* 0x0000ff0052527812 */ /* 0x000fe200078ef853 */
[----:B------:R-:W-:Y:S01]  /*4be0*/  IMAD.U32 R83, R87, 0x10000, RZ ;  /* 0x0001000057537824 */ /* 0x000fe200078e00ff */
[----:B------:R-:W-:Y:S02]  /*4bf0*/  LOP3.LUT R85, R86, 0xff00, R85, 0xf8, !PT ;  /* 0x0000ff0056557812 */ /* 0x000fe400078ef855 */
        /* <DEDUP_REMOVED lines=19> */
[CC--:B------:R-:W-:Y:S01]  /*4d30*/  FMUL.FTZ R123, R87.reuse, R95.reuse ;  /* 0x0000005f577b7220 */ /* 0x0c0fe20000410000 */
[C---:B------:R-:W-:Y:S01]  /*4d40*/  FMUL.FTZ R122, R86.reuse, R95 ;  /* 0x0000005f567a7220 */ /* 0x040fe20000410000 */
[-C--:B------:R-:W-:Y:S01]  /*4d50*/  F2FP.F16.E4M3.UNPACK_B R85, R84.reuse.H1 ;  /* 0x00000054ff55723e */ /* 0x080fe200030006ff */
[----:B------:R-:W-:Y:S01]  /*4d60*/  HADD2.F32 R93, -RZ, R160.H1_H1 ;  /* 0x300000a0ff5d7230 */ /* 0x000fe20000004100 */
[----:B------:R-:W-:Y:S01]  /*4d70*/  F2FP.F16.E4M3.UNPACK_B R84, R84 ;  /* 0x00000054ff54723e */ /* 0x000fe200020006ff */
[-C--:B------:R-:W-:Y:S01]  /*4d80*/  FFMA.FTZ R123, R86, R92.reuse, -R123 ;  /* 0x0000005c567b7223 */ /* 0x080fe2000001087b */
[----:B------:R-:W-:Y:S01]  /*4d90*/  FFMA.FTZ R134, R87, R92, R122 ;  /* 0x0000005c57867223 */ /* 0x000fe2000001007a */
[----:B------:R-:W-:Y:S01]  /*4da0*/  F2FP.F16.E4M3.UNPACK_B R159, R159 ;  /* 0x0000009fff9f723e */ /* 0x000fe200020006ff */
[--C-:B------:R-:W-:Y:S01]  /*4db0*/  HADD2.F32 R87, -RZ, R85.reuse.H0_H0 ;  /* 0x20000055ff577230 */ /* 0x100fe20000004100 */
[----:B------:R-:W-:Y:S01]  /*4dc0*/  F2FP.F16.E4M3.UNPACK_B R135, R83.H1 ;  /* 0x00000053ff87723e */ /* 0x000fe200030006ff */
[----:B------:R-:W-:-:S02]  /*4dd0*/  HADD2.F32 R92, -RZ, R85.H1_H1 ;  /* 0x30000055ff5c7230 */ /* 0x000fc40000004100 */
[----:B------:R-:W-:Y:S02]  /*4de0*/  HADD2.F32 R160, -RZ, R160.H0_H0 ;  /* 0x200000a0ffa07230 */ /* 0x000fe40000004100 */
[-C--:B------:R-:W-:Y:S01]  /*4df0*/  FMUL.FTZ R95, R87, R93.reuse ;  /* 0x0000005d575f7220 */ /* 0x080fe20000410000 */
[--C-:B------:R-:W-:Y:S02]  /*4e00*/  HADD2.F32 R86, -RZ, R84.reuse.H1_H1 ;  /* 0x30000054ff567230 */ /* 0x100fe40000004100 */
[----:B------:R-:W-:Y:S01]  /*4e10*/  FMUL.FTZ R122, R92, R93 ;  /* 0x0000005d5c7a7220 */ /* 0x000fe20000410000 */
[----:B------:R-:W-:Y:S02]  /*4e20*/  HADD2.F32 R85, -RZ, R84.H0_H0 ;  /* 0x20000054ff557230 */ /* 0x000fe40000004100 */
[--C-:B------:R-:W-:Y:S02]  /*4e30*/  HADD2.F32 R84, -RZ, R159.reuse.H1_H1 ;  /* 0x3000009fff547230 */ /* 0x100fe40000004100 */
[----:B------:R-:W-:Y:S01]  /*4e40*/  FMUL.FTZ R94, R86, R160 ;  /* 0x000000a0565e7220 */ /* 0x000fe20000410000 */
[----:B------:R-:W-:-:S02]  /*4e50*/  HADD2.F32 R159, -RZ, R159.H0_H0 ;  /* 0x2000009fff9f7230 */ /* 0x000fc40000004100 */
[----:B------:R-:W-:Y:S01]  /*4e60*/  FMUL.FTZ R93, R85, R160 ;  /* 0x000000a0555d7220 */ /* 0x000fe20000410000 */
[--C-:B------:R-:W-:Y:S02]  /*4e70*/  HADD2.F32 R137, -RZ, R135.reuse.H1_H1 ;  /* 0x30000087ff897230 */ /* 0x100fe40000004100 */
[-C--:B------:R-:W-:Y:S01]  /*4e80*/  FFMA.FTZ R87, R87, R84.reuse, -R122 ;  /* 0x0000005457577223 */ /* 0x080fe2000001087a */
[----:B------:R-:W-:Y:S01]  /*4e90*/  FFMA.FTZ R92, R92, R84, R95 ;  /* 0x000000545c5c7223 */ /* 0x000fe2000001005f */
[-C--:B------:R-:W-:Y:S01]  /*4ea0*/  FFMA.FTZ R84, R85, R159.reuse, -R94 ;  /* 0x0000009f55547223 */ /* 0x080fe2000001085e */
[----:B------:R-:W-:Y:S01]  /*4eb0*/  FFMA.FTZ R85, R86, R159, R93 ;  /* 0x0000009f56557223 */ /* 0x000fe2000001005d */
[----:B------:R-:W-:Y:S01]  /*4ec0*/  F2FP.F16.E4M3.UNPACK_B R93, R43.H1 ;  /* 0x0000002bff5d723e */ /* 0x000fe200030006ff */
[----:B------:R-:W-:Y:S01]  /*4ed0*/  HADD2.F32 R135, -RZ, R135.H0_H0 ;  /* 0x20000087ff877230 */ /* 0x000fe20000004100 */
[----:B------:R-:W-:Y:S02]  /*4ee0*/  F2FP.SATFINITE.E4M3.F32.PACK_AB_MERGE_C R86, R134, R123, RZ ;  /* 0x0000007b8656723e */ /* 0x000fe400048070ff */
[----:B------:R-:W-:Y:S01]  /*4ef0*/  F2FP.SATFINITE.E4M3.F32.PACK_AB_MERGE_C R87, R92, R87, RZ ;  /* 0x000000575c57723e */ /* 0x000fe200048070ff */
[--C-:B------:R-:W-:Y:S01]  /*4f00*/  HADD2.F32 R94, -RZ, R93.reuse.H0_H0 ;  /* 0x2000005dff5e7230 */ /* 0x100fe20000004100 */
[----:B------:R-:W-:Y:S01]  /*4f10*/  F2FP.F16.E4M3.UNPACK_B R122, R82.H1 ;  /* 0x00000052ff7a723e */ /* 0x000fe200030006ff */
[----:B------:R-:W-:Y:S01]  /*4f20*/  HADD2.F32 R93, -RZ, R93.H1_H1 ;  /* 0x3000005dff5d7230 */ /* 0x000fe20000004100 */
[----:B------:R-:W-:-:S02]  /*4f30*/  F2FP.F16.E4M3.UNPACK_B R92, R42.H1 ;  /* 0x0000002aff5c723e */ /* 0x000fc400030006ff */
[----:B------:R-:W-:Y:S01]  /*4f40*/  F2FP.F16.E4M3.UNPACK_B R134, R83 ;  /* 0x00000053ff86723e */ /* 0x000fe200020006ff */
[----:B------:R-:W-:Y:S01]  /*4f50*/  HADD2.F32 R123, -RZ, R122.H1_H1 ;  /* 0x3000007aff7b7230 */ /* 0x000fe20000004100 */
[----:B------:R-:W-:Y:S01]  /*4f60*/  F2FP.F16.E4M3.UNPACK_B R95, R82 ;  /* 0x00000052ff5f723e */ /* 0x000fe200020006ff */
[----:B------:R-:W-:Y:S02]  /*4f70*/  HADD2.F32 R83, -RZ, R92.H1_H1 ;  /* 0x3000005cff537230 */ /* 0x000fe40000004100 */
[-C--:B------:R-:W-:Y:S01]  /*4f80*/  FMUL.FTZ R159, R93, R137.reuse ;  /* 0x000000895d9f7220 */ /* 0x080fe20000410000 */
[----:B------:R-:W-:Y:S02]  /*4f90*/  HADD2.F32 R136, -RZ, R134.H1_H1 ;  /* 0x30000086ff887230 */ /* 0x000fe40000004100 */
[C---:B------:R-:W-:Y:S01]  /*4fa0*/  FMUL.FTZ R160, R94.reuse, R137 ;  /* 0x000000895ea07220 */ /* 0x040fe20000410000 */
[----:B------:R-:W-:Y:S02]  /*4fb0*/  HADD2.F32 R92, -RZ, R92.H0_H0 ;  /* 0x2000005cff5c7230 */ /* 0x000fe40000004100 */
[----:B------:R-:W-:Y:S01]  /*4fc0*/  FFMA.FTZ R82, R94, R123, -R159 ;  /* 0x0000007b5e527223 */ /* 0x000fe2000001089f */
[----:B------:R-:W-:-:S02]  /*4fd0*/  HADD2.F32 R94, -RZ, R95.H1_H1 ;  /* 0x3000005fff5e7230 */ /* 0x000fc40000004100 */
[CC--:B------:R-:W-:Y:S01]  /*4fe0*/  FMUL.FTZ R137, R83.reuse, R136.reuse ;  /* 0x0000008853897220 */ /* 0x0c0fe20000410000 */
[----:B------:R-:W-:Y:S01]  /*4ff0*/  F2FP.F16.E4M3.UNPACK_B R43, R43 ;  /* 0x0000002bff2b723e */ /* 0x000fe200020006ff */
[C---:B------:R-:W-:Y:S01]  /*5000*/  FMUL.FTZ R136, R92.reuse, R136 ;  /* 0x000000885c887220 */ /* 0x040fe20000410000 */
[----:B------:R-:W-:Y:S01]  /*5010*/  F2FP.F16.E4M3.UNPACK_B R42, R42 ;  /* 0x0000002aff2a723e */ /* 0x000fe200020006ff */
[-C--:B------:R-:W-:Y:S01]  /*5020*/  FFMA.FTZ R137, R92, R94.reuse, -R137 ;  /* 0x0000005e5c897223 */ /* 0x080fe20000010889 */
[----:B------:R-:W-:Y:S02]  /*5030*/  HADD2.F32 R134, -RZ, R134.H0_H0 ;  /* 0x20000086ff867230 */ /* 0x000fe40000004100 */
[----:B------:R-:W-:Y:S01]  /*5040*/  FFMA.FTZ R136, R83, R94, R136 ;  /* 0x0000005e53887223 */ /* 0x000fe20000010088 */
[--C-:B------:R-:W-:Y:S02]  /*5050*/  HADD2.F32 R83, -RZ, R43.reuse.H0_H0 ;  /* 0x2000002bff537230 */ /* 0x100fe40000004100 */
[----:B------:R-:W-:Y:S01]  /*5060*/  FFMA.FTZ R123, R93, R123, R160 ;  /* 0x0000007b5d7b7223 */ /* 0x000fe200000100a0 */
[----:B------:R-:W-:Y:S01]  /*5070*/  HADD2.F32 R92, -RZ, R43.H1_H1 ;  /* 0x3000002bff5c7230 */ /* 0x000fe20000004100 */
[----:B------:R-:W-:Y:S01]  /*5080*/  F2FP.SATFINITE.E4M3.F32.PACK_AB_MERGE_C R41, R41, R40, R86 ;  /* 0x000000282929723e */ /* 0x000fe20004807056 */
[--C-:B------:R-:W-:Y:S01]  /*5090*/  HADD2.F32 R43, -RZ, R42.reuse.H0_H0 ;  /* 0x2000002aff2b7230 */ /* 0x100fe20000004100 */
[----:B------:R-:W-:Y:S01]  /*50a0*/  F2FP.SATFINITE.E4M3.F32.PACK_AB_MERGE_C R136, R136, R137, RZ ;  /* 0x000000898888723e */ /* 0x000fe200048070ff */
[----:B------:R-:W-:-:S02]  /*50b0*/  HADD2.F32 R42, -RZ, R42.H1_H1 ;  /* 0x3000002aff2a7230 */ /* 0x000fc40000004100 */
[-C--:B------:R-:W-:Y:S01]  /*50c0*/  FMUL.FTZ R160, R92, R135.reuse ;  /* 0x000000875ca07220 */ /* 0x080fe20000410000 */
[----:B------:R-:W-:Y:S02]  /*50d0*/  HADD2.F32 R122, -RZ, R122.H0_H0 ;  /* 0x2000007aff7a7230 */ /* 0x000fe40000004100 */
[----:B------:R-:W-:Y:S01]  /*50e0*/  FMUL.FTZ R135, R83, R135 ;  /* 0x0000008753877220 */ /* 0x000fe20000410000 */
[----:B------:R-:W-:Y:S02]  /*50f0*/  HADD2.F32 R95, -RZ, R95.H0_H0 ;  /* 0x2000005fff5f7230 */ /* 0x000fe40000004100 */
[-C--:B------:R-:W-:Y:S01]  /*5100*/  FMUL.FTZ R94, R42, R134.reuse ;  /* 0x000000862a5e7220 */ /* 0x080fe20000410000 */
[----:B------:R-:W-:Y:S01]  /*5110*/  FMUL.FTZ R93, R43, R134 ;  /* 0x000000862b5d7220 */ /* 0x000fe20000410000 */
[-C--:B------:R-:W-:Y:S01]  /*5120*/  FFMA.FTZ R160, R83, R122.reuse, -R160 ;  /* 0x0000007a53a07223 */ /* 0x080fe200000108a0 */
[----:B------:R-:W-:Y:S01]  /*5130*/  FFMA.FTZ R135, R92, R122, R135 ;  /* 0x0000007a5c877223 */ /* 0x000fe20000010087 */
[-C--:B------:R-:W-:Y:S01]  /*5140*/  FFMA.FTZ R94, R43, R95.reuse, -R94 ;  /* 0x0000005f2b5e7223 */ /* 0x080fe2000001085e */
[----:B------:R-:W-:Y:S01]  /*5150*/  FFMA.FTZ R93, R42, R95, R93 ;  /* 0x0000005f2a5d7223 */ /* 0x000fe2000001005d */
[----:B------:R-:W-:-:S02]  /*5160*/  F2FP.SATFINITE.E4M3.F32.PACK_AB_MERGE_C R82, R123, R82, RZ ;  /* 0x000000527b52723e */ /* 0x000fc400048070ff */
[----:B------:R-:W-:Y:S02]  /*5170*/  F2FP.SATFINITE.E4M3.F32.PACK_AB_MERGE_C R40, R85, R84, R87 ;  /* 0x000000545528723e */ /* 0x000fe40004807057 */
[----:B------:R-:W-:Y:S02]  /*5180*/  F2FP.SATFINITE.E4M3.F32.PACK_AB_MERGE_C R42, R93, R94, R136 ;  /* 0x0000005e5d2a723e */ /* 0x000fe40004807088 */
[----:B------:R-:W-:-:S07]  /*5190*/  F2FP.SATFINITE.E4M3.F32.PACK_AB_MERGE_C R43, R135, R160, R82 ;  /* 0x000000a0872b723e */ /* 0x000fce0004807052 */
.L_x_506:
[----:B------:R-:W-:Y:S05]  /*51a0*/  BSYNC B3 ;  /* 0x0000000000037941 */ /* 0x000fea0003800000 */
.L_x_505:
[----:B-1----:R0:W-:Y:S02]  /*51b0*/  STG.E.128 desc[UR54][R48.64+0x60], R40 ;  /* 0x0000602830007986 */ /* 0x0021e4000c101d36 */
.L_x_504:
[----:B------:R-:W-:Y:S05]  /*51c0*/  BSYNC B2 ;  /* 0x0000000000027941 */ /* 0x000fea0003800000 */
.L_x_503:
[----:B------:R-:W-:Y:S01]  /*51d0*/  ISETP.NE.AND P2, PT, R38, RZ, PT ;  /* 0x000000ff2600720c */ /* 0x000fe20003f45270 */
[----:B------:R-:W-:-:S12]  /*51e0*/  BSSY B2, `(.L_x_507) ;  /* 0x0000070000027945 */ /* 0x000fd80003800000 */
[----:B------:R-:W-:Y:S05]  /*51f0*/  @!P2 BRA `(.L_x_508) ;  /* 0x0000000400b8a947 */ /* 0x000fea0003800000 */
[----:B012-4-:R0:W1:Y:S01]  /*5200*/  LDS.128 R40, [R47+0x1f400] ;  /* 0x01f400002f287984 */ /* 0x0170620000000c00 */
[----:B------:R-:W-:Y:S01]  /*5210*/  ISETP.GE.AND P2, PT, R172, R131, PT ;  /* 0x00000083ac00720c */ /* 0x000fe20003f46270 */
[----:B------:R-:W-:-:S12]  /*5220*/  BSSY B3, `(.L_x_509) ;  /* 0x000006a000037945 */ /* 0x000fd80003800000 */
[----:B0-----:R-:W-:Y:S05]  /*5230*/  @P2 BRA `(.L_x_510) ;  /* 0x0000000400a02947 */ /* 0x001fea0003800000 */
[--C-:B------:R-:W-:Y:S02]  /*5240*/  SHF.R.U32.HI R86, RZ, 0x10, R79.reuse ;  /* 0x00000010ff567819 */ /* 0x100fe4000001164f */
[----:B------:R-:W-:Y:S02]  /*5250*/  SHF.R.U32.HI R78, RZ, 0x8, R79 ;  /* 0x00000008ff4e7819 */ /* 0x000fe4000001164f */
[----:B------:R-:W-:Y:S02]  /*5260*/  LOP3.LUT R83, R79, 0xff0000ff, RZ, 0xc0, !PT ;  /* 0xff0000ff4f537812 */ /* 0x000fe400078ec0ff */
[--C-:B------:R-:W-:Y:S01]  /*5270*/  SHF.R.U32.HI R79, RZ, 0x8, R81.reuse ;  /* 0x00000008ff4f7819 */ /* 0x100fe20000011651 */
[----:B------:R-:W-:Y:S01]  /*5280*/  IMAD.SHL.U32 R78, R78, 0x100, RZ ;  /* 0x000001004e4e7824 */ /* 0x000fe200078e00ff */
[----:B------:R-:W-:Y:S02]  /*5290*/  SHF.R.U32.HI R85, RZ, 0x10, R81 ;  /* 0x00000010ff557819 */ /* 0x000fe40000011651 */
[----:B------:R-:W-:Y:S01]  /*52a0*/  LOP3.LUT R82, R81, 0xff0000ff, RZ, 0xc0, !PT ;  /* 0xff0000ff51527812 */ /* 0x000fe200078ec0ff */
[----:B------:R-:W-:Y:S01]  /*52b0*/  IMAD.SHL.U32 R81, R79, 0x100, RZ ;  /* 0x000001004f517824 */ /* 0x000fe200078e00ff */
[----:B-1----:R-:W-:Y:S01]  /*52c0*/  MOV R80, R40 ;  /* 0x0000002800507202 */ /* 0x002fe20000000f00 */
[----:B------:R-:W-:Y:S01]  /*52d0*/  IMAD.MOV.U32 R79, RZ, RZ, R41 ;  /* 0x000000ffff4f7224 */ /* 0x000fe200078e0029 */
[----:B------:R-:W-:Y:S01]  /*52e0*/  LOP3.LUT R78, R83, 0xff00, R78, 0xf8, !PT ;  /* 0x0000ff00534e7812 */ /* 0x000fe200078ef84e */
[----:B------:R-:W-:Y:S01]  /*52f0*/  IMAD.U32 R41, R86, 0x10000, RZ ;  /* 0x0001000056297824 */ /* 0x000fe200078e00ff */
[----:B------:R-:W-:Y:S01]  /*5300*/  LOP3.LUT R84, R82, 0xff00, R81, 0xf8, !PT ;  /* 0x0000ff0052547812 */ /* 0x000fe200078ef851 */
[----:B------:R-:W-:Y:S01]  /*5310*/  IMAD.U32 R81, R85, 0x10000, RZ ;  /* 0x0001000055517824 */ /* 0x000fe200078e00ff */
[----:B------:R-:W-:-:S02]  /*5320*/  F2FP.F16.E4M3.UNPACK_B R82, R155.H1 ;  /* 0x0000009bff52723e */ /* 0x000fc400030006ff */
        /* <DEDUP_REMOVED lines=8> */
[----:B------:R-:W-:Y:S02]  /*53b0*/  HADD2.F32 R87, -RZ, R82.H1_H1 ;  /* 0x30000052ff577230 */ /* 0x000fe40000004100 */
[----:B------:R-:W-:Y:S01]  /*53c0*/  FMUL.FTZ R93, R81, R86 ;  /* 0x00000056515d7220 */ /* 0x000fe20000410000 */
[----:B------:R-:W-:-:S02]  /*53d0*/  HADD2.F32 R85, -RZ, R84.H0_H0 ;  /* 0x20000054ff557230 */ /* 0x000fc40000004100 */
        /* <DEDUP_REMOVED lines=16> */
[----:B------:R-:W-:Y:S01]  /*54e0*/  HADD2.F32 R83, -RZ, R81.H0_H0 ;  /* 0x20000051ff537230 */ /* 0x000fe20000004100 */
[----:B------:R-:W-:Y:S01]  /*54f0*/  F2FP.F16.E4M3.UNPACK_B R95, R78.H1 ;  /* 0x0000004eff5f723e */ /* 0x000fe200030006ff */
[--C-:B------:R-:W-:Y:S02]  /*5500*/  HADD2.F32 R81, -RZ, R80.reuse.H0_H0 ;  /* 0x20000050ff517230 */ /* 0x100fe40000004100 */
[----:B------:R-:W-:Y:S01]  /*5510*/  FMUL.FTZ R92, R84, R85 ;  /* 0x00000055545c7220 */ /* 0x000fe20000410000 */
[----:B------:R-:W-:-:S02]  /*5520*/  HADD2.F32 R82, -RZ, R80.H1_H1 ;  /* 0x30000050ff527230 */ /* 0x000fc40000004100 */
[----:B------:R-:W-:Y:S01]  /*5530*/  FMUL.FTZ R85, R83, R85 ;  /* 0x0000005553557220 */ /* 0x000fe20000410000 */
[----:B------:R-:W-:Y:S01]  /*5540*/  HADD2.F32 R155, -RZ, R155.H0_H0 ;  /* 0x2000009bff9b7230 */ /* 0x000fe20000004100 */
[----:B------:R-:W-:Y:S01]  /*5550*/  F2FP.F16.E4M3.UNPACK_B R87, R41 ;  /* 0x00000029ff57723e */ /* 0x000fe200020006ff */
[--C-:B------:R-:W-:Y:S02]  /*5560*/  HADD2.F32 R80, -RZ, R151.reuse.H1_H1 ;  /* 0x30000097ff507230 */ /* 0x100fe40000004100 */
[----:B------:R-:W-:Y:S02]  /*5570*/  HADD2.F32 R151, -RZ, R151.H0_H0 ;  /* 0x20000097ff977230 */ /* 0x000fe40000004100 */
[-C--:B------:R-:W-:Y:S01]  /*5580*/  FMUL.FTZ R86, R82, R155.reuse ;  /* 0x0000009b52567220 */ /* 0x080fe20000410000 */
[----:B------:R-:W-:Y:S01]  /*5590*/  FMUL.FTZ R155, R81, R155 ;  /* 0x0000009b519b7220 */ /* 0x000fe20000410000 */
[-C--:B------:R-:W-:Y:S01]  /*55a0*/  FFMA.FTZ R84, R84, R80.reuse, R85 ;  /* 0x0000005054547223 */ /* 0x080fe20000010055 */
[----:B------:R-:W-:Y:S01]  /*55b0*/  FFMA.FTZ R83, R83, R80, -R92 ;  /* 0x0000005053537223 */ /* 0x000fe2000001085c */
[----:B------:R-:W-:Y:S01]  /*55c0*/  F2FP.F16.E4M3.UNPACK_B R85, R43.H1 ;  /* 0x0000002bff55723e */ /* 0x000fe200030006ff */
[-C--:B------:R-:W-:Y:S01]  /*55d0*/  FFMA.FTZ R80, R81, R151.reuse, -R86 ;  /* 0x0000009751507223 */ /* 0x080fe20000010856 */
[----:B------:R-:W-:Y:S01]  /*55e0*/  FFMA.FTZ R81, R82, R151, R155 ;  /* 0x0000009752517223 */ /* 0x000fe2000001009b */
[----:B------:R-:W-:Y:S01]  /*55f0*/  F2FP.SATFINITE.E4M3.F32.PACK_AB_MERGE_C R82, R94, R93, RZ ;  /* 0x0000005d5e52723e */ /* 0x000fe200048070ff */
[----:B------:R-:W-:Y:S01]  /*5600*/  HADD2.F32 R122, -RZ, R95.H1_H1 ;  /* 0x3000005fff7a7230 */ /* 0x000fe20000004100 */
[----:B------:R-:W-:Y:S01]  /*5610*/  F2FP.SATFINITE.E4M3.F32.PACK_AB_MERGE_C R83, R84, R83, RZ ;  /* 0x000000535453723e */ /* 0x000fe200048070ff */
[--C-:B------:R-:W-:Y:S01]  /*5620*/  HADD2.F32 R86, -RZ, R85.reuse.H0_H0 ;  /* 0x20000055ff567230 */ /* 0x100fe20000004100 */
[----:B------:R-:W-:Y:S01]  /*5630*/  F2FP.F16.E4M3.UNPACK_B R92, R41.H1 ;  /* 0x00000029ff5c723e */ /* 0x000fe200030006ff */
[----:B------:R-:W-:Y:S01]  /*5640*/  HADD2.F32 R85, -RZ, R85.H1_H1 ;  /* 0x30000055ff557230 */ /* 0x000fe20000004100 */
[----:B------:R-:W-:Y:S01]  /*5650*/  F2FP.F16.E4M3.UNPACK_B R84, R42.H1 ;  /* 0x0000002aff54723e */ /* 0x000fe200030006ff */
[----:B------:R-:W-:Y:S01]  /*5660*/  HADD2.F32 R95, -RZ, R95.H0_H0 ;  /* 0x2000005fff5f7230 */ /* 0x000fe20000004100 */
[----:B------:R-:W-:Y:S01]  /*5670*/  F2FP.F16.E4M3.UNPACK_B R94, R78 ;  /* 0x0000004eff5e723e */ /* 0x000fe200020006ff */
[----:B------:R-:W-:-:S02]  /*5680*/  HADD2.F32 R93, -RZ, R92.H1_H1 ;  /* 0x3000005cff5d7230 */ /* 0x000fc40000004100 */
[----:B------:R-:W-:Y:S01]  /*5690*/  FMUL.FTZ R41, R85, R122 ;  /* 0x0000007a55297220 */ /* 0x000fe20000410000 */
[----:B------:R-:W-:Y:S01]  /*56a0*/  HADD2.F32 R78, -RZ, R84.H1_H1 ;  /* 0x30000054ff4e7230 */ /* 0x000fe20000004100 */
[----:B------:R-:W-:Y:S01]  /*56b0*/  F2FP.F16.E4M3.UNPACK_B R43, R43 ;  /* 0x0000002bff2b723e */ /* 0x000fe200020006ff */
[----:B------:R-:W-:Y:S02]  /*56c0*/  HADD2.F32 R123, -RZ, R94.H1_H1 ;  /* 0x3000005eff7b7230 */ /* 0x000fe40000004100 */
[----:B------:R-:W-:Y:S01]  /*56d0*/  FFMA.FTZ R134, R86, R93, -R41 ;  /* 0x0000005d56867223 */ /* 0x000fe20000010829 */
[----:B------:R-:W-:Y:S01]  /*56e0*/  HADD2.F32 R84, -RZ, R84.H0_H0 ;  /* 0x20000054ff547230 */ /* 0x000fe20000004100 */
[----:B------:R-:W-:Y:S01]  /*56f0*/  F2FP.F16.E4M3.UNPACK_B R42, R42 ;  /* 0x0000002aff2a723e */ /* 0x000fe200020006ff */
[----:B------:R-:W-:Y:S02]  /*5700*/  HADD2.F32 R41, -RZ, R87.H1_H1 ;  /* 0x30000057ff297230 */ /* 0x000fe40000004100 */
[-C--:B------:R-:W-:Y:S01]  /*5710*/  FMUL.FTZ R135, R78, R123.reuse ;  /* 0x0000007b4e877220 */ /* 0x080fe20000410000 */
[----:B------:R-:W-:Y:S01]  /*5720*/  FMUL.FTZ R122, R86, R122 ;  /* 0x0000007a567a7220 */ /* 0x000fe20000410000 */
[----:B------:R-:W-:Y:S01]  /*5730*/  FMUL.FTZ R123, R84, R123 ;  /* 0x0000007b547b7220 */ /* 0x000fe20000410000 */
[----:B------:R-:W-:-:S02]  /*5740*/  HADD2.F32 R94, -RZ, R94.H0_H0 ;  /* 0x2000005eff5e7230 */ /* 0x000fc40000004100 */
[----:B------:R-:W-:Y:S01]  /*5750*/  FFMA.FTZ R135, R84, R41, -R135 ;  /* 0x0000002954877223 */ /* 0x000fe20000010887 */
[----:B------:R-:W-:Y:S01]  /*5760*/  FFMA.FTZ R137, R85, R93, R122 ;  /* 0x0000005d55897223 */ /* 0x000fe2000001007a */
[----:B------:R-:W-:Y:S01]  /*5770*/  FFMA.FTZ R86, R78, R41, R123 ;  /* 0x000000294e567223 */ /* 0x000fe2000001007b */
[--C-:B------:R-:W-:Y:S02]  /*5780*/  HADD2.F32 R78, -RZ, R43.reuse.H0_H0 ;  /* 0x2000002bff4e7230 */ /* 0x100fe40000004100 */
[--C-:B------:R-:W-:Y:S01]  /*5790*/  HADD2.F32 R41, -RZ, R42.reuse.H0_H0 ;  /* 0x2000002aff297230 */ /* 0x100fe20000004100 */
[----:B------:R-:W-:Y:S01]  /*57a0*/  F2FP.SATFINITE.E4M3.F32.PACK_AB_MERGE_C R134, R137, R134, RZ ;  /* 0x000000868986723e */ /* 0x000fe200048070ff */
[----:B------:R-:W-:Y:S02]  /*57b0*/  HADD2.F32 R43, -RZ, R43.H1_H1 ;  /* 0x3000002bff2b7230 */ /* 0x000fe40000004100 */
[----:B------:R-:W-:Y:S01]  /*57c0*/  FMUL.FTZ R122, R78, R95 ;  /* 0x0000005f4e7a7220 */ /* 0x000fe20000410000 */
[----:B------:R-:W-:-:S02]  /*57d0*/  HADD2.F32 R42, -RZ, R42.H1_H1 ;  /* 0x3000002aff2a7230 */ /* 0x000fc40000004100 */
[-C--:B------:R-:W-:Y:S01]  /*57e0*/  FMUL.FTZ R85, R41, R94.reuse ;  /* 0x0000005e29557220 */ /* 0x080fe20000410000 */
[----:B------:R-:W-:Y:S02]  /*57f0*/  HADD2.F32 R92, -RZ, R92.H0_H0 ;  /* 0x2000005cff5c7230 */ /* 0x000fe40000004100 */
[C---:B------:R-:W-:Y:S01]  /*5800*/  FMUL.FTZ R93, R43.reuse, R95 ;  /* 0x0000005f2b5d7220 */ /* 0x040fe20000410000 */
[----:B------:R-:W-:Y:S02]  /*5810*/  HADD2.F32 R87, -RZ, R87.H0_H0 ;  /* 0x20000057ff577230 */ /* 0x000fe40000004100 */
[----:B------:R-:W-:Y:S01]  /*5820*/  FMUL.FTZ R84, R42, R94 ;  /* 0x0000005e2a547220 */ /* 0x000fe20000410000 */
[----:B------:R-:W-:Y:S01]  /*5830*/  F2FP.SATFINITE.E4M3.F32.PACK_AB_MERGE_C R86, R86, R135, RZ ;  /* 0x000000875656723e */ /* 0x000fe200048070ff */
[-C--:B------:R-:W-:Y:S01]  /*5840*/  FFMA.FTZ R93, R78, R92.reuse, -R93 ;  /* 0x0000005c4e5d7223 */ /* 0x080fe2000001085d */
[----:B------:R-:W-:Y:S01]  /*5850*/  FFMA.FTZ R122, R43, R92, R122 ;  /* 0x0000005c2b7a7223 */ /* 0x000fe2000001007a */
[-C--:B------:R-:W-:Y:S01]  /*5860*/  FFMA.FTZ R84, R41, R87.reuse, -R84 ;  /* 0x0000005729547223 */ /* 0x080fe20000010854 */
[----:B------:R-:W-:Y:S01]  /*5870*/  FFMA.FTZ R85, R42, R87, R85 ;  /* 0x000000572a557223 */ /* 0x000fe20000010055 */
[----:B------:R-:W-:-:S02]  /*5880*/  F2FP.SATFINITE.E4M3.F32.PACK_AB_MERGE_C R41, R79, R40, R82 ;  /* 0x000000284f29723e */ /* 0x000fc40004807052 */
[----:B------:R-:W-:Y:S02]  /*5890*/  F2FP.SATFINITE.E4M3.F32.PACK_AB_MERGE_C R40, R81, R80, R83 ;  /* 0x000000505128723e */ /* 0x000fe40004807053 */
[----:B------:R-:W-:Y:S02]  /*58a0*/  F2FP.SATFINITE.E4M3.F32.PACK_AB_MERGE_C R42, R85, R84, R86 ;  /* 0x00000054552a723e */ /* 0x000fe40004807056 */
[----:B------:R-:W-:-:S07]  /*58b0*/  F2FP.SATFINITE.E4M3.F32.PACK_AB_MERGE_C R43, R122, R93, R134 ;  /* 0x0000005d7a2b723e */ /* 0x000fce0004807086 */
.L_x_510:
[----:B------:R-:W-:Y:S05]  /*58c0*/  BSYNC B3 ;  /* 0x0000000000037941 */ /* 0x000fea0003800000 */
.L_x_509:
[----:B-1----:R0:W-:Y:S02]  /*58d0*/  STG.E.128 desc[UR54][R48.64+0x80], R40 ;  /* 0x0000802830007986 */ /* 0x0021e4000c101d36 */
.L_x_508:
[----:B------:R-:W-:Y:S05]  /*58e0*/  BSYNC B2 ;  /* 0x0000000000027941 */ /* 0x000fea0003800000 */
.L_x_507:
[----:B------:R-:W-:-:S13]  /*58f0*/  ISETP.NE.AND P2, PT, R39, RZ, PT ;  /* 0x000000ff2700720c */ /* 0x000fda0003f45270 */
[----:B------:R-:W-:Y:S05]  /*5900*/  @!P2 BRA `(.L_x_490) ;  /* 0x0000000400b4a947 */ /* 0x000fea0003800000 */
[----:B012-4-:R0:W1:Y:S01]  /*5910*/  LDS.128 R40, [R46+0x1f400] ;  /* 0x01f400002e287984 */ /* 0x0170620000000c00 */
[----:B------:R-:W-:Y:S01]  /*5920*/  ISETP.GE.AND P2, PT, R174, R131, PT ;  /* 0x00000083ae00720c */ /* 0x000fe20003f46270 */
[----:B------:R-:W-:-:S12]  /*5930*/  BSSY B2, `(.L_x_511) ;  /* 0x0000069000027945 */ /* 0x000fd80003800000 */
[----:B0-----:R-:W-:Y:S05]  /*5940*/  @P2 BRA `(.L_x_512) ;  /* 0x00000004009c2947 */ /* 0x001fea0003800000 */
[--C-:B------:R-:W-:Y:S02]  /*5950*/  SHF.R.U32.HI R81, RZ, 0x8, R75.reuse ;  /* 0x00000008ff517819 */ /* 0x100fe4000001164b */
[----:B------:R-:W-:Y:S02]  /*5960*/  LOP3.LUT R74, R75, 0xff0000ff, RZ, 0xc0, !PT ;  /* 0xff0000ff4b4a7812 */ /* 0x000fe400078ec0ff */
[----:B------:R-:W-:Y:S01]  /*5970*/  SHF.R.U32.HI R79, RZ, 0x10, R75 ;  /* 0x00000010ff4f7819 */ /* 0x000fe2000001164b */
[----:B------:R-:W-:Y:S01]  /*5980*/  IMAD.SHL.U32 R75, R81, 0x100, RZ ;  /* 0x00000100514b7824 */ /* 0x000fe200078e00ff */
[--C-:B------:R-:W-:Y:S02]  /*5990*/  SHF.R.U32.HI R76, RZ, 0x8, R77.reuse ;  /* 0x00000008ff4c7819 */ /* 0x100fe4000001164d */
[----:B------:R-:W-:Y:S02]  /*59a0*/  LOP3.LUT R78, R77, 0xff0000ff, RZ, 0xc0, !PT ;  /* 0xff0000ff4d4e7812 */ /* 0x000fe400078ec0ff */
[----:B------:R-:W-:-:S02]  /*59b0*/  SHF.R.U32.HI R80, RZ, 0x10, R77 ;  /* 0x00000010ff507819 */ /* 0x000fc4000001164d */
[----:B------:R-:W-:Y:S01]  /*59c0*/  SHF.L.U32 R77, R76, 0x8, RZ ;  /* 0x000000084c4d7819 */ /* 0x000fe200000006ff */
[----:B-1----:R-:W-:Y:S01]  /*59d0*/  IMAD.MOV.U32 R76, RZ, RZ, R40 ;  /* 0x000000ffff4c7224 */ /* 0x002fe200078e0028 */
[----:B------:R-:W-:Y:S01]  /*59e0*/  LOP3.LUT R74, R74, 0xff00, R75, 0xf8, !PT ;  /* 0x0000ff004a4a7812 */ /* 0x000fe200078ef84b */
[----:B------:R-:W-:Y:S01]  /*59f0*/  IMAD.U32 R75, R79, 0x10000, RZ ;  /* 0x000100004f4b7824 */ /* 0x000fe200078e00ff */
[----:B------:R-:W-:Y:S01]  /*5a00*/  LOP3.LUT R77, R78, 0xff00, R77, 0xf8, !PT ;  /* 0x0000ff004e4d7812 */ /* 0x000fe200078ef84d */
[----:B------:R-:W-:Y:S01]  /*5a10*/  IMAD.U32 R80, R80, 0x10000, RZ ;  /* 0x0001000050507824 */ /* 0x000fe200078e00ff */
[----:B------:R-:W-:Y:S02]  /*5a20*/  F2FP.F16.E4M3.UNPACK_B R78, R154.H1 ;  /* 0x0000009aff4e723e */ /* 0x000fe400030006ff */
[-C--:B------:R-:W-:Y:S02]  /*5a30*/  F2FP.F16.E4M3.UNPACK_B R40, R41.reuse ;  /* 0x00000029ff28723e */ /* 0x080fe400020006ff */
        /* <DEDUP_REMOVED lines=25> */
[----:B------:R-:W-:-:S02]  /*5bd0*/  HADD2.F32 R79, -RZ, R77.H0_H0 ;  /* 0x2000004dff4f7230 */ /* 0x000fc40000004100 */
[----:B------:R-:W-:Y:S02]  /*5be0*/  HADD2.F32 R80, -RZ, R77.H1_H1 ;  /* 0x3000004dff507230 */ /* 0x000fe40000004100 */
[----:B------:R-:W-:Y:S02]  /*5bf0*/  HADD2.F32 R154, -RZ, R154.H0_H0 ;  /* 0x2000009aff9a7230 */ /* 0x000fe40000004100 */
[-C--:B------:R-:W-:Y:S01]  /*5c00*/  FMUL.FTZ R83, R79, R81.reuse ;  /* 0x000000514f537220 */ /* 0x080fe20000410000 */
[--C-:B------:R-:W-:Y:S02]  /*5c10*/  HADD2.F32 R78, -RZ, R76.reuse.H1_H1 ;  /* 0x3000004cff4e7230 */ /* 0x100fe40000004100 */
[----:B------:R-:W-:Y:S01]  /*5c20*/  FMUL.FTZ R84, R80, R81 ;  /* 0x0000005150547220 */ /* 0x000fe20000410000 */
[----:B------:R-:W-:Y:S02]  /*5c30*/  HADD2.F32 R77, -RZ, R76.H0_H0 ;  /* 0x2000004cff4d7230 */ /* 0x000fe40000004100 */
[----:B------:R-:W-:-:S02]  /*5c40*/  HADD2.F32 R76, -RZ, R148.H1_H1 ;  /* 0x30000094ff4c7230 */ /* 0x000fc40000004100 */
[-C--:B------:R-:W-:Y:S01]  /*5c50*/  FMUL.FTZ R82, R78, R154.reuse ;  /* 0x0000009a4e527220 */ /* 0x080fe20000410000 */
[----:B------:R-:W-:Y:S02]  /*5c60*/  HADD2.F32 R148, -RZ, R148.H0_H0 ;  /* 0x20000094ff947230 */ /* 0x000fe40000004100 */
[----:B------:R-:W-:Y:S01]  /*5c70*/  FMUL.FTZ R81, R77, R154 ;  /* 0x0000009a4d517220 */ /* 0x000fe20000410000 */
[-C--:B------:R-:W-:Y:S01]  /*5c80*/  FFMA.FTZ R84, R79, R76.reuse, -R84 ;  /* 0x0000004c4f547223 */ /* 0x080fe20000010854 */
[----:B------:R-:W-:Y:S01]  /*5c90*/  FFMA.FTZ R83, R80, R76, R83 ;  /* 0x0000004c50537223 */ /* 0x000fe20000010053 */
[-C--:B------:R-:W-:Y:S01]  /*5ca0*/  FFMA.FTZ R76, R77, R148.reuse, -R82 ;  /* 0x000000944d4c7223 */ /* 0x080fe20000010852 */
[----:B------:R-:W-:Y:S01]  /*5cb0*/  FFMA.FTZ R77, R78, R148, R81 ;  /* 0x000000944e4d7223 */ /* 0x000fe20000010051 */
[----:B------:R-:W-:Y:S02]  /*5cc0*/  F2FP.F16.E4M3.UNPACK_B R80, R43.H1 ;  /* 0x0000002bff50723e */ /* 0x000fe400030006ff */
[----:B------:R-:W-:-:S02]  /*5cd0*/  F2FP.SATFINITE.E4M3.F32.PACK_AB_MERGE_C R78, R86, R85, RZ ;  /* 0x00000055564e723e */ /* 0x000fc400048070ff */
[-C--:B------:R-:W-:Y:S01]  /*5ce0*/  F2FP.F16.E4M3.UNPACK_B R86, R75.reuse.H1 ;  /* 0x0000004bff56723e */ /* 0x080fe200030006ff */
[--C-:B------:R-:W-:Y:S01]  /*5cf0*/  HADD2.F32 R81, -RZ, R80.reuse.H0_H0 ;  /* 0x20000050ff517230 */ /* 0x100fe20000004100 */
[----:B------:R-:W-:Y:S01]  /*5d00*/  F2FP.SATFINITE.E4M3.F32.PACK_AB_MERGE_C R95, R83, R84, RZ ;  /* 0x00000054535f723e */ /* 0x000fe200048070ff */
[----:B------:R-:W-:Y:S01]  /*5d10*/  HADD2.F32 R80, -RZ, R80.H1_H1 ;  /* 0x30000050ff507230 */ /* 0x000fe20000004100 */
[----:B------:R-:W-:Y:S01]  /*5d20*/  F2FP.F16.E4M3.UNPACK_B R83, R74.H1 ;  /* 0x0000004aff53723e */ /* 0x000fe200030006ff */
[--C-:B------:R-:W-:Y:S01]  /*5d30*/  HADD2.F32 R87, -RZ, R86.reuse.H1_H1 ;  /* 0x30000056ff577230 */ /* 0x100fe20000004100 */
[----:B------:R-:W-:Y:S01]  /*5d40*/  F2FP.F16.E4M3.UNPACK_B R79, R42.H1 ;  /* 0x0000002aff4f723e */ /* 0x000fe200030006ff */
[----:B------:R-:W-:Y:S01]  /*5d50*/  HADD2.F32 R86, -RZ, R86.H0_H0 ;  /* 0x20000056ff567230 */ /* 0x000fe20000004100 */
[----:B------:R-:W-:Y:S01]  /*5d60*/  F2FP.F16.E4M3.UNPACK_B R85, R75 ;  /* 0x0000004bff55723e */ /* 0x000fe200020006ff */
[----:B------:R-:W-:Y:S01]  /*5d70*/  HADD2.F32 R84, -RZ, R83.H1_H1 ;  /* 0x30000053ff547230 */ /* 0x000fe20000004100 */
[----:B------:R-:W-:Y:S01]  /*5d80*/  F2FP.F16.E4M3.UNPACK_B R82, R74 ;  /* 0x0000004aff52723e */ /* 0x000fe200020006ff */
[----:B------:R-:W-:Y:S01]  /*5d90*/  FMUL.FTZ R74, R80, R87 ;  /* 0x00000057504a7220 */ /* 0x000fe20000410000 */
[----:B------:R-:W-:-:S02]  /*5da0*/  HADD2.F32 R75, -RZ, R79.H1_H1 ;  /* 0x3000004fff4b7230 */ /* 0x000fc40000004100 */
[C---:B------:R-:W-:Y:S01]  /*5db0*/  FMUL.FTZ R93, R81.reuse, R87 ;  /* 0x00000057515d7220 */ /* 0x040fe20000410000 */
[----:B------:R-:W-:Y:S02]  /*5dc0*/  HADD2.F32 R92, -RZ, R85.H1_H1 ;  /* 0x30000055ff5c7230 */ /* 0x000fe40000004100 */
[----:B------:R-:W-:Y:S01]  /*5dd0*/  FFMA.FTZ R87, R81, R84, -R74 ;  /* 0x0000005451577223 */ /* 0x000fe2000001084a */
[----:B------:R-:W-:Y:S01]  /*5de0*/  HADD2.F32 R79, -RZ, R79.H0_H0 ;  /* 0x2000004fff4f7230 */ /* 0x000fe20000004100 */
[----:B------:R-:W-:Y:S01]  /*5df0*/  F2FP.F16.E4M3.UNPACK_B R43, R43 ;  /* 0x0000002bff2b723e */ /* 0x000fe200020006ff */
[----:B------:R-:W-:Y:S02]  /*5e00*/  HADD2.F32 R74, -RZ, R82.H1_H1 ;  /* 0x30000052ff4a7230 */ /* 0x000fe40000004100 */
[----:B------:R-:W-:Y:S01]  /*5e10*/  FMUL.FTZ R94, R75, R92 ;  /* 0x0000005c4b5e7220 */ /* 0x000fe20000410000 */
[----:B------:R-:W-:Y:S01]  /*5e20*/  F2FP.F16.E4M3.UNPACK_B R42, R42 ;  /* 0x0000002aff2a723e */ /* 0x000fe200020006ff */
[----:B------:R-:W-:Y:S01]  /*5e30*/  FMUL.FTZ R92, R79, R92 ;  /* 0x0000005c4f5c7220 */ /* 0x000fe20000410000 */
[----:B------:R-:W-:-:S02]  /*5e40*/  HADD2.F32 R85, -RZ, R85.H0_H0 ;  /* 0x20000055ff557230 */ /* 0x000fc40000004100 */
[----:B------:R-:W-:Y:S01]  /*5e50*/  FFMA.FTZ R94, R79, R74, -R94 ;  /* 0x0000004a4f5e7223 */ /* 0x000fe2000001085e */
[----:B------:R-:W-:Y:S01]  /*5e60*/  FFMA.FTZ R84, R80, R84, R93 ;  /* 0x0000005450547223 */ /* 0x000fe2000001005d */
[----:B------:R-:W-:Y:S01]  /*5e70*/  FFMA.FTZ R79, R75, R74, R92 ;  /* 0x0000004a4b4f7223 */ /* 0x000fe2000001005c */
[--C-:B------:R-:W-:Y:S01]  /*5e80*/  HADD2.F32 R74, -RZ, R43.reuse.H0_H0 ;  /* 0x2000002bff4a7230 */ /* 0x100fe20000004100 */
[----:B------:R-:W-:Y:S01]  /*5e90*/  F2FP.SATFINITE.E4M3.F32.PACK_AB_MERGE_C R41, R41, R40, R78 ;  /* 0x000000282929723e */ /* 0x000fe2000480704e */
[----:B------:R-:W-:Y:S01]  /*5ea0*/  HADD2.F32 R75, -RZ, R43.H1_H1 ;  /* 0x3000002bff4b7230 */ /* 0x000fe20000004100 */
[----:B------:R-:W-:Y:S01]  /*5eb0*/  F2FP.SATFINITE.E4M3.F32.PACK_AB_MERGE_C R84, R84, R87, RZ ;  /* 0x000000575454723e */ /* 0x000fe200048070ff */
[--C-:B------:R-:W-:Y:S01]  /*5ec0*/  HADD2.F32 R43, -RZ, R42.reuse.H0_H0 ;  /* 0x2000002aff2b7230 */ /* 0x100fe20000004100 */
[----:B------:R-:W-:Y:S01]  /*5ed0*/  F2FP.SATFINITE.E4M3.F32.PACK_AB_MERGE_C R79, R79, R94, RZ ;  /* 0x0000005e4f4f723e */ /* 0x000fe200048070ff */
[----:B------:R-:W-:Y:S02]  /*5ee0*/  HADD2.F32 R42, -RZ, R42.H1_H1 ;  /* 0x3000002aff2a7230 */ /* 0x000fe40000004100 */
[----:B------:R-:W-:Y:S01]  /*5ef0*/  FMUL.FTZ R81, R75, R86 ;  /* 0x000000564b517220 */ /* 0x000fe20000410000 */
[----:B------:R-:W-:-:S02]  /*5f00*/  HADD2.F32 R83, -RZ, R83.H0_H0 ;  /* 0x20000053ff537230 */ /* 0x000fc40000004100 */
        /* <DEDUP_REMOVED lines=8> */
[----:B------:R-:W-:Y:S02]  /*5f90*/  F2FP.SATFINITE.E4M3.F32.PACK_AB_MERGE_C R40, R77, R76, R95 ;  /* 0x0000004c4d28723e */ /* 0x000fe4000480705f */
[----:B------:R-:W-:-:S02]  /*5fa0*/  F2FP.SATFINITE.E4M3.F32.PACK_AB_MERGE_C R43, R86, R81, R84 ;  /* 0x00000051562b723e */ /* 0x000fc40004807054 */
[----:B------:R-:W-:-:S07]  /*5fb0*/  F2FP.SATFINITE.E4M3.F32.PACK_AB_MERGE_C R42, R85, R80, R79 ;  /* 0x00000050552a723e */ /* 0x000fce000480704f */
.L_x_512:
[----:B------:R-:W-:Y:S05]  /*5fc0*/  BSYNC B2 ;  /* 0x0000000000027941 */ /* 0x000fea0003800000 */
.L_x_511:
[----:B-1----:R0:W-:Y:S02]  /*5fd0*/  STG.E.128 desc[UR54][R48.64+0xa0], R40 ;  /* 0x0000a02830007986 */ /* 0x0021e4000c101d36 */
.L_x_490:
[----:B------:R-:W-:Y:S05]  /*5fe0*/  BSYNC B1 ;  /* 0x0000000000017941 */ /* 0x000fea0003800000 */
.L_x_489:
[----:B------:R-:W-:Y:S05]  /*5ff0*/  @P4 BRA `(.L_x_513) ;  /* 0x0000009400044947 */ /* 0x000fea0003800000 */
[----:B------:R-:W-:Y:S01]  /*6000*/  ISETP.NE.AND P2, PT, R34, RZ, PT ;  /* 0x000000ff2200720c */ /* 0x000fe20003f45270 */
[----:B------:R-:W-:-:S12]  /*6010*/  BSSY B1, `(.L_x_514) ;  /* 0x000006f000017945 */ /* 0x000fd80003800000 */
[----:B------:R-:W-:Y:S05]  /*6020*/  @!P2 BRA `(.L_x_515) ;  /* 0x0000000400b4a947 */ /* 0x000fea0003800000 */
[----:B012-4-:R0:W1:Y:S01]  /*6030*/  LDS.128 R40, [R47+0x1c400] ;  /* 0x01c400002f287984 */ /* 0x0170620000000c00 */
[----:B------:R-:W-:Y:S01]  /*6040*/  ISETP.GE.AND P2, PT, R22, R131, PT ;  /* 0x000000831600720c */ /* 0x000fe20003f46270 */
[----:B------:R-:W-:-:S12]  /*6050*/  BSSY B2, `(.L_x_516) ;  /* 0x0000069000027945 */ /* 0x000fd80003800000 */
[----:B0-----:R-:W-:Y:S05]  /*6060*/  @P2 BRA `(.L_x_517) ;  /* 0x00000004009c2947 */ /* 0x001fea0003800000 */
[----:B------:R-:W-:Y:S01]  /*6070*/  SHF.R.U32.HI R70, RZ, 0x8, R71 ;  /* 0x00000008ff467819 */ /* 0x000fe20000011647 */
[----:B-1----:R-:W-:Y:S01]  /*6080*/  IMAD.MOV.U32 R48, RZ, RZ, R40 ;  /* 0x000000ffff307224 */ /* 0x002fe200078e0028 */
[----:B------:R-:W-:Y:S02]  /*6090*/  SHF.R.U32.HI R72, RZ, 0x8, R73 ;  /* 0x00000008ff487819 */ /* 0x000fe40000011649 */
[----:B------:R-:W-:Y:S02]  /*60a0*/  LOP3.LUT R49, R71, 0xff0000ff, RZ, 0xc0, !PT ;  /* 0xff0000ff47317812 */ /* 0x000fe400078ec0ff */
[----:B------:R-:W-:Y:S01]  /*60b0*/  SHF.R.U32.HI R74, RZ, 0x10, R71 ;  /* 0x00000010ff4a7819 */ /* 0x000fe20000011647 */
[----:B------:R-:W-:Y:S01]  /*60c0*/  IMAD.SHL.U32 R72, R72, 0x100, RZ ;  /* 0x0000010048487824 */ /* 0x000fe200078e00ff */
[----:B------:R-:W-:Y:S02]  /*60d0*/  SHF.L.U32 R70, R70, 0x8, RZ ;  /* 0x0000000846467819 */ /* 0x000fe400000006ff */
[----:B------:R-:W-:-:S02]  /*60e0*/  LOP3.LUT R71, R73, 0xff0000ff, RZ, 0xc0, !PT ;  /* 0xff0000ff49477812 */ /* 0x000fc400078ec0ff */
[----:B------:R-:W-:Y:S02]  /*60f0*/  SHF.R.U32.HI R73, RZ, 0x10, R73 ;  /* 0x00000010ff497819 */ /* 0x000fe40000011649 */
[----:B------:R-:W-:Y:S01]  /*6100*/  LOP3.LUT R49, R49, 0xff00, R70, 0xf8, !PT ;  /* 0x0000ff0031317812 */ /* 0x000fe200078ef846 */
[----:B------:R-:W-:Y:S01]  /*6110*/  IMAD.U32 R70, R74, 0x10000, RZ ;  /* 0x000100004a467824 */ /* 0x000fe200078e00ff */
[----:B------:R-:W-:Y:S02]  /*6120*/  LOP3.LUT R72, R71, 0xff00, R72, 0xf8, !PT ;  /* 0x0000ff0047487812 */ /* 0x000fe400078ef848 */
[----:B------:R-:W-:Y:S02]  /*6130*/  SHF.L.U32 R73, R73, 0x10, RZ ;  /* 0x0000001049497819 */ /* 0x000fe400000006ff */
[----:B------:R-:W-:Y:S02]  /*6140*/  F2FP.F16.E4M3.UNPACK_B R40, R41 ;  /* 0x00000029ff28723e */ /* 0x000fe400020006ff */
[----:B------:R-:W-:-:S02]  /*6150*/  F2FP.F16.E4M3.UNPACK_B R71, R153.H1 ;  /* 0x00000099ff47723e */ /* 0x000fc400030006ff */
[----:B------:R-:W-:Y:S01]  /*6160*/  LOP3.LUT R74, R49, 0xff0000, R70, 0xf8, !PT ;  /* 0x00ff0000314a7812 */ /* 0x000fe200078ef846 */
[--C-:B------:R-:W-:Y:S01]  /*6170*/  HADD2.F32 R49, -RZ, R40.reuse.H1_H1 ;  /* 0x30000028ff317230 */ /* 0x100fe20000004100 */
[----:B------:R-:W-:Y:S01]  /*6180*/  LOP3.LUT R77, R72, 0xff0000, R73, 0xf8, !PT ;  /* 0x00ff0000484d7812 */ /* 0x000fe200078ef849 */
[--C-:B------:R-:W-:Y:S01]  /*6190*/  HADD2.F32 R75, -RZ, R71.reuse.H0_H0 ;  /* 0x20000047ff4b7230 */ /* 0x100fe20000004100 */
[----:B------:R-:W-:Y:S01]  /*61a0*/  F2FP.F16.E4M3.UNPACK_B R72, R152.H1 ;  /* 0x00000098ff48723e */ /* 0x000fe200030006ff */
[----:B------:R-:W-:Y:S01]  /*61b0*/  HADD2.F32 R40, -RZ, R40.H0_H0 ;  /* 0x20000028ff287230 */ /* 0x000fe20000004100 */
[----:B------:R-:W-:Y:S01]  /*61c0*/  F2FP.F16.E4M3.UNPACK_B R41, R41.H1 ;  /* 0x00000029ff29723e */ /* 0x000fe200030006ff */
[----:B------:R-:W-:Y:S02]  /*61d0*/  HADD2.F32 R76, -RZ, R71.H1_H1 ;  /* 0x30000047ff4c7230 */ /* 0x000fe40000004100 */
[----:B------:R-:W-:Y:S01]  /*61e0*/  FMUL.FTZ R79, R49, R75 ;  /* 0x0000004b314f7220 */ /* 0x000fe20000410000 */
[----:B------:R-:W-:-:S02]  /*61f0*/  HADD2.F32 R73, -RZ, R72.H0_H0 ;  /* 0x20000048ff497230 */ /* 0x000fc40000004100 */
[----:B------:R-:W-:Y:S01]  /*6200*/  FMUL.FTZ R78, R40, R75 ;  /* 0x0000004b284e7220 */ /* 0x000fe20000410000 */
[--C-:B------:R-:W-:Y:S01]  /*6210*/  HADD2.F32 R71, -RZ, R41.reuse.H1_H1 ;  /* 0x30000029ff477230 */ /* 0x100fe20000004100 */
[----:B------:R-:W-:Y:S01]  /*6220*/  F2FP.F16.E4M3.UNPACK_B R153, R153 ;  /* 0x00000099ff99723e */ /* 0x000fe200020006ff */
[----:B------:R-:W-:Y:S02]  /*6230*/  HADD2.F32 R70, -RZ, R41.H0_H0 ;  /* 0x20000029ff467230 */ /* 0x000fe40000004100 */
[-C--:B------:R-:W-:Y:S01]  /*6240*/  FFMA.FTZ R41, R49, R73.reuse, R78 ;  /* 0x0000004931297223 */ /* 0x080fe2000001004e */
[----:B------:R-:W-:Y:S02]  /*6250*/  HADD2.F32 R72, -RZ, R72.H1_H1 ;  /* 0x30000048ff487230 */ /* 0x000fe40000004100 */
[C---:B------:R-:W-:Y:S01]  /*6260*/  FMUL.FTZ R75, R71.reuse, R76 ;  /* 0x0000004c474b7220 */ /* 0x040fe20000410000 */
[----:B------:R-:W-:Y:S01]  /*6270*/  F2FP.F16.E4M3.UNPACK_B R49, R48.H1 ;  /* 0x00000030ff31723e */ /* 0x000fe200030006ff */
[----:B------:R-:W-:Y:S01]  /*6280*/  FMUL.FTZ R76, R70, R76 ;  /* 0x0000004c464c7220 */ /* 0x000fe20000410000 */
[----:B------:R-:W-:Y:S01]  /*6290*/  FFMA.FTZ R40, R40, R73, -R79 ;  /* 0x0000004928287223 */ /* 0x000fe2000001084f */
[----:B------:R-:W-:Y:S01]  /*62a0*/  FFMA.FTZ R80, R70, R72, -R75 ;  /* 0x0000004846507223 */ /* 0x000fe2000001084b */
[----:B------:R-:W-:Y:S01]  /*62b0*/  F2FP.F16.E4M3.UNPACK_B R48, R48 ;  /* 0x00000030ff30723e */ /* 0x000fe200020006ff */
[----:B------:R-:W-:Y:S01]  /*62c0*/  FFMA.FTZ R81, R71, R72, R76 ;  /* 0x0000004847517223 */ /* 0x000fe2000001004c */
[----:B------:R-:W-:Y:S01]  /*62d0*/  F2FP.F16.E4M3.UNPACK_B R152, R152 ;  /* 0x00000098ff98723e */ /* 0x000fe200020006ff */
[----:B------:R-:W-:-:S02]  /*62e0*/  HADD2.F32 R73, -RZ, R153.H1_H1 ;  /* 0x30000099ff497230 */ /* 0x000fc40000004100 */
[--C-:B------:R-:W-:Y:S01]  /*62f0*/  HADD2.F32 R70, -RZ, R49.reuse.H0_H0 ;  /* 0x20000031ff467230 */ /* 0x100fe20000004100 */
[----:B------:R-:W-:Y:S01]  /*6300*/  F2FP.SATFINITE.E4M3.F32.PACK_AB_MERGE_C R83, R81, R80, RZ ;  /* 0x000000505153723e */ /* 0x000fe200048070ff */
[----:B------:R-:W-:Y:S02]  /*6310*/  HADD2.F32 R71, -RZ, R49.H1_H1 ;  /* 0x30000031ff477230 */ /* 0x000fe40000004100 */
[----:B------:R-:W-:Y:S02]  /*6320*/  HADD2.F32 R49, -RZ, R48.H0_H0 ;  /* 0x20000030ff317230 */ /* 0x000fe40000004100 */
[-C--:B------:R-:W-:Y:S01]  /*6330*/  FMUL.FTZ R78, R70, R73.reuse ;  /* 0x00000049464e7220 */ /* 0x080fe20000410000 */
[----:B------:R-:W-:Y:S02]  /*6340*/  HADD2.F32 R72, -RZ, R152.H1_H1 ;  /* 0x30000098ff487230 */ /* 0x000fe40000004100 */
[----:B------:R-:W-:Y:S01]  /*6350*/  FMUL.FTZ R75, R71, R73 ;  /* 0x00000049474b7220 */ /* 0x000fe20000410000 */
[----:B------:R-:W-:Y:S01]  /*6360*/  HADD2.F32 R153, -RZ, R153.H0_H0 ;  /* 0x20000099ff997230 */ /* 0x000fe20000004100 */
[----:B------:R-:W-:Y:S01]  /*6370*/  F2FP.SATFINITE.E4M3.F32.PACK_AB_MERGE_C R41, R41, R40, R83 ;  /* 0x000000282929723e */ /* 0x000fe20004807053 */
[----:B------:R-:W-:-:S02]  /*6380*/  HADD2.F32 R48, -RZ, R48.H1_H1 ;  /* 0x30000030ff307230 */ /* 0x000fc40000004100 */
[-C--:B------:R-:W-:Y:S01]  /*6390*/  FFMA.FTZ R75, R70, R72.reuse, -R75 ;  /* 0x00000048464b7223 */ /* 0x080fe2000001084b */
[----:B------:R-:W-:Y:S02]  /*63a0*/  HADD2.F32 R152, -RZ, R152.H0_H0 ;  /* 0x20000098ff987230 */ /* 0x000fe40000004100 */
[----:B------:R-:W-:Y:S01]  /*63b0*/  FFMA.FTZ R78, R71, R72, R78 ;  /* 0x00000048474e7223 */ /* 0x000fe2000001004e */
[-C--:B------:R-:W-:Y:S01]  /*63c0*/  F2FP.F16.E4M3.UNPACK_B R72, R74.reuse.H1 ;  /* 0x0000004aff48723e */ /* 0x080fe200030006ff */
[-C--:B------:R-:W-:Y:S01]  /*63d0*/  FMUL.FTZ R76, R48, R153.reuse ;  /* 0x00000099304c7220 */ /* 0x080fe20000410000 */
[C---:B------:R-:W-:Y:S01]  /*63e0*/  FMUL.FTZ R153, R49.reuse, R153 ;  /* 0x0000009931997220 */ /* 0x040fe20000410000 */
[----:B------:R-:W-:Y:S02]  /*63f0*/  F2FP.F16.E4M3.UNPACK_B R74, R74 ;  /* 0x0000004aff4a723e */ /* 0x000fe400020006ff */
[-C--:B------:R-:W-:Y:S01]  /*6400*/  FFMA.FTZ R79, R49, R152.reuse, -R76 ;  /* 0x00000098314f7223 */ /* 0x080fe2000001084c */
[----:B------:R-:W-:Y:S01]  /*6410*/  F2FP.SATFINITE.E4M3.F32.PACK_AB_MERGE_C R82, R78, R75, RZ ;  /* 0x0000004b4e52723e */ /* 0x000fe200048070ff */
[----:B------:R-:W-:Y:S01]  /*6420*/  FFMA.FTZ R152, R48, R152, R153 ;  /* 0x0000009830987223 */ /* 0x000fe20000010099 */
[----:B------:R-:W-:Y:S01]  /*6430*/  F2FP.F16.E4M3.UNPACK_B R49, R43.H1 ;  /* 0x0000002bff31723e */ /* 0x000fe200030006ff */
[--C-:B------:R-:W-:Y:S01]  /*6440*/  HADD2.F32 R73, -RZ, R72.reuse.H1_H1 ;  /* 0x30000048ff497230 */ /* 0x100fe20000004100 */
[-C--:B------:R-:W-:Y:S01]  /*6450*/  F2FP.F16.E4M3.UNPACK_B R75, R77.reuse.H1 ;  /* 0x0000004dff4b723e */ /* 0x080fe200030006ff */
[----:B------:R-:W-:Y:S01]  /*6460*/  HADD2.F32 R72, -RZ, R72.H0_H0 ;  /* 0x20000048ff487230 */ /* 0x000fe20000004100 */
[-C--:B------:R-:W-:Y:S01]  /*6470*/  F2FP.F16.E4M3.UNPACK_B R48, R42.reuse.H1 ;  /* 0x0000002aff30723e */ /* 0x080fe200030006ff */
[----:B------:R-:W-:Y:S01]  /*6480*/  HADD2.F32 R71, -RZ, R49.H1_H1 ;  /* 0x30000031ff477230 */ /* 0x000fe20000004100 */
[----:B------:R-:W-:Y:S01]  /*6490*/  F2FP.F16.E4M3.UNPACK_B R77, R77 ;  /* 0x0000004dff4d723e */ /* 0x000fe200020006ff */
[----:B------:R-:W-:Y:S01]  /*64a0*/  HADD2.F32 R78, -RZ, R75.H1_H1 ;  /* 0x3000004bff4e7230 */ /* 0x000fe20000004100 */
[----:B------:R-:W-:Y:S01]  /*64b0*/  F2FP.F16.E4M3.UNPACK_B R43, R43 ;  /* 0x0000002bff2b723e */ /* 0x000fe200020006ff */
[----:B------:R-:W-:Y:S01]  /*64c0*/  HADD2.F32 R70, -RZ, R49.H0_H0 ;  /* 0x20000031ff467230 */ /* 0x000fe20000004100 */
[----:B------:R-:W-:Y:S01]  /*64d0*/  F2FP.F16.E4M3.UNPACK_B R42, R42 ;  /* 0x0000002aff2a723e */ /* 0x000fe200020006ff */
[----:B------:R-:W-:-:S02]  /*64e0*/  HADD2.F32 R49, -RZ, R48.H1_H1 ;  /* 0x30000030ff317230 */ /* 0x000fc40000004100 */
[-C--:B------:R-:W-:Y:S01]  /*64f0*/  FMUL.FTZ R81, R71, R78.reuse ;  /* 0x0000004e47517220 */ /* 0x080fe20000410000 */
[--C-:B------:R-:W-:Y:S02]  /*6500*/  HADD2.F32 R76, -RZ, R77.reuse.H1_H1 ;  /* 0x3000004dff4c7230 */ /* 0x100fe40000004100 */
[C---:B------:R-:W-:Y:S01]  /*6510*/  FMUL.FTZ R78, R70.reuse, R78 ;  /* 0x0000004e464e7220 */ /* 0x040fe20000410000 */
[----:B------:R-:W-:Y:S02]  /*6520*/  HADD2.F32 R48, -RZ, R48.H0_H0 ;  /* 0x20000030ff307230 */ /* 0x000fe40000004100 */
[----:B------:R-:W-:Y:S01]  /*6530*/  FFMA.FTZ R80, R70, R73, -R81 ;  /* 0x0000004946507223 */ /* 0x000fe20000010851 */
[----:B------:R-:W-:Y:S02]  /*6540*/  HADD2.F32 R70, -RZ, R74.H1_H1 ;  /* 0x3000004aff467230 */ /* 0x000fe40000004100 */
[----:B------:R-:W-:Y:S01]  /*6550*/  FMUL.FTZ R81, R49, R76 ;  /* 0x0000004c31517220 */ /* 0x000fe20000410000 */
[----:B------:R-:W-:-:S02]  /*6560*/  HADD2.F32 R77, -RZ, R77.H0_H0 ;  /* 0x2000004dff4d7230 */ /* 0x000fc40000004100 */
[C---:B------:R-:W-:Y:S01]  /*6570*/  FMUL.FTZ R76, R48.reuse, R76 ;  /* 0x0000004c304c7220 */ /* 0x040fe20000410000 */
[----:B------:R-:W-:Y:S02]  /*6580*/  HADD2.F32 R75, -RZ, R75.H0_H0 ;  /* 0x2000004bff4b7230 */ /* 0x000fe40000004100 */
[-C--:B------:R-:W-:Y:S01]  /*6590*/  FFMA.FTZ R81, R48, R70.reuse, -R81 ;  /* 0x0000004630517223 */ /* 0x080fe20000010851 */
[--C-:B------:R-:W-:Y:S02]  /*65a0*/  HADD2.F32 R48, -RZ, R43.reuse.H0_H0 ;  /* 0x2000002bff307230 */ /* 0x100fe40000004100 */
[----:B------:R-:W-:Y:S01]  /*65b0*/  FFMA.FTZ R76, R49, R70, R76 ;  /* 0x00000046314c7223 */ /* 0x000fe2000001004c */
[----:B------:R-:W-:Y:S02]  /*65c0*/  HADD2.F32 R49, -RZ, R43.H1_H1 ;  /* 0x3000002bff317230 */ /* 0x000fe40000004100 */
[----:B------:R-:W-:Y:S01]  /*65d0*/  FFMA.FTZ R73, R71, R73, R78 ;  /* 0x0000004947497223 */ /* 0x000fe2000001004e */
[----:B------:R-:W-:-:S02]  /*65e0*/  HADD2.F32 R43, -RZ, R42.H0_H0 ;  /* 0x2000002aff2b7230 */ /* 0x000fc40000004100 */
[-C--:B------:R-:W-:Y:S01]  /*65f0*/  FMUL.FTZ R78, R48, R75.reuse ;  /* 0x0000004b304e7220 */ /* 0x080fe20000410000 */
[----:B------:R-:W-:Y:S02]  /*6600*/  HADD2.F32 R42, -RZ, R42.H1_H1 ;  /* 0x3000002aff2a7230 */ /* 0x000fe40000004100 */
[C---:B------:R-:W-:Y:S01]  /*6610*/  FMUL.FTZ R71, R49.reuse, R75 ;  /* 0x0000004b31477220 */ /* 0x040fe20000410000 */
[----:B------:R-:W-:Y:S02]  /*6620*/  HADD2.F32 R74, -RZ, R74.H0_H0 ;  /* 0x2000004aff4a7230 */ /* 0x000fe40000004100 */
[-C--:B------:R-:W-:Y:S01]  /*6630*/  FFMA.FTZ R78, R49, R72.reuse, R78 ;  /* 0x00000048314e7223 */ /* 0x080fe2000001004e */
[----:B------:R-:W-:Y:S01]  /*6640*/  F2FP.SATFINITE.E4M3.F32.PACK_AB_MERGE_C R76, R76, R81, RZ ;  /* 0x000000514c4c723e */ /* 0x000fe200048070ff */
[-C--:B------:R-:W-:Y:S01]  /*6650*/  FMUL.FTZ R70, R42, R77.reuse ;  /* 0x0000004d2a467220 */ /* 0x080fe20000410000 */
[----:B------:R-:W-:Y:S01]  /*6660*/  FMUL.FTZ R77, R43, R77 ;  /* 0x0000004d2b4d7220 */ /* 0x000fe20000410000 */
[----:B------:R-:W-:Y:S01]  /*6670*/  FFMA.FTZ R71, R48, R72, -R71 ;  /* 0x0000004830477223 */ /* 0x000fe20000010847 */
[----:B------:R-:W-:Y:S01]  /*6680*/  F2FP.SATFINITE.E4M3.F32.PACK_AB_MERGE_C R73, R73, R80, RZ ;  /* 0x000000504949723e */ /* 0x000fe200048070ff */
[-C--:B------:R-:W-:Y:S01]  /*6690*/  FFMA.FTZ R70, R43, R74.reuse, -R70 ;  /* 0x0000004a2b467223 */ /* 0x080fe20000010846 */
[----:B------:R-:W-:Y:S01]  /*66a0*/  FFMA.FTZ R77, R42, R74, R77 ;  /* 0x0000004a2a4d7223 */ /* 0x000fe2000001004d */
[----:B------:R-:W-:-:S02]  /*66b0*/  F2FP.SATFINITE.E4M3.F32.PACK_AB_MERGE_C R40, R152, R79, R82 ;  /* 0x0000004f9828723e */ /* 0x000fc40004807052 */
[----:B------:R-:W-:Y:S02]  /*66c0*/  F2FP.SATFINITE.E4M3.F32.PACK_AB_MERGE_C R43, R78, R71, R73 ;  /* 0x000000474e2b723e */ /* 0x000fe40004807049 */
[----:B------:R-:W-:-:S07]  /*66d0*/  F2FP.SATFINITE.E4M3.F32.PACK_AB_MERGE_C R42, R77, R70, R76 ;  /* 0x000000464d2a723e */ /* 0x000fce000480704c */
.L_x_517:
[----:B------:R-:W-:Y:S05]  /*66e0*/  BSYNC B2 ;  /* 0x0000000000027941 */ /* 0x000fea0003800000 */
.L_x_516:
[----:B-1----:R0:W-:Y:S02]  /*66f0*/  STG.E.128 desc[UR54][R44.64], R40 ;  /* 0x000000282c007986 */ /* 0x0021e4000c101d36 */
.L_x_515:
[----:B------:R-:W-:Y:S05]  /*6700*/  BSYNC B1 ;  /* 0x0000000000017941 */ /* 0x000fea0003800000 */
.L_x_514:
[----:B------:R-:W-:Y:S01]  /*6710*/  ISETP.NE.AND P2, PT, R35, RZ, PT ;  /* 0x000000ff2300720c */ /* 0x000fe20003f45270 */
[----:B------:R-:W-:-:S12]  /*6720*/  BSSY B1, `(.L_x_518) ;  /* 0x000006f000017945 */ /* 0x000fd80003800000 */
[----:B------:R-:W-:Y:S05]  /*6730*/  @!P2 BRA `(.L_x_519) ;  /* 0x0000000400b4a947 */ /* 0x000fea0003800000 */
[----:B012-4-:R0:W1:Y:S01]  /*6740*/  LDS.128 R40, [R46+0x1c400] ;  /* 0x01c400002e287984 */ /* 0x0170620000000c00 */
[----:B------:R-:W-:Y:S01]  /*6750*/  ISETP.GE.AND P2, PT, R171, R131, PT ;  /* 0x00000083ab00720c */ /* 0x000fe20003f46270 */
[----:B------:R-:W-:-:S12]  /*6760*/  BSSY B2, `(.L_x_520) ;  /* 0x0000069000027945 */ /* 0x000fd80003800000 */
[----:B0-----:R-:W-:Y:S05]  /*6770*/  @P2 BRA `(.L_x_521) ;  /* 0x00000004009c2947 */ /* 0x001fea0003800000 */
[--C-:B------:R-:W-:Y:S01]  /*6780*/  SHF.R.U32.HI R71, RZ, 0x10, R67.reuse ;  /* 0x00000010ff477819 */ /* 0x100fe20000011643 */
[----:B-1----:R-:W-:Y:S01]  /*6790*/  IMAD.MOV.U32 R48, RZ, RZ, R40 ;  /* 0x000000ffff307224 */ /* 0x002fe200078e0028 */
[----:B------:R-:W-:Y:S02]  /*67a0*/  SHF.R.U32.HI R49, RZ, 0x8, R67 ;  /* 0x00000008ff317819 */ /* 0x000fe40000011643 */
[----:B------:R-:W-:Y:S02]  /*67b0*/  LOP3.LUT R66, R67, 0xff0000ff, RZ, 0xc0, !PT ;  /* 0xff0000ff43427812 */ /* 0x000fe400078ec0ff */
[--C-:B------:R-:W-:Y:S01]  /*67c0*/  SHF.R.U32.HI R67, RZ, 0x8, R69.reuse ;  /* 0x00000008ff437819 */ /* 0x100fe20000011645 */
[----:B------:R-:W-:Y:S01]  /*67d0*/  IMAD.SHL.U32 R49, R49, 0x100, RZ ;  /* 0x0000010031317824 */ /* 0x000fe200078e00ff */
[----:B------:R-:W-:Y:S02]  /*67e0*/  SHF.R.U32.HI R70, RZ, 0x10, R69 ;  /* 0x00000010ff467819 */ /* 0x000fe40000011645 */
[----:B------:R-:W-:Y:S01]  /*67f0*/  LOP3.LUT R68, R69, 0xff0000ff, RZ, 0xc0, !PT ;  /* 0xff0000ff45447812 */ /* 0x000fe200078ec0ff */
[----:B------:R-:W-:Y:S01]  /*6800*/  IMAD.SHL.U32 R67, R67, 0x100, RZ ;  /* 0x0000010043437824 */ /* 0x000fe200078e00ff */
[----:B------:R-:W-:-:S02]  /*6810*/  LOP3.LUT R66, R66, 0xff00, R49, 0xf8, !PT ;  /* 0x0000ff0042427812 */ /* 0x000fc400078ef831 */
[----:B------:R-:W-:Y:S02]  /*6820*/  SHF.L.U32 R49, R71, 0x10, RZ ;  /* 0x0000001047317819 */ /* 0x000fe400000006ff */
[----:B------:R-:W-:Y:S01]  /*6830*/  LOP3.LUT R69, R68, 0xff00, R67, 0xf8, !PT ;  /* 0x0000ff0044457812 */ /* 0x000fe200078ef843 */
[----:B------:R-:W-:Y:S01]  /*6840*/  IMAD.U32 R68, R70, 0x10000, RZ ;  /* 0x0001000046447824 */ /* 0x000fe200078e00ff */
[----:B------:R-:W-:Y:S02]  /*6850*/  F2FP.F16.E4M3.UNPACK_B R40, R41 ;  /* 0x00000029ff28723e */ /* 0x000fe400020006ff */
[----:B------:R-:W-:Y:S02]  /*6860*/  F2FP.F16.E4M3.UNPACK_B R67, R150.H1 ;  /* 0x00000096ff43723e */ /* 0x000fe400030006ff */
[----:B------:R-:W-:Y:S01]  /*6870*/  LOP3.LUT R70, R66, 0xff0000, R49, 0xf8, !PT ;  /* 0x00ff000042467812 */ /* 0x000fe200078ef831 */
[--C-:B------:R-:W-:Y:S01]  /*6880*/  HADD2.F32 R49, -RZ, R40.reuse.H1_H1 ;  /* 0x30000028ff317230 */ /* 0x100fe20000004100 */
[----:B------:R-:W-:Y:S01]  /*6890*/  LOP3.LUT R73, R69, 0xff0000, R68, 0xf8, !PT ;  /* 0x00ff000045497812 */ /* 0x000fe200078ef844 */
[--C-:B------:R-:W-:Y:S01]  /*68a0*/  HADD2.F32 R71, -RZ, R67.reuse.H0_H0 ;  /* 0x20000043ff477230 */ /* 0x100fe20000004100 */
[----:B------:R-:W-:Y:S01]  /*68b0*/  F2FP.F16.E4M3.UNPACK_B R68, R149.H1 ;  /* 0x00000095ff44723e */ /* 0x000fe200030006ff */
[----:B------:R-:W-:Y:S01]  /*68c0*/  HADD2.F32 R40, -RZ, R40.H0_H0 ;  /* 0x20000028ff287230 */ /* 0x000fe20000004100 */
[----:B------:R-:W-:Y:S01]  /*68d0*/  F2FP.F16.E4M3.UNPACK_B R41, R41.H1 ;  /* 0x00000029ff29723e */ /* 0x000fe200030006ff */
[----:B------:R-:W-:-:S02]  /*68e0*/  HADD2.F32 R72, -RZ, R67.H1_H1 ;  /* 0x30000043ff487230 */ /* 0x000fc40000004100 */
[CC--:B------:R-:W-:Y:S01]  /*68f0*/  FMUL.FTZ R75, R49.reuse, R71.reuse ;  /* 0x00000047314b7220 */ /* 0x0c0fe20000410000 */
[--C-:B------:R-:W-:Y:S02]  /*6900*/  HADD2.F32 R69, -RZ, R68.reuse.H0_H0 ;  /* 0x20000044ff457230 */ /* 0x100fe40000004100 */
        /* <DEDUP_REMOVED lines=28> */
[CC--:B------:R-:W-:Y:S01]  /*6ad0*/  FMUL.FTZ R69, R49.reuse, R150.reuse ;  /* 0x0000009631457220 */ /* 0x0c0fe20000410000 */
[----:B------:R-:W-:Y:S01]  /*6ae0*/  FMUL.FTZ R72, R48, R150 ;  /* 0x0000009630487220 */ /* 0x000fe20000410000 */
[----:B------:R-:W-:Y:S02]  /*6af0*/  F2FP.F16.E4M3.UNPACK_B R68, R70.H1 ;  /* 0x00000046ff44723e */ /* 0x000fe400030006ff */
[----:B------:R-:W-:Y:S01]  /*6b00*/  F2FP.SATFINITE.E4M3.F32.PACK_AB_MERGE_C R79, R74, R71, RZ ;  /* 0x000000474a4f723e */ /* 0x000fe200048070ff */
[----:B------:R-:W-:Y:S01]  /*6b10*/  FFMA.FTZ R75, R49, R149, -R72 ;  /* 0x00000095314b7223 */ /* 0x000fe20000010848 */
[----:B------:R-:W-:Y:S01]  /*6b20*/  F2FP.F16.E4M3.UNPACK_B R49, R43.H1 ;  /* 0x0000002bff31723e */ /* 0x000fe200030006ff */
[----:B------:R-:W-:Y:S01]  /*6b30*/  FFMA.FTZ R76, R48, R149, R69 ;  /* 0x00000095304c7223 */ /* 0x000fe20000010045 */
[-C--:B------:R-:W-:Y:S01]  /*6b40*/  F2FP.F16.E4M3.UNPACK_B R71, R73.reuse.H1 ;  /* 0x00000049ff47723e */ /* 0x080fe200030006ff */
[----:B------:R-:W-:Y:S01]  /*6b50*/  HADD2.F32 R69, -RZ, R68.H1_H1 ;  /* 0x30000044ff457230 */ /* 0x000fe20000004100 */
[----:B------:R-:W-:Y:S01]  /*6b60*/  F2FP.F16.E4M3.UNPACK_B R48, R42.H1 ;  /* 0x0000002aff30723e */ /* 0x000fe200030006ff */
        /* <DEDUP_REMOVED lines=14> */
[----:B------:R-:W-:Y:S01]  /*6c50*/  F2FP.F16.E4M3.UNPACK_B R42, R42 ;  /* 0x0000002aff2a723e */ /* 0x000fe200020006ff */
[----:B------:R-:W-:Y:S01]  /*6c60*/  FMUL.FTZ R72, R48, R72 ;  /* 0x0000004830487220 */ /* 0x000fe20000410000 */
[----:B------:R-:W-:-:S02]  /*6c70*/  HADD2.F32 R73, -RZ, R73.H0_H0 ;  /* 0x20000049ff497230 */ /* 0x000fc40000004100 */
[-C--:B------:R-:W-:Y:S01]  /*6c80*/  FFMA.FTZ R77, R48, R66.reuse, -R77 ;  /* 0x00000042304d7223 */ /* 0x080fe2000001084d */
[--C-:B------:R-:W-:Y:S02]  /*6c90*/  HADD2.F32 R48, -RZ, R43.reuse.H0_H0 ;  /* 0x2000002bff307230 */ /* 0x100fe40000004100 */
[----:B------:R-:W-:Y:S01]  /*6ca0*/  FFMA.FTZ R72, R49, R66, R72 ;  /* 0x0000004231487223 */ /* 0x000fe20000010048 */
[----:B------:R-:W-:Y:S02]  /*6cb0*/  HADD2.F32 R49, -RZ, R43.H1_H1 ;  /* 0x3000002bff317230 */ /* 0x000fe40000004100 */
[----:B------:R-:W-:Y:S01]  /*6cc0*/  FFMA.FTZ R69, R67, R69, R74 ;  /* 0x0000004543457223 */ /* 0x000fe2000001004a */
[--C-:B------:R-:W-:Y:S01]  /*6cd0*/  HADD2.F32 R43, -RZ, R42.reuse.H0_H0 ;  /* 0x2000002aff2b7230 */ /* 0x100fe20000004100 */
[----:B------:R-:W-:Y:S01]  /*6ce0*/  F2FP.SATFINITE.E4M3.F32.PACK_AB_MERGE_C R40, R76, R75, R79 ;  /* 0x0000004b4c28723e */ /* 0x000fe2000480704f */
[----:B------:R-:W-:Y:S01]  /*6cf0*/  HADD2.F32 R42, -RZ, R42.H1_H1 ;  /* 0x3000002aff2a7230 */ /* 0x000fe20000004100 */
[----:B------:R-:W-:Y:S01]  /*6d00*/  F2FP.SATFINITE.E4M3.F32.PACK_AB_MERGE_C R72, R72, R77, RZ ;  /* 0x0000004d4848723e */ /* 0x000fe200048070ff */
[----:B------:R-:W-:Y:S01]  /*6d10*/  HADD2.F32 R71, -RZ, R71.H0_H0 ;  /* 0x20000047ff477230 */ /* 0x000fe20000004100 */
[----:B------:R-:W-:Y:S01]  /*6d20*/  F2FP.SATFINITE.E4M3.F32.PACK_AB_MERGE_C R69, R69, R78, RZ ;  /* 0x0000004e4545723e */ /* 0x000fe200048070ff */
[----:B------:R-:W-:-:S02]  /*6d30*/  HADD2.F32 R68, -RZ, R68.H0_H0 ;  /* 0x20000044ff447230 */ /* 0x000fc40000004100 */
[----:B------:R-:W-:Y:S01]  /*6d40*/  FMUL.FTZ R66, R42, R73 ;  /* 0x000000492a427220 */ /* 0x000fe20000410000 */
[----:B------:R-:W-:Y:S02]  /*6d50*/  HADD2.F32 R70, -RZ, R70.H0_H0 ;  /* 0x20000046ff467230 */ /* 0x000fe40000004100 */
[-C--:B------:R-:W-:Y:S01]  /*6d60*/  FMUL.FTZ R67, R49, R71.reuse ;  /* 0x0000004731437220 */ /* 0x080fe20000410000 */
[C---:B------:R-:W-:Y:S01]  /*6d70*/  FMUL.FTZ R74, R48.reuse, R71 ;  /* 0x00000047304a7220 */ /* 0x040fe20000410000 */
[----:B------:R-:W-:Y:S02]  /*6d80*/  FMUL.FTZ R73, R43, R73 ;  /* 0x000000492b497220 */ /* 0x000fe40000410000 */
[-C--:B------:R-:W-:Y:S01]  /*6d90*/  FFMA.FTZ R67, R48, R68.reuse, -R67 ;  /* 0x0000004430437223 */ /* 0x080fe20000010843 */
[----:B------:R-:W-:Y:S01]  /*6da0*/  FFMA.FTZ R74, R49, R68, R74 ;  /* 0x00000044314a7223 */ /* 0x000fe2000001004a */
[-C--:B------:R-:W-:Y:S01]  /*6db0*/  FFMA.FTZ R66, R43, R70.reuse, -R66 ;  /* 0x000000462b427223 */ /* 0x080fe20000010842 */
[----:B------:R-:W-:-:S03]  /*6dc0*/  FFMA.FTZ R73, R42, R70, R73 ;  /* 0x000000462a497223 */ /* 0x000fc60000010049 */
[----:B------:R-:W-:Y:S02]  /*6dd0*/  F2FP.SATFINITE.E4M3.F32.PACK_AB_MERGE_C R43, R74, R67, R69 ;  /* 0x000000434a2b723e */ /* 0x000fe40004807045 */
[----:B------:R-:W-:-:S07]  /*6de0*/  F2FP.SATFINITE.E4M3.F32.PACK_AB_MERGE_C R42, R73, R66, R72 ;  /* 0x00000042492a723e */ /* 0x000fce0004807048 */
.L_x_521:
[----:B------:R-:W-:Y:S05]  /*6df0*/  BSYNC B2 ;  /* 0x0000000000027941 */ /* 0x000fea0003800000 */
.L_x_520:
[----:B-1----:R0:W-:Y:S02]  /*6e00*/  STG.E.128 desc[UR54][R44.64+0x20], R40 ;  /* 0x000020282c007986 */ /* 0x0021e4000c101d36 */
.L_x_519:
[----:B------:R-:W-:Y:S05]  /*6e10*/  BSYNC B1 ;  /* 0x0000000000017941 */ /* 0x000fea0003800000 */
.L_x_518:
        /* <DEDUP_REMOVED lines=9> */
[----:B------:R-:W-:Y:S01]  /*6eb0*/  LOP3.LUT R49, R63, 0xff0000ff, RZ, 0xc0, !PT ;  /* 0xff0000ff3f317812 */ /* 0x000fe200078ec0ff */
[----:B------:R-:W-:Y:S01]  /*6ec0*/  IMAD.SHL.U32 R62, R62, 0x100, RZ ;  /* 0x000001003e3e7824 */ /* 0x000fe200078e00ff */
[----:B------:R-:W-:Y:S01]  /*6ed0*/  SHF.R.U32.HI R66, RZ, 0x10, R63 ;  /* 0x00000010ff427819 */ /* 0x000fe2000001163f */
[----:B------:R-:W-:Y:S01]  /*6ee0*/  IMAD.SHL.U32 R64, R64, 0x100, RZ ;  /* 0x0000010040407824 */ /* 0x000fe200078e00ff */
[----:B------:R-:W-:Y:S02]  /*6ef0*/  LOP3.LUT R63, R65, 0xff0000ff, RZ, 0xc0, !PT ;  /* 0xff0000ff413f7812 */ /* 0x000fe400078ec0ff */
[----:B------:R-:W-:-:S02]  /*6f00*/  SHF.R.U32.HI R65, RZ, 0x10, R65 ;  /* 0x00000010ff417819 */ /* 0x000fc40000011641 */
[----:B------:R-:W-:Y:S01]  /*6f10*/  LOP3.LUT R49, R49, 0xff00, R62, 0xf8, !PT ;  /* 0x0000ff0031317812 */ /* 0x000fe200078ef83e */
[----:B------:R-:W-:Y:S01]  /*6f20*/  IMAD.U32 R62, R66, 0x10000, RZ ;  /* 0x00010000423e7824 */ /* 0x000fe200078e00ff */
[----:B-1----:R-:W-:Y:S01]  /*6f30*/  MOV R48, R40 ;  /* 0x0000002800307202 */ /* 0x002fe20000000f00 */
[----:B------:R-:W-:Y:S01]  /*6f40*/  IMAD.U32 R65, R65, 0x10000, RZ ;  /* 0x0001000041417824 */ /* 0x000fe200078e00ff */
[----:B------:R-:W-:Y:S02]  /*6f50*/  LOP3.LUT R64, R63, 0xff00, R64, 0xf8, !PT ;  /* 0x0000ff003f407812 */ /* 0x000fe400078ef840 */
        /* <DEDUP_REMOVED lines=90> */
.L_x_525:
[----:B------:R-:W-:Y:S05]  /*7500*/  BSYNC B2 ;  /* 0x0000000000027941 */ /* 0x000fea0003800000 */
.L_x_524:
[----:B-1----:R0:W-:Y:S02]  /*7510*/  STG.E.128 desc[UR54][R44.64+0x40], R40 ;  /* 0x000040282c007986 */ /* 0x0021e4000c101d36 */
.L_x_523:
[----:B------:R-:W-:Y:S05]  /*7520*/  BSYNC B1 ;  /* 0x0000000000017941 */ /* 0x000fea0003800000 */
.L_x_522:
        /* <DEDUP_REMOVED lines=14> */
[----:B------:R-:W-:-:S02]  /*7610*/  LOP3.LUT R60, R61, 0xff0000ff, RZ, 0xc0, !PT ;  /* 0xff0000ff3d3c7812 */ /* 0x000fc400078ec0ff */
[----:B------:R-:W-:Y:S02]  /*7620*/  SHF.L.U32 R59, R59, 0x8, RZ ;  /* 0x000000083b3b7819 */ /* 0x000fe400000006ff */
[----:B------:R-:W-:Y:S01]  /*7630*/  LOP3.LUT R58, R58, 0xff00, R49, 0xf8, !PT ;  /* 0x0000ff003a3a7812 */ /* 0x000fe200078ef831 */
[----:B------:R-:W-:Y:S01]  /*7640*/  IMAD.U32 R49, R64, 0x10000, RZ ;  /* 0x0001000040317824 */ /* 0x000fe200078e00ff */
[----:B------:R-:W-:Y:S01]  /*7650*/  LOP3.LUT R62, R60, 0xff00, R59, 0xf8, !PT ;  /* 0x0000ff003c3e7812 */ /* 0x000fe200078ef83b */
[----:B------:R-:W-:Y:S01]  /*7660*/  IMAD.U32 R59, R63, 0x10000, RZ ;  /* 0x000100003f3b7824 */ /* 0x000fe200078e00ff */
[----:B------:R-:W-:Y:S02]  /*7670*/  F2FP.F16.E4M3.UNPACK_B R60, R139.H1 ;  /* 0x0000008bff3c723e */ /* 0x000fe400030006ff */
[-C--:B------:R-:W-:Y:S02]  /*7680*/  F2FP.F16.E4M3.UNPACK_B R40, R41.reuse ;  /* 0x00000029ff28723e */ /* 0x080fe400020006ff */
[----:B------:R-:W-:Y:S01]  /*7690*/  F2FP.F16.E4M3.UNPACK_B R41, R41.H1 ;  /* 0x00000029ff29723e */ /* 0x000fe200030006ff */
[--C-:B------:R-:W-:Y:S01]  /*76a0*/  HADD2.F32 R63, -RZ, R60.reuse.H1_H1 ;  /* 0x3000003cff3f7230 */ /* 0x100fe20000004100 */
[----:B------:R-:W-:Y:S01]  /*76b0*/  LOP3.LUT R64, R62, 0xff0000, R59, 0xf8, !PT ;  /* 0x00ff00003e407812 */ /* 0x000fe200078ef83b */
[----:B------:R-:W-:Y:S01]  /*76c0*/  HADD2.F32 R62, -RZ, R60.H0_H0 ;  /* 0x2000003cff3e7230 */ /* 0x000fe20000004100 */
[----:B------:R-:W-:Y:S01]  /*76d0*/  LOP3.LUT R61, R58, 0xff0000, R49, 0xf8, !PT ;  /* 0x00ff00003a3d7812 */ /* 0x000fe200078ef831 */
[--C-:B------:R-:W-:Y:S01]  /*76e0*/  HADD2.F32 R49, -RZ, R40.reuse.H1_H1 ;  /* 0x30000028ff317230 */ /* 0x100fe20000004100 */
[----:B------:R-:W-:Y:S01]  /*76f0*/  F2FP.F16.E4M3.UNPACK_B R59, R138.H1 ;  /* 0x0000008aff3b723e */ /* 0x000fe200030006ff */
[----:B------:R-:W-:Y:S01]  /*7700*/  HADD2.F32 R58, -RZ, R41.H1_H1 ;  /* 0x30000029ff3a7230 */ /* 0x000fe20000004100 */
[----:B------:R-:W-:Y:S01]  /*7710*/  F2FP.F16.E4M3.UNPACK_B R139, R139 ;  /* 0x0000008bff8b723e */ /* 0x000fe200020006ff */
[----:B------:R-:W-:-:S02]  /*7720*/  HADD2.F32 R40, -RZ, R40.H0_H0 ;  /* 0x20000028ff287230 */ /* 0x000fc40000004100 */
[-C--:B------:R-:W-:Y:S01]  /*7730*/  FMUL.FTZ R65, R49, R62.reuse ;  /* 0x0000003e31417220 */ /* 0x080fe20000410000 */
[----:B------:R-:W-:Y:S02]  /*7740*/  HADD2.F32 R60, -RZ, R59.H0_H0 ;  /* 0x2000003bff3c7230 */ /* 0x000fe40000004100 */
[-C--:B------:R-:W-:Y:S01]  /*7750*/  FMUL.FTZ R66, R58, R63.reuse ;  /* 0x0000003f3a427220 */ /* 0x080fe20000410000 */
[----:B------:R-:W-:Y:S02]  /*7760*/  HADD2.F32 R41, -RZ, R41.H0_H0 ;  /* 0x20000029ff297230 */ /* 0x000fe40000004100 */
[C---:B------:R-:W-:Y:S01]  /*7770*/  FMUL.FTZ R62, R40.reuse, R62 ;  /* 0x0000003e283e7220 */ /* 0x040fe20000410000 */
[----:B------:R-:W-:Y:S02]  /*7780*/  HADD2.F32 R59, -RZ, R59.H1_H1 ;  /* 0x3000003bff3b7230 */ /* 0x000fe40000004100 */
[----:B------:R-:W-:Y:S01]  /*7790*/  FFMA.FTZ R40, R40, R60, -R65 ;  /* 0x0000003c28287223 */ /* 0x000fe20000010841 */
[----:B------:R-:W-:Y:S01]  /*77a0*/  F2FP.F16.E4M3.UNPACK_B R138, R138 ;  /* 0x0000008aff8a723e */ /* 0x000fe200020006ff */
[----:B------:R-:W-:Y:S01]  /*77b0*/  FMUL.FTZ R63, R41, R63 ;  /* 0x0000003f293f7220 */ /* 0x000fe20000410000 */
[----:B------:R-:W-:Y:S01]  /*77c0*/  FFMA.FTZ R67, R49, R60, R62 ;  /* 0x0000003c31437223 */ /* 0x000fe2000001003e */
[-C--:B------:R-:W-:Y:S01]  /*77d0*/  FFMA.FTZ R65, R41, R59.reuse, -R66 ;  /* 0x0000003b29417223 */ /* 0x080fe20000010842 */
[-C--:B------:R-:W-:Y:S01]  /*77e0*/  F2FP.F16.E4M3.UNPACK_B R41, R48.reuse.H1 ;  /* 0x00000030ff29723e */ /* 0x080fe200030006ff */
[----:B------:R-:W-:Y:S01]  /*77f0*/  FFMA.FTZ R68, R58, R59, R63 ;  /* 0x0000003b3a447223 */ /* 0x000fe2000001003f */
[----:B------:R-:W-:Y:S01]  /*7800*/  F2FP.F16.E4M3.UNPACK_B R48, R48 ;  /* 0x00000030ff30723e */ /* 0x000fe200020006ff */
[----:B------:R-:W-:-:S02]  /*7810*/  HADD2.F32 R60, -RZ, R139.H1_H1 ;  /* 0x3000008bff3c7230 */ /* 0x000fc40000004100 */
[--C-:B------:R-:W-:Y:S01]  /*7820*/  HADD2.F32 R49, -RZ, R41.reuse.H0_H0 ;  /* 0x20000029ff317230 */ /* 0x100fe20000004100 */
[----:B------:R-:W-:Y:S01]  /*7830*/  F2FP.SATFINITE.E4M3.F32.PACK_AB_MERGE_C R71, R68, R65, RZ ;  /* 0x000000414447723e */ /* 0x000fe200048070ff */
[----:B------:R-:W-:Y:S02]  /*7840*/  HADD2.F32 R58, -RZ, R41.H1_H1 ;  /* 0x30000029ff3a7230 */ /* 0x000fe40000004100 */
[--C-:B------:R-:W-:Y:S02]  /*7850*/  HADD2.F32 R41, -RZ, R48.reuse.H0_H0 ;  /* 0x20000030ff297230 */ /* 0x100fe40000004100 */
[-C--:B------:R-:W-:Y:S01]  /*7860*/  FMUL.FTZ R63, R49, R60.reuse ;  /* 0x0000003c313f7220 */ /* 0x080fe20000410000 */
[----:B------:R-:W-:Y:S02]  /*7870*/  HADD2.F32 R139, -RZ, R139.H0_H0 ;  /* 0x2000008bff8b7230 */ /* 0x000fe40000004100 */
[----:B------:R-:W-:Y:S01]  /*7880*/  FMUL.FTZ R62, R58, R60 ;  /* 0x0000003c3a3e7220 */ /* 0x000fe20000410000 */
[----:B------:R-:W-:-:S02]  /*7890*/  HADD2.F32 R48, -RZ, R48.H1_H1 ;  /* 0x30000030ff307230 */ /* 0x000fc40000004100 */
[--C-:B------:R-:W-:Y:S02]  /*78a0*/  HADD2.F32 R59, -RZ, R138.reuse.H1_H1 ;  /* 0x3000008aff3b7230 */ /* 0x100fe40000004100 */
[----:B------:R-:W-:Y:S02]  /*78b0*/  HADD2.F32 R138, -RZ, R138.H0_H0 ;  /* 0x2000008aff8a7230 */ /* 0x000fe40000004100 */
[-C--:B------:R-:W-:Y:S01]  /*78c0*/  FMUL.FTZ R60, R48, R139.reuse ;  /* 0x0000008b303c7220 */ /* 0x080fe20000410000 */
[----:B------:R-:W-:Y:S01]  /*78d0*/  FMUL.FTZ R139, R41, R139 ;  /* 0x0000008b298b7220 */ /* 0x000fe20000410000 */
[-C--:B------:R-:W-:Y:S01]  /*78e0*/  FFMA.FTZ R62, R49, R59.reuse, -R62 ;  /* 0x0000003b313e7223 */ /* 0x080fe2000001083e */
[----:B------:R-:W-:Y:S01]  /*78f0*/  FFMA.FTZ R63, R58, R59, R63 ;  /* 0x0000003b3a3f7223 */ /* 0x000fe2000001003f */
[-C--:B------:R-:W-:Y:S01]  /*7900*/  FFMA.FTZ R66, R41, R138.reuse, -R60 ;  /* 0x0000008a29427223 */ /* 0x080fe2000001083c */
[----:B------:R-:W-:Y:S01]  /*7910*/  FFMA.FTZ R139, R48, R138, R139 ;  /* 0x0000008a308b7223 */ /* 0x000fe2000001008b */
[----:B------:R-:W-:-:S02]  /*7920*/  F2FP.F16.E4M3.UNPACK_B R48, R43.H1 ;  /* 0x0000002bff30723e */ /* 0x000fc400030006ff */
[----:B------:R-:W-:Y:S02]  /*7930*/  F2FP.SATFINITE.E4M3.F32.PACK_AB_MERGE_C R70, R63, R62, RZ ;  /* 0x0000003e3f46723e */ /* 0x000fe400048070ff */
[----:B------:R-:W-:Y:S01]  /*7940*/  F2FP.F16.E4M3.UNPACK_B R62, R64.H1 ;  /* 0x00000040ff3e723e */ /* 0x000fe200030006ff */
[--C-:B------:R-:W-:Y:S01]  /*7950*/  HADD2.F32 R58, -RZ, R48.reuse.H1_H1 ;  /* 0x30000030ff3a7230 */ /* 0x100fe20000004100 */
[-C--:B------:R-:W-:Y:S01]  /*7960*/  F2FP.F16.E4M3.UNPACK_B R59, R61.reuse.H1 ;  /* 0x0000003dff3b723e */ /* 0x080fe200030006ff */
[----:B------:R-:W-:Y:S01]  /*7970*/  HADD2.F32 R49, -RZ, R48.H0_H0 ;  /* 0x20000030ff317230 */ /* 0x000fe20000004100 */
[----:B------:R-:W-:Y:S01]  /*7980*/  F2FP.F16.E4M3.UNPACK_B R41, R42.H1 ;  /* 0x0000002aff29723e */ /* 0x000fe200030006ff */
[----:B------:R-:W-:Y:S01]  /*7990*/  HADD2.F32 R65, -RZ, R62.H1_H1 ;  /* 0x3000003eff417230 */ /* 0x000fe20000004100 */
[----:B------:R-:W-:Y:S01]  /*79a0*/  F2FP.F16.E4M3.UNPACK_B R64, R64 ;  /* 0x00000040ff40723e */ /* 0x000fe200020006ff */
[----:B------:R-:W-:Y:S01]  /*79b0*/  HADD2.F32 R60, -RZ, R59.H1_H1 ;  /* 0x3000003bff3c7230 */ /* 0x000fe20000004100 */
[----:B------:R-:W-:Y:S01]  /*79c0*/  F2FP.F16.E4M3.UNPACK_B R61, R61 ;  /* 0x0000003dff3d723e */ /* 0x000fe200020006ff */
[----:B------:R-:W-:-:S02]  /*79d0*/  HADD2.F32 R48, -RZ, R41.H1_H1 ;  /* 0x30000029ff307230 */ /* 0x000fc40000004100 */
[-C--:B------:R-:W-:Y:S01]  /*79e0*/  FMUL.FTZ R68, R58, R65.reuse ;  /* 0x000000413a447220 */ /* 0x080fe20000410000 */
[----:B------:R-:W-:Y:S02]  /*79f0*/  HADD2.F32 R63, -RZ, R64.H1_H1 ;  /* 0x30000040ff3f7230 */ /* 0x000fe40000004100 */
[C---:B------:R-:W-:Y:S01]  /*7a00*/  FMUL.FTZ R65, R49.reuse, R65 ;  /* 0x0000004131417220 */ /* 0x040fe20000410000 */
[----:B------:R-:W-:Y:S02]  /*7a10*/  HADD2.F32 R41, -RZ, R41.H0_H0 ;  /* 0x20000029ff297230 */ /* 0x000fe40000004100 */
[----:B------:R-:W-:Y:S01]  /*7a20*/  FFMA.FTZ R69, R49, R60, -R68 ;  /* 0x0000003c31457223 */ /* 0x000fe20000010844 */
[----:B------:R-:W-:Y:S02]  /*7a30*/  HADD2.F32 R49, -RZ, R61.H1_H1 ;  /* 0x3000003dff317230 */ /* 0x000fe40000004100 */
[----:B------:R-:W-:Y:S01]  /*7a40*/  FMUL.FTZ R68, R48, R63 ;  /* 0x0000003f30447220 */ /* 0x000fe20000410000 */
[----:B------:R-:W-:Y:S01]  /*7a50*/  F2FP.F16.E4M3.UNPACK_B R43, R43 ;  /* 0x0000002bff2b723e */ /* 0x000fe200020006ff */
[C---:B------:R-:W-:Y:S01]  /*7a60*/  FMUL.FTZ R63, R41.reuse, R63 ;  /* 0x0000003f293f7220 */ /* 0x040fe20000410000 */
[----:B------:R-:W-:Y:S01]  /*7a70*/  F2FP.F16.E4M3.UNPACK_B R42, R42 ;  /* 0x0000002aff2a723e */ /* 0x000fe200020006ff */
[----:B------:R-:W-:Y:S01]  /*7a80*/  FFMA.FTZ R68, R41, R49, -R68 ;  /* 0x0000003129447223 */ /* 0x000fe20000010844 */
[----:B------:R-:W-:-:S02]  /*7a90*/  HADD2.F32 R62, -RZ, R62.H0_H0 ;  /* 0x2000003eff3e7230 */ /* 0x000fc40000004100 */
[----:B------:R-:W-:Y:S01]  /*7aa0*/  FFMA.FTZ R63, R48, R49, R63 ;  /* 0x00000031303f7223 */ /* 0x000fe2000001003f */
[--C-:B------:R-:W-:Y:S02]  /*7ab0*/  HADD2.F32 R48, -RZ, R43.reuse.H0_H0 ;  /* 0x2000002bff307230 */ /* 0x100fe40000004100 */
[----:B------:R-:W-:Y:S01]  /*7ac0*/  FFMA.FTZ R60, R58, R60, R65 ;  /* 0x0000003c3a3c7223 */ /* 0x000fe20000010041 */
[----:B------:R-:W-:Y:S02]  /*7ad0*/  HADD2.F32 R43, -RZ, R43.H1_H1 ;  /* 0x3000002bff2b7230 */ /* 0x000fe40000004100 */
[--C-:B------:R-:W-:Y:S01]  /*7ae0*/  HADD2.F32 R41, -RZ, R42.reuse.H0_H0 ;  /* 0x2000002aff297230 */ /* 0x100fe20000004100 */
[----:B------:R-:W-:Y:S01]  /*7af0*/  F2FP.SATFINITE.E4M3.F32.PACK_AB_MERGE_C R63, R63, R68, RZ ;  /* 0x000000443f3f723e */ /* 0x000fe200048070ff */
[----:B------:R-:W-:Y:S02]  /*7b00*/  HADD2.F32 R42, -RZ, R42.H1_H1 ;  /* 0x3000002aff2a7230 */ /* 0x000fe40000004100 */
[----:B------:R-:W-:Y:S01]  /*7b10*/  FMUL.FTZ R65, R43, R62 ;  /* 0x0000003e2b417220 */ /* 0x000fe20000410000 */
[----:B------:R-:W-:-:S02]  /*7b20*/  HADD2.F32 R64, -RZ, R64.H0_H0 ;  /* 0x20000040ff407230 */ /* 0x000fc40000004100 */
[----:B------:R-:W-:Y:S01]  /*7b30*/  FMUL.FTZ R62, R48, R62 ;  /* 0x0000003e303e7220 */ /* 0x000fe20000410000 */
[----:B------:R-:W-:Y:S01]  /*7b40*/  HADD2.F32 R59, -RZ, R59.H0_H0 ;  /* 0x2000003bff3b7230 */ /* 0x000fe20000004100 */
[----:B------:R-:W-:Y:S01]  /*7b50*/  F2FP.SATFINITE.E4M3.F32.PACK_AB_MERGE_C R60, R60, R69, RZ ;  /* 0x000000453c3c723e */ /* 0x000fe200048070ff */
[----:B------:R-:W-:Y:S02]  /*7b60*/  HADD2.F32 R61, -RZ, R61.H0_H0 ;  /* 0x2000003dff3d7230 */ /* 0x000fe40000004100 */
[-C--:B------:R-:W-:Y:S01]  /*7b70*/  FMUL.FTZ R58, R42, R64.reuse ;  /* 0x000000402a3a7220 */ /* 0x080fe20000410000 */
[----:B------:R-:W-:Y:S01]  /*7b80*/  FMUL.FTZ R49, R41, R64 ;  /* 0x0000004029317220 */ /* 0x000fe20000410000 */
        /* <DEDUP_REMOVED lines=8> */
.L_x_529:
[----:B------:R-:W-:Y:S05]  /*7c10*/  BSYNC B2 ;  /* 0x0000000000027941 */ /* 0x000fea0003800000 */
.L_x_528:
[----:B-1----:R0:W-:Y:S02]  /*7c20*/  STG.E.128 desc[UR54][R44.64+0x60], R40 ;  /* 0x000060282c007986 */ /* 0x0021e4000c101d36 */
.L_x_527:
[----:B------:R-:W-:Y:S05]  /*7c30*/  BSYNC B1 ;  /* 0x0000000000017941 */ /* 0x000fea0003800000 */
.L_x_526:
        /* <DEDUP_REMOVED lines=9> */
[----:B------:R-:W-:Y:S02]  /*7cd0*/  LOP3.LUT R47, R55, 0xff0000ff, RZ, 0xc0, !PT ;  /* 0xff0000ff372f7812 */ /* 0x000fe400078ec0ff */
[----:B------:R-:W-:Y:S01]  /*7ce0*/  SHF.R.U32.HI R56, RZ, 0x10, R55 ;  /* 0x00000010ff387819 */ /* 0x000fe20000011637 */
[----:B------:R-:W-:Y:S01]  /*7cf0*/  IMAD.SHL.U32 R42, R59, 0x100, RZ ;  /* 0x000001003b2a7824 */ /* 0x000fe200078e00ff */
[--C-:B------:R-:W-:Y:S02]  /*7d00*/  SHF.R.U32.HI R55, RZ, 0x8, R57.reuse ;  /* 0x00000008ff377819 */ /* 0x100fe40000011639 */
[----:B------:R-:W-:Y:S02]  /*7d10*/  MOV R49, R43 ;  /* 0x0000002b00317202 */ /* 0x000fe40000000f00 */
[----:B------:R-:W-:Y:S01]  /*7d20*/  LOP3.LUT R54, R57, 0xff0000ff, RZ, 0xc0, !PT ;  /* 0xff0000ff39367812 */ /* 0x000fe200078ec0ff */
[----:B------:R-:W-:Y:S01]  /*7d30*/  IMAD.SHL.U32 R43, R55, 0x100, RZ ;  /* 0x00000100372b7824 */ /* 0x000fe200078e00ff */
[----:B------:R-:W-:-:S02]  /*7d40*/  SHF.R.U32.HI R58, RZ, 0x10, R57 ;  /* 0x00000010ff3a7819 */ /* 0x000fc40000011639 */
[----:B------:R-:W-:Y:S02]  /*7d50*/  LOP3.LUT R47, R47, 0xff00, R42, 0xf8, !PT ;  /* 0x0000ff002f2f7812 */ /* 0x000fe400078ef82a */
[----:B------:R-:W-:Y:S01]  /*7d60*/  LOP3.LUT R43, R54, 0xff00, R43, 0xf8, !PT ;  /* 0x0000ff00362b7812 */ /* 0x000fe200078ef82b */
[----:B------:R-:W-:Y:S01]  /*7d70*/  IMAD.U32 R58, R58, 0x10000, RZ ;  /* 0x000100003a3a7824 */ /* 0x000fe200078e00ff */
[----:B------:R-:W-:Y:S02]  /*7d80*/  SHF.L.U32 R54, R56, 0x10, RZ ;  /* 0x0000001038367819 */ /* 0x000fe400000006ff */
[----:B------:R-:W-:Y:S02]  /*7d90*/  F2FP.F16.E4M3.UNPACK_B R55, R91.H1 ;  /* 0x0000005bff37723e */ /* 0x000fe400030006ff */
[-C--:B------:R-:W-:Y:S02]  /*7da0*/  F2FP.F16.E4M3.UNPACK_B R42, R41.reuse ;  /* 0x00000029ff2a723e */ /* 0x080fe400020006ff */
[----:B------:R-:W-:Y:S01]  /*7db0*/  LOP3.LUT R56, R47, 0xff0000, R54, 0xf8, !PT ;  /* 0x00ff00002f387812 */ /* 0x000fe200078ef836 */
[--C-:B------:R-:W-:Y:S01]  /*7dc0*/  HADD2.F32 R57, -RZ, R55.reuse.H0_H0 ;  /* 0x20000037ff397230 */ /* 0x100fe20000004100 */
[----:B------:R-:W-:Y:S01]  /*7dd0*/  LOP3.LUT R59, R43, 0xff0000, R58, 0xf8, !PT ;  /* 0x00ff00002b3b7812 */ /* 0x000fe200078ef83a */
[--C-:B------:R-:W-:Y:S01]  /*7de0*/  HADD2.F32 R43, -RZ, R42.reuse.H1_H1 ;  /* 0x3000002aff2b7230 */ /* 0x100fe20000004100 */
[----:B------:R-:W-:Y:S01]  /*7df0*/  F2FP.F16.E4M3.UNPACK_B R54, R90.H1 ;  /* 0x0000005aff36723e */ /* 0x000fe200030006ff */
[----:B------:R-:W-:Y:S01]  /*7e00*/  HADD2.F32 R58, -RZ, R55.H1_H1 ;  /* 0x30000037ff3a7230 */ /* 0x000fe20000004100 */
[----:B------:R-:W-:Y:S01]  /*7e10*/  F2FP.F16.E4M3.UNPACK_B R41, R41.H1 ;  /* 0x00000029ff29723e */ /* 0x000fe200030006ff */
[----:B------:R-:W-:-:S02]  /*7e20*/  HADD2.F32 R42, -RZ, R42.H0_H0 ;  /* 0x2000002aff2a7230 */ /* 0x000fc40000004100 */
[----:B------:R-:W-:Y:S01]  /*7e30*/  FMUL.FTZ R61, R43, R57 ;  /* 0x000000392b3d7220 */ /* 0x000fe20000410000 */
[--C-:B------:R-:W-:Y:S01]  /*7e40*/  HADD2.F32 R55, -RZ, R54.reuse.H0_H0 ;  /* 0x20000036ff377230 */ /* 0x100fe20000004100 */
[----:B------:R-:W-:Y:S01]  /*7e50*/  F2FP.F16.E4M3.UNPACK_B R91, R91 ;  /* 0x0000005bff5b723e */ /* 0x000fe200020006ff */
[--C-:B------:R-:W-:Y:S02]  /*7e60*/  HADD2.F32 R47, -RZ, R41.reuse.H1_H1 ;  /* 0x30000029ff2f7230 */ /* 0x100fe40000004100 */
[C---:B------:R-:W-:Y:S01]  /*7e70*/  FMUL.FTZ R60, R42.reuse, R57 ;  /* 0x000000392a3c7220 */ /* 0x040fe20000410000 */
[----:B------:R-:W-:Y:S02]  /*7e80*/  HADD2.F32 R41, -RZ, R41.H0_H0 ;  /* 0x20000029ff297230 */ /* 0x000fe40000004100 */
[-C--:B------:R-:W-:Y:S01]  /*7e90*/  FFMA.FTZ R61, R42, R55.reuse, -R61 ;  /* 0x000000372a3d7223 */ /* 0x080fe2000001083d */
[----:B------:R-:W-:Y:S02]  /*7ea0*/  HADD2.F32 R54, -RZ, R54.H1_H1 ;  /* 0x30000036ff367230 */ /* 0x000fe40000004100 */
[-C--:B------:R-:W-:Y:S01]  /*7eb0*/  FMUL.FTZ R42, R47, R58.reuse ;  /* 0x0000003a2f2a7220 */ /* 0x080fe20000410000 */
[----:B------:R-:W-:Y:S01]  /*7ec0*/  FFMA.FTZ R62, R43, R55, R60 ;  /* 0x000000372b3e7223 */ /* 0x000fe2000001003c */
[C---:B------:R-:W-:Y:S01]  /*7ed0*/  FMUL.FTZ R58, R41.reuse, R58 ;  /* 0x0000003a293a7220 */ /* 0x040fe20000410000 */
[----:B------:R-:W-:Y:S01]  /*7ee0*/  F2FP.F16.E4M3.UNPACK_B R90, R90 ;  /* 0x0000005aff5a723e */ /* 0x000fe200020006ff */
[----:B------:R-:W-:Y:S01]  /*7ef0*/  FFMA.FTZ R57, R41, R54, -R42 ;  /* 0x0000003629397223 */ /* 0x000fe2000001082a */
[----:B------:R-:W-:Y:S01]  /*7f00*/  F2FP.F16.E4M3.UNPACK_B R41, R40.H1 ;  /* 0x00000028ff29723e */ /* 0x000fe200030006ff */
        /* <DEDUP_REMOVED lines=10> */
[----:B------:R-:W-:-:S02]  /*7fb0*/  HADD2.F32 R91, -RZ, R91.H0_H0 ;  /* 0x2000005bff5b7230 */ /* 0x000fc40000004100 */
[----:B------:R-:W-:Y:S02]  /*7fc0*/  HADD2.F32 R40, -RZ, R40.H1_H1 ;  /* 0x30000028ff287230 */ /* 0x000fe40000004100 */
        /* <DEDUP_REMOVED lines=11> */
[----:B------:R-:W-:Y:S01]  /*8080*/  HADD2.F32 R54, -RZ, R47.H1_H1 ;  /* 0x3000002fff367230 */ /* 0x000fe20000004100 */
[----:B------:R-:W-:-:S02]  /*8090*/  F2FP.F16.E4M3.UNPACK_B R55, R59.H1 ;  /* 0x0000003bff37723e */ /* 0x000fc400030006ff */
[-C--:B------:R-:W-:Y:S01]  /*80a0*/  F2FP.F16.E4M3.UNPACK_B R40, R48.reuse.H1 ;  /* 0x00000030ff28723e */ /* 0x080fe200030006ff */
[----:B------:R-:W-:Y:S01]  /*80b0*/  HADD2.F32 R43, -RZ, R41.H1_H1 ;  /* 0x30000029ff2b7230 */ /* 0x000fe20000004100 */
[----:B------:R-:W-:Y:S01]  /*80c0*/  F2FP.F16.E4M3.UNPACK_B R59, R59 ;  /* 0x0000003bff3b723e */ /* 0x000fe200020006ff */
[----:B------:R-:W-:Y:S01]  /*80d0*/  HADD2.F32 R58, -RZ, R55.H1_H1 ;  /* 0x30000037ff3a7230 */ /* 0x000fe20000004100 */
[----:B------:R-:W-:Y:S01]  /*80e0*/  F2FP.F16.E4M3.UNPACK_B R49, R49 ;  /* 0x00000031ff31723e */ /* 0x000fe200020006ff */
[----:B------:R-:W-:Y:S01]  /*80f0*/  HADD2.F32 R42, -RZ, R41.H0_H0 ;  /* 0x20000029ff2a7230 */ /* 0x000fe20000004100 */
[----:B------:R-:W-:Y:S01]  /*8100*/  F2FP.F16.E4M3.UNPACK_B R48, R48 ;  /* 0x00000030ff30723e */ /* 0x000fe200020006ff */
[----:B------:R-:W-:Y:S02]  /*8110*/  HADD2.F32 R41, -RZ, R40.H1_H1 ;  /* 0x30000028ff297230 */ /* 0x000fe40000004100 */
[----:B------:R-:W-:Y:S01]  /*8120*/  FMUL.FTZ R63, R43, R58 ;  /* 0x0000003a2b3f7220 */ /* 0x000fe20000410000 */
[----:B------:R-:W-:-:S02]  /*8130*/  HADD2.F32 R57, -RZ, R59.H1_H1 ;  /* 0x3000003bff397230 */ /* 0x000fc40000004100 */
[C---:B------:R-:W-:Y:S01]  /*8140*/  FMUL.FTZ R66, R42.reuse, R58 ;  /* 0x0000003a2a427220 */ /* 0x040fe20000410000 */
[----:B------:R-:W-:Y:S02]  /*8150*/  HADD2.F32 R40, -RZ, R40.H0_H0 ;  /* 0x20000028ff287230 */ /* 0x000fe40000004100 */
[-C--:B------:R-:W-:Y:S01]  /*8160*/  FFMA.FTZ R64, R42, R54.reuse, -R63 ;  /* 0x000000362a407223 */ /* 0x080fe2000001083f */
[----:B------:R-:W-:Y:S02]  /*8170*/  HADD2.F32 R42, -RZ, R56.H1_H1 ;  /* 0x30000038ff2a7230 */ /* 0x000fe40000004100 */
[-C--:B------:R-:W-:Y:S01]  /*8180*/  FMUL.FTZ R63, R41, R57.reuse ;  /* 0x00000039293f7220 */ /* 0x080fe20000410000 */
[----:B------:R-:W-:Y:S02]  /*8190*/  HADD2.F32 R59, -RZ, R59.H0_H0 ;  /* 0x2000003bff3b7230 */ /* 0x000fe40000004100 */
[C---:B------:R-:W-:Y:S01]  /*81a0*/  FMUL.FTZ R58, R40.reuse, R57 ;  /* 0x00000039283a7220 */ /* 0x040fe20000410000 */
[----:B------:R-:W-:Y:S01]  /*81b0*/  FFMA.FTZ R57, R43, R54, R66 ;  /* 0x000000362b397223 */ /* 0x000fe20000010042 */
[----:B------:R-:W-:Y:S01]  /*81c0*/  FFMA.FTZ R63, R40, R42, -R63 ;  /* 0x0000002a283f7223 */ /* 0x000fe2000001083f */
[----:B------:R-:W-:-:S02]  /*81d0*/  HADD2.F32 R40, -RZ, R48.H0_H0 ;  /* 0x20000030ff287230 */ /* 0x000fc40000004100 */
[----:B------:R-:W-:Y:S01]  /*81e0*/  FFMA.FTZ R58, R41, R42, R58 ;  /* 0x0000002a293a7223 */ /* 0x000fe2000001003a */
[--C-:B------:R-:W-:Y:S01]  /*81f0*/  HADD2.F32 R41, -RZ, R49.reuse.H0_H0 ;  /* 0x20000031ff297230 */ /* 0x100fe20000004100 */
[----:B------:R-:W-:Y:S01]  /*8200*/  F2FP.SATFINITE.E4M3.F32.PACK_AB_MERGE_C R57, R57, R64, RZ ;  /* 0x000000403939723e */ /* 0x000fe200048070ff */
[----:B------:R-:W-:Y:S02]  /*8210*/  HADD2.F32 R49, -RZ, R49.H1_H1 ;  /* 0x30000031ff317230 */ /* 0x000fe40000004100 */
[----:B------:R-:W-:Y:S01]  /*8220*/  HADD2.F32 R54, -RZ, R55.H0_H0 ;  /* 0x20000037ff367230 */ /* 0x000fe20000004100 */
[----:B------:R-:W-:Y:S01]  /*8230*/  F2FP.SATFINITE.E4M3.F32.PACK_AB_MERGE_C R58, R58, R63, RZ ;  /* 0x0000003f3a3a723e */ /* 0x000fe200048070ff */
[----:B------:R-:W-:Y:S02]  /*8240*/  HADD2.F32 R48, -RZ, R48.H1_H1 ;  /* 0x30000030ff307230 */ /* 0x000fe40000004100 */
[----:B------:R-:W-:Y:S02]  /*8250*/  HADD2.F32 R42, -RZ, R47.H0_H0 ;  /* 0x2000002fff2a7230 */ /* 0x000fe40000004100 */
[----:B------:R-:W-:-:S02]  /*8260*/  HADD2.F32 R43, -RZ, R56.H0_H0 ;  /* 0x20000038ff2b7230 */ /* 0x000fc40000004100 */
[-C--:B------:R-:W-:Y:S01]  /*8270*/  FMUL.FTZ R56, R49, R54.reuse ;  /* 0x0000003631387220 */ /* 0x080fe20000410000 */
[-C--:B------:R-:W-:Y:S01]  /*8280*/  FMUL.FTZ R47, R48, R59.reuse ;  /* 0x0000003b302f7220 */ /* 0x080fe20000410000 */
[C---:B------:R-:W-:Y:S01]  /*8290*/  FMUL.FTZ R54, R41.reuse, R54 ;  /* 0x0000003629367220 */ /* 0x040fe20000410000 */
[C---:B------:R-:W-:Y:S01]  /*82a0*/  FMUL.FTZ R59, R40.reuse, R59 ;  /* 0x0000003b283b7220 */ /* 0x040fe20000410000 */
[-C--:B------:R-:W-:Y:S01]  /*82b0*/  FFMA.FTZ R56, R41, R42.reuse, -R56 ;  /* 0x0000002a29387223 */ /* 0x080fe20000010838 */
[-C--:B------:R-:W-:Y:S01]  /*82c0*/  FFMA.FTZ R47, R40, R43.reuse, -R47 ;  /* 0x0000002b282f7223 */ /* 0x080fe2000001082f */
[----:B------:R-:W-:Y:S01]  /*82d0*/  FFMA.FTZ R49, R49, R42, R54 ;  /* 0x0000002a31317223 */ /* 0x000fe20000010036 */
[----:B------:R-:W-:Y:S01]  /*82e0*/  FFMA.FTZ R48, R48, R43, R59 ;  /* 0x0000002b30307223 */ /* 0x000fe2000001003b */
[----:B------:R-:W-:Y:S02]  /*82f0*/  F2FP.SATFINITE.E4M3.F32.PACK_AB_MERGE_C R41, R62, R61, R67 ;  /* 0x0000003d3e29723e */ /* 0x000fe40004807043 */
[----:B------:R-:W-:-:S02]  /*8300*/  F2FP.SATFINITE.E4M3.F32.PACK_AB_MERGE_C R40, R91, R60, R65 ;  /* 0x0000003c5b28723e */ /* 0x000fc40004807041 */
[----:B------:R-:W-:Y:S02]  /*8310*/  F2FP.SATFINITE.E4M3.F32.PACK_AB_MERGE_C R42, R48, R47, R58 ;  /* 0x0000002f302a723e */ /* 0x000fe4000480703a */
[----:B------:R-:W-:-:S07]  /*8320*/  F2FP.SATFINITE.E4M3.F32.PACK_AB_MERGE_C R43, R49, R56, R57 ;  /* 0x00000038312b723e */ /* 0x000fce0004807039 */
.L_x_533:
[----:B------:R-:W-:Y:S05]  /*8330*/  BSYNC B2 ;  /* 0x0000000000027941 */ /* 0x000fea0003800000 */
.L_x_532:
[----:B-1----:R0:W-:Y:S02]  /*8340*/  STG.E.128 desc[UR54][R44.64+0x80], R40 ;  /* 0x000080282c007986 */ /* 0x0021e4000c101d36 */
.L_x_531:
[----:B------:R-:W-:Y:S05]  /*8350*/  BSYNC B1 ;  /* 0x0000000000017941 */ /* 0x000fea0003800000 */
.L_x_530:
[----:B------:R-:W-:-:S13]  /*8360*/  ISETP.NE.AND P2, PT, R39, RZ, PT ;  /* 0x000000ff2700720c */ /* 0x000fda0003f45270 */
[----:B------:R-:W-:Y:S05]  /*8370*/  @!P2 BRA `(.L_x_513) ;  /* 0x000000700024a947 */ /* 0x000fea0003800000 */
[----:B012-4-:R0:W1:Y:S01]  /*8380*/  LDS.128 R40, [R46+0x21400] ;  /* 0x021400002e287984 */ /* 0x0170620000000c00 */
[----:B------:R-:W-:Y:S01]  /*8390*/  ISETP.GE.AND P2, PT, R174, R131, PT ;  /* 0x00000083ae00720c */ /* 0x000fe20003f46270 */
[----:B------:R-:W-:-:S12]  /*83a0*/  BSSY B1, `(.L_x_534) ;  /* 0x000006b000017945 */ /* 0x000fd80003800000 */
[----:B0-----:R-:W-:Y:S05]  /*83b0*/  @P2 BRA `(.L_x_535) ;  /* 0x0000000400a42947 */ /* 0x001fea0003800000 */
[----:B------:R-:W-:Y:S01]  /*83c0*/  SHF.R.U32.HI R46, RZ, 0x8, R53 ;  /* 0x00000008ff2e7819 */ /* 0x000fe20000011635 */
[----:B-1----:R-:W-:Y:S01]  /*83d0*/  IMAD.MOV.U32 R48, RZ, RZ, R43 ;  /* 0x000000ffff307224 */ /* 0x002fe200078e002b */
[--C-:B------:R-:W-:Y:S01]  /*83e0*/  SHF.R.U32.HI R52, RZ, 0x8, R51.reuse ;  /* 0x00000008ff347819 */ /* 0x100fe20000011633 */
[----:B------:R-:W-:Y:S01]  /*83f0*/  IMAD.MOV.U32 R47, RZ, RZ, R42 ;  /* 0x000000ffff2f7224 */ /* 0x000fe200078e002a */
[----:B------:R-:W-:Y:S01]  /*8400*/  SHF.R.U32.HI R54, RZ, 0x10, R51 ;  /* 0x00000010ff367819 */ /* 0x000fe20000011633 */
[----:B------:R-:W-:Y:S01]  /*8410*/  IMAD.SHL.U32 R43, R46, 0x100, RZ ;  /* 0x000001002e2b7824 */ /* 0x000fe200078e00ff */
[----:B------:R-:W-:Y:S02]  /*8420*/  LOP3.LUT R49, R51, 0xff0000ff, RZ, 0xc0, !PT ;  /* 0xff0000ff33317812 */ /* 0x000fe400078ec0ff */
[----:B------:R-:W-:Y:S02]  /*8430*/  SHF.R.U32.HI R51, RZ, 0x10, R53 ;  /* 0x00000010ff337819 */ /* 0x000fe40000011635 */
[----:B------:R-:W-:-:S02]  /*8440*/  SHF.L.U32 R42, R52, 0x8, RZ ;  /* 0x00000008342a7819 */ /* 0x000fc400000006ff */
[----:B------:R-:W-:Y:S02]  /*8450*/  LOP3.LUT R50, R53, 0xff0000ff, RZ, 0xc0, !PT ;  /* 0xff0000ff35327812 */ /* 0x000fe400078ec0ff */
        /* <DEDUP_REMOVED lines=9> */
[----:B------:R-:W-:Y:S01]  /*84f0*/  HADD2.F32 R43, -RZ, R42.H1_H1 ;  /* 0x3000002aff2b7230 */ /* 0x000fe20000004100 */
[----:B------:R-:W-:Y:S01]  /*8500*/  F2FP.F16.E4M3.UNPACK_B R49, R88.H1 ;  /* 0x00000058ff31723e */ /* 0x000fe200030006ff */
[----:B------:R-:W-:Y:S01]  /*8510*/  HADD2.F32 R53, -RZ, R50.H1_H1 ;  /* 0x30000032ff357230 */ /* 0x000fe20000004100 */
[----:B------:R-:W-:Y:S01]  /*8520*/  F2FP.F16.E4M3.UNPACK_B R41, R41.H1 ;  /* 0x00000029ff29723e */ /* 0x000fe200030006ff */
[----:B------:R-:W-:-:S02]  /*8530*/  HADD2.F32 R42, -RZ, R42.H0_H0 ;  /* 0x2000002aff2a7230 */ /* 0x000fc40000004100 */
[CC--:B------:R-:W-:Y:S01]  /*8540*/  FMUL.FTZ R55, R43.reuse, R52.reuse ;  /* 0x000000342b377220 */ /* 0x0c0fe20000410000 */
[----:B------:R-:W-:Y:S01]  /*8550*/  HADD2.F32 R50, -RZ, R49.H0_H0 ;  /* 0x20000031ff327230 */ /* 0x000fe20000004100 */
[----:B------:R-:W-:Y:S01]  /*8560*/  F2FP.F16.E4M3.UNPACK_B R89, R89 ;  /* 0x00000059ff59723e */ /* 0x000fe200020006ff */
[--C-:B------:R-:W-:Y:S02]  /*8570*/  HADD2.F32 R46, -RZ, R41.reuse.H1_H1 ;  /* 0x30000029ff2e7230 */ /* 0x100fe40000004100 */
[C---:B------:R-:W-:Y:S01]  /*8580*/  FMUL.FTZ R52, R42.reuse, R52 ;  /* 0x000000342a347220 */ /* 0x040fe20000410000 */
[----:B------:R-:W-:Y:S02]  /*8590*/  HADD2.F32 R41, -RZ, R41.H0_H0 ;  /* 0x20000029ff297230 */ /* 0x000fe40000004100 */
[-C--:B------:R-:W-:Y:S01]  /*85a0*/  FFMA.FTZ R56, R42, R50.reuse, -R55 ;  /* 0x000000322a387223 */ /* 0x080fe20000010837 */
[----:B------:R-:W-:Y:S02]  /*85b0*/  HADD2.F32 R49, -RZ, R49.H1_H1 ;  /* 0x30000031ff317230 */ /* 0x000fe40000004100 */
[CC--:B------:R-:W-:Y:S01]  /*85c0*/  FMUL.FTZ R42, R46.reuse, R53.reuse ;  /* 0x000000352e2a7220 */ /* 0x0c0fe20000410000 */
[----:B------:R-:W-:Y:S01]  /*85d0*/  FFMA.FTZ R57, R43, R50, R52 ;  /* 0x000000322b397223 */ /* 0x000fe20000010034 */
[C---:B------:R-:W-:Y:S01]  /*85e0*/  FMUL.FTZ R53, R41.reuse, R53 ;  /* 0x0000003529357220 */ /* 0x040fe20000410000 */
[----:B------:R-:W-:Y:S01]  /*85f0*/  F2FP.F16.E4M3.UNPACK_B R88, R88 ;  /* 0x00000058ff58723e */ /* 0x000fe200020006ff */
        /* <DEDUP_REMOVED lines=19> */
[----:B------:R-:W-:Y:S01]  /*8730*/  FFMA.FTZ R55, R41, R88, -R50 ;  /* 0x0000005829377223 */ /* 0x000fe20000010832 */
[----:B------:R-:W-:Y:S01]  /*8740*/  F2FP.F16.E4M3.UNPACK_B R41, R48.H1 ;  /* 0x00000030ff29723e */ /* 0x000fe200030006ff */
[----:B------:R-:W-:Y:S01]  /*8750*/  FFMA.FTZ R88, R40, R88, R89 ;  /* 0x0000005828587223 */ /* 0x000fe20000010059 */
[----:B------:R-:W-:-:S02]  /*8760*/  F2FP.F16.E4M3.UNPACK_B R50, R54.H1 ;  /* 0x00000036ff32723e */ /* 0x000fc400030006ff */
[----:B------:R-:W-:Y:S01]  /*8770*/  F2FP.SATFINITE.E4M3.F32.PACK_AB_MERGE_C R60, R52, R53, RZ ;  /* 0x00000035343c723e */ /* 0x000fe200048070ff */
[--C-:B------:R-:W-:Y:S01]  /*8780*/  HADD2.F32 R43, -RZ, R41.reuse.H1_H1 ;  /* 0x30000029ff2b7230 */ /* 0x100fe20000004100 */
[----:B------:R-:W-:Y:S01]  /*8790*/  F2FP.F16.E4M3.UNPACK_B R46, R51.H1 ;  /* 0x00000033ff2e723e */ /* 0x000fe200030006ff */
[----:B------:R-:W-:Y:S01]  /*87a0*/  HADD2.F32 R53, -RZ, R50.H1_H1 ;  /* 0x30000032ff357230 */ /* 0x000fe20000004100 */
        /* <DEDUP_REMOVED lines=22> */
[--C-:B------:R-:W-:Y:S02]  /*8910*/  HADD2.F32 R41, -RZ, R48.reuse.H0_H0 ;  /* 0x20000030ff297230 */ /* 0x100fe40000004100 */
        /* <DEDUP_REMOVED lines=16> */
[----:B------:R-:W-:Y:S02]  /*8a20*/  F2FP.SATFINITE.E4M3.F32.PACK_AB_MERGE_C R41, R57, R56, R61 ;  /* 0x000000383929723e */ /* 0x000fe4000480703d */
[----:B------:R-:W-:Y:S02]  /*8a30*/  F2FP.SATFINITE.E4M3.F32.PACK_AB_MERGE_C R40, R88, R55, R60 ;  /* 0x000000375828723e */ /* 0x000fe4000480703c */
[----:B------:R-:W-:-:S07]  /*8a40*/  MOV R42, R52 ;  /* 0x00000034002a7202 */ /* 0x000fce0000000f00 */
.L_x_535:
[----:B------:R-:W-:Y:S05]  /*8a50*/  BSYNC B1 ;  /* 0x0000000000017941 */ /* 0x000fea0003800000 */
.L_x_534:
[----:B-1----:R0:W-:Y:S01]  /*8a60*/  STG.E.128 desc[UR54][R44.64+0xa0], R40 ;  /* 0x0000a0282c007986 */ /* 0x0021e2000c101d36 */
[----:B------:R-:W-:Y:S05]  /*8a70*/  BRA `(.L_x_513) ;  /* 0x0000006800647947 */ /* 0x000fea0003800000 */
.L_x_481:
[----:B------:R-:W-:Y:S01]  /*8a80*/  ISETP.GE.AND P4, PT, R168, R96, PT ;  /* 0x00000060a800720c */ /* 0x000fe20003f86270 */
[----:B------:R-:W-:Y:S01]  /*8a90*/  BSSY B1, `(.L_x_536) ;  /* 0x000002a000017945 */ /* 0x000fe20003800000 */
[----:B------:R-:W-:Y:S02]  /*8aa0*/  CS2R R64, SRZ ;  /* 0x0000000000407805 */ /* 0x000fe4000001ff00 */
[----:B------:R-:W-:Y:S02]  /*8ab0*/  CS2R R40, SRZ ;  /* 0x0000000000287805 */ /* 0x000fe4000001ff00 */
[----:B0-----:R-:W-:Y:S02]  /*8ac0*/  CS2R R42, SRZ ;  /* 0x00000000002a7805 */ /* 0x001fe4000001ff00 */
        /* <DEDUP_REMOVED lines=15> */
[----:B------:R-:W-:Y:S02]  /*8bc0*/  CS2R R40, SRZ ;  /* 0x0000000000287805 */ /* 0x000fe4000001ff00 */
[----:B------:R-:W-:Y:S02]  /*8bd0*/  CS2R R42, SRZ ;  /* 0x00000000002a7805 */ /* 0x000fe4000001ff00 */
[----:B------:R-:W-:Y:S01]  /*8be0*/  IADD3.X R67, R14, UR5, R97, P1, P2 ;  /* 0x000000050e437c10 */ /* 0x000fe20008fe4461 */
[----:B------:R-:W-:-:S02]  /*8bf0*/  ULDC.64 UR4, c[0x0][0x400] ;  /* 0x0001000000047ab9 */ /* 0x000fc40000000a00 */
[----:B------:R-:W-:-:S04]  /*8c00*/  IADD3 R68, P1, P2, R102, UR4, R88 ;  /* 0x0000000466447c10 */ /* 0x000fc8000fa3e058 */
[----:B------:R-:W-:Y:S02]  /*8c10*/  IADD3.X R69, R20, UR5, R98, P1, P2 ;  /* 0x0000000514457c10 */ /* 0x000fe40008fe4462 */
[----:B------:R-:W-:Y:S02]  /*8c20*/  ISETP.GE.AND P1, PT, R18, R131, PT ;  /* 0x000000831200720c */ /* 0x000fe40003f26270 */
[----:B------:R-:W-:Y:S02]  /*8c30*/  CS2R R56, SRZ ;  /* 0x0000000000387805 */ /* 0x000fe4000001ff00 */
[----:B------:R-:W-:Y:S02]  /*8c40*/  CS2R R58, SRZ ;  /* 0x00000000003a7805 */ /* 0x000fe4000001ff00 */
[----:B------:R-:W-:Y:S02]  /*8c50*/  CS2R R44, SRZ ;  /* 0x00000000002c7805 */ /* 0x000fe4000001ff00 */
[----:B------:R-:W-:-:S05]  /*8c60*/  CS2R R46, SRZ ;  /* 0x00000000002e7805 */ /* 0x000fca000001ff00 */
[----:B------:R0:W5:Y:S04]  /*8c70*/  @!P1 LDG.E.128 R52, desc[UR54][R66.64] ;  /* 0x0000003642349981 */ /* 0x000168000c1e1d00 */
[----:B------:R0:W5:Y:S01]  /*8c80*/  @!P1 LDG.E.128 R40, desc[UR54][R68.64] ;  /* 0x0000003644289981 */ /* 0x000162000c1e1d00 */
[----:B------:R-:W-:Y:S02]  /*8c90*/  ISETP.GE.AND P1, PT, R0, R131, PT ;  /* 0x000000830000720c */ /* 0x000fe40003f26270 */
[----:B------:R-:W-:Y:S02]  /*8ca0*/  CS2R R60, SRZ ;  /* 0x00000000003c7805 */ /* 0x000fe4000001ff00 */
[----:B------:R-:W-:Y:S02]  /*8cb0*/  CS2R R62, SRZ ;  /* 0x00000000003e7805 */ /* 0x000fe4000001ff00 */
[----:B------:R-:W-:-:S02]  /*8cc0*/  CS2R R48, SRZ ;  /* 0x0000000000307805 */ /* 0x000fc4000001ff00 */
[----:B------:R-:W-:-:S05]  /*8cd0*/  CS2R R50, SRZ ;  /* 0x0000000000327805 */ /* 0x000fca000001ff00 */
[----:B------:R0:W5:Y:S04]  /*8ce0*/  @!P1 LDG.E.128 R56, desc[UR54][R66.64+0x20] ;  /* 0x0000203642389981 */ /* 0x000168000c1e1d00 */
[----:B------:R0:W5:Y:S01]  /*8cf0*/  @!P1 LDG.E.128 R44, desc[UR54][R68.64+0x20] ;  /* 0x00002036442c9981 */ /* 0x000162000c1e1d00 */
[----:B------:R-:W-:-:S13]  /*8d00*/  ISETP.GE.AND P1, PT, R6, R131, PT ;  /* 0x000000830600720c */ /* 0x000fda0003f26270 */
[----:B------:R0:W5:Y:S04]  /*8d10*/  @!P1 LDG.E.128 R60, desc[UR54][R66.64+0x40] ;  /* 0x00004036423c9981 */ /* 0x000168000c1e1d00 */
[----:B------:R0:W5:Y:S02]  /*8d20*/  @!P1 LDG.E.128 R48, desc[UR54][R68.64+0x40] ;  /* 0x0000403644309981 */ /* 0x000164000c1e1d00 */
.L_x_537:
[----:B------:R-:W-:Y:S05]  /*8d30*/  BSYNC B1 ;  /* 0x0000000000017941 */ /* 0x000fea0003800000 */
.L_x_536:
[----:B------:R-:W-:Y:S01]  /*8d40*/  ISETP.GE.AND P2, PT, R218, R96, PT ;  /* 0x00000060da00720c */ /* 0x000fe20003f46270 */
[----:B------:R-:W-:Y:S01]  /*8d50*/  BSSY B1, `(.L_x_538) ;  /* 0x000002e000017945 */ /* 0x000fe20003800000 */
[----:B0-----:R-:W-:Y:S02]  /*8d60*/  CS2R R66, SRZ ;  /* 0x0000000000427805 */ /* 0x001fe4000001ff00 */
        /* <DEDUP_REMOVED lines=13> */
[----:B------:R-:W-:Y:S01]  /*8e40*/  IADD3 R89, P1, P5, R108, R90, R10 ;  /* 0x0000005a6c597210 */ /* 0x000fe20007d3e00a */
[----:B------:R-:W-:Y:S01]  /*8e50*/  ULDC.64 UR4, c[0x0][0x3e8] ;  /* 0x0000fa0000047ab9 */ /* 0x000fe20000000a00 */
[----:B------:R-:W-:Y:S02]  /*8e60*/  CS2R R76, SRZ ;  /* 0x00000000004c7805 */ /* 0x000fe4000001ff00 */
[----:B------:R-:W-:Y:S02]  /*8e70*/  CS2R R78, SRZ ;  /* 0x00000000004e7805 */ /* 0x000fe4000001ff00 */
[----:B------:R-:W-:Y:S02]  /*8e80*/  IADD3.X R97, R14, R97, R9, P1, P5 ;  /* 0x000000610e617210 */ /* 0x000fe40000fea409 */
[----:B------:R-:W-:Y:S02]  /*8e90*/  CS2R R64, SRZ ;  /* 0x0000000000407805 */ /* 0x000fe4000001ff00 */
[----:B------:R-:W-:-:S02]  /*8ea0*/  IADD3 R90, P1, P5, R102, R88, R12 ;  /* 0x00000058665a7210 */ /* 0x000fc40007d3e00c */
[----:B------:R-:W-:Y:S02]  /*8eb0*/  CS2R R66, SRZ ;  /* 0x0000000000427805 */ /* 0x000fe4000001ff00 */
        /* <DEDUP_REMOVED lines=23> */
.L_x_539:
[----:B------:R-:W-:Y:S05]  /*9030*/  BSYNC B1 ;  /* 0x0000000000017941 */ /* 0x000fea0003800000 */
.L_x_538:
        /* <DEDUP_REMOVED lines=26> */
.L_x_540:
[----:B------:R-:W-:Y:S01]  /*91e0*/  IMAD R97, R17, 0x8, R16 ;  /* 0x0000000811617824 */ /* 0x000fe200078e0210 */
[----:B------:R-:W-:Y:S01]  /*91f0*/  SHF.L.U32 R98, R169, 0x1f, RZ ;  /* 0x0000001fa9627819 */ /* 0x000fe200000006ff */
[----:B------:R-:W1:Y:S01]  /*9200*/  LDC R150, c[0x0][0x2f4] ;  /* 0x0000bd00ff967b82 */ /* 0x000e620000000800 */
[----:B------:R-:W-:Y:S02]  /*9210*/  BSSY B1, `(.L_x_541) ;  /* 0x0000004000017945 */ /* 0x000fe40003800000 */
[----:B------:R-:W2:Y:S05]  /*9220*/  SYNCS.PHASECHK.TRANS64.TRYWAIT P5, [R97+URZ+0x29890], R98 ;  /* 0x02989062610075a7 */ /* 0x000eaa00080a017f */
[----:B------:R-:W3:Y:S01]  /*9230*/  LDC.64 R134, c[0x0][0x300] ;  /* 0x0000c000ff867b82 */ /* 0x000ee20000000a00 */
[----:B--2---:R-:W-:Y:S05]  /*9240*/  @!P5 BRA `(.L_x_542) ;  /* 0x000001f40010d947 */ /* 0x004fea0003800000 */
.L_x_797:
[----:B------:R-:W-:Y:S05]  /*9250*/  BSYNC B1 ;  /* 0x0000000000017941 */ /* 0x000fea0003800000 */
.L_x_541:
[----:B------:R-:W-:Y:S01]  /*9260*/  BSSY B1, `(.L_x_543) ;  /* 0x00002f0000017945 */ /* 0x000fe20003800000 */
[----:B-1----:R-:W-:Y:S02]  /*9270*/  IMAD.IADD R155, R150, 0x1, -R99 ;  /* 0x00000001969b7824 */ /* 0x002fe400078e0a63 */
[----:B------:R-:W-:Y:S01]  /*9280*/  IMAD.MOV.U32 R137, RZ, RZ, R92 ;  /* 0x000000ffff897224 */ /* 0x000fe200078e005c */
[----:B------:R-:W-:Y:S06]  /*9290*/  @P4 BRA `(.L_x_544) ;  /* 0x0000002c00b04947 */ /* 0x000fec0003800000 */
[----:B------:R-:W-:Y:S01]  /*92a0*/  ISETP.NE.AND P4, PT, R34, RZ, PT ;  /* 0x000000ff2200720c */ /* 0x000fe20003f85270 */
[-C--:B0--3--:R-:W-:Y:S01]  /*92b0*/  IMAD R88, R219, R134.reuse, RZ ;  /* 0x00000086db587224 */ /* 0x089fe200078e02ff */
[----:B------:R-:W-:Y:S01]  /*92c0*/  BSSY B2, `(.L_x_545) ;  /* 0x00000f8000027945 */ /* 0x000fe20003800000 */
[----:B------:R-:W-:-:S04]  /*92d0*/  IMAD.WIDE.U32 R138, R168, R134, R136 ;  /* 0x00000086a88a7225 */ /* 0x000fc800078e0088 */
[----:B------:R-:W-:-:S05]  /*92e0*/  IMAD R177, R168, R135, R88 ;  /* 0x00000087a8b17224 */ /* 0x000fca00078e0258 */
[----:B------:R-:W-:Y:S01]  /*92f0*/  IADD3 R177, R177, R139, RZ ;  /* 0x0000008bb1b17210 */ /* 0x000fe20007ffe0ff */
[----:B------:R-:W-:Y:S06]  /*9300*/  @!P4 BRA `(.L_x_546) ;  /* 0x0000000c00ccc947 */ /* 0x000fec0003800000 */
[----:B------:R-:W-:Y:S01]  /*9310*/  SEL R88, R99, R155, !P0 ;  /* 0x0000009b63587207 */ /* 0x000fe20004000000 */
[----:B------:R-:W-:Y:S01]  /*9320*/  BSSY B3, `(.L_x_547) ;  /* 0x00000e5000037945 */ /* 0x000fe20003800000 */
[----:B------:R-:W-:Y:S02]  /*9330*/  ISETP.GE.AND P4, PT, R18, R131, PT ;  /* 0x000000831200720c */ /* 0x000fe40003f86270 */
[----:B------:R-:W-:-:S04]  /*9340*/  SHF.R.S32.HI R89, RZ, 0x1f, R88 ;  /* 0x0000001fff597819 */ /* 0x000fc80000011458 */
[----:B------:R-:W-:-:S04]  /*9350*/  LEA.HI R88, R89, R88, RZ, 0x5 ;  /* 0x0000005859587211 */ /* 0x000fc800078f28ff */
[----:B------:R-:W-:-:S04]  /*9360*/  LEA.HI.SX32 R88, R88, R21, 0x1b ;  /* 0x0000001558587211 */ /* 0x000fc800078fdaff */
[----:B------:R-:W-:Y:S01]  /*9370*/  SHF.R.S32.HI R89, RZ, 0x1f, R88 ;  /* 0x0000001fff597819 */ /* 0x000fe20000011458 */
[----:B------:R-:W-:-:S03]  /*9380*/  IMAD.SHL.U32 R186, R88, 0x10, RZ ;  /* 0x0000001058ba7824 */ /* 0x000fc600078e00ff */
[----:B------:R-:W-:-:S04]  /*9390*/  LEA.HI R89, R89, R88, RZ, 0x2 ;  /* 0x0000005859597211 */ /* 0x000fc800078f10ff */
[----:B------:R-:W-:Y:S02]  /*93a0*/  SHF.R.S32.HI R88, RZ, 0x2, R89 ;  /* 0x00000002ff587819 */ /* 0x000fe40000011459 */
[----:B------:R-:W-:-:S03]  /*93b0*/  LOP3.LUT R89, R175, 0x30, R186, 0xf8, !PT ;  /* 0x00000030af597812 */ /* 0x000fc600078ef8ba */
[----:B------:R-:W-:Y:S01]  /*93c0*/  IMAD R88, R88, 0x2800, R197 ;  /* 0x0000280058587824 */ /* 0x000fe200078e02c5 */
[----:B------:R-:W-:-:S05]  /*93d0*/  LOP3.LUT R89, R89, R196, RZ, 0x3c, !PT ;  /* 0x000000c459597212 */ /* 0x000fca00078e3cff */
[----:B------:R-:W-:Y:S02]  /*93e0*/  IMAD.IADD R88, R88, 0x1, R89 ;  /* 0x0000000158587824 */ /* 0x000fe400078e0259 */
[C---:B------:R-:W-:Y:S02]  /*93f0*/  IMAD R89, R17.reuse, 0x7800, R143 ;  /* 0x0000780011597824 */ /* 0x040fe400078e028f */
[----:B------:R-:W-:Y:S02]  /*9400*/  IMAD R91, R17, 0x7800, R88 ;  /* 0x00007800115b7824 */ /* 0x000fe400078e0258 */
[----:B------:R-:W-:-:S03]  /*9410*/  IMAD.IADD R89, R16, 0x1, R89 ;  /* 0x0000000110597824 */ /* 0x000fc600078e0259 */
[----:B------:R-:W-:-:S03]  /*9420*/  IADD3 R92, R16, R91, RZ ;  /* 0x0000005b105c7210 */ /* 0x000fc60007ffe0ff */
[----:B------:R-:W0:Y:S04]  /*9430*/  LDS.128 R88, [R89+0x1a400] ;  /* 0x01a4000059587984 */ /* 0x000e280000000c00 */
[----:B------:R-:W1:Y:S01]  /*9440*/  LDS.128 R92, [R92+0x1a400] ;  /* 0x01a400005c5c7984 */ /* 0x000e620000000c00 */
[----:B------:R-:W-:Y:S05]  /*9450*/  @P4 BRA `(.L_x_548) ;  /* 0x0000000c00444947 */ /* 0x000fea0003800000 */
[--C-:B------:R-:W-:Y:S02]  /*9460*/  SHF.R.U32.HI R54, RZ, 0x8, R53.reuse ;  /* 0x00000008ff367819 */ /* 0x100fe40000011635 */
[----:B------:R-:W-:Y:S02]  /*9470*/  SHF.R.U32.HI R40, RZ, 0x10, R53 ;  /* 0x00000010ff287819 */ /* 0x000fe40000011635 */
[----:B------:R-:W-:Y:S01]  /*9480*/  LOP3.LUT R52, R53, 0xff0000ff, RZ, 0xc0, !PT ;  /* 0xff0000ff35347812 */ /* 0x000fe200078ec0ff */
[----:B------:R-:W-:Y:S01]  /*9490*/  IMAD.SHL.U32 R190, R54, 0x100, RZ ;  /* 0x0000010036be7824 */ /* 0x000fe200078e00ff */
[--C-:B------:R-:W-:Y:S02]  /*94a0*/  SHF.R.U32.HI R53, RZ, 0x8, R55.reuse ;  /* 0x00000008ff357819 */ /* 0x100fe40000011637 */
[----:B------:R-:W-:Y:S02]  /*94b0*/  SHF.R.U32.HI R42, RZ, 0x10, R55 ;  /* 0x00000010ff2a7819 */ /* 0x000fe40000011637 */
[----:B------:R-:W-:Y:S01]  /*94c0*/  LOP3.LUT R188, R55, 0xff0000ff, RZ, 0xc0, !PT ;  /* 0xff0000ff37bc7812 */ /* 0x000fe200078ec0ff */
[----:B------:R-:W-:Y:S01]  /*94d0*/  IMAD.SHL.U32 R53, R53, 0x100, RZ ;  /* 0x0000010035357824 */ /* 0x000fe200078e00ff */
[--C-:B------:R-:W-:Y:S01]  /*94e0*/  SHF.R.U32.HI R55, RZ, 0x8, R41.reuse ;  /* 0x00000008ff377819 */ /* 0x100fe20000011629 */
[----:B------:R-:W-:Y:S01]  /*94f0*/  IMAD.U32 R42, R42, 0x10000, RZ ;  /* 0x000100002a2a7824 */ /* 0x000fe200078e00ff */
[----:B------:R-:W-:-:S02]  /*9500*/  SHF.R.U32.HI R187, RZ, 0x10, R41 ;  /* 0x00000010ffbb7819 */ /* 0x000fc40000011629 */
[----:B------:R-:W-:Y:S01]  /*9510*/  LOP3.LUT R52, R52, 0xff00, R190, 0xf8, !PT ;  /* 0x0000ff0034347812 */ /* 0x000fe200078ef8be */
[----:B------:R-:W-:Y:S01]  /*9520*/  IMAD.SHL.U32 R190, R55, 0x100, RZ ;  /* 0x0000010037be7824 */ /* 0x000fe200078e00ff */
[----:B------:R-:W-:Y:S02]  /*9530*/  LOP3.LUT R189, R41, 0xff0000ff, RZ, 0xc0, !PT ;  /* 0xff0000ff29bd7812 */ /* 0x000fe400078ec0ff */
[----:B------:R-:W-:Y:S02]  /*9540*/  LOP3.LUT R55, R188, 0xff00, R53, 0xf8, !PT ;  /* 0x0000ff00bc377812 */ /* 0x000fe400078ef835 */
[----:B------:R-:W-:Y:S01]  /*9550*/  SHF.L.U32 R53, R40, 0x10, RZ ;  /* 0x0000001028357819 */ /* 0x000fe200000006ff */
[----:B------:R-:W-:Y:S01]  /*9560*/  IMAD.U32 R40, R187, 0x10000, RZ ;  /* 0x00010000bb287824 */ /* 0x000fe200078e00ff */
[----:B------:R-:W-:Y:S02]  /*9570*/  LOP3.LUT R189, R189, 0xff00, R190, 0xf8, !PT ;  /* 0x0000ff00bdbd7812 */ /* 0x000fe400078ef8be */
[----:B------:R-:W-:-:S02]  /*9580*/  LOP3.LUT R187, R52, 0xff0000, R53, 0xf8, !PT ;  /* 0x00ff000034bb7812 */ /* 0x000fc400078ef835 */
[----:B------:R-:W-:Y:S02]  /*9590*/  LOP3.LUT R40, R189, 0xff0000, R40, 0xf8, !PT ;  /* 0x00ff0000bd287812 */ /* 0x000fe400078ef828 */
[----:B-1----:R-:W-:Y:S02]  /*95a0*/  F2FP.F16.E4M3.UNPACK_B R188, R93 ;  /* 0x0000005dffbc723e */ /* 0x002fe400020006ff */
[----:B------:R-:W-:Y:S02]  /*95b0*/  F2FP.F16.E4M3.UNPACK_B R190, R40 ;  /* 0x00000028ffbe723e */ /* 0x000fe400020006ff */
[----:B0-----:R-:W-:Y:S01]  /*95c0*/  F2FP.F16.E4M3.UNPACK_B R52, R89 ;  /* 0x00000059ff34723e */ /* 0x001fe200020006ff */
[----:B------:R-:W-:Y:S01]  /*95d0*/  HADD2.F32 R53, -RZ, R188.H0_H0 ;  /* 0x200000bcff357230 */ /* 0x000fe20000004100 */
[----:B------:R-:W-:Y:S01]  /*95e0*/  F2FP.F16.E4M3.UNPACK_B R191, R187 ;  /* 0x000000bbffbf723e */ /* 0x000fe200020006ff */
[----:B------:R-:W-:Y:S01]  /*95f0*/  HADD2.F32 R193, -RZ, R190.H0_H0 ;  /* 0x200000beffc17230 */ /* 0x000fe20000004100 */
[----:B------:R-:W-:Y:S01]  /*9600*/  F2FP.F16.E4M3.UNPACK_B R93, R93.H1 ;  /* 0x0000005dff5d723e */ /* 0x000fe200030006ff */
[----:B------:R-:W-:Y:S01]  /*9610*/  HADD2.F32 R189, -RZ, R52.H0_H0 ;  /* 0x20000034ffbd7230 */ /* 0x000fe20000004100 */
[----:B------:R-:W-:Y:S01]  /*9620*/  F2FP.F16.E4M3.UNPACK_B R187, R187.H1 ;  /* 0x000000bbffbb723e */ /* 0x000fe200030006ff */
[----:B------:R-:W-:-:S02]  /*9630*/  HADD2.F32 R192, -RZ, R191.H0_H0 ;  /* 0x200000bfffc07230 */ /* 0x000fc40000004100 */
[-C--:B------:R-:W-:Y:S01]  /*9640*/  FMUL.FTZ R194, R53, R193.reuse ;  /* 0x000000c135c27220 */ /* 0x080fe20000410000 */
[----:B------:R-:W-:Y:S02]  /*9650*/  HADD2.F32 R190, -RZ, R190.H1_H1 ;  /* 0x300000beffbe7230 */ /* 0x000fe40000004100 */
[C---:B------:R-:W-:Y:S01]  /*9660*/  FMUL.FTZ R193, R189.reuse, R193 ;  /* 0x000000c1bdc17220 */ /* 0x040fe20000410000 */
[----:B------:R-:W-:Y:S02]  /*9670*/  HADD2.F32 R52, -RZ, R52.H1_H1 ;  /* 0x30000034ff347230 */ /* 0x000fe40000004100 */
[-C--:B------:R-:W-:Y:S01]  /*9680*/  FFMA.FTZ R189, R189, R192.reuse, -R194 ;  /* 0x000000c0bdbd7223 */ /* 0x080fe200000108c2 */
[----:B------:R-:W-:Y:S02]  /*9690*/  HADD2.F32 R191, -RZ, R191.H1_H1 ;  /* 0x300000bfffbf7230 */ /* 0x000fe40000004100 */
[----:B------:R-:W-:Y:S01]  /*96a0*/  FFMA.FTZ R53, R53, R192, R193 ;  /* 0x000000c035357223 */ /* 0x000fe200000100c1 */
[----:B------:R-:W-:Y:S01]  /*96b0*/  HADD2.F32 R192, -RZ, R188.H1_H1 ;  /* 0x300000bcffc07230 */ /* 0x000fe20000004100 */
[----:B------:R-:W-:-:S02]  /*96c0*/  SHF.R.U32.HI R54, RZ, 0x8, R43 ;  /* 0x00000008ff367819 */ /* 0x000fc4000001162b */
[----:B------:R-:W-:Y:S02]  /*96d0*/  SHF.R.U32.HI R41, RZ, 0x10, R43 ;  /* 0x00000010ff297819 */ /* 0x000fe4000001162b */
[-C--:B------:R-:W-:Y:S01]  /*96e0*/  FMUL.FTZ R188, R192, R190.reuse ;  /* 0x000000bec0bc7220 */ /* 0x080fe20000410000 */
[----:B------:R-:W-:Y:S01]  /*96f0*/  FMUL.FTZ R190, R52, R190 ;  /* 0x000000be34be7220 */ /* 0x000fe20000410000 */
[----:B------:R-:W-:Y:S01]  /*9700*/  IMAD.SHL.U32 R54, R54, 0x100, RZ ;  /* 0x0000010036367824 */ /* 0x000fe200078e00ff */
[----:B------:R-:W-:Y:S01]  /*9710*/  LOP3.LUT R43, R43, 0xff0000ff, RZ, 0xc0, !PT ;  /* 0xff0000ff2b2b7812 */ /* 0x000fe200078ec0ff */
[-C--:B------:R-:W-:Y:S01]  /*9720*/  FFMA.FTZ R188, R52, R191.reuse, -R188 ;  /* 0x000000bf34bc7223 */ /* 0x080fe200000108bc */
[----:B------:R-:W-:Y:S01]  /*9730*/  FFMA.FTZ R52, R192, R191, R190 ;  /* 0x000000bfc0347223 */ /* 0x000fe200000100be */
[----:B------:R-:W-:Y:S01]  /*9740*/  F2FP.F16.E4M3.UNPACK_B R190, R40.H1 ;  /* 0x00000028ffbe723e */ /* 0x000fe200030006ff */
[----:B------:R-:W-:Y:S01]  /*9750*/  HADD2.F32 R40, -RZ, R93.H0_H0 ;  /* 0x2000005dff287230 */ /* 0x000fe20000004100 */
[----:B------:R-:W-:Y:S01]  /*9760*/  F2FP.F16.E4M3.UNPACK_B R191, R89.H1 ;  /* 0x00000059ffbf723e */ /* 0x000fe200030006ff */
[----:B------:R-:W-:Y:S01]  /*9770*/  HADD2.F32 R192, -RZ, R187.H0_H0 ;  /* 0x200000bbffc07230 */ /* 0x000fe20000004100 */
[----:B------:R-:W-:Y:S01]  /*9780*/  LOP3.LUT R43, R43, 0xff00, R54, 0xf8, !PT ;  /* 0x0000ff002b2b7812 */ /* 0x000fe200078ef836 */
[----:B------:R-:W-:Y:S01]  /*9790*/  HADD2.F32 R193, -RZ, R190.H0_H0 ;  /* 0x200000beffc17230 */ /* 0x000fe20000004100 */
[----:B------:R-:W-:Y:S01]  /*97a0*/  SHF.L.U32 R41, R41, 0x10, RZ ;  /* 0x0000001029297819 */ /* 0x000fe200000006ff */
[----:B------:R-:W-:Y:S01]  /*97b0*/  HADD2.F32 R89, -RZ, R191.H0_H0 ;  /* 0x200000bfff597230 */ /* 0x000fe20000004100 */
[----:B------:R-:W-:Y:S01]  /*97c0*/  F2FP.F16.E4M3.UNPACK_B R54, R91 ;  /* 0x0000005bff36723e */ /* 0x000fe200020006ff */
[----:B------:R-:W-:-:S02]  /*97d0*/  HADD2.F32 R93, -RZ, R93.H1_H1 ;  /* 0x3000005dff5d7230 */ /* 0x000fc40000004100 */
[CC--:B------:R-:W-:Y:S01]  /*97e0*/  FMUL.FTZ R194, R40.reuse, R193.reuse ;  /* 0x000000c128c27220 */ /* 0x0c0fe20000410000 */
[----:B------:R-:W-:Y:S02]  /*97f0*/  HADD2.F32 R190, -RZ, R190.H1_H1 ;  /* 0x300000beffbe7230 */ /* 0x000fe40000004100 */
[C---:B------:R-:W-:Y:S01]  /*9800*/  FMUL.FTZ R193, R89.reuse, R193 ;  /* 0x000000c159c17220 */ /* 0x040fe20000410000 */
[----:B------:R-:W-:Y:S02]  /*9810*/  HADD2.F32 R191, -RZ, R191.H1_H1 ;  /* 0x300000bfffbf7230 */ /* 0x000fe40000004100 */
[-C--:B------:R-:W-:Y:S01]  /*9820*/  FFMA.FTZ R89, R89, R192.reuse, -R194 ;  /* 0x000000c059597223 */ /* 0x080fe200000108c2 */
[----:B------:R-:W-:Y:S02]  /*9830*/  HADD2.F32 R187, -RZ, R187.H1_H1 ;  /* 0x300000bbffbb7230 */ /* 0x000fe40000004100 */
[----:B------:R-:W-:Y:S01]  /*9840*/  FFMA.FTZ R40, R40, R192, R193 ;  /* 0x000000c028287223 */ /* 0x000fe200000100c1 */
[-C--:B------:R-:W-:Y:S01]  /*9850*/  FMUL.FTZ R192, R93, R190.reuse ;  /* 0x000000be5dc07220 */ /* 0x080fe20000410000 */
[----:B------:R-:W-:Y:S01]  /*9860*/  FMUL.FTZ R193, R191, R190 ;  /* 0x000000bebfc17220 */ /* 0x000fe20000410000 */
[----:B------:R-:W-:Y:S01]  /*9870*/  LOP3.LUT R41, R43, 0xff0000, R41, 0xf8, !PT ;  /* 0x00ff00002b297812 */ /* 0x000fe200078ef829 */
[----:B------:R-:W-:-:S02]  /*9880*/  HADD2.F32 R194, -RZ, R54.H0_H0 ;  /* 0x20000036ffc27230 */ /* 0x000fc40000004100 */
[-C--:B------:R-:W-:Y:S01]  /*9890*/  FFMA.FTZ R190, R191, R187.reuse, -R192 ;  /* 0x000000bbbfbe7223 */ /* 0x080fe200000108c0 */
[----:B------:R-:W-:Y:S01]  /*98a0*/  FFMA.FTZ R187, R93, R187, R193 ;  /* 0x000000bb5dbb7223 */ /* 0x000fe200000100c1 */
[----:B------:R-:W-:Y:S01]  /*98b0*/  LOP3.LUT R93, R55, 0xff0000, R42, 0xf8, !PT ;  /* 0x00ff0000375d7812 */ /* 0x000fe200078ef82a */
[----:B------:R-:W-:Y:S01]  /*98c0*/  IMAD.MOV.U32 R42, RZ, RZ, R95 ;  /* 0x000000ffff2a7224 */ /* 0x000fe200078e005f */
[----:B------:R-:W-:Y:S02]  /*98d0*/  F2FP.F16.E4M3.UNPACK_B R95, R41 ;  /* 0x00000029ff5f723e */ /* 0x000fe400020006ff */
[----:B------:R-:W-:Y:S02]  /*98e0*/  F2FP.F16.E4M3.UNPACK_B R191, R93 ;  /* 0x0000005dffbf723e */ /* 0x000fe400020006ff */
[-C--:B------:R-:W-:Y:S01]  /*98f0*/  F2FP.F16.E4M3.UNPACK_B R43, R42.reuse ;  /* 0x0000002aff2b723e */ /* 0x080fe200020006ff */
[----:B------:R-:W-:Y:S01]  /*9900*/  HADD2.F32 R55, -RZ, R95.H0_H0 ;  /* 0x2000005fff377230 */ /* 0x000fe20000004100 */
[----:B------:R-:W-:Y:S01]  /*9910*/  F2FP.F16.E4M3.UNPACK_B R42, R42.H1 ;  /* 0x0000002aff2a723e */ /* 0x000fe200030006ff */
[----:B------:R-:W-:Y:S01]  /*9920*/  HADD2.F32 R193, -RZ, R191.H0_H0 ;  /* 0x200000bfffc17230 */ /* 0x000fe20000004100 */
[----:B------:R-:W-:Y:S01]  /*9930*/  F2FP.F16.E4M3.UNPACK_B R41, R41.H1 ;  /* 0x00000029ff29723e */ /* 0x000fe200030006ff */
[--C-:B------:R-:W-:Y:S01]  /*9940*/  HADD2.F32 R192, -RZ, R43.reuse.H0_H0 ;  /* 0x2000002bffc07230 */ /* 0x100fe20000004100 */
[----:B------:R-:W-:Y:S01]  /*9950*/  F2FP.F16.E4M3.UNPACK_B R93, R93.H1 ;  /* 0x0000005dff5d723e */ /* 0x000fe200030006ff */
[----:B------:R-:W-:Y:S01]  /*9960*/  HADD2.F32 R43, -RZ, R43.H1_H1 ;  /* 0x3000002bff2b7230 */ /* 0x000fe20000004100 */
[----:B------:R-:W-:Y:S01]  /*9970*/  F2FP.SATFINITE.E4M3.F32.PACK_AB_MERGE_C R89, R190, R89, RZ ;  /* 0x00000059be59723e */ /* 0x000fe200048070ff */
[----:B------:R-:W-:-:S02]  /*9980*/  HADD2.F32 R95, -RZ, R95.H1_H1 ;  /* 0x3000005fff5f7230 */ /* 0x000fc40000004100 */
[-C--:B------:R-:W-:Y:S01]  /*9990*/  FMUL.FTZ R195, R192, R55.reuse ;  /* 0x00000037c0c37220 */ /* 0x080fe20000410000 */
[----:B------:R-:W-:Y:S01]  /*99a0*/  FMUL.FTZ R55, R194, R55 ;  /* 0x00000037c2377220 */ /* 0x000fe20000410000 */
[----:B------:R-:W-:Y:S01]  /*99b0*/  HADD2.F32 R191, -RZ, R191.H1_H1 ;  /* 0x300000bfffbf7230 */ /* 0x000fe20000004100 */
[----:B------:R-:W-:Y:S01]  /*99c0*/  F2FP.SATFINITE.E4M3.F32.PACK_AB_MERGE_C R188, R188, R189, R89 ;  /* 0x000000bdbcbc723e */ /* 0x000fe20004807059 */
[-C--:B------:R-:W-:Y:S01]  /*99d0*/  FFMA.FTZ R195, R194, R193.reuse, -R195 ;  /* 0x000000c1c2c37223 */ /* 0x080fe200000108c3 */
[----:B------:R-:W-:Y:S01]  /*99e0*/  FFMA.FTZ R192, R192, R193, R55 ;  /* 0x000000c1c0c07223 */ /* 0x000fe20000010037 */
[----:B------:R-:W-:Y:S02]  /*99f0*/  HADD2.F32 R55, -RZ, R54.H1_H1 ;  /* 0x30000036ff377230 */ /* 0x000fe40000004100 */
[----:B------:R-:W-:Y:S01]  /*9a00*/  FMUL.FTZ R54, R43, R95 ;  /* 0x0000005f2b367220 */ /* 0x000fe20000410000 */
[--C-:B------:R-:W-:Y:S01]  /*9a10*/  HADD2.F32 R193, -RZ, R41.reuse.H0_H0 ;  /* 0x20000029ffc17230 */ /* 0x100fe20000004100 */
[----:B------:R-:W-:Y:S01]  /*9a20*/  F2FP.F16.E4M3.UNPACK_B R89, R92.H1 ;  /* 0x0000005cff59723e */ /* 0x000fe200030006ff */
[----:B------:R-:W-:-:S02]  /*9a30*/  HADD2.F32 R41, -RZ, R41.H1_H1 ;  /* 0x30000029ff297230 */ /* 0x000fc40000004100 */
[C---:B------:R-:W-:Y:S01]  /*9a40*/  FFMA.FTZ R54, R55.reuse, R191, -R54 ;  /* 0x000000bf37367223 */ /* 0x040fe20000010836 */
[----:B------:R-:W-:Y:S01]  /*9a50*/  FMUL.FTZ R55, R55, R95 ;  /* 0x0000005f37377220 */ /* 0x000fe20000410000 */
[--C-:B------:R-:W-:Y:S01]  /*9a60*/  HADD2.F32 R95, -RZ, R93.reuse.H0_H0 ;  /* 0x2000005dff5f7230 */ /* 0x100fe20000004100 */
[----:B------:R-:W-:Y:S01]  /*9a70*/  F2FP.SATFINITE.E4M3.F32.PACK_AB_MERGE_C R40, R187, R40, RZ ;  /* 0x00000028bb28723e */ /* 0x000fe200048070ff */
[----:B------:R-:W-:Y:S02]  /*9a80*/  HADD2.F32 R93, -RZ, R93.H1_H1 ;  /* 0x3000005dff5d7230 */ /* 0x000fe40000004100 */
[----:B------:R-:W-:Y:S01]  /*9a90*/  FFMA.FTZ R43, R43, R191, R55 ;  /* 0x000000bf2b2b7223 */ /* 0x000fe20000010037 */
[----:B------:R-:W-:Y:S01]  /*9aa0*/  F2FP.F16.E4M3.UNPACK_B R55, R91.H1 ;  /* 0x0000005bff37723e */ /* 0x000fe200030006ff */
[--C-:B------:R-:W-:Y:S01]  /*9ab0*/  HADD2.F32 R91, -RZ, R42.reuse.H0_H0 ;  /* 0x2000002aff5b7230 */ /* 0x100fe20000004100 */
[----:B------:R-:W-:Y:S01]  /*9ac0*/  F2FP.F16.E4M3.UNPACK_B R92, R92 ;  /* 0x0000005cff5c723e */ /* 0x000fe200020006ff */
[----:B------:R-:W-:-:S02]  /*9ad0*/  HADD2.F32 R42, -RZ, R42.H1_H1 ;  /* 0x3000002aff2a7230 */ /* 0x000fc40000004100 */
[--C-:B------:R-:W-:Y:S02]  /*9ae0*/  HADD2.F32 R191, -RZ, R55.reuse.H0_H0 ;  /* 0x20000037ffbf7230 */ /* 0x100fe40000004100 */
[----:B------:R-:W-:Y:S01]  /*9af0*/  FMUL.FTZ R194, R91, R193 ;  /* 0x000000c15bc27220 */ /* 0x000fe20000410000 */
[----:B------:R-:W-:-:S03]  /*9b00*/  HADD2.F32 R55, -RZ, R55.H1_H1 ;  /* 0x30000037ff377230 */ /* 0x000fc60000004100 */
[C---:B------:R-:W-:Y:S01]  /*9b10*/  FFMA.FTZ R194, R191.reuse, R95, -R194 ;  /* 0x0000005fbfc27223 */ /* 0x040fe200000108c2 */
[----:B------:R-:W-:-:S04]  /*9b20*/  FMUL.FTZ R191, R191, R193 ;  /* 0x000000c1bfbf7220 */ /* 0x000fc80000410000 */
[----:B------:R-:W-:Y:S01]  /*9b30*/  FFMA.FTZ R191, R91, R95, R191 ;  /* 0x0000005f5bbf7223 */ /* 0x000fe200000100bf */
[CC--:B------:R-:W-:Y:S01]  /*9b40*/  FMUL.FTZ R91, R42.reuse, R41.reuse ;  /* 0x000000292a5b7220 */ /* 0x0c0fe20000410000 */
[C---:B------:R-:W-:Y:S01]  /*9b50*/  FMUL.FTZ R41, R55.reuse, R41 ;  /* 0x0000002937297220 */ /* 0x040fe20000410000 */
[----:B------:R-:W-:Y:S02]  /*9b60*/  F2FP.F16.E4M3.UNPACK_B R95, R184.H1 ;  /* 0x000000b8ff5f723e */ /* 0x000fe400030006ff */
[-C--:B------:R-:W-:Y:S01]  /*9b70*/  FFMA.FTZ R91, R55, R93.reuse, -R91 ;  /* 0x0000005d375b7223 */ /* 0x080fe2000001085b */
[----:B------:R-:W-:Y:S01]  /*9b80*/  FFMA.FTZ R42, R42, R93, R41 ;  /* 0x0000005d2a2a7223 */ /* 0x000fe20000010029 */
[----:B------:R-:W-:Y:S01]  /*9b90*/  IMAD.MOV.U32 R41, RZ, RZ, R88 ;  /* 0x000000ffff297224 */ /* 0x000fe200078e0058 */
[-C--:B------:R-:W-:Y:S01]  /*9ba0*/  F2FP.F16.E4M3.UNPACK_B R55, R182.reuse.H1 ;  /* 0x000000b6ff37723e */ /* 0x080fe200030006ff */
[----:B------:R-:W-:Y:S01]  /*9bb0*/  HADD2.F32 R93, -RZ, R89.H0_H0 ;  /* 0x20000059ff5d7230 */ /* 0x000fe20000004100 */
[----:B------:R-:W-:Y:S01]  /*9bc0*/  F2FP.F16.E4M3.UNPACK_B R182, R182 ;  /* 0x000000b6ffb6723e */ /* 0x000fe200020006ff */
[----:B------:R-:W-:Y:S01]  /*9bd0*/  HADD2.F32 R189, -RZ, R95.H0_H0 ;  /* 0x2000005fffbd7230 */ /* 0x000fe20000004100 */
[-C--:B------:R-:W-:Y:S01]  /*9be0*/  F2FP.F16.E4M3.UNPACK_B R88, R41.reuse.H1 ;  /* 0x00000029ff58723e */ /* 0x080fe200030006ff */
[--C-:B------:R-:W-:Y:S01]  /*9bf0*/  HADD2.F32 R193, -RZ, R55.reuse.H0_H0 ;  /* 0x20000037ffc17230 */ /* 0x100fe20000004100 */
[----:B------:R-:W-:Y:S01]  /*9c00*/  F2FP.F16.E4M3.UNPACK_B R41, R41 ;  /* 0x00000029ff29723e */ /* 0x000fe200020006ff */
[----:B------:R-:W-:Y:S01]  /*9c10*/  HADD2.F32 R55, -RZ, R55.H1_H1 ;  /* 0x30000037ff377230 */ /* 0x000fe20000004100 */
[----:B------:R-:W-:Y:S01]  /*9c20*/  F2FP.F16.E4M3.UNPACK_B R184, R184 ;  /* 0x000000b8ffb8723e */ /* 0x000fe200020006ff */
[----:B------:R-:W-:-:S02]  /*9c30*/  HADD2.F32 R187, -RZ, R88.H0_H0 ;  /* 0x20000058ffbb7230 */ /* 0x000fc40000004100 */
[-C--:B------:R-:W-:Y:S01]  /*9c40*/  FMUL.FTZ R190, R93, R193.reuse ;  /* 0x000000c15dbe7220 */ /* 0x080fe20000410000 */
[----:B------:R-:W-:Y:S01]  /*9c50*/  HADD2.F32 R89, -RZ, R89.H1_H1 ;  /* 0x30000059ff597230 */ /* 0x000fe20000004100 */
[----:B------:R-:W-:Y:S01]  /*9c60*/  F2FP.SATFINITE.E4M3.F32.PACK_AB_MERGE_C R91, R91, R194, RZ ;  /* 0x000000c25b5b723e */ /* 0x000fe200048070ff */
[----:B------:R-:W-:Y:S02]  /*9c70*/  HADD2.F32 R88, -RZ, R88.H1_H1 ;  /* 0x30000058ff587230 */ /* 0x000fe40000004100 */
[C---:B------:R-:W-:Y:S01]  /*9c80*/  FMUL.FTZ R193, R187.reuse, R193 ;  /* 0x000000c1bbc17220 */ /* 0x040fe20000410000 */
[----:B------:R-:W-:Y:S02]  /*9c90*/  HADD2.F32 R95, -RZ, R95.H1_H1 ;  /* 0x3000005fff5f7230 */ /* 0x000fe40000004100 */
[----:B------:R-:W-:Y:S01]  /*9ca0*/  FFMA.FTZ R190, R187, R189, -R190 ;  /* 0x000000bdbbbe7223 */ /* 0x000fe200000108be */
[----:B------:R-:W-:Y:S01]  /*9cb0*/  F2FP.SATFINITE.E4M3.F32.PACK_AB_MERGE_C R42, R42, R191, RZ ;  /* 0x000000bf2a2a723e */ /* 0x000fe200048070ff */
[----:B------:R-:W-:Y:S01]  /*9cc0*/  FFMA.FTZ R193, R93, R189, R193 ;  /* 0x000000bd5dc17223 */ /* 0x000fe200000100c1 */
[CC--:B------:R-:W-:Y:S01]  /*9cd0*/  FMUL.FTZ R93, R89.reuse, R55.reuse ;  /* 0x00000037595d7220 */ /* 0x0c0fe20000410000 */
[----:B------:R-:W-:Y:S01]  /*9ce0*/  FMUL.FTZ R55, R88, R55 ;  /* 0x0000003758377220 */ /* 0x000fe20000410000 */
[----:B------:R-:W-:Y:S01]  /*9cf0*/  HADD2.F32 R189, -RZ, R182.H0_H0 ;  /* 0x200000b6ffbd7230 */ /* 0x000fe20000004100 */
[----:B------:R-:W-:Y:S01]  /*9d00*/  F2FP.SATFINITE.E4M3.F32.PACK_AB_MERGE_C R91, R54, R195, R91 ;  /* 0x000000c3365b723e */ /* 0x000fe2000480705b */
[-C--:B------:R-:W-:Y:S01]  /*9d10*/  FFMA.FTZ R88, R88, R95.reuse, -R93 ;  /* 0x0000005f58587223 */ /* 0x080fe2000001085d */
[----:B------:R-:W-:Y:S01]  /*9d20*/  FFMA.FTZ R55, R89, R95, R55 ;  /* 0x0000005f59377223 */ /* 0x000fe20000010037 */
[----:B------:R-:W-:-:S02]  /*9d30*/  HADD2.F32 R89, -RZ, R92.H0_H0 ;  /* 0x2000005cff597230 */ /* 0x000fc40000004100 */
[--C-:B------:R-:W-:Y:S01]  /*9d40*/  HADD2.F32 R95, -RZ, R41.reuse.H0_H0 ;  /* 0x20000029ff5f7230 */ /* 0x100fe20000004100 */
[----:B------:R-:W-:Y:S01]  /*9d50*/  F2FP.SATFINITE.E4M3.F32.PACK_AB_MERGE_C R88, R88, R190, RZ ;  /* 0x000000be5858723e */ /* 0x000fe200048070ff */
[----:B------:R-:W-:Y:S02]  /*9d60*/  HADD2.F32 R93, -RZ, R184.H0_H0 ;  /* 0x200000b8ff5d7230 */ /* 0x000fe40000004100 */
[-C--:B------:R-:W-:Y:S01]  /*9d70*/  FMUL.FTZ R187, R89, R189.reuse ;  /* 0x000000bd59bb7220 */ /* 0x080fe20000410000 */
[----:B------:R-:W-:Y:S02]  /*9d80*/  HADD2.F32 R182, -RZ, R182.H1_H1 ;  /* 0x300000b6ffb67230 */ /* 0x000fe40000004100 */
[C---:B------:R-:W-:Y:S01]  /*9d90*/  FMUL.FTZ R189, R95.reuse, R189 ;  /* 0x000000bd5fbd7220 */ /* 0x040fe20000410000 */
[----:B------:R-:W-:Y:S02]  /*9da0*/  HADD2.F32 R92, -RZ, R92.H1_H1 ;  /* 0x3000005cff5c7230 */ /* 0x000fe40000004100 */
[----:B------:R-:W-:Y:S01]  /*9db0*/  FFMA.FTZ R187, R95, R93, -R187 ;  /* 0x0000005d5fbb7223 */ /* 0x000fe200000108bb */
[----:B------:R-:W-:-:S02]  /*9dc0*/  HADD2.F32 R41, -RZ, R41.H1_H1 ;  /* 0x30000029ff297230 */ /* 0x000fc40000004100 */
[----:B------:R-:W-:Y:S01]  /*9dd0*/  FFMA.FTZ R189, R89, R93, R189 ;  /* 0x0000005d59bd7223 */ /* 0x000fe200000100bd */
[----:B------:R-:W-:Y:S02]  /*9de0*/  HADD2.F32 R184, -RZ, R184.H1_H1 ;  /* 0x300000b8ffb87230 */ /* 0x000fe40000004100 */
[CC--:B------:R-:W-:Y:S01]  /*9df0*/  FMUL.FTZ R89, R92.reuse, R182.reuse ;  /* 0x000000b65c597220 */ /* 0x0c0fe20000410000 */
[-C--:B------:R-:W-:Y:S01]  /*9e00*/  F2FP.F16.E4M3.UNPACK_B R95, R185.reuse.H1 ;  /* 0x000000b9ff5f723e */ /* 0x080fe200030006ff */
[C---:B------:R-:W-:Y:S01]  /*9e10*/  FMUL.FTZ R182, R41.reuse, R182 ;  /* 0x000000b629b67220 */ /* 0x040fe20000410000 */
[----:B------:R-:W-:Y:S01]  /*9e20*/  F2FP.F16.E4M3.UNPACK_B R185, R185 ;  /* 0x000000b9ffb9723e */ /* 0x000fe200020006ff */
[-C--:B------:R-:W-:Y:S02]  /*9e30*/  FFMA.FTZ R89, R41, R184.reuse, -R89 ;  /* 0x000000b829597223 */ /* 0x080fe40000010859 */
[----:B------:R-:W-:Y:S01]  /*9e40*/  FFMA.FTZ R41, R92, R184, R182 ;  /* 0x000000b85c297223 */ /* 0x000fe200000100b6 */
[----:B------:R-:W-:Y:S01]  /*9e50*/  F2FP.F16.E4M3.UNPACK_B R92, R94.H1 ;  /* 0x0000005eff5c723e */ /* 0x000fe200030006ff */
[--C-:B------:R-:W-:Y:S01]  /*9e60*/  HADD2.F32 R184, -RZ, R95.reuse.H0_H0 ;  /* 0x2000005fffb87230 */ /* 0x100fe20000004100 */
[----:B------:R-:W-:Y:S01]  /*9e70*/  F2FP.SATFINITE.E4M3.F32.PACK_AB_MERGE_C R187, R89, R187, R88 ;  /* 0x000000bb59bb723e */ /* 0x000fe20004807058 */
[----:B------:R-:W-:Y:S01]  /*9e80*/  HADD2.F32 R95, -RZ, R95.H1_H1 ;  /* 0x3000005fff5f7230 */ /* 0x000fe20000004100 */
[-C--:B------:R-:W-:Y:S01]  /*9e90*/  F2FP.F16.E4M3.UNPACK_B R88, R183.reuse.H1 ;  /* 0x000000b7ff58723e */ /* 0x080fe200030006ff */
[--C-:B------:R-:W-:Y:S01]  /*9ea0*/  HADD2.F32 R93, -RZ, R92.reuse.H0_H0 ;  /* 0x2000005cff5d7230 */ /* 0x100fe20000004100 */
[----:B------:R-:W-:Y:S01]  /*9eb0*/  F2FP.F16.E4M3.UNPACK_B R89, R90.H1 ;  /* 0x0000005aff59723e */ /* 0x000fe200030006ff */
[----:B------:R-:W-:Y:S01]  /*9ec0*/  HADD2.F32 R92, -RZ, R92.H1_H1 ;  /* 0x3000005cff5c7230 */ /* 0x000fe20000004100 */
[----:B------:R-:W-:Y:S01]  /*9ed0*/  F2FP.F16.E4M3.UNPACK_B R183, R183 ;  /* 0x000000b7ffb7723e */ /* 0x000fe200020006ff */
[--C-:B------:R-:W-:Y:S01]  /*9ee0*/  HADD2.F32 R194, -RZ, R88.reuse.H0_H0 ;  /* 0x20000058ffc27230 */ /* 0x100fe20000004100 */
[----:B------:R-:W-:Y:S01]  /*9ef0*/  F2FP.F16.E4M3.UNPACK_B R94, R94 ;  /* 0x0000005eff5e723e */ /* 0x000fe200020006ff */
[----:B------:R-:W-:Y:S01]  /*9f00*/  HADD2.F32 R182, -RZ, R89.H0_H0 ;  /* 0x20000059ffb67230 */ /* 0x000fe20000004100 */
[----:B------:R-:W-:Y:S01]  /*9f10*/  F2FP.F16.E4M3.UNPACK_B R90, R90 ;  /* 0x0000005aff5a723e */ /* 0x000fe200020006ff */
[----:B------:R-:W-:-:S02]  /*9f20*/  HADD2.F32 R88, -RZ, R88.H1_H1 ;  /* 0x30000058ff587230 */ /* 0x000fc40000004100 */
[-C--:B------:R-:W-:Y:S01]  /*9f30*/  FMUL.FTZ R190, R93, R194.reuse ;  /* 0x000000c25dbe7220 */ /* 0x080fe20000410000 */
[----:B------:R-:W-:Y:S02]  /*9f40*/  HADD2.F32 R89, -RZ, R89.H1_H1 ;  /* 0x30000059ff597230 */ /* 0x000fe40000004100 */
[C---:B------:R-:W-:Y:S01]  /*9f50*/  FMUL.FTZ R194, R182.reuse, R194 ;  /* 0x000000c2b6c27220 */ /* 0x040fe20000410000 */
[----:B------:R-:W-:-:S03]  /*9f60*/  FFMA.FTZ R190, R182, R184, -R190 ;  /* 0x000000b8b6be7223 */ /* 0x000fc600000108be */
[----:B------:R-:W-:Y:S01]  /*9f70*/  FFMA.FTZ R194, R93, R184, R194 ;  /* 0x000000b85dc27223 */ /* 0x000fe200000100c2 */
[CC--:B------:R-:W-:Y:S01]  /*9f80*/  FMUL.FTZ R93, R92.reuse, R88.reuse ;  /* 0x000000585c5d7220 */ /* 0x0c0fe20000410000 */
[C---:B------:R-:W-:Y:S01]  /*9f90*/  FMUL.FTZ R88, R89.reuse, R88 ;  /* 0x0000005859587220 */ /* 0x040fe20000410000 */
[----:B------:R-:W-:Y:S02]  /*9fa0*/  HADD2.F32 R184, -RZ, R183.H0_H0 ;  /* 0x200000b7ffb87230 */ /* 0x000fe40000004100 */
[-C--:B------:R-:W-:Y:S01]  /*9fb0*/  FFMA.FTZ R89, R89, R95.reuse, -R93 ;  /* 0x0000005f59597223 */ /* 0x080fe2000001085d */
[----:B------:R-:W-:Y:S01]  /*9fc0*/  FFMA.FTZ R88, R92, R95, R88 ;  /* 0x0000005f5c587223 */ /* 0x000fe20000010058 */
[----:B------:R-:W-:Y:S02]  /*9fd0*/  HADD2.F32 R92, -RZ, R94.H0_H0 ;  /* 0x2000005eff5c7230 */ /* 0x000fe40000004100 */
[----:B------:R-:W-:Y:S01]  /*9fe0*/  HADD2.F32 R95, -RZ, R90.H0_H0 ;  /* 0x2000005aff5f7230 */ /* 0x000fe20000004100 */
[----:B------:R-:W-:Y:S01]  /*9ff0*/  F2FP.SATFINITE.E4M3.F32.PACK_AB_MERGE_C R89, R89, R190, RZ ;  /* 0x000000be5959723e */ /* 0x000fe200048070ff */
[----:B------:R-:W-:-:S02]  /*a000*/  HADD2.F32 R93, -RZ, R185.H0_H0 ;  /* 0x200000b9ff5d7230 */ /* 0x000fc40000004100 */
[CC--:B------:R-:W-:Y:S01]  /*a010*/  FMUL.FTZ R182, R92.reuse, R184.reuse ;  /* 0x000000b85cb67220 */ /* 0x0c0fe20000410000 */
[----:B------:R-:W-:Y:S02]  /*a020*/  HADD2.F32 R183, -RZ, R183.H1_H1 ;  /* 0x300000b7ffb77230 */ /* 0x000fe40000004100 */
[C---:B------:R-:W-:Y:S01]  /*a030*/  FMUL.FTZ R184, R95.reuse, R184 ;  /* 0x000000b85fb87220 */ /* 0x040fe20000410000 */
[----:B------:R-:W-:Y:S02]  /*a040*/  HADD2.F32 R94, -RZ, R94.H1_H1 ;  /* 0x3000005eff5e7230 */ /* 0x000fe40000004100 */
[-C--:B------:R-:W-:Y:S01]  /*a050*/  FFMA.FTZ R182, R95, R93.reuse, -R182 ;  /* 0x0000005d5fb67223 */ /* 0x080fe200000108b6 */
[----:B------:R-:W-:Y:S02]  /*a060*/  HADD2.F32 R90, -RZ, R90.H1_H1 ;  /* 0x3000005aff5a7230 */ /* 0x000fe40000004100 */
[----:B------:R-:W-:Y:S01]  /*a070*/  FFMA.FTZ R184, R92, R93, R184 ;  /* 0x0000005d5cb87223 */ /* 0x000fe200000100b8 */
[----:B------:R-:W-:-:S02]  /*a080*/  HADD2.F32 R185, -RZ, R185.H1_H1 ;  /* 0x300000b9ffb97230 */ /* 0x000fc40000004100 */
[-C--:B------:R-:W-:Y:S01]  /*a090*/  FMUL.FTZ R92, R94, R183.reuse ;  /* 0x000000b75e5c7220 */ /* 0x080fe20000410000 */
[----:B------:R-:W-:Y:S01]  /*a0a0*/  F2FP.SATFINITE.E4M3.F32.PACK_AB_MERGE_C R88, R88, R194, RZ ;  /* 0x000000c25858723e */ /* 0x000fe200048070ff */
[----:B------:R-:W-:Y:S01]  /*a0b0*/  FMUL.FTZ R183, R90, R183 ;  /* 0x000000b75ab77220 */ /* 0x000fe20000410000 */
[----:B------:R-:W-:Y:S01]  /*a0c0*/  F2FP.SATFINITE.E4M3.F32.PACK_AB_MERGE_C R93, R52, R53, R40 ;  /* 0x00000035345d723e */ /* 0x000fe20004807028 */
[----:B------:R-:W-:Y:S01]  /*a0d0*/  FFMA.FTZ R92, R90, R185, -R92 ;  /* 0x000000b95a5c7223 */ /* 0x000fe2000001085c */
[----:B------:R-:W-:Y:S01]  /*a0e0*/  F2FP.SATFINITE.E4M3.F32.PACK_AB_MERGE_C R90, R55, R193, RZ ;  /* 0x000000c1375a723e */ /* 0x000fe200048070ff */
[----:B------:R-:W-:Y:S01]  /*a0f0*/  FFMA.FTZ R183, R94, R185, R183 ;  /* 0x000000b95eb77223 */ /* 0x000fe200000100b7 */
[----:B------:R-:W-:Y:S02]  /*a100*/  F2FP.SATFINITE.E4M3.F32.PACK_AB_MERGE_C R95, R43, R192, R42 ;  /* 0x000000c02b5f723e */ /* 0x000fe4000480702a */
[----:B------:R-:W-:Y:S02]  /*a110*/  F2FP.SATFINITE.E4M3.F32.PACK_AB_MERGE_C R41, R41, R189, R90 ;  /* 0x000000bd2929723e */ /* 0x000fe4000480705a */
[----:B------:R-:W-:-:S02]  /*a120*/  F2FP.SATFINITE.E4M3.F32.PACK_AB_MERGE_C R90, R92, R182, R89 ;  /* 0x000000b65c5a723e */ /* 0x000fc40004807059 */
[----:B------:R-:W-:Y:S01]  /*a130*/  F2FP.SATFINITE.E4M3.F32.PACK_AB_MERGE_C R94, R183, R184, R88 ;  /* 0x000000b8b75e723e */ /* 0x000fe20004807058 */
[----:B------:R-:W-:Y:S01]  /*a140*/  IMAD.MOV.U32 R88, RZ, RZ, R187 ;  /* 0x000000ffff587224 */ /* 0x000fe200078e00bb */
[----:B------:R-:W-:Y:S01]  /*a150*/  MOV R89, R188 ;  /* 0x000000bc00597202 */ /* 0x000fe20000000f00 */
[----:B------:R-:W-:-:S07]  /*a160*/  IMAD.MOV.U32 R92, RZ, RZ, R41 ;  /* 0x000000ffff5c7224 */ /* 0x000fce00078e0029 */
.L_x_548:
[----:B------:R-:W-:Y:S05]  /*a170*/  BSYNC B3 ;  /* 0x0000000000037941 */ /* 0x000fea0003800000 */
.L_x_547:
[----:B------:R-:W-:-:S13]  /*a180*/  ISETP.GE.AND P4, PT, R186, R150, PT ;  /* 0x00000096ba00720c */ /* 0x000fda0003f86270 */
[--C-:B------:R-:W-:Y:S02]  /*a190*/  @!P4 SHF.R.S32.HI R40, RZ, 0x1f, R186.reuse ;  /* 0x0000001fff28c819 */ /* 0x100fe400000114ba */
[----:B------:R-:W-:-:S04]  /*a1a0*/  @!P4 IADD3 R43, P5, P6, R116, R138, R186 ;  /* 0x0000008a742bc210 */ /* 0x000fc80007ebe0ba */
[----:B------:R-:W-:Y:S02]  /*a1b0*/  @!P4 IADD3.X R52, R4, R177, R40, P5, P6 ;  /* 0x000000b10434c210 */ /* 0x000fe40002fec428 */
[----:B------:R-:W-:-:S04]  /*a1c0*/  IADD3 R41, P5, P6, R116, R138, R25 ;  /* 0x0000008a74297210 */ /* 0x000fc80007ebe019 */
[----:B------:R-:W-:Y:S02]  /*a1d0*/  IADD3.X R42, R4, R177, R30, P5, P6 ;  /* 0x000000b1042a7210 */ /* 0x000fe40002fec41e */
[----:B------:R-:W-:-:S05]  /*a1e0*/  IADD3 R40, P5, R41, R122, RZ ;  /* 0x0000007a29287210 */ /* 0x000fca0007fbe0ff */
[----:B------:R-:W-:Y:S01]  /*a1f0*/  IMAD.X R41, R42, 0x1, R123, P5 ;  /* 0x000000012a297824 */ /* 0x000fe200028e067b */
[----:B------:R-:W-:-:S04]  /*a200*/  @!P4 IADD3 R42, P5, R43, R122, RZ ;  /* 0x0000007a2b2ac210 */ /* 0x000fc80007fbe0ff */
[----:B0-----:R0:W-:Y:S01]  /*a210*/  STG.E.128 desc[UR54][R40.64], R88 ;  /* 0x0000005828007986 */ /* 0x0011e2000c101d36 */
[----:B------:R-:W-:-:S05]  /*a220*/  @!P4 IMAD.X R43, R52, 0x1, R123, P5 ;  /* 0x00000001342bc824 */ /* 0x000fca00028e067b */
[----:B-1----:R0:W-:Y:S03]  /*a230*/  @!P4 STG.E.128 desc[UR54][R42.64], R92 ;  /* 0x0000005c2a00c986 */ /* 0x0021e6000c101d36 */
.L_x_546:
[----:B------:R-:W-:Y:S05]  /*a240*/  BSYNC B2 ;  /* 0x0000000000027941 */ /* 0x000fea0003800000 */
.L_x_545:
[----:B------:R-:W-:Y:S01]  /*a250*/  ISETP.NE.AND P4, PT, R35, RZ, PT ;  /* 0x000000ff2300720c */ /* 0x000fe20003f85270 */
[----:B------:R-:W-:-:S12]  /*a260*/  BSSY B2, `(.L_x_549) ;  /* 0x00000f5000027945 */ /* 0x000fd80003800000 */
[----:B------:R-:W-:Y:S05]  /*a270*/  @!P4 BRA `(.L_x_550) ;  /* 0x0000000c00ccc947 */ /* 0x000fea0003800000 */
[----:B0-----:R-:W-:Y:S01]  /*a280*/  SEL R40, R99, R155, !P3 ;  /* 0x0000009b63287207 */ /* 0x001fe20005800000 */
[----:B------:R-:W-:Y:S01]  /*a290*/  BSSY B3, `(.L_x_551) ;  /* 0x00000e7000037945 */ /* 0x000fe20003800000 */
[----:B------:R-:W-:Y:S02]  /*a2a0*/  IADD3 R89, P4, P5, R116, R138, R27 ;  /* 0x0000008a74597210 */ /* 0x000fe40007d9e01b */
[----:B------:R-:W-:Y:S02]  /*a2b0*/  SHF.R.S32.HI R41, RZ, 0x1f, R40 ;  /* 0x0000001fff297819 */ /* 0x000fe40000011428 */
[----:B------:R-:W-:Y:S02]  /*a2c0*/  IADD3.X R88, R4, R177, R31, P4, P5 ;  /* 0x000000b104587210 */ /* 0x000fe400027ea41f */
[----:B------:R-:W-:Y:S02]  /*a2d0*/  LEA.HI R41, R41, R40, RZ, 0x5 ;  /* 0x0000002829297211 */ /* 0x000fe400078f28ff */
[----:B------:R-:W-:-:S02]  /*a2e0*/  ISETP.GE.AND P4, PT, R0, R131, PT ;  /* 0x000000830000720c */ /* 0x000fc40003f86270 */
[----:B------:R-:W-:-:S04]  /*a2f0*/  LEA.HI.SX32 R41, R41, R26, 0x1b ;  /* 0x0000001a29297211 */ /* 0x000fc800078fdaff */
[----:B------:R-:W-:Y:S02]  /*a300*/  SHF.R.S32.HI R40, RZ, 0x1f, R41 ;  /* 0x0000001fff287819 */ /* 0x000fe40000011429 */
[----:B------:R-:W-:Y:S02]  /*a310*/  SHF.L.U32 R90, R41, 0x4, RZ ;  /* 0x00000004295a7819 */ /* 0x000fe400000006ff */
[----:B------:R-:W-:Y:S02]  /*a320*/  LEA.HI R40, R40, R41, RZ, 0x2 ;  /* 0x0000002928287211 */ /* 0x000fe400078f10ff */
[----:B------:R-:W-:Y:S02]  /*a330*/  LOP3.LUT R41, R175, 0x30, R90, 0xf8, !PT ;  /* 0x00000030af297812 */ /* 0x000fe400078ef85a */
[----:B------:R-:W-:Y:S02]  /*a340*/  SHF.R.S32.HI R40, RZ, 0x2, R40 ;  /* 0x00000002ff287819 */ /* 0x000fe40000011428 */
[----:B------:R-:W-:-:S03]  /*a350*/  LOP3.LUT R41, R41, R196, RZ, 0x3c, !PT ;  /* 0x000000c429297212 */ /* 0x000fc600078e3cff */
[----:B------:R-:W-:-:S04]  /*a360*/  IMAD R40, R40, 0x2800, R197 ;  /* 0x0000280028287824 */ /* 0x000fc800078e02c5 */
[----:B------:R-:W-:Y:S02]  /*a370*/  IMAD.IADD R40, R40, 0x1, R41 ;  /* 0x0000000128287824 */ /* 0x000fe400078e0229 */
[C---:B------:R-:W-:Y:S02]  /*a380*/  IMAD R41, R17.reuse, 0x7800, R142 ;  /* 0x0000780011297824 */ /* 0x040fe400078e028e */
[----:B------:R-:W-:Y:S02]  /*a390*/  IMAD R43, R17, 0x7800, R40 ;  /* 0x00007800112b7824 */ /* 0x000fe400078e0228 */
[C---:B------:R-:W-:Y:S02]  /*a3a0*/  IMAD.IADD R41, R16.reuse, 0x1, R41 ;  /* 0x0000000110297824 */ /* 0x040fe400078e0229 */
[----:B------:R-:W-:-:S04]  /*a3b0*/  IMAD.IADD R52, R16, 0x1, R43 ;  /* 0x0000000110347824 */ /* 0x000fc800078e022b */
[----:B------:R-:W0:Y:S04]  /*a3c0*/  LDS.128 R40, [R41+0x1a400] ;  /* 0x01a4000029287984 */ /* 0x000e280000000c00 */
[----:B------:R-:W1:Y:S01]  /*a3d0*/  LDS.128 R52, [R52+0x1a400] ;  /* 0x01a4000034347984 */ /* 0x000e620000000c00 */
[----:B------:R-:W-:Y:S05]  /*a3e0*/  @P4 BRA `(.L_x_552) ;  /* 0x0000000c00444947 */ /* 0x000fea0003800000 */
[--C-:B------:R-:W-:Y:S02]  /*a3f0*/  SHF.R.U32.HI R91, RZ, 0x8, R57.reuse ;  /* 0x00000008ff5b7819 */ /* 0x100fe40000011639 */
[----:B------:R-:W-:Y:S02]  /*a400*/  LOP3.LUT R44, R57, 0xff0000ff, RZ, 0xc0, !PT ;  /* 0xff0000ff392c7812 */ /* 0x000fe400078ec0ff */
[----:B------:R-:W-:Y:S02]  /*a410*/  SHF.R.U32.HI R58, RZ, 0x10, R57 ;  /* 0x00000010ff3a7819 */ /* 0x000fe40000011639 */
[--C-:B------:R-:W-:Y:S02]  /*a420*/  SHF.R.U32.HI R57, RZ, 0x8, R45.reuse ;  /* 0x00000008ff397819 */ /* 0x100fe4000001162d */
[----:B------:R-:W-:Y:S02]  /*a430*/  LOP3.LUT R46, R45, 0xff0000ff, RZ, 0xc0, !PT ;  /* 0xff0000ff2d2e7812 */ /* 0x000fe400078ec0ff */
[----:B------:R-:W-:Y:S01]  /*a440*/  SHF.R.U32.HI R56, RZ, 0x10, R45 ;  /* 0x00000010ff387819 */ /* 0x000fe2000001162d */
[----:B------:R-:W-:Y:S01]  /*a450*/  IMAD.SHL.U32 R57, R57, 0x100, RZ ;  /* 0x0000010039397824 */ /* 0x000fe200078e00ff */
[----:B------:R-:W-:-:S02]  /*a460*/  SHF.L.U32 R45, R91, 0x8, RZ ;  /* 0x000000085b2d7819 */ /* 0x000fc400000006ff */
[----:B------:R-:W-:Y:S02]  /*a470*/  F2FP.F16.E4M3.UNPACK_B R185, R179.H1 ;  /* 0x000000b3ffb9723e */ /* 0x000fe400030006ff */
[----:B------:R-:W-:Y:S01]  /*a480*/  LOP3.LUT R57, R46, 0xff00, R57, 0xf8, !PT ;  /* 0x0000ff002e397812 */ /* 0x000fe200078ef839 */
[----:B------:R-:W-:Y:S01]  /*a490*/  IMAD.U32 R46, R56, 0x10000, RZ ;  /* 0x00010000382e7824 */ /* 0x000fe200078e00ff */
[----:B------:R-:W-:Y:S01]  /*a4a0*/  LOP3.LUT R44, R44, 0xff00, R45, 0xf8, !PT ;  /* 0x0000ff002c2c7812 */ /* 0x000fe200078ef82d */
[----:B------:R-:W-:Y:S01]  /*a4b0*/  IMAD.U32 R45, R58, 0x10000, RZ ;  /* 0x000100003a2d7824 */ /* 0x000fe200078e00ff */
[----:B-1----:R-:W-:Y:S01]  /*a4c0*/  MOV R58, R53 ;  /* 0x00000035003a7202 */ /* 0x002fe20000000f00 */
[--C-:B------:R-:W-:Y:S01]  /*a4d0*/  HADD2.F32 R187, -RZ, R185.reuse.H0_H0 ;  /* 0x200000b9ffbb7230 */ /* 0x100fe20000004100 */
[----:B------:R-:W-:Y:S01]  /*a4e0*/  LOP3.LUT R57, R57, 0xff0000, R46, 0xf8, !PT ;  /* 0x00ff000039397812 */ /* 0x000fe200078ef82e */
[----:B------:R-:W-:Y:S01]  /*a4f0*/  HADD2.F32 R185, -RZ, R185.H1_H1 ;  /* 0x300000b9ffb97230 */ /* 0x000fe20000004100 */
[----:B------:R-:W-:-:S02]  /*a500*/  F2FP.F16.E4M3.UNPACK_B R91, R58 ;  /* 0x0000003aff5b723e */ /* 0x000fc400020006ff */
[----:B------:R-:W-:Y:S02]  /*a510*/  F2FP.F16.E4M3.UNPACK_B R92, R57 ;  /* 0x00000039ff5c723e */ /* 0x000fe400020006ff */
[----:B0-----:R-:W-:Y:S01]  /*a520*/  F2FP.F16.E4M3.UNPACK_B R53, R41 ;  /* 0x00000029ff35723e */ /* 0x001fe200020006ff */
[--C-:B------:R-:W-:Y:S01]  /*a530*/  HADD2.F32 R46, -RZ, R91.reuse.H0_H0 ;  /* 0x2000005bff2e7230 */ /* 0x100fe20000004100 */
[----:B------:R-:W-:Y:S01]  /*a540*/  LOP3.LUT R44, R44, 0xff0000, R45, 0xf8, !PT ;  /* 0x00ff00002c2c7812 */ /* 0x000fe200078ef82d */
[----:B------:R-:W-:Y:S01]  /*a550*/  HADD2.F32 R91, -RZ, R91.H1_H1 ;  /* 0x3000005bff5b7230 */ /* 0x000fe20000004100 */
[----:B------:R-:W-:Y:S01]  /*a560*/  F2FP.F16.E4M3.UNPACK_B R58, R58.H1 ;  /* 0x0000003aff3a723e */ /* 0x000fe200030006ff */
[--C-:B------:R-:W-:Y:S01]  /*a570*/  HADD2.F32 R56, -RZ, R53.reuse.H0_H0 ;  /* 0x20000035ff387230 */ /* 0x100fe20000004100 */
[----:B------:R-:W-:Y:S01]  /*a580*/  F2FP.F16.E4M3.UNPACK_B R45, R44 ;  /* 0x0000002cff2d723e */ /* 0x000fe200020006ff */
[----:B------:R-:W-:Y:S01]  /*a590*/  HADD2.F32 R94, -RZ, R92.H1_H1 ;  /* 0x3000005cff5e7230 */ /* 0x000fe20000004100 */
[----:B------:R-:W-:Y:S01]  /*a5a0*/  F2FP.F16.E4M3.UNPACK_B R179, R179 ;  /* 0x000000b3ffb3723e */ /* 0x000fe200020006ff */
[----:B------:R-:W-:-:S02]  /*a5b0*/  HADD2.F32 R53, -RZ, R53.H1_H1 ;  /* 0x30000035ff357230 */ /* 0x000fc40000004100 */
[----:B------:R-:W-:Y:S02]  /*a5c0*/  HADD2.F32 R95, -RZ, R92.H0_H0 ;  /* 0x2000005cff5f7230 */ /* 0x000fe40000004100 */
[-C--:B------:R-:W-:Y:S01]  /*a5d0*/  FMUL.FTZ R182, R91, R94.reuse ;  /* 0x0000005e5bb67220 */ /* 0x080fe20000410000 */
[--C-:B------:R-:W-:Y:S02]  /*a5e0*/  HADD2.F32 R92, -RZ, R45.reuse.H1_H1 ;  /* 0x3000002dff5c7230 */ /* 0x100fe40000004100 */
[----:B------:R-:W-:Y:S01]  /*a5f0*/  FMUL.FTZ R94, R53, R94 ;  /* 0x0000005e355e7220 */ /* 0x000fe20000410000 */
[----:B------:R-:W-:Y:S02]  /*a600*/  HADD2.F32 R93, -RZ, R45.H0_H0 ;  /* 0x2000002dff5d7230 */ /* 0x000fe40000004100 */
[-C--:B------:R-:W-:Y:S01]  /*a610*/  FMUL.FTZ R183, R46, R95.reuse ;  /* 0x0000005f2eb77220 */ /* 0x080fe20000410000 */
[----:B------:R-:W-:Y:S01]  /*a620*/  FMUL.FTZ R95, R56, R95 ;  /* 0x0000005f385f7220 */ /* 0x000fe20000410000 */
[-C--:B------:R-:W-:Y:S01]  /*a630*/  FFMA.FTZ R45, R91, R92.reuse, R94 ;  /* 0x0000005c5b2d7223 */ /* 0x080fe2000001005e */
[----:B------:R-:W-:Y:S01]  /*a640*/  F2FP.F16.E4M3.UNPACK_B R91, R57.H1 ;  /* 0x00000039ff5b723e */ /* 0x000fe200030006ff */
[----:B------:R-:W-:Y:S01]  /*a650*/  FFMA.FTZ R53, R53, R92, -R182 ;  /* 0x0000005c35357223 */ /* 0x000fe200000108b6 */
[----:B------:R-:W-:Y:S01]  /*a660*/  F2FP.F16.E4M3.UNPACK_B R57, R41.H1 ;  /* 0x00000029ff39723e */ /* 0x000fe200030006ff */
[----:B------:R-:W-:Y:S01]  /*a670*/  HADD2.F32 R41, -RZ, R58.H0_H0 ;  /* 0x2000003aff297230 */ /* 0x000fe20000004100 */
[----:B------:R-:W-:Y:S01]  /*a680*/  F2FP.F16.E4M3.UNPACK_B R92, R44.H1 ;  /* 0x0000002cff5c723e */ /* 0x000fe200030006ff */
[----:B------:R-:W-:-:S02]  /*a690*/  HADD2.F32 R94, -RZ, R91.H0_H0 ;  /* 0x2000005bff5e7230 */ /* 0x000fc40000004100 */
[-C--:B------:R-:W-:Y:S01]  /*a6a0*/  FFMA.FTZ R56, R56, R93.reuse, -R183 ;  /* 0x0000005d38387223 */ /* 0x080fe200000108b7 */
[--C-:B------:R-:W-:Y:S02]  /*a6b0*/  HADD2.F32 R44, -RZ, R57.reuse.H0_H0 ;  /* 0x20000039ff2c7230 */ /* 0x100fe40000004100 */
[----:B------:R-:W-:Y:S01]  /*a6c0*/  FFMA.FTZ R46, R46, R93, R95 ;  /* 0x0000005d2e2e7223 */ /* 0x000fe2000001005f */
[--C-:B------:R-:W-:Y:S02]  /*a6d0*/  HADD2.F32 R93, -RZ, R92.reuse.H0_H0 ;  /* 0x2000005cff5d7230 */ /* 0x100fe40000004100 */
[-C--:B------:R-:W-:Y:S01]  /*a6e0*/  FMUL.FTZ R95, R41, R94.reuse ;  /* 0x0000005e295f7220 */ /* 0x080fe20000410000 */
[----:B------:R-:W-:Y:S02]  /*a6f0*/  HADD2.F32 R57, -RZ, R57.H1_H1 ;  /* 0x30000039ff397230 */ /* 0x000fe40000004100 */
[----:B------:R-:W-:Y:S01]  /*a700*/  FMUL.FTZ R94, R44, R94 ;  /* 0x0000005e2c5e7220 */ /* 0x000fe20000410000 */
[----:B------:R-:W-:-:S02]  /*a710*/  HADD2.F32 R92, -RZ, R92.H1_H1 ;  /* 0x3000005cff5c7230 */ /* 0x000fc40000004100 */
[-C--:B------:R-:W-:Y:S01]  /*a720*/  FFMA.FTZ R44, R44, R93.reuse, -R95 ;  /* 0x0000005d2c2c7223 */ /* 0x080fe2000001085f */
[----:B------:R-:W-:Y:S01]  /*a730*/  SHF.R.U32.HI R95, RZ, 0x10, R59 ;  /* 0x00000010ff5f7819 */ /* 0x000fe2000001163b */
[----:B------:R-:W-:Y:S01]  /*a740*/  FFMA.FTZ R41, R41, R93, R94 ;  /* 0x0000005d29297223 */ /* 0x000fe2000001005e */
[----:B------:R-:W-:Y:S02]  /*a750*/  HADD2.F32 R93, -RZ, R58.H1_H1 ;  /* 0x3000003aff5d7230 */ /* 0x000fe40000004100 */
[----:B------:R-:W-:Y:S01]  /*a760*/  HADD2.F32 R58, -RZ, R91.H1_H1 ;  /* 0x3000005bff3a7230 */ /* 0x000fe20000004100 */
[----:B------:R-:W-:-:S04]  /*a770*/  LOP3.LUT R91, R59, 0xff0000ff, RZ, 0xc0, !PT ;  /* 0xff0000ff3b5b7812 */ /* 0x000fc800078ec0ff */
[-C--:B------:R-:W-:Y:S01]  /*a780*/  FMUL.FTZ R94, R93, R58.reuse ;  /* 0x0000003a5d5e7220 */ /* 0x080fe20000410000 */
[----:B------:R-:W-:-:S03]  /*a790*/  FMUL.FTZ R182, R57, R58 ;  /* 0x0000003a39b67220 */ /* 0x000fc60000410000 */
[-C--:B------:R-:W-:Y:S01]  /*a7a0*/  FFMA.FTZ R58, R57, R92.reuse, -R94 ;  /* 0x0000005c393a7223 */ /* 0x080fe2000001085e */
[----:B------:R-:W-:Y:S01]  /*a7b0*/  SHF.R.U32.HI R94, RZ, 0x8, R47 ;  /* 0x00000008ff5e7819 */ /* 0x000fe2000001162f */
[----:B------:R-:W-:Y:S01]  /*a7c0*/  FFMA.FTZ R57, R93, R92, R182 ;  /* 0x0000005c5d397223 */ /* 0x000fe200000100b6 */
[----:B------:R-:W-:Y:S02]  /*a7d0*/  SHF.R.U32.HI R92, RZ, 0x8, R59 ;  /* 0x00000008ff5c7819 */ /* 0x000fe4000001163b */
[----:B------:R-:W-:Y:S01]  /*a7e0*/  LOP3.LUT R59, R47, 0xff0000ff, RZ, 0xc0, !PT ;  /* 0xff0000ff2f3b7812 */ /* 0x000fe200078ec0ff */
[----:B------:R-:W-:Y:S01]  /*a7f0*/  IMAD.SHL.U32 R94, R94, 0x100, RZ ;  /* 0x000001005e5e7824 */ /* 0x000fe200078e00ff */
[----:B------:R-:W-:Y:S01]  /*a800*/  SHF.R.U32.HI R93, RZ, 0x10, R47 ;  /* 0x00000010ff5d7819 */ /* 0x000fe2000001162f */
[----:B------:R-:W-:Y:S01]  /*a810*/  IMAD.SHL.U32 R92, R92, 0x100, RZ ;  /* 0x000001005c5c7824 */ /* 0x000fe200078e00ff */
[----:B------:R-:W-:Y:S02]  /*a820*/  F2FP.SATFINITE.E4M3.F32.PACK_AB_MERGE_C R44, R58, R44, RZ ;  /* 0x0000002c3a2c723e */ /* 0x000fe400048070ff */
[----:B------:R-:W-:-:S02]  /*a830*/  LOP3.LUT R59, R59, 0xff00, R94, 0xf8, !PT ;  /* 0x0000ff003b3b7812 */ /* 0x000fc400078ef85e */
[----:B------:R-:W-:Y:S02]  /*a840*/  SHF.L.U32 R94, R93, 0x10, RZ ;  /* 0x000000105d5e7819 */ /* 0x000fe400000006ff */
[----:B------:R-:W-:Y:S01]  /*a850*/  LOP3.LUT R47, R91, 0xff00, R92, 0xf8, !PT ;  /* 0x0000ff005b2f7812 */ /* 0x000fe200078ef85c */
[----:B------:R-:W-:Y:S01]  /*a860*/  IMAD.U32 R92, R95, 0x10000, RZ ;  /* 0x000100005f5c7824 */ /* 0x000fe200078e00ff */
[----:B------:R-:W-:Y:S01]  /*a870*/  LOP3.LUT R93, R59, 0xff0000, R94, 0xf8, !PT ;  /* 0x00ff00003b5d7812 */ /* 0x000fe200078ef85e */
[----:B------:R-:W-:Y:S01]  /*a880*/  IMAD.MOV.U32 R94, RZ, RZ, R55 ;  /* 0x000000ffff5e7224 */ /* 0x000fe200078e0037 */
[----:B------:R-:W-:Y:S02]  /*a890*/  F2FP.F16.E4M3.UNPACK_B R91, R43 ;  /* 0x0000002bff5b723e */ /* 0x000fe400020006ff */
[----:B------:R-:W-:Y:S02]  /*a8a0*/  F2FP.F16.E4M3.UNPACK_B R95, R93 ;  /* 0x0000005dff5f723e */ /* 0x000fe400020006ff */
[-C--:B------:R-:W-:Y:S01]  /*a8b0*/  F2FP.F16.E4M3.UNPACK_B R55, R94.reuse ;  /* 0x0000005eff37723e */ /* 0x080fe200020006ff */
[----:B------:R-:W-:Y:S01]  /*a8c0*/  HADD2.F32 R183, -RZ, R91.H0_H0 ;  /* 0x2000005bffb77230 */ /* 0x000fe20000004100 */
[----:B------:R-:W-:Y:S01]  /*a8d0*/  LOP3.LUT R47, R47, 0xff0000, R92, 0xf8, !PT ;  /* 0x00ff00002f2f7812 */ /* 0x000fe200078ef85c */
[----:B------:R-:W-:Y:S01]  /*a8e0*/  HADD2.F32 R186, -RZ, R95.H0_H0 ;  /* 0x2000005fffba7230 */ /* 0x000fe20000004100 */
[----:B------:R-:W-:Y:S01]  /*a8f0*/  F2FP.F16.E4M3.UNPACK_B R94, R94.H1 ;  /* 0x0000005eff5e723e */ /* 0x000fe200030006ff */
[--C-:B------:R-:W-:Y:S01]  /*a900*/  HADD2.F32 R59, -RZ, R55.reuse.H0_H0 ;  /* 0x20000037ff3b7230 */ /* 0x100fe20000004100 */
[----:B------:R-:W-:Y:S01]  /*a910*/  F2FP.F16.E4M3.UNPACK_B R182, R47 ;  /* 0x0000002fffb6723e */ /* 0x000fe200020006ff */
[----:B------:R-:W-:Y:S01]  /*a920*/  HADD2.F32 R55, -RZ, R55.H1_H1 ;  /* 0x30000037ff377230 */ /* 0x000fe20000004100 */
[----:B------:R-:W-:Y:S01]  /*a930*/  F2FP.F16.E4M3.UNPACK_B R93, R93.H1 ;  /* 0x0000005dff5d723e */ /* 0x000fe200030006ff */
[----:B------:R-:W-:-:S02]  /*a940*/  HADD2.F32 R91, -RZ, R91.H1_H1 ;  /* 0x3000005bff5b7230 */ /* 0x000fc40000004100 */
[-C--:B------:R-:W-:Y:S01]  /*a950*/  FMUL.FTZ R92, R59, R186.reuse ;  /* 0x000000ba3b5c7220 */ /* 0x080fe20000410000 */
[--C-:B------:R-:W-:Y:S02]  /*a960*/  HADD2.F32 R184, -RZ, R182.reuse.H0_H0 ;  /* 0x200000b6ffb87230 */ /* 0x100fe40000004100 */
[----:B------:R-:W-:Y:S01]  /*a970*/  FMUL.FTZ R186, R183, R186 ;  /* 0x000000bab7ba7220 */ /* 0x000fe20000410000 */
[----:B------:R-:W-:Y:S01]  /*a980*/  HADD2.F32 R182, -RZ, R182.H1_H1 ;  /* 0x300000b6ffb67230 */ /* 0x000fe20000004100 */
[----:B------:R-:W-:Y:S01]  /*a990*/  F2FP.SATFINITE.E4M3.F32.PACK_AB_MERGE_C R57, R57, R41, RZ ;  /* 0x000000293939723e */ /* 0x000fe200048070ff */
[-C--:B------:R-:W-:Y:S01]  /*a9a0*/  FFMA.FTZ R92, R183, R184.reuse, -R92 ;  /* 0x000000b8b75c7223 */ /* 0x080fe2000001085c */
[----:B------:R-:W-:Y:S01]  /*a9b0*/  FFMA.FTZ R59, R59, R184, R186 ;  /* 0x000000b83b3b7223 */ /* 0x000fe200000100ba */
[----:B------:R-:W-:Y:S01]  /*a9c0*/  HADD2.F32 R184, -RZ, R95.H1_H1 ;  /* 0x3000005fffb87230 */ /* 0x000fe20000004100 */
[----:B------:R-:W-:Y:S01]  /*a9d0*/  F2FP.F16.E4M3.UNPACK_B R95, R43.H1 ;  /* 0x0000002bff5f723e */ /* 0x000fe200030006ff */
[----:B------:R-:W-:Y:S01]  /*a9e0*/  HADD2.F32 R183, -RZ, R94.H1_H1 ;  /* 0x3000005effb77230 */ /* 0x000fe20000004100 */
[----:B------:R-:W-:-:S02]  /*a9f0*/  F2FP.SATFINITE.E4M3.F32.PACK_AB_MERGE_C R41, R53, R56, R44 ;  /* 0x000000383529723e */ /* 0x000fc4000480702c */
[-C--:B------:R-:W-:Y:S01]  /*aa00*/  FMUL.FTZ R186, R55, R184.reuse ;  /* 0x000000b837ba7220 */ /* 0x080fe20000410000 */
[----:B------:R-:W-:Y:S01]  /*aa10*/  FMUL.FTZ R184, R91, R184 ;  /* 0x000000b85bb87220 */ /* 0x000fe20000410000 */
[----:B------:R-:W-:Y:S01]  /*aa20*/  HADD2.F32 R43, -RZ, R95.H0_H0 ;  /* 0x2000005fff2b7230 */ /* 0x000fe20000004100 */
[----:B------:R-:W-:Y:S01]  /*aa30*/  F2FP.SATFINITE.E4M3.F32.PACK_AB_MERGE_C R53, R45, R46, R57 ;  /* 0x0000002e2d35723e */ /* 0x000fe20004807039 */
[-C--:B------:R-:W-:Y:S01]  /*aa40*/  FFMA.FTZ R91, R91, R182.reuse, -R186 ;  /* 0x000000b65b5b7223 */ /* 0x080fe200000108ba */
[----:B------:R-:W-:Y:S01]  /*aa50*/  FFMA.FTZ R55, R55, R182, R184 ;  /* 0x000000b637377223 */ /* 0x000fe200000100b8 */
[----:B------:R-:W-:Y:S01]  /*aa60*/  F2FP.F16.E4M3.UNPACK_B R182, R47.H1 ;  /* 0x0000002fffb6723e */ /* 0x000fe200030006ff */
[----:B------:R-:W-:Y:S02]  /*aa70*/  HADD2.F32 R47, -RZ, R94.H0_H0 ;  /* 0x2000005eff2f7230 */ /* 0x000fe40000004100 */
[----:B------:R-:W-:Y:S02]  /*aa80*/  HADD2.F32 R186, -RZ, R93.H0_H0 ;  /* 0x2000005dffba7230 */ /* 0x000fe40000004100 */
[----:B------:R-:W-:-:S02]  /*aa90*/  HADD2.F32 R184, -RZ, R182.H0_H0 ;  /* 0x200000b6ffb87230 */ /* 0x000fc40000004100 */
[----:B------:R-:W-:Y:S02]  /*aaa0*/  HADD2.F32 R94, -RZ, R93.H1_H1 ;  /* 0x3000005dff5e7230 */ /* 0x000fe40000004100 */
[-C--:B------:R-:W-:Y:S01]  /*aab0*/  FMUL.FTZ R188, R47, R186.reuse ;  /* 0x000000ba2fbc7220 */ /* 0x080fe20000410000 */
[C---:B------:R-:W-:Y:S01]  /*aac0*/  FMUL.FTZ R186, R43.reuse, R186 ;  /* 0x000000ba2bba7220 */ /* 0x040fe20000410000 */
[----:B------:R-:W-:Y:S02]  /*aad0*/  HADD2.F32 R95, -RZ, R95.H1_H1 ;  /* 0x3000005fff5f7230 */ /* 0x000fe40000004100 */
[-C--:B------:R-:W-:Y:S01]  /*aae0*/  FFMA.FTZ R43, R43, R184.reuse, -R188 ;  /* 0x000000b82b2b7223 */ /* 0x080fe200000108bc */
[----:B------:R-:W-:Y:S01]  /*aaf0*/  FFMA.FTZ R47, R47, R184, R186 ;  /* 0x000000b82f2f7223 */ /* 0x000fe200000100ba */
[----:B------:R-:W-:Y:S02]  /*ab00*/  HADD2.F32 R182, -RZ, R182.H1_H1 ;  /* 0x300000b6ffb67230 */ /* 0x000fe40000004100 */
[-C--:B------:R-:W-:Y:S01]  /*ab10*/  FMUL.FTZ R184, R183, R94.reuse ;  /* 0x0000005eb7b87220 */ /* 0x080fe20000410000 */
[----:B------:R-:W-:-:S03]  /*ab20*/  FMUL.FTZ R186, R95, R94 ;  /* 0x0000005e5fba7220 */ /* 0x000fc60000410000 */
[-C--:B------:R-:W-:Y:S01]  /*ab30*/  FFMA.FTZ R94, R95, R182.reuse, -R184 ;  /* 0x000000b65f5e7223 */ /* 0x080fe200000108b8 */
[----:B------:R-:W-:Y:S02]  /*ab40*/  IMAD.MOV.U32 R95, RZ, RZ, R40 ;  /* 0x000000ffff5f7224 */ /* 0x000fe400078e0028 */
[----:B------:R-:W-:Y:S01]  /*ab50*/  FFMA.FTZ R93, R183, R182, R186 ;  /* 0x000000b6b75d7223 */ /* 0x000fe200000100ba */
[----:B------:R-:W-:Y:S02]  /*ab60*/  F2FP.F16.E4M3.UNPACK_B R40, R181.H1 ;  /* 0x000000b5ff28723e */ /* 0x000fe400030006ff */
[-C--:B------:R-:W-:Y:S02]  /*ab70*/  F2FP.F16.E4M3.UNPACK_B R183, R52.reuse.H1 ;  /* 0x00000034ffb7723e */ /* 0x080fe400030006ff */
[----:B------:R-:W-:Y:S01]  /*ab80*/  F2FP.F16.E4M3.UNPACK_B R182, R95.H1 ;  /* 0x0000005fffb6723e */ /* 0x000fe200030006ff */
[----:B------:R-:W-:Y:S01]  /*ab90*/  HADD2.F32 R189, -RZ, R40.H0_H0 ;  /* 0x20000028ffbd7230 */ /* 0x000fe20000004100 */
[----:B------:R-:W-:Y:S01]  /*aba0*/  F2FP.F16.E4M3.UNPACK_B R181, R181 ;  /* 0x000000b5ffb5723e */ /* 0x000fe200020006ff */
[----:B------:R-:W-:Y:S01]  /*abb0*/  HADD2.F32 R184, -RZ, R183.H0_H0 ;  /* 0x200000b7ffb87230 */ /* 0x000fe20000004100 */
[----:B------:R-:W-:Y:S01]  /*abc0*/  F2FP.F16.E4M3.UNPACK_B R52, R52 ;  /* 0x00000034ff34723e */ /* 0x000fe200020006ff */
[----:B------:R-:W-:Y:S01]  /*abd0*/  HADD2.F32 R186, -RZ, R182.H0_H0 ;  /* 0x200000b6ffba7230 */ /* 0x000fe20000004100 */
[----:B------:R-:W-:Y:S01]  /*abe0*/  F2FP.F16.E4M3.UNPACK_B R95, R95 ;  /* 0x0000005fff5f723e */ /* 0x000fe200020006ff */
[----:B------:R-:W-:-:S02]  /*abf0*/  HADD2.F32 R40, -RZ, R40.H1_H1 ;  /* 0x30000028ff287230 */ /* 0x000fc40000004100 */
[-C--:B------:R-:W-:Y:S01]  /*ac00*/  FMUL.FTZ R188, R184, R189.reuse ;  /* 0x000000bdb8bc7220 */ /* 0x080fe20000410000 */
[----:B------:R-:W-:Y:S02]  /*ac10*/  HADD2.F32 R183, -RZ, R183.H1_H1 ;  /* 0x300000b7ffb77230 */ /* 0x000fe40000004100 */
[C---:B------:R-:W-:Y:S01]  /*ac20*/  FMUL.FTZ R189, R186.reuse, R189 ;  /* 0x000000bdbabd7220 */ /* 0x040fe20000410000 */
[----:B------:R-:W-:Y:S02]  /*ac30*/  HADD2.F32 R182, -RZ, R182.H1_H1 ;  /* 0x300000b6ffb67230 */ /* 0x000fe40000004100 */
[----:B------:R-:W-:Y:S01]  /*ac40*/  FFMA.FTZ R188, R186, R187, -R188 ;  /* 0x000000bbbabc7223 */ /* 0x000fe200000108bc */
[----:B------:R-:W-:Y:S01]  /*ac50*/  F2FP.SATFINITE.E4M3.F32.PACK_AB_MERGE_C R43, R94, R43, RZ ;  /* 0x0000002b5e2b723e */ /* 0x000fe200048070ff */
[----:B------:R-:W-:Y:S01]  /*ac60*/  FFMA.FTZ R189, R184, R187, R189 ;  /* 0x000000bbb8bd7223 */ /* 0x000fe200000100bd */
[-C--:B------:R-:W-:Y:S01]  /*ac70*/  FMUL.FTZ R184, R183, R40.reuse ;  /* 0x00000028b7b87220 */ /* 0x080fe20000410000 */
[C---:B------:R-:W-:Y:S01]  /*ac80*/  FMUL.FTZ R40, R182.reuse, R40 ;  /* 0x00000028b6287220 */ /* 0x040fe20000410000 */
[----:B------:R-:W-:Y:S01]  /*ac90*/  HADD2.F32 R187, -RZ, R181.H0_H0 ;  /* 0x200000b5ffbb7230 */ /* 0x000fe20000004100 */
[----:B------:R-:W-:Y:S01]  /*aca0*/  F2FP.SATFINITE.E4M3.F32.PACK_AB_MERGE_C R43, R91, R92, R43 ;  /* 0x0000005c5b2b723e */ /* 0x000fe2000480702b */
[-C--:B------:R-:W-:Y:S01]  /*acb0*/  FFMA.FTZ R182, R182, R185.reuse, -R184 ;  /* 0x000000b9b6b67223 */ /* 0x080fe200000108b8 */
[----:B------:R-:W-:Y:S01]  /*acc0*/  FFMA.FTZ R40, R183, R185, R40 ;  /* 0x000000b9b7287223 */ /* 0x000fe20000010028 */
[----:B------:R-:W-:-:S02]  /*acd0*/  HADD2.F32 R183, -RZ, R52.H0_H0 ;  /* 0x20000034ffb77230 */ /* 0x000fc40000004100 */
[----:B------:R-:W-:Y:S01]  /*ace0*/  HADD2.F32 R185, -RZ, R95.H0_H0 ;  /* 0x2000005fffb97230 */ /* 0x000fe20000004100 */
        /* <DEDUP_REMOVED lines=10> */
[----:B------:R-:W-:Y:S01]  /*ad90*/  FMUL.FTZ R95, R52, R181 ;  /* 0x000000b5345f7220 */ /* 0x000fe20000410000 */
[-C--:B------:R-:W-:Y:S02]  /*ada0*/  F2FP.F16.E4M3.UNPACK_B R183, R178.reuse.H1 ;  /* 0x000000b2ffb7723e */ /* 0x080fe400030006ff */
[----:B------:R-:W-:Y:S01]  /*adb0*/  F2FP.F16.E4M3.UNPACK_B R178, R178 ;  /* 0x000000b2ffb2723e */ /* 0x000fe200020006ff */
[C---:B------:R-:W-:Y:S01]  /*adc0*/  FFMA.FTZ R95, R184.reuse, R179, -R95 ;  /* 0x000000b3b85f7223 */ /* 0x040fe2000001085f */
[----:B------:R-:W-:Y:S01]  /*add0*/  FMUL.FTZ R181, R184, R181 ;  /* 0x000000b5b8b57220 */ /* 0x000fe20000410000 */
[----:B------:R-:W-:Y:S01]  /*ade0*/  HADD2.F32 R185, -RZ, R183.H0_H0 ;  /* 0x200000b7ffb97230 */ /* 0x000fe20000004100 */
[----:B------:R-:W-:-:S02]  /*adf0*/  F2FP.SATFINITE.E4M3.F32.PACK_AB_MERGE_C R40, R40, R189, RZ ;  /* 0x000000bd2828723e */ /* 0x000fc400048070ff */
[----:B------:R-:W-:Y:S01]  /*ae00*/  F2FP.SATFINITE.E4M3.F32.PACK_AB_MERGE_C R186, R95, R186, R182 ;  /* 0x000000ba5fba723e */ /* 0x000fe200048070b6 */
[----:B------:R-:W-:Y:S02]  /*ae10*/  IMAD.MOV.U32 R95, RZ, RZ, R42 ;  /* 0x000000ffff5f7224 */ /* 0x000fe400078e002a */
[----:B------:R-:W-:Y:S01]  /*ae20*/  FFMA.FTZ R52, R52, R179, R181 ;  /* 0x000000b334347223 */ /* 0x000fe200000100b5 */
[----:B------:R-:W-:Y:S02]  /*ae30*/  F2FP.F16.E4M3.UNPACK_B R42, R180.H1 ;  /* 0x000000b4ff2a723e */ /* 0x000fe400030006ff */
[----:B------:R-:W-:Y:S02]  /*ae40*/  F2FP.F16.E4M3.UNPACK_B R181, R54.H1 ;  /* 0x00000036ffb5723e */ /* 0x000fe400030006ff */
[-C--:B------:R-:W-:Y:S01]  /*ae50*/  F2FP.F16.E4M3.UNPACK_B R179, R95.reuse.H1 ;  /* 0x0000005fffb3723e */ /* 0x080fe200030006ff */
[--C-:B------:R-:W-:Y:S01]  /*ae60*/  HADD2.F32 R190, -RZ, R42.reuse.H0_H0 ;  /* 0x2000002affbe7230 */ /* 0x100fe20000004100 */
        /* <DEDUP_REMOVED lines=11> */
[----:B------:R-:W-:Y:S01]  /*af20*/  F2FP.SATFINITE.E4M3.F32.PACK_AB_MERGE_C R52, R52, R187, R40 ;  /* 0x000000bb3434723e */ /* 0x000fe20004807028 */
[----:B------:R-:W-:Y:S01]  /*af30*/  FFMA.FTZ R190, R182, R185, R190 ;  /* 0x000000b9b6be7223 */ /* 0x000fe200000100be */
[----:B------:R-:W-:Y:S02]  /*af40*/  HADD2.F32 R182, -RZ, R183.H1_H1 ;  /* 0x300000b7ffb67230 */ /* 0x000fe40000004100 */
[-C--:B------:R-:W-:Y:S01]  /*af50*/  FMUL.FTZ R184, R181, R42.reuse ;  /* 0x0000002ab5b87220 */ /* 0x080fe20000410000 */
[----:B------:R-:W-:Y:S01]  /*af60*/  FMUL.FTZ R42, R179, R42 ;  /* 0x0000002ab32a7220 */ /* 0x000fe20000410000 */
[----:B------:R-:W-:Y:S01]  /*af70*/  HADD2.F32 R185, -RZ, R180.H0_H0 ;  /* 0x200000b4ffb97230 */ /* 0x000fe20000004100 */
[----:B------:R-:W-:Y:S01]  /*af80*/  F2FP.SATFINITE.E4M3.F32.PACK_AB_MERGE_C R40, R93, R47, RZ ;  /* 0x0000002f5d28723e */ /* 0x000fe200048070ff */
[----:B------:R-:W-:-:S02]  /*af90*/  HADD2.F32 R183, -RZ, R95.H0_H0 ;  /* 0x2000005fffb77230 */ /* 0x000fc40000004100 */
[-C--:B------:R-:W-:Y:S01]  /*afa0*/  FFMA.FTZ R42, R181, R182.reuse, R42 ;  /* 0x000000b6b52a7223 */ /* 0x080fe2000001002a */
[----:B------:R-:W-:Y:S02]  /*afb0*/  HADD2.F32 R181, -RZ, R54.H0_H0 ;  /* 0x20000036ffb57230 */ /* 0x000fe40000004100 */
[----:B------:R-:W-:Y:S01]  /*afc0*/  FFMA.FTZ R179, R179, R182, -R184 ;  /* 0x000000b6b3b37223 */ /* 0x000fe200000108b8 */
[----:B------:R-:W-:Y:S01]  /*afd0*/  HADD2.F32 R182, -RZ, R178.H0_H0 ;  /* 0x200000b2ffb67230 */ /* 0x000fe20000004100 */
[----:B------:R-:W-:Y:S01]  /*afe0*/  F2FP.SATFINITE.E4M3.F32.PACK_AB_MERGE_C R55, R55, R59, R40 ;  /* 0x0000003b3737723e */ /* 0x000fe20004807028 */
[----:B------:R-:W-:Y:S02]  /*aff0*/  HADD2.F32 R180, -RZ, R180.H1_H1 ;  /* 0x300000b4ffb47230 */ /* 0x000fe40000004100 */
[-C--:B------:R-:W-:Y:S01]  /*b000*/  FMUL.FTZ R184, R181, R185.reuse ;  /* 0x000000b9b5b87220 */ /* 0x080fe20000410000 */
[----:B------:R-:W-:Y:S01]  /*b010*/  FMUL.FTZ R185, R183, R185 ;  /* 0x000000b9b7b97220 */ /* 0x000fe20000410000 */
[----:B------:R-:W-:Y:S01]  /*b020*/  HADD2.F32 R95, -RZ, R95.H1_H1 ;  /* 0x3000005fff5f7230 */ /* 0x000fe20000004100 */
[----:B------:R-:W-:Y:S01]  /*b030*/  F2FP.SATFINITE.E4M3.F32.PACK_AB_MERGE_C R179, R179, R188, RZ ;  /* 0x000000bcb3b3723e */ /* 0x000fe200048070ff */
[----:B------:R-:W-:-:S02]  /*b040*/  HADD2.F32 R178, -RZ, R178.H1_H1 ;  /* 0x300000b2ffb27230 */ /* 0x000fc40000004100 */
[-C--:B------:R-:W-:Y:S01]  /*b050*/  FFMA.FTZ R185, R181, R182.reuse, R185 ;  /* 0x000000b6b5b97223 */ /* 0x080fe200000100b9 */
[----:B------:R-:W-:Y:S02]  /*b060*/  HADD2.F32 R181, -RZ, R54.H1_H1 ;  /* 0x30000036ffb57230 */ /* 0x000fe40000004100 */
[----:B------:R-:W-:Y:S01]  /*b070*/  FFMA.FTZ R184, R183, R182, -R184 ;  /* 0x000000b6b7b87223 */ /* 0x000fe200000108b8 */
[----:B------:R-:W-:Y:S02]  /*b080*/  MOV R40, R186 ;  /* 0x000000ba00287202 */ /* 0x000fe40000000f00 */
[-C--:B------:R-:W-:Y:S01]  /*b090*/  FMUL.FTZ R54, R181, R180.reuse ;  /* 0x000000b4b5367220 */ /* 0x080fe20000410000 */
[----:B------:R-:W-:-:S03]  /*b0a0*/  FMUL.FTZ R180, R95, R180 ;  /* 0x000000b45fb47220 */ /* 0x000fc60000410000 */
[-C--:B------:R-:W-:Y:S01]  /*b0b0*/  FFMA.FTZ R95, R95, R178.reuse, -R54 ;  /* 0x000000b25f5f7223 */ /* 0x080fe20000010836 */
[----:B------:R-:W-:Y:S01]  /*b0c0*/  FFMA.FTZ R178, R181, R178, R180 ;  /* 0x000000b2b5b27223 */ /* 0x000fe200000100b4 */
[----:B------:R-:W-:-:S03]  /*b0d0*/  F2FP.SATFINITE.E4M3.F32.PACK_AB_MERGE_C R54, R42, R190, RZ ;  /* 0x000000be2a36723e */ /* 0x000fc600048070ff */
[----:B------:R-:W-:Y:S02]  /*b0e0*/  F2FP.SATFINITE.E4M3.F32.PACK_AB_MERGE_C R42, R95, R184, R179 ;  /* 0x000000b85f2a723e */ /* 0x000fe400048070b3 */
[----:B------:R-:W-:-:S07]  /*b0f0*/  F2FP.SATFINITE.E4M3.F32.PACK_AB_MERGE_C R54, R178, R185, R54 ;  /* 0x000000b9b236723e */ /* 0x000fce0004807036 */
.L_x_552:
[----:B------:R-:W-:Y:S05]  /*b100*/  BSYNC B3 ;  /* 0x0000000000037941 */ /* 0x000fea0003800000 */
.L_x_551:
[----:B------:R-:W-:-:S13]  /*b110*/  ISETP.GE.AND P4, PT, R90, R150, PT ;  /* 0x000000965a00720c */ /* 0x000fda0003f86270 */
[--C-:B------:R-:W-:Y:S02]  /*b120*/  @!P4 SHF.R.S32.HI R44, RZ, 0x1f, R90.reuse ;  /* 0x0000001fff2cc819 */ /* 0x100fe4000001145a */
[----:B------:R-:W-:-:S04]  /*b130*/  @!P4 IADD3 R47, P5, P6, R116, R138, R90 ;  /* 0x0000008a742fc210 */ /* 0x000fc80007ebe05a */
[----:B------:R-:W-:Y:S02]  /*b140*/  @!P4 IADD3.X R56, R4, R177, R44, P5, P6 ;  /* 0x000000b10438c210 */ /* 0x000fe40002fec42c */
[----:B------:R-:W-:-:S05]  /*b150*/  IADD3 R44, P5, R89, R122, RZ ;  /* 0x0000007a592c7210 */ /* 0x000fca0007fbe0ff */
[----:B------:R-:W-:Y:S01]  /*b160*/  IMAD.X R45, R88, 0x1, R123, P5 ;  /* 0x00000001582d7824 */ /* 0x000fe200028e067b */
[----:B------:R-:W-:-:S04]  /*b170*/  @!P4 IADD3 R46, P5, R47, R122, RZ ;  /* 0x0000007a2f2ec210 */ /* 0x000fc80007fbe0ff */
[----:B0-----:R3:W-:Y:S01]  /*b180*/  STG.E.128 desc[UR54][R44.64], R40 ;  /* 0x000000282c007986 */ /* 0x0017e2000c101d36 */
[----:B------:R-:W-:-:S05]  /*b190*/  @!P4 IMAD.X R47, R56, 0x1, R123, P5 ;  /* 0x00000001382fc824 */ /* 0x000fca00028e067b */
[----:B-1----:R3:W-:Y:S03]  /*b1a0*/  @!P4 STG.E.128 desc[UR54][R46.64], R52 ;  /* 0x000000342e00c986 */ /* 0x0027e6000c101d36 */
.L_x_550:
[----:B------:R-:W-:Y:S05]  /*b1b0*/  BSYNC B2 ;  /* 0x0000000000027941 */ /* 0x000fea0003800000 */
.L_x_549:
[----:B------:R-:W-:-:S13]  /*b1c0*/  ISETP.NE.AND P4, PT, R36, RZ, PT ;  /* 0x000000ff2400720c */ /* 0x000fda0003f85270 */
[----:B------:R-:W-:Y:S05]  /*b1d0*/  @!P4 BRA `(.L_x_544) ;  /* 0x0000000c00e0c947 */ /* 0x000fea0003800000 */
[----:B0--3--:R-:W3:Y:S01]  /*b1e0*/  LDL R40, [R1+0x10] ;  /* 0x0000100001287983 */ /* 0x009ee20000100800 */
[----:B------:R-:W-:Y:S01]  /*b1f0*/  IADD3 R53, P4, P5, R116, R138, R29 ;  /* 0x0000008a74357210 */ /* 0x000fe20007d9e01d */
[----:B------:R-:W-:Y:S03]  /*b200*/  BSSY B2, `(.L_x_553) ;  /* 0x00000eb000027945 */ /* 0x000fe60003800000 */
[----:B------:R-:W-:Y:S02]  /*b210*/  IADD3.X R52, R4, R177, R32, P4, P5 ;  /* 0x000000b104347210 */ /* 0x000fe400027ea420 */
[----:B------:R-:W-:Y:S02]  /*b220*/  ISETP.GE.AND P4, PT, R6, R131, PT ;  /* 0x000000830600720c */ /* 0x000fe40003f86270 */
[----:B---3--:R-:W-:-:S04]  /*b230*/  LOP3.LUT P6, RZ, R40, 0x1, RZ, 0xc0, !PT ;  /* 0x0000000128ff7812 */ /* 0x008fc800078cc0ff */
[----:B------:R-:W-:-:S04]  /*b240*/  SEL R40, R99, R155, !P6 ;  /* 0x0000009b63287207 */ /* 0x000fc80007000000 */
[----:B------:R-:W-:-:S04]  /*b250*/  SHF.R.S32.HI R41, RZ, 0x1f, R40 ;  /* 0x0000001fff297819 */ /* 0x000fc80000011428 */
[----:B------:R-:W-:-:S04]  /*b260*/  LEA.HI R41, R41, R40, RZ, 0x5 ;  /* 0x0000002829297211 */ /* 0x000fc800078f28ff */
[----:B------:R-:W-:-:S04]  /*b270*/  LEA.HI.SX32 R41, R41, R28, 0x1b ;  /* 0x0000001c29297211 */ /* 0x000fc800078fdaff */
[----:B------:R-:W-:Y:S01]  /*b280*/  SHF.R.S32.HI R40, RZ, 0x1f, R41 ;  /* 0x0000001fff287819 */ /* 0x000fe20000011429 */
[----:B------:R-:W-:-:S03]  /*b290*/  IMAD.SHL.U32 R55, R41, 0x10, RZ ;  /* 0x0000001029377824 */ /* 0x000fc600078e00ff */
[----:B------:R-:W-:Y:S02]  /*b2a0*/  LEA.HI R40, R40, R41, RZ, 0x2 ;  /* 0x0000002928287211 */ /* 0x000fe400078f10ff */
[----:B------:R-:W-:Y:S02]  /*b2b0*/  LOP3.LUT R41, R175, 0x30, R55, 0xf8, !PT ;  /* 0x00000030af297812 */ /* 0x000fe400078ef837 */
[----:B------:R-:W-:Y:S02]  /*b2c0*/  SHF.R.S32.HI R40, RZ, 0x2, R40 ;  /* 0x00000002ff287819 */ /* 0x000fe40000011428 */
[----:B------:R-:W-:-:S03]  /*b2d0*/  LOP3.LUT R41, R41, R196, RZ, 0x3c, !PT ;  /* 0x000000c429297212 */ /* 0x000fc600078e3cff */
[----:B------:R-:W-:-:S05]  /*b2e0*/  IMAD R40, R40, 0x2800, R197 ;  /* 0x0000280028287824 */ /* 0x000fca00078e02c5 */
[----:B------:R-:W-:Y:S01]  /*b2f0*/  IADD3 R40, R40, R41, RZ ;  /* 0x0000002928287210 */ /* 0x000fe20007ffe0ff */
[----:B------:R-:W-:-:S04]  /*b300*/  IMAD R41, R17, 0x7800, R140 ;  /* 0x0000780011297824 */ /* 0x000fc800078e028c */
[----:B------:R-:W-:Y:S02]  /*b310*/  IMAD R43, R17, 0x7800, R40 ;  /* 0x00007800112b7824 */ /* 0x000fe400078e0228 */
[C---:B------:R-:W-:Y:S02]  /*b320*/  IMAD.IADD R41, R16.reuse, 0x1, R41 ;  /* 0x0000000110297824 */ /* 0x040fe400078e0229 */
[----:B------:R-:W-:-:S04]  /*b330*/  IMAD.IADD R44, R16, 0x1, R43 ;  /* 0x00000001102c7824 */ /* 0x000fc800078e022b */
[----:B------:R-:W0:Y:S04]  /*b340*/  LDS.128 R40, [R41+0x1a400] ;  /* 0x01a4000029287984 */ /* 0x000e280000000c00 */
[----:B------:R-:W1:Y:S01]  /*b350*/  LDS.128 R44, [R44+0x1a400] ;  /* 0x01a400002c2c7984 */ /* 0x000e620000000c00 */
[----:B------:R-:W-:Y:S05]  /*b360*/  @P4 BRA `(.L_x_554) ;  /* 0x0000000c00504947 */ /* 0x000fea0003800000 */
[--C-:B------:R-:W-:Y:S01]  /*b370*/  SHF.R.U32.HI R48, RZ, 0x8, R61.reuse ;  /* 0x00000008ff307819 */ /* 0x100fe2000001163d */
[----:B0-----:R-:W-:Y:S01]  /*b380*/  IMAD.MOV.U32 R54, RZ, RZ, R40 ;  /* 0x000000ffff367224 */ /* 0x001fe200078e0028 */
[----:B------:R-:W-:Y:S02]  /*b390*/  SHF.R.U32.HI R89, RZ, 0x10, R61 ;  /* 0x00000010ff597819 */ /* 0x000fe4000001163d */
[----:B------:R-:W-:Y:S01]  /*b3a0*/  LOP3.LUT R59, R61, 0xff0000ff, RZ, 0xc0, !PT ;  /* 0xff0000ff3d3b7812 */ /* 0x000fe200078ec0ff */
[----:B------:R-:W-:Y:S01]  /*b3b0*/  IMAD.SHL.U32 R40, R48, 0x100, RZ ;  /* 0x0000010030287824 */ /* 0x000fe200078e00ff */
[----:B------:R-:W-:Y:S01]  /*b3c0*/  SHF.R.U32.HI R88, RZ, 0x8, R63 ;  /* 0x00000008ff587819 */ /* 0x000fe2000001163f */
[----:B------:R-:W-:Y:S01]  /*b3d0*/  IMAD.MOV.U32 R48, RZ, RZ, R42 ;  /* 0x000000ffff307224 */ /* 0x000fe200078e002a */
[----:B-1----:R-:W-:Y:S01]  /*b3e0*/  MOV R56, R44 ;  /* 0x0000002c00387202 */ /* 0x002fe20000000f00 */
[----:B------:R-:W-:Y:S01]  /*b3f0*/  IMAD.U32 R44, R89, 0x10000, RZ ;  /* 0x00010000592c7824 */ /* 0x000fe200078e00ff */
[----:B------:R-:W-:-:S02]  /*b400*/  LOP3.LUT R59, R59, 0xff00, R40, 0xf8, !PT ;  /* 0x0000ff003b3b7812 */ /* 0x000fc400078ef828 */
[----:B------:R-:W-:Y:S02]  /*b410*/  LOP3.LUT R61, R63, 0xff0000ff, RZ, 0xc0, !PT ;  /* 0xff0000ff3f3d7812 */ /* 0x000fe400078ec0ff */
[----:B------:R-:W-:Y:S02]  /*b420*/  SHF.R.U32.HI R62, RZ, 0x8, R49 ;  /* 0x00000008ff3e7819 */ /* 0x000fe40000011631 */
[----:B------:R-:W-:Y:S02]  /*b430*/  SHF.L.U32 R40, R88, 0x8, RZ ;  /* 0x0000000858287819 */ /* 0x000fe400000006ff */
[----:B------:R-:W-:Y:S01]  /*b440*/  SHF.R.U32.HI R58, RZ, 0x10, R63 ;  /* 0x00000010ff3a7819 */ /* 0x000fe2000001163f */
[----:B------:R-:W-:Y:S01]  /*b450*/  IMAD.SHL.U32 R42, R62, 0x100, RZ ;  /* 0x000001003e2a7824 */ /* 0x000fe200078e00ff */
[----:B------:R-:W-:Y:S02]  /*b460*/  SHF.R.U32.HI R60, RZ, 0x8, R51 ;  /* 0x00000008ff3c7819 */ /* 0x000fe40000011633 */
[----:B------:R-:W-:-:S02]  /*b470*/  SHF.R.U32.HI R50, RZ, 0x10, R49 ;  /* 0x00000010ff327819 */ /* 0x000fc40000011631 */
[----:B------:R-:W-:Y:S01]  /*b480*/  LOP3.LUT R63, R49, 0xff0000ff, RZ, 0xc0, !PT ;  /* 0xff0000ff313f7812 */ /* 0x000fe200078ec0ff */
[----:B------:R-:W-:Y:S01]  /*b490*/  IMAD.MOV.U32 R49, RZ, RZ, R46 ;  /* 0x000000ffff317224 */ /* 0x000fe200078e002e */
[----:B------:R-:W-:Y:S01]  /*b4a0*/  LOP3.LUT R61, R61, 0xff00, R40, 0xf8, !PT ;  /* 0x0000ff003d3d7812 */ /* 0x000fe200078ef828 */
[----:B------:R-:W-:Y:S01]  /*b4b0*/  IMAD.SHL.U32 R46, R60, 0x100, RZ ;  /* 0x000001003c2e7824 */ /* 0x000fe200078e00ff */
[----:B------:R-:W-:Y:S02]  /*b4c0*/  LOP3.LUT R44, R59, 0xff0000, R44, 0xf8, !PT ;  /* 0x00ff00003b2c7812 */ /* 0x000fe400078ef82c */
[----:B------:R-:W-:Y:S02]  /*b4d0*/  SHF.L.U32 R40, R58, 0x10, RZ ;  /* 0x000000103a287819 */ /* 0x000fe400000006ff */
[----:B------:R-:W-:Y:S02]  /*b4e0*/  SHF.R.U32.HI R57, RZ, 0x10, R51 ;  /* 0x00000010ff397819 */ /* 0x000fe40000011633 */
[----:B------:R-:W-:-:S02]  /*b4f0*/  F2FP.F16.E4M3.UNPACK_B R62, R165.H1 ;  /* 0x000000a5ff3e723e */ /* 0x000fc400030006ff */
[----:B------:R-:W-:Y:S02]  /*b500*/  F2FP.F16.E4M3.UNPACK_B R59, R56.H1 ;  /* 0x00000038ff3b723e */ /* 0x000fe400030006ff */
[----:B------:R-:W-:Y:S02]  /*b510*/  LOP3.LUT R51, R51, 0xff0000ff, RZ, 0xc0, !PT ;  /* 0xff0000ff33337812 */ /* 0x000fe400078ec0ff */
[----:B------:R-:W-:Y:S01]  /*b520*/  F2FP.F16.E4M3.UNPACK_B R58, R54.H1 ;  /* 0x00000036ff3a723e */ /* 0x000fe200030006ff */
[----:B------:R-:W-:Y:S01]  /*b530*/  HADD2.F32 R60, -RZ, R59.H0_H0 ;  /* 0x2000003bff3c7230 */ /* 0x000fe20000004100 */
[----:B------:R-:W-:Y:S02]  /*b540*/  LOP3.LUT R40, R61, 0xff0000, R40, 0xf8, !PT ;  /* 0x00ff00003d287812 */ /* 0x000fe400078ef828 */
[----:B------:R-:W-:Y:S01]  /*b550*/  LOP3.LUT R63, R63, 0xff00, R42, 0xf8, !PT ;  /* 0x0000ff003f3f7812 */ /* 0x000fe200078ef82a */
[----:B------:R-:W-:Y:S01]  /*b560*/  HADD2.F32 R42, -RZ, R62.H0_H0 ;  /* 0x2000003eff2a7230 */ /* 0x000fe20000004100 */
[----:B------:R-:W-:-:S02]  /*b570*/  F2FP.F16.E4M3.UNPACK_B R61, R167.H1 ;  /* 0x000000a7ff3d723e */ /* 0x000fc400030006ff */
[----:B------:R-:W-:Y:S01]  /*b580*/  LOP3.LUT R89, R51, 0xff00, R46, 0xf8, !PT ;  /* 0x0000ff0033597812 */ /* 0x000fe200078ef82e */
[--C-:B------:R-:W-:Y:S02]  /*b590*/  HADD2.F32 R51, -RZ, R58.reuse.H0_H0 ;  /* 0x2000003aff337230 */ /* 0x100fe40000004100 */
[-C--:B------:R-:W-:Y:S01]  /*b5a0*/  FMUL.FTZ R88, R60, R42.reuse ;  /* 0x0000002a3c587220 */ /* 0x080fe20000410000 */
[----:B------:R-:W-:Y:S01]  /*b5b0*/  IMAD.U32 R46, R50, 0x10000, RZ ;  /* 0x00010000322e7824 */ /* 0x000fe200078e00ff */
[----:B------:R-:W-:Y:S01]  /*b5c0*/  F2FP.F16.E4M3.UNPACK_B R165, R165 ;  /* 0x000000a5ffa5723e */ /* 0x000fe200020006ff */
[----:B------:R-:W-:Y:S02]  /*b5d0*/  IMAD.U32 R50, R57, 0x10000, RZ ;  /* 0x0001000039327824 */ /* 0x000fe400078e00ff */
[----:B------:R-:W-:Y:S01]  /*b5e0*/  FMUL.FTZ R91, R51, R42 ;  /* 0x0000002a335b7220 */ /* 0x000fe20000410000 */
[--C-:B------:R-:W-:Y:S01]  /*b5f0*/  HADD2.F32 R57, -RZ, R61.reuse.H0_H0 ;  /* 0x2000003dff397230 */ /* 0x100fe20000004100 */
[----:B------:R-:W-:Y:S01]  /*b600*/  LOP3.LUT R46, R63, 0xff0000, R46, 0xf8, !PT ;  /* 0x00ff00003f2e7812 */ /* 0x000fe200078ef82e */
[----:B------:R-:W-:Y:S01]  /*b610*/  HADD2.F32 R58, -RZ, R58.H1_H1 ;  /* 0x3000003aff3a7230 */ /* 0x000fe20000004100 */
[----:B------:R-:W-:Y:S01]  /*b620*/  LOP3.LUT R42, R89, 0xff0000, R50, 0xf8, !PT ;  /* 0x00ff0000592a7812 */ /* 0x000fe200078ef832 */
[----:B------:R-:W-:-:S02]  /*b630*/  HADD2.F32 R63, -RZ, R61.H1_H1 ;  /* 0x3000003dff3f7230 */ /* 0x000fc40000004100 */
[-C--:B------:R-:W-:Y:S01]  /*b640*/  FFMA.FTZ R50, R51, R57.reuse, -R88 ;  /* 0x0000003933327223 */ /* 0x080fe20000010858 */
[----:B------:R-:W-:Y:S01]  /*b650*/  FFMA.FTZ R51, R60, R57, R91 ;  /* 0x000000393c337223 */ /* 0x000fe2000001005b */
[----:B------:R-:W-:Y:S01]  /*b660*/  HADD2.F32 R57, -RZ, R62.H1_H1 ;  /* 0x3000003eff397230 */ /* 0x000fe20000004100 */
[----:B------:R-:W-:Y:S01]  /*b670*/  F2FP.F16.E4M3.UNPACK_B R60, R56 ;  /* 0x00000038ff3c723e */ /* 0x000fe200020006ff */
[----:B------:R-:W-:Y:S01]  /*b680*/  HADD2.F32 R62, -RZ, R59.H1_H1 ;  /* 0x3000003bff3e7230 */ /* 0x000fe20000004100 */
[----:B------:R-:W-:Y:S01]  /*b690*/  F2FP.F16.E4M3.UNPACK_B R59, R54 ;  /* 0x00000036ff3b723e */ /* 0x000fe200020006ff */
[----:B------:R-:W-:Y:S02]  /*b6a0*/  HADD2.F32 R88, -RZ, R165.H0_H0 ;  /* 0x200000a5ff587230 */ /* 0x000fe40000004100 */
[----:B------:R-:W-:Y:S01]  /*b6b0*/  FMUL.FTZ R91, R58, R57 ;  /* 0x000000393a5b7220 */ /* 0x000fe20000410000 */
[----:B------:R-:W-:Y:S01]  /*b6c0*/  F2FP.F16.E4M3.UNPACK_B R167, R167 ;  /* 0x000000a7ffa7723e */ /* 0x000fe200020006ff */
[----:B------:R-:W-:Y:S01]  /*b6d0*/  FMUL.FTZ R89, R62, R57 ;  /* 0x000000393e597220 */ /* 0x000fe20000410000 */
[----:B------:R-:W-:-:S02]  /*b6e0*/  HADD2.F32 R61, -RZ, R60.H0_H0 ;  /* 0x2000003cff3d7230 */ /* 0x000fc40000004100 */
[-C--:B------:R-:W-:Y:S01]  /*b6f0*/  FFMA.FTZ R54, R62, R63.reuse, R91 ;  /* 0x0000003f3e367223 */ /* 0x080fe2000001005b */
[----:B------:R-:W-:Y:S02]  /*b700*/  HADD2.F32 R56, -RZ, R59.H0_H0 ;  /* 0x2000003bff387230 */ /* 0x000fe40000004100 */
[----:B------:R-:W-:Y:S01]  /*b710*/  FFMA.FTZ R57, R58, R63, -R89 ;  /* 0x0000003f3a397223 */ /* 0x000fe20000010859 */
[----:B------:R-:W-:Y:S02]  /*b720*/  HADD2.F32 R165, -RZ, R165.H1_H1 ;  /* 0x300000a5ffa57230 */ /* 0x000fe40000004100 */
[-C--:B------:R-:W-:Y:S01]  /*b730*/  FMUL.FTZ R63, R61, R88.reuse ;  /* 0x000000583d3f7220 */ /* 0x080fe20000410000 */
[----:B------:R-:W-:Y:S02]  /*b740*/  HADD2.F32 R62, -RZ, R60.H1_H1 ;  /* 0x3000003cff3e7230 */ /* 0x000fe40000004100 */
[----:B------:R-:W-:Y:S01]  /*b750*/  FMUL.FTZ R88, R56, R88 ;  /* 0x0000005838587220 */ /* 0x000fe20000410000 */
[----:B------:R-:W-:Y:S01]  /*b760*/  HADD2.F32 R58, -RZ, R167.H0_H0 ;  /* 0x200000a7ff3a7230 */ /* 0x000fe20000004100 */
[----:B------:R-:W-:Y:S01]  /*b770*/  F2FP.F16.E4M3.UNPACK_B R89, R166.H1 ;  /* 0x000000a6ff59723e */ /* 0x000fe200030006ff */
[----:B------:R-:W-:-:S02]  /*b780*/  HADD2.F32 R59, -RZ, R59.H1_H1 ;  /* 0x3000003bff3b7230 */ /* 0x000fc40000004100 */
[----:B------:R-:W-:Y:S01]  /*b790*/  FMUL.FTZ R60, R62, R165 ;  /* 0x000000a53e3c7220 */ /* 0x000fe20000410000 */
[----:B------:R-:W-:Y:S02]  /*b7a0*/  HADD2.F32 R167, -RZ, R167.H1_H1 ;  /* 0x300000a7ffa77230 */ /* 0x000fe40000004100 */
[-C--:B------:R-:W-:Y:S01]  /*b7b0*/  FFMA.FTZ R56, R56, R58.reuse, -R63 ;  /* 0x0000003a38387223 */ /* 0x080fe2000001083f */
[----:B------:R-:W-:Y:S01]  /*b7c0*/  FFMA.FTZ R58, R61, R58, R88 ;  /* 0x0000003a3d3a7223 */ /* 0x000fe20000010058 */
[----:B------:R-:W-:Y:S01]  /*b7d0*/  F2FP.F16.E4M3.UNPACK_B R63, R49.H1 ;  /* 0x00000031ff3f723e */ /* 0x000fe200030006ff */
[C---:B------:R-:W-:Y:S01]  /*b7e0*/  FMUL.FTZ R165, R59.reuse, R165 ;  /* 0x000000a53ba57220 */ /* 0x040fe20000410000 */
[----:B------:R-:W-:Y:S01]  /*b7f0*/  FFMA.FTZ R61, R59, R167, -R60 ;  /* 0x000000a73b3d7223 */ /* 0x000fe2000001083c */
[----:B------:R-:W-:Y:S01]  /*b800*/  F2FP.F16.E4M3.UNPACK_B R60, R48.H1 ;  /* 0x00000030ff3c723e */ /* 0x000fe200030006ff */
[----:B------:R-:W-:Y:S01]  /*b810*/  HADD2.F32 R93, -RZ, R89.H0_H0 ;  /* 0x20000059ff5d7230 */ /* 0x000fe20000004100 */
[----:B------:R-:W-:Y:S01]  /*b820*/  F2FP.F16.E4M3.UNPACK_B R90, R176.H1 ;  /* 0x000000b0ff5a723e */ /* 0x000fe200030006ff */
[----:B------:R-:W-:-:S02]  /*b830*/  HADD2.F32 R88, -RZ, R63.H0_H0 ;  /* 0x2000003fff587230 */ /* 0x000fc40000004100 */
[----:B------:R-:W-:Y:S01]  /*b840*/  FFMA.FTZ R59, R62, R167, R165 ;  /* 0x000000a73e3b7223 */ /* 0x000fe200000100a5 */
[----:B------:R-:W-:Y:S01]  /*b850*/  HADD2.F32 R62, -RZ, R60.H0_H0 ;  /* 0x2000003cff3e7230 */ /* 0x000fe20000004100 */
[----:B------:R-:W-:Y:S01]  /*b860*/  F2FP.F16.E4M3.UNPACK_B R166, R166 ;  /* 0x000000a6ffa6723e */ /* 0x000fe200020006ff */
[----:B------:R-:W-:Y:S02]  /*b870*/  HADD2.F32 R92, -RZ, R89.H1_H1 ;  /* 0x30000059ff5c7230 */ /* 0x000fe40000004100 */
[-C--:B------:R-:W-:Y:S01]  /*b880*/  FMUL.FTZ R95, R88, R93.reuse ;  /* 0x0000005d585f7220 */ /* 0x080fe20000410000 */
[----:B------:R-:W-:Y:S02]  /*b890*/  HADD2.F32 R91, -RZ, R90.H0_H0 ;  /* 0x2000005aff5b7230 */ /* 0x000fe40000004100 */
[----:B------:R-:W-:Y:S01]  /*b8a0*/  FMUL.FTZ R93, R62, R93 ;  /* 0x0000005d3e5d7220 */ /* 0x000fe20000410000 */
[----:B------:R-:W-:Y:S01]  /*b8b0*/  HADD2.F32 R89, -RZ, R63.H1_H1 ;  /* 0x3000003fff597230 */ /* 0x000fe20000004100 */
[----:B------:R-:W-:Y:S01]  /*b8c0*/  F2FP.F16.E4M3.UNPACK_B R48, R48 ;  /* 0x00000030ff30723e */ /* 0x000fe200020006ff */
[----:B------:R-:W-:-:S02]  /*b8d0*/  HADD2.F32 R63, -RZ, R60.H1_H1 ;  /* 0x3000003cff3f7230 */ /* 0x000fc40000004100 */
[-C--:B------:R-:W-:Y:S01]  /*b8e0*/  FFMA.FTZ R60, R62, R91.reuse, -R95 ;  /* 0x0000005b3e3c7223 */ /* 0x080fe2000001085f */
[----:B------:R-:W-:Y:S02]  /*b8f0*/  HADD2.F32 R90, -RZ, R90.H1_H1 ;  /* 0x3000005aff5a7230 */ /* 0x000fe40000004100 */
[-C--:B------:R-:W-:Y:S01]  /*b900*/  FMUL.FTZ R94, R89, R92.reuse ;  /* 0x0000005c595e7220 */ /* 0x080fe20000410000 */
[----:B------:R-:W-:Y:S01]  /*b910*/  FFMA.FTZ R62, R88, R91, R93 ;  /* 0x0000005b583e7223 */ /* 0x000fe2000001005d */
[C---:B------:R-:W-:Y:S01]  /*b920*/  FMUL.FTZ R92, R63.reuse, R92 ;  /* 0x0000005c3f5c7220 */ /* 0x040fe20000410000 */
[----:B------:R-:W-:Y:S01]  /*b930*/  F2FP.F16.E4M3.UNPACK_B R88, R49 ;  /* 0x00000031ff58723e */ /* 0x000fe200020006ff */
[----:B------:R-:W-:Y:S01]  /*b940*/  FFMA.FTZ R63, R63, R90, -R94 ;  /* 0x0000005a3f3f7223 */ /* 0x000fe2000001085e */
[----:B------:R-:W-:Y:S01]  /*b950*/  F2FP.F16.E4M3.UNPACK_B R176, R176 ;  /* 0x000000b0ffb0723e */ /* 0x000fe200020006ff */
[----:B------:R-:W-:Y:S01]  /*b960*/  FFMA.FTZ R89, R89, R90, R92 ;  /* 0x0000005a59597223 */ /* 0x000fe2000001005c */
[----:B------:R-:W-:Y:S01]  /*b970*/  HADD2.F32 R92, -RZ, R166.H0_H0 ;  /* 0x200000a6ff5c7230 */ /* 0x000fe20000004100 */
[----:B------:R-:W-:Y:S01]  /*b980*/  F2FP.SATFINITE.E4M3.F32.PACK_AB_MERGE_C R50, R57, R50, RZ ;  /* 0x000000323932723e */ /* 0x000fe200048070ff */
[----:B------:R-:W-:Y:S01]  /*b990*/  HADD2.F32 R90, -RZ, R88.H0_H0 ;  /* 0x20000058ff5a7230 */ /* 0x000fe20000004100 */
[----:B------:R-:W-:Y:S01]  /*b9a0*/  F2FP.SATFINITE.E4M3.F32.PACK_AB_MERGE_C R54, R54, R51, RZ ;  /* 0x000000333636723e */ /* 0x000fe200048070ff */
[----:B------:R-:W-:Y:S01]  /*b9b0*/  HADD2.F32 R95, -RZ, R166.H1_H1 ;  /* 0x300000a6ff5f7230 */ /* 0x000fe20000004100 */
[----:B------:R-:W-:Y:S01]  /*b9c0*/  F2FP.SATFINITE.E4M3.F32.PACK_AB_MERGE_C R60, R63, R60, RZ ;  /* 0x0000003c3f3c723e */ /* 0x000fe200048070ff */
[----:B------:R-:W-:-:S02]  /*b9d0*/  HADD2.F32 R49, -RZ, R48.H0_H0 ;  /* 0x20000030ff317230 */ /* 0x000fc40000004100 */
[----:B------:R-:W-:Y:S01]  /*b9e0*/  FMUL.FTZ R94, R90, R92 ;  /* 0x0000005c5a5e7220 */ /* 0x000fe20000410000 */
[----:B------:R-:W-:Y:S01]  /*b9f0*/  HADD2.F32 R88, -RZ, R88.H1_H1 ;  /* 0x30000058ff587230 */ /* 0x000fe20000004100 */
[----:B------:R-:W-:Y:S01]  /*ba00*/  F2FP.SATFINITE.E4M3.F32.PACK_AB_MERGE_C R51, R61, R56, R50 ;  /* 0x000000383d33723e */ /* 0x000fe20004807032 */
[----:B------:R-:W-:Y:S02]  /*ba10*/  HADD2.F32 R48, -RZ, R48.H1_H1 ;  /* 0x30000030ff307230 */ /* 0x000fe40000004100 */
[C---:B------:R-:W-:Y:S01]  /*ba20*/  FMUL.FTZ R165, R49.reuse, R92 ;  /* 0x0000005c31a57220 */ /* 0x040fe20000410000 */
[--C-:B------:R-:W-:Y:S02]  /*ba30*/  HADD2.F32 R91, -RZ, R176.reuse.H0_H0 ;  /* 0x200000b0ff5b7230 */ /* 0x100fe40000004100 */
[-C--:B------:R-:W-:Y:S01]  /*ba40*/  FMUL.FTZ R167, R88, R95.reuse ;  /* 0x0000005f58a77220 */ /* 0x080fe20000410000 */
[----:B------:R-:W-:Y:S02]  /*ba50*/  HADD2.F32 R93, -RZ, R176.H1_H1 ;  /* 0x300000b0ff5d7230 */ /* 0x000fe40000004100 */
[C---:B------:R-:W-:Y:S01]  /*ba60*/  FMUL.FTZ R95, R48.reuse, R95 ;  /* 0x0000005f305f7220 */ /* 0x040fe20000410000 */
[----:B------:R-:W-:Y:S01]  /*ba70*/  F2FP.F16.E4M3.UNPACK_B R57, R45 ;  /* 0x0000002dff39723e */ /* 0x000fe200020006ff */
[----:B------:R-:W-:Y:S01]  /*ba80*/  FFMA.FTZ R49, R49, R91, -R94 ;  /* 0x0000005b31317223 */ /* 0x000fe2000001085e */
[----:B------:R-:W-:Y:S01]  /*ba90*/  F2FP.F16.E4M3.UNPACK_B R63, R46 ;  /* 0x0000002eff3f723e */ /* 0x000fe200020006ff */
[----:B------:R-:W-:Y:S01]  /*baa0*/  FFMA.FTZ R48, R48, R93, -R167 ;  /* 0x0000005d30307223 */ /* 0x000fe200000108a7 */
[----:B------:R-:W-:Y:S01]  /*bab0*/  F2FP.F16.E4M3.UNPACK_B R56, R41 ;  /* 0x00000029ff38723e */ /* 0x000fe200020006ff */
[----:B------:R-:W-:Y:S01]  /*bac0*/  FFMA.FTZ R165, R90, R91, R165 ;  /* 0x0000005b5aa57223 */ /* 0x000fe200000100a5 */
[----:B------:R-:W-:Y:S01]  /*bad0*/  FFMA.FTZ R88, R88, R93, R95 ;  /* 0x0000005d58587223 */ /* 0x000fe2000001005f */
[----:B------:R-:W-:-:S02]  /*bae0*/  F2FP.SATFINITE.E4M3.F32.PACK_AB_MERGE_C R62, R89, R62, RZ ;  /* 0x0000003e593e723e */ /* 0x000fc400048070ff */
[----:B------:R-:W-:Y:S01]  /*baf0*/  F2FP.SATFINITE.E4M3.F32.PACK_AB_MERGE_C R50, R59, R58, R54 ;  /* 0x0000003a3b32723e */ /* 0x000fe20004807036 */
[----:B------:R-:W-:Y:S01]  /*bb00*/  HADD2.F32 R59, -RZ, R57.H0_H0 ;  /* 0x20000039ff3b7230 */ /* 0x000fe20000004100 */
[----:B------:R-:W-:Y:S01]  /*bb10*/  F2FP.F16.E4M3.UNPACK_B R61, R44 ;  /* 0x0000002cff3d723e */ /* 0x000fe200020006ff */
[----:B------:R-:W-:Y:S01]  /*bb20*/  HADD2.F32 R58, -RZ, R63.H0_H0 ;  /* 0x2000003fff3a7230 */ /* 0x000fe20000004100 */
[----:B------:R-:W-:Y:S01]  /*bb30*/  F2FP.SATFINITE.E4M3.F32.PACK_AB_MERGE_C R49, R48, R49, R60 ;  /* 0x000000313031723e */ /* 0x000fe2000480703c */
[----:B------:R-:W-:Y:S01]  /*bb40*/  HADD2.F32 R54, -RZ, R56.H0_H0 ;  /* 0x20000038ff367230 */ /* 0x000fe20000004100 */
[----:B------:R-:W-:Y:S01]  /*bb50*/  F2FP.SATFINITE.E4M3.F32.PACK_AB_MERGE_C R48, R88, R165, R62 ;  /* 0x000000a55830723e */ /* 0x000fe2000480703e */
[----:B------:R-:W-:Y:S02]  /*bb60*/  HADD2.F32 R62, -RZ, R61.H0_H0 ;  /* 0x2000003dff3e7230 */ /* 0x000fe40000004100 */
[----:B------:R-:W-:Y:S01]  /*bb70*/  FMUL.FTZ R89, R59, R58 ;  /* 0x0000003a3b597220 */ /* 0x000fe20000410000 */
[----:B------:R-:W-:-:S02]  /*bb80*/  HADD2.F32 R60, -RZ, R57.H1_H1 ;  /* 0x30000039ff3c7230 */ /* 0x000fc40000004100 */
[C---:B------:R-:W-:Y:S01]  /*bb90*/  FMUL.FTZ R88, R54.reuse, R58 ;  /* 0x0000003a36587220 */ /* 0x040fe20000410000 */
[----:B------:R-:W-:Y:S02]  /*bba0*/  HADD2.F32 R63, -RZ, R63.H1_H1 ;  /* 0x3000003fff3f7230 */ /* 0x000fe40000004100 */
[-C--:B------:R-:W-:Y:S01]  /*bbb0*/  FFMA.FTZ R54, R54, R62.reuse, -R89 ;  /* 0x0000003e36367223 */ /* 0x080fe20000010859 */
[----:B------:R-:W-:Y:S02]  /*bbc0*/  HADD2.F32 R58, -RZ, R56.H1_H1 ;  /* 0x30000038ff3a7230 */ /* 0x000fe40000004100 */
[----:B------:R-:W-:Y:S01]  /*bbd0*/  FFMA.FTZ R56, R59, R62, R88 ;  /* 0x0000003e3b387223 */ /* 0x000fe20000010058 */
[----:B------:R-:W-:Y:S02]  /*bbe0*/  HADD2.F32 R61, -RZ, R61.H1_H1 ;  /* 0x3000003dff3d7230 */ /* 0x000fe40000004100 */
[----:B------:R-:W-:Y:S01]  /*bbf0*/  FMUL.FTZ R89, R60, R63 ;  /* 0x0000003f3c597220 */ /* 0x000fe20000410000 */
[----:B------:R-:W-:Y:S01]  /*bc00*/  F2FP.F16.E4M3.UNPACK_B R59, R45.H1 ;  /* 0x0000002dff3b723e */ /* 0x000fe200030006ff */
[----:B------:R-:W-:Y:S01]  /*bc10*/  FMUL.FTZ R63, R58, R63 ;  /* 0x0000003f3a3f7220 */ /* 0x000fe20000410000 */
[----:B------:R-:W-:-:S02]  /*bc20*/  F2FP.F16.E4M3.UNPACK_B R62, R46.H1 ;  /* 0x0000002eff3e723e */ /* 0x000fc400030006ff */
[----:B------:R-:W-:Y:S01]  /*bc30*/  F2FP.F16.E4M3.UNPACK_B R57, R41.H1 ;  /* 0x00000029ff39723e */ /* 0x000fe200030006ff */
[-C--:B------:R-:W-:Y:S01]  /*bc40*/  FFMA.FTZ R41, R58, R61.reuse, -R89 ;  /* 0x0000003d3a297223 */ /* 0x080fe20000010859 */
[----:B------:R-:W-:Y:S01]  /*bc50*/  FFMA.FTZ R45, R60, R61, R63 ;  /* 0x0000003d3c2d7223 */ /* 0x000fe2000001003f */
[----:B------:R-:W-:Y:S01]  /*bc60*/  HADD2.F32 R58, -RZ, R59.H0_H0 ;  /* 0x2000003bff3a7230 */ /* 0x000fe20000004100 */
[----:B------:R-:W-:Y:S01]  /*bc70*/  F2FP.F16.E4M3.UNPACK_B R44, R44.H1 ;  /* 0x0000002cff2c723e */ /* 0x000fe200030006ff */
[--C-:B------:R-:W-:Y:S01]  /*bc80*/  HADD2.F32 R63, -RZ, R62.reuse.H0_H0 ;  /* 0x2000003eff3f7230 */ /* 0x100fe20000004100 */
[-C--:B------:R-:W-:Y:S01]  /*bc90*/  F2FP.F16.E4M3.UNPACK_B R93, R42.reuse.H1 ;  /* 0x0000002aff5d723e */ /* 0x080fe200030006ff */
[----:B------:R-:W-:Y:S01]  /*bca0*/  HADD2.F32 R46, -RZ, R57.H0_H0 ;  /* 0x20000039ff2e7230 */ /* 0x000fe20000004100 */
[----:B------:R-:W-:Y:S01]  /*bcb0*/  F2FP.F16.E4M3.UNPACK_B R92, R42 ;  /* 0x0000002aff5c723e */ /* 0x000fe200020006ff */
[----:B------:R-:W-:Y:S02]  /*bcc0*/  HADD2.F32 R59, -RZ, R59.H1_H1 ;  /* 0x3000003bff3b7230 */ /* 0x000fe40000004100 */
[----:B------:R-:W-:Y:S01]  /*bcd0*/  FMUL.FTZ R89, R58, R63 ;  /* 0x0000003f3a597220 */ /* 0x000fe20000410000 */
[----:B------:R-:W-:-:S02]  /*bce0*/  HADD2.F32 R62, -RZ, R62.H1_H1 ;  /* 0x3000003eff3e7230 */ /* 0x000fc40000004100 */
[----:B------:R-:W-:Y:S01]  /*bcf0*/  FMUL.FTZ R63, R46, R63 ;  /* 0x0000003f2e3f7220 */ /* 0x000fe20000410000 */
[----:B------:R-:W-:Y:S01]  /*bd00*/  HADD2.F32 R57, -RZ, R57.H1_H1 ;  /* 0x30000039ff397230 */ /* 0x000fe20000004100 */
[----:B------:R-:W-:Y:S01]  /*bd10*/  F2FP.F16.E4M3.UNPACK_B R90, R40.H1 ;  /* 0x00000028ff5a723e */ /* 0x000fe200030006ff */
[--C-:B------:R-:W-:Y:S02]  /*bd20*/  HADD2.F32 R60, -RZ, R44.reuse.H1_H1 ;  /* 0x3000002cff3c7230 */ /* 0x100fe40000004100 */
[-C--:B------:R-:W-:Y:S01]  /*bd30*/  FMUL.FTZ R88, R59, R62.reuse ;  /* 0x0000003e3b587220 */ /* 0x080fe20000410000 */
[----:B------:R-:W-:Y:S02]  /*bd40*/  HADD2.F32 R61, -RZ, R44.H0_H0 ;  /* 0x2000002cff3d7230 */ /* 0x000fe40000004100 */
[C---:B------:R-:W-:Y:S01]  /*bd50*/  FMUL.FTZ R62, R57.reuse, R62 ;  /* 0x0000003e393e7220 */ /* 0x040fe20000410000 */
[----:B------:R-:W-:Y:S02]  /*bd60*/  HADD2.F32 R95, -RZ, R93.H0_H0 ;  /* 0x2000005dff5f7230 */ /* 0x000fe40000004100 */
[----:B------:R-:W-:Y:S01]  /*bd70*/  FFMA.FTZ R57, R57, R60, -R88 ;  /* 0x0000003c39397223 */ /* 0x000fe20000010858 */
[----:B------:R-:W-:-:S02]  /*bd80*/  HADD2.F32 R91, -RZ, R90.H0_H0 ;  /* 0x2000005aff5b7230 */ /* 0x000fc40000004100 */
[----:B------:R-:W-:Y:S01]  /*bd90*/  FFMA.FTZ R59, R59, R60, R62 ;  /* 0x0000003c3b3b7223 */ /* 0x000fe2000001003e */
[----:B------:R-:W-:Y:S01]  /*bda0*/  F2FP.F16.E4M3.UNPACK_B R62, R47.H1 ;  /* 0x0000002fff3e723e */ /* 0x000fe200030006ff */
[-C--:B------:R-:W-:Y:S01]  /*bdb0*/  FFMA.FTZ R44, R46, R61.reuse, -R89 ;  /* 0x0000003d2e2c7223 */ /* 0x080fe20000010859 */
[----:B------:R-:W-:Y:S01]  /*bdc0*/  FFMA.FTZ R46, R58, R61, R63 ;  /* 0x0000003d3a2e7223 */ /* 0x000fe2000001003f */
[----:B------:R-:W-:Y:S01]  /*bdd0*/  F2FP.F16.E4M3.UNPACK_B R58, R43 ;  /* 0x0000002bff3a723e */ /* 0x000fe200020006ff */
[----:B------:R-:W-:Y:S01]  /*bde0*/  HADD2.F32 R93, -RZ, R93.H1_H1 ;  /* 0x3000005dff5d7230 */ /* 0x000fe20000004100 */
[----:B------:R-:W-:Y:S01]  /*bdf0*/  F2FP.F16.E4M3.UNPACK_B R61, R47 ;  /* 0x0000002fff3d723e */ /* 0x000fe200020006ff */
[--C-:B------:R-:W-:Y:S01]  /*be00*/  HADD2.F32 R88, -RZ, R62.reuse.H0_H0 ;  /* 0x2000003eff587230 */ /* 0x100fe20000004100 */
[----:B------:R-:W-:Y:S01]  /*be10*/  F2FP.F16.E4M3.UNPACK_B R43, R43.H1 ;  /* 0x0000002bff2b723e */ /* 0x000fe200030006ff */
[----:B------:R-:W-:Y:S01]  /*be20*/  HADD2.F32 R62, -RZ, R62.H1_H1 ;  /* 0x3000003eff3e7230 */ /* 0x000fe20000004100 */
[----:B------:R-:W-:Y:S01]  /*be30*/  F2FP.F16.E4M3.UNPACK_B R89, R40 ;  /* 0x00000028ff59723e */ /* 0x000fe200020006ff */
[----:B------:R-:W-:-:S02]  /*be40*/  HADD2.F32 R63, -RZ, R61.H0_H0 ;  /* 0x2000003dff3f7230 */ /* 0x000fc40000004100 */
[-C--:B------:R-:W-:Y:S01]  /*be50*/  FMUL.FTZ R165, R88, R95.reuse ;  /* 0x0000005f58a57220 */ /* 0x080fe20000410000 */
[--C-:B------:R-:W-:Y:S01]  /*be60*/  HADD2.F32 R60, -RZ, R43.reuse.H0_H0 ;  /* 0x2000002bff3c7230 */ /* 0x100fe20000004100 */
[----:B------:R-:W-:Y:S01]  /*be70*/  F2FP.SATFINITE.E4M3.F32.PACK_AB_MERGE_C R44, R57, R44, RZ ;  /* 0x0000002c392c723e */ /* 0x000fe200048070ff */
[----:B------:R-:W-:Y:S01]  /*be80*/  HADD2.F32 R40, -RZ, R92.H0_H0 ;  /* 0x2000005cff287230 */ /* 0x000fe20000004100 */
[----:B------:R-:W-:Y:S01]  /*be90*/  F2FP.SATFINITE.E4M3.F32.PACK_AB_MERGE_C R46, R59, R46, RZ ;  /* 0x0000002e3b2e723e */ /* 0x000fe200048070ff */
[----:B------:R-:W-:Y:S02]  /*bea0*/  HADD2.F32 R43, -RZ, R43.H1_H1 ;  /* 0x3000002bff2b7230 */ /* 0x000fe40000004100 */
[----:B------:R-:W-:Y:S01]  /*beb0*/  FMUL.FTZ R95, R60, R95 ;  /* 0x0000005f3c5f7220 */ /* 0x000fe20000410000 */
[----:B------:R-:W-:Y:S02]  /*bec0*/  HADD2.F32 R47, -RZ, R58.H0_H0 ;  /* 0x2000003aff2f7230 */ /* 0x000fe40000004100 */
[----:B------:R-:W-:Y:S01]  /*bed0*/  FMUL.FTZ R94, R63, R40 ;  /* 0x000000283f5e7220 */ /* 0x000fe20000410000 */
[----:B------:R-:W-:-:S02]  /*bee0*/  HADD2.F32 R42, -RZ, R89.H0_H0 ;  /* 0x20000059ff2a7230 */ /* 0x000fc40000004100 */
[----:B------:R-:W-:Y:S01]  /*bef0*/  FFMA.FTZ R165, R60, R91, -R165 ;  /* 0x0000005b3ca57223 */ /* 0x000fe200000108a5 */
[----:B------:R-:W-:Y:S02]  /*bf00*/  HADD2.F32 R61, -RZ, R61.H1_H1 ;  /* 0x3000003dff3d7230 */ /* 0x000fe40000004100 */
[-C--:B------:R-:W-:Y:S01]  /*bf10*/  FMUL.FTZ R60, R62, R93.reuse ;  /* 0x0000005d3e3c7220 */ /* 0x080fe20000410000 */
[----:B------:R-:W-:Y:S02]  /*bf20*/  HADD2.F32 R92, -RZ, R92.H1_H1 ;  /* 0x3000005cff5c7230 */ /* 0x000fe40000004100 */
[----:B------:R-:W-:Y:S01]  /*bf30*/  FMUL.FTZ R93, R43, R93 ;  /* 0x0000005d2b5d7220 */ /* 0x000fe20000410000 */
[----:B------:R-:W-:Y:S02]  /*bf40*/  HADD2.F32 R90, -RZ, R90.H1_H1 ;  /* 0x3000005aff5a7230 */ /* 0x000fe40000004100 */
[----:B------:R-:W-:Y:S01]  /*bf50*/  FMUL.FTZ R166, R47, R40 ;  /* 0x000000282fa67220 */ /* 0x000fe20000410000 */
[----:B------:R-:W-:-:S02]  /*bf60*/  HADD2.F32 R58, -RZ, R58.H1_H1 ;  /* 0x3000003aff3a7230 */ /* 0x000fc40000004100 */
[----:B------:R-:W-:Y:S01]  /*bf70*/  FFMA.FTZ R40, R47, R42, -R94 ;  /* 0x0000002a2f287223 */ /* 0x000fe2000001085e */
[----:B------:R-:W-:Y:S02]  /*bf80*/  HADD2.F32 R89, -RZ, R89.H1_H1 ;  /* 0x30000059ff597230 */ /* 0x000fe40000004100 */
[----:B------:R-:W-:Y:S01]  /*bf90*/  FMUL.FTZ R47, R61, R92 ;  /* 0x0000005c3d2f7220 */ /* 0x000fe20000410000 */
[----:B------:R-:W-:Y:S01]  /*bfa0*/  FFMA.FTZ R60, R43, R90, -R60 ;  /* 0x0000005a2b3c7223 */ /* 0x000fe2000001083c */
[----:B------:R-:W-:Y:S01]  /*bfb0*/  FFMA.FTZ R95, R88, R91, R95 ;  /* 0x0000005b585f7223 */ /* 0x000fe2000001005f */
[----:B------:R-:W-:Y:S01]  /*bfc0*/  FMUL.FTZ R92, R58, R92 ;  /* 0x0000005c3a5c7220 */ /* 0x000fe20000410000 */
[----:B------:R-:W-:Y:S01]  /*bfd0*/  FFMA.FTZ R62, R62, R90, R93 ;  /* 0x0000005a3e3e7223 */ /* 0x000fe2000001005d */
[-C--:B------:R-:W-:Y:S01]  /*bfe0*/  FFMA.FTZ R47, R58, R89.reuse, -R47 ;  /* 0x000000593a2f7223 */ /* 0x080fe2000001082f */
[----:B------:R-:W-:Y:S01]  /*bff0*/  FFMA.FTZ R42, R63, R42, R166 ;  /* 0x0000002a3f2a7223 */ /* 0x000fe200000100a6 */
[----:B------:R-:W-:Y:S01]  /*c000*/  FFMA.FTZ R61, R61, R89, R92 ;  /* 0x000000593d3d7223 */ /* 0x000fe2000001005c */
[----:B------:R-:W-:-:S02]  /*c010*/  F2FP.SATFINITE.E4M3.F32.PACK_AB_MERGE_C R60, R60, R165, RZ ;  /* 0x000000a53c3c723e */ /* 0x000fc400048070ff */
[----:B------:R-:W-:Y:S02]  /*c020*/  F2FP.SATFINITE.E4M3.F32.PACK_AB_MERGE_C R62, R62, R95, RZ ;  /* 0x0000005f3e3e723e */ /* 0x000fe400048070ff */
[----:B------:R-:W-:Y:S01]  /*c030*/  F2FP.SATFINITE.E4M3.F32.PACK_AB_MERGE_C R43, R47, R40, R60 ;  /* 0x000000282f2b723e */ /* 0x000fe2000480703c */
[----:B------:R-:W-:Y:S01]  /*c040*/  IMAD.MOV.U32 R40, RZ, RZ, R51 ;  /* 0x000000ffff287224 */ /* 0x000fe200078e0033 */
[----:B------:R-:W-:Y:S02]  /*c050*/  F2FP.SATFINITE.E4M3.F32.PACK_AB_MERGE_C R41, R41, R54, R44 ;  /* 0x000000362929723e */ /* 0x000fe4000480702c */
[----:B------:R-:W-:Y:S01]  /*c060*/  F2FP.SATFINITE.E4M3.F32.PACK_AB_MERGE_C R45, R45, R56, R46 ;  /* 0x000000382d2d723e */ /* 0x000fe2000480702e */
[----:B------:R-:W-:Y:S01]  /*c070*/  IMAD.MOV.U32 R46, RZ, RZ, R48 ;  /* 0x000000ffff2e7224 */ /* 0x000fe200078e0030 */
[----:B------:R-:W-:Y:S01]  /*c080*/  F2FP.SATFINITE.E4M3.F32.PACK_AB_MERGE_C R47, R61, R42, R62 ;  /* 0x0000002a3d2f723e */ /* 0x000fe2000480703e */
[----:B------:R-:W-:Y:S01]  /*c090*/  IMAD.MOV.U32 R42, RZ, RZ, R49 ;  /* 0x000000ffff2a7224 */ /* 0x000fe200078e0031 */
[----:B------:R-:W-:-:S07]  /*c0a0*/  MOV R44, R50 ;  /* 0x00000032002c7202 */ /* 0x000fce0000000f00 */
.L_x_554:
[----:B------:R-:W-:Y:S05]  /*c0b0*/  BSYNC B2 ;  /* 0x0000000000027941 */ /* 0x000fea0003800000 */
.L_x_553:
[----:B------:R-:W-:-:S13]  /*c0c0*/  ISETP.GE.AND P4, PT, R55, R150, PT ;  /* 0x000000963700720c */ /* 0x000fda0003f86270 */
[--C-:B------:R-:W-:Y:S02]  /*c0d0*/  @!P4 SHF.R.S32.HI R48, RZ, 0x1f, R55.reuse ;  /* 0x0000001fff30c819 */ /* 0x100fe40000011437 */
[----:B------:R-:W-:-:S04]  /*c0e0*/  @!P4 IADD3 R51, P5, P6, R116, R138, R55 ;  /* 0x0000008a7433c210 */ /* 0x000fc80007ebe037 */
[----:B------:R-:W-:Y:S02]  /*c0f0*/  @!P4 IADD3.X R54, R4, R177, R48, P5, P6 ;  /* 0x000000b10436c210 */ /* 0x000fe40002fec430 */
[----:B------:R-:W-:-:S05]  /*c100*/  IADD3 R48, P5, R53, R122, RZ ;  /* 0x0000007a35307210 */ /* 0x000fca0007fbe0ff */
[----:B------:R-:W-:Y:S01]  /*c110*/  IMAD.X R49, R52, 0x1, R123, P5 ;  /* 0x0000000134317824 */ /* 0x000fe200028e067b */
[----:B------:R-:W-:-:S04]  /*c120*/  @!P4 IADD3 R50, P5, R51, R122, RZ ;  /* 0x0000007a3332c210 */ /* 0x000fc80007fbe0ff */
[----:B------:R-:W-:Y:S01]  /*c130*/  @!P4 IADD3.X R51, R54, R123, RZ, P5, !PT ;  /* 0x0000007b3633c210 */ /* 0x000fe20002ffe4ff */
[----:B0-----:R4:W-:Y:S04]  /*c140*/  STG.E.128 desc[UR54][R48.64], R40 ;  /* 0x0000002830007986 */ /* 0x0019e8000c101d36 */
[----:B-1----:R4:W-:Y:S04]  /*c150*/  @!P4 STG.E.128 desc[UR54][R50.64], R44 ;  /* 0x0000002c3200c986 */ /* 0x0029e8000c101d36 */
.L_x_544:
[----:B------:R-:W-:Y:S05]  /*c160*/  BSYNC B1 ;  /* 0x0000000000017941 */ /* 0x000fea0003800000 */
.L_x_543:
[-C--:B0--34-:R-:W-:Y:S02]  /*c170*/  IMAD R40, R145, R134.reuse, RZ ;  /* 0x0000008691287224 */ /* 0x099fe400078e02ff */
[----:B------:R-:W-:-:S04]  /*c180*/  IMAD.WIDE.U32 R136, R218, R134, R136 ;  /* 0x00000086da887225 */ /* 0x000fc800078e0088 */
[----:B------:R-:W-:Y:S01]  /*c190*/  IMAD R53, R218, R135, R40 ;  /* 0x00000087da357224 */ /* 0x000fe200078e0228 */
[----:B------:R-:W-:Y:S06]  /*c1a0*/  @P2 BRA `(.L_x_513) ;  /* 0x0000003000982947 */ /* 0x000fec0003800000 */
[----:B------:R-:W-:Y:S01]  /*c1b0*/  ISETP.NE.AND P2, PT, R34, RZ, PT ;  /* 0x000000ff2200720c */ /* 0x000fe20003f45270 */
[----:B------:R-:W-:Y:S01]  /*c1c0*/  BSSY B1, `(.L_x_555) ;  /* 0x00000f8000017945 */ /* 0x000fe20003800000 */
[----:B------:R-:W-:-:S11]  /*c1d0*/  IMAD.IADD R53, R137, 0x1, R53 ;  /* 0x0000000189357824 */ /* 0x000fd600078e0235 */
[----:B------:R-:W-:Y:S05]  /*c1e0*/  @!P2 BRA `(.L_x_556) ;  /* 0x0000000c00d4a947 */ /* 0x000fea0003800000 */
[----:B------:R-:W-:Y:S01]  /*c1f0*/  SEL R40, R99, R155, !P0 ;  /* 0x0000009b63287207 */ /* 0x000fe20004000000 */
[----:B------:R-:W-:Y:S01]  /*c200*/  BSSY B2, `(.L_x_557) ;  /* 0x00000f1000027945 */ /* 0x000fe20003800000 */
[----:B------:R-:W-:Y:S02]  /*c210*/  IADD3 R49, P2, P4, R116, R136, R25 ;  /* 0x0000008874317210 */ /* 0x000fe40007c5e019 */
[----:B------:R-:W-:Y:S02]  /*c220*/  SHF.R.S32.HI R41, RZ, 0x1f, R40 ;  /* 0x0000001fff297819 */ /* 0x000fe40000011428 */
[----:B------:R-:W-:Y:S02]  /*c230*/  IADD3.X R42, R4, R53, R30, P2, P4 ;  /* 0x00000035042a7210 */ /* 0x000fe400017e841e */
[----:B------:R-:W-:-:S04]  /*c240*/  LEA.HI R40, R41, R40, RZ, 0x5 ;  /* 0x0000002829287211 */ /* 0x000fc800078f28ff */
[----:B------:R-:W-:-:S05]  /*c250*/  LEA.HI.SX32 R41, R40, R21, 0x1b ;  /* 0x0000001528297211 */ /* 0x000fca00078fdaff */
[----:B------:R-:W-:-:S05]  /*c260*/  IMAD.SHL.U32 R43, R41, 0x10, RZ ;  /* 0x00000010292b7824 */ /* 0x000fca00078e00ff */
[----:B------:R-:W-:-:S13]  /*c270*/  ISETP.GE.AND P2, PT, R43, R150, PT ;  /* 0x000000962b00720c */ /* 0x000fda0003f46270 */
[--C-:B------:R-:W-:Y:S02]  /*c280*/  @!P2 SHF.R.S32.HI R40, RZ, 0x1f, R43.reuse ;  /* 0x0000001fff28a819 */ /* 0x100fe4000001142b */
[----:B------:R-:W-:-:S04]  /*c290*/  @!P2 IADD3 R51, P4, P5, R116, R136, R43 ;  /* 0x000000887433a210 */ /* 0x000fc80007d9e02b */
[----:B------:R-:W-:Y:S02]  /*c2a0*/  @!P2 IADD3.X R40, R4, R53, R40, P4, P5 ;  /* 0x000000350428a210 */ /* 0x000fe400027ea428 */
[----:B------:R-:W-:-:S05]  /*c2b0*/  IADD3 R48, P4, R49, R122, RZ ;  /* 0x0000007a31307210 */ /* 0x000fca0007f9e0ff */
[----:B------:R-:W-:Y:S01]  /*c2c0*/  IMAD.X R49, R42, 0x1, R123, P4 ;  /* 0x000000012a317824 */ /* 0x000fe200020e067b */
[----:B------:R-:W-:-:S04]  /*c2d0*/  @!P2 IADD3 R50, P4, R51, R122, RZ ;  /* 0x0000007a3332a210 */ /* 0x000fc80007f9e0ff */
[----:B------:R-:W-:Y:S02]  /*c2e0*/  @!P2 IADD3.X R51, R40, R123, RZ, P4, !PT ;  /* 0x0000007b2833a210 */ /* 0x000fe400027fe4ff */
[----:B------:R-:W-:Y:S02]  /*c2f0*/  SHF.R.S32.HI R40, RZ, 0x1f, R41 ;  /* 0x0000001fff287819 */ /* 0x000fe40000011429 */
[----:B------:R-:W-:Y:S02]  /*c300*/  ISETP.GE.AND P4, PT, R18, R131, PT ;  /* 0x000000831200720c */ /* 0x000fe40003f86270 */
[----:B------:R-:W-:Y:S02]  /*c310*/  LEA.HI R40, R40, R41, RZ, 0x2 ;  /* 0x0000002928287211 */ /* 0x000fe400078f10ff */
[----:B------:R-:W-:Y:S02]  /*c320*/  LOP3.LUT R41, R199, 0x30, R43, 0xf8, !PT ;  /* 0x00000030c7297812 */ /* 0x000fe400078ef82b */
[----:B------:R-:W-:-:S02]  /*c330*/  SHF.R.S32.HI R45, RZ, 0x2, R40 ;  /* 0x00000002ff2d7819 */ /* 0x000fc40000011428 */
        /* <DEDUP_REMOVED lines=10> */
[----:B------:R-:W-:Y:S01]  /*c3e0*/  SHF.R.U32.HI R54, RZ, 0x8, R77 ;  /* 0x00000008ff367819 */ /* 0x000fe2000001164d */
[----:B0-----:R-:W-:Y:S01]  /*c3f0*/  IMAD.MOV.U32 R57, RZ, RZ, R40 ;  /* 0x000000ffff397224 */ /* 0x001fe200078e0028 */
[----:B------:R-:W-:Y:S01]  /*c400*/  SHF.R.U32.HI R62, RZ, 0x8, R65 ;  /* 0x00000008ff3e7819 */ /* 0x000fe20000011641 */
[----:B-1----:R-:W-:Y:S01]  /*c410*/  IMAD.MOV.U32 R58, RZ, RZ, R44 ;  /* 0x000000ffff3a7224 */ /* 0x002fe200078e002c */
[----:B------:R-:W-:Y:S01]  /*c420*/  SHF.R.U32.HI R61, RZ, 0x8, R67 ;  /* 0x00000008ff3d7819 */ /* 0x000fe20000011643 */
[----:B------:R-:W-:Y:S01]  /*c430*/  IMAD.SHL.U32 R40, R54, 0x100, RZ ;  /* 0x0000010036287824 */ /* 0x000fe200078e00ff */
[----:B------:R-:W-:Y:S02]  /*c440*/  LOP3.LUT R55, R77, 0xff0000ff, RZ, 0xc0, !PT ;  /* 0xff0000ff4d377812 */ /* 0x000fe400078ec0ff */
[----:B------:R-:W-:Y:S01]  /*c450*/  SHF.R.U32.HI R66, RZ, 0x10, R77 ;  /* 0x00000010ff427819 */ /* 0x000fe2000001164d */
[----:B------:R-:W-:Y:S01]  /*c460*/  IMAD.SHL.U32 R61, R61, 0x100, RZ ;  /* 0x000001003d3d7824 */ /* 0x000fe200078e00ff */
[----:B------:R-:W-:-:S02]  /*c470*/  SHF.R.U32.HI R64, RZ, 0x8, R79 ;  /* 0x00000008ff407819 */ /* 0x000fc4000001164f */
[----:B------:R-:W-:Y:S01]  /*c480*/  MOV R54, R42 ;  /* 0x0000002a00367202 */ /* 0x000fe20000000f00 */
[----:B------:R-:W-:Y:S01]  /*c490*/  IMAD.SHL.U32 R42, R62, 0x100, RZ ;  /* 0x000001003e2a7824 */ /* 0x000fe200078e00ff */
[----:B------:R-:W-:Y:S02]  /*c4a0*/  LOP3.LUT R59, R65, 0xff0000ff, RZ, 0xc0, !PT ;  /* 0xff0000ff413b7812 */ /* 0x000fe400078ec0ff */
[----:B------:R-:W-:Y:S02]  /*c4b0*/  MOV R52, R41 ;  /* 0x0000002900347202 */ /* 0x000fe40000000f00 */
[----:B------:R-:W-:Y:S02]  /*c4c0*/  SHF.R.U32.HI R63, RZ, 0x10, R79 ;  /* 0x00000010ff3f7819 */ /* 0x000fe4000001164f */
[----:B------:R-:W-:Y:S01]  /*c4d0*/  LOP3.LUT R40, R55, 0xff00, R40, 0xf8, !PT ;  /* 0x0000ff0037287812 */ /* 0x000fe200078ef828 */
[----:B------:R-:W-:Y:S01]  /*c4e0*/  IMAD.SHL.U32 R55, R64, 0x100, RZ ;  /* 0x0000010040377824 */ /* 0x000fe200078e00ff */
[----:B------:R-:W-:-:S02]  /*c4f0*/  SHF.L.U32 R41, R66, 0x10, RZ ;  /* 0x0000001042297819 */ /* 0x000fc400000006ff */
[----:B------:R-:W-:Y:S02]  /*c500*/  LOP3.LUT R60, R67, 0xff0000ff, RZ, 0xc0, !PT ;  /* 0xff0000ff433c7812 */ /* 0x000fe400078ec0ff */
[----:B------:R-:W-:Y:S02]  /*c510*/  LOP3.LUT R56, R79, 0xff0000ff, RZ, 0xc0, !PT ;  /* 0xff0000ff4f387812 */ /* 0x000fe400078ec0ff */
[----:B------:R-:W-:Y:S02]  /*c520*/  LOP3.LUT R44, R59, 0xff00, R42, 0xf8, !PT ;  /* 0x0000ff003b2c7812 */ /* 0x000fe400078ef82a */
[----:B------:R-:W-:Y:S01]  /*c530*/  LOP3.LUT R42, R40, 0xff0000, R41, 0xf8, !PT ;  /* 0x00ff0000282a7812 */ /* 0x000fe200078ef829 */
[----:B------:R-:W-:Y:S01]  /*c540*/  IMAD.U32 R40, R63, 0x10000, RZ ;  /* 0x000100003f287824 */ /* 0x000fe200078e00ff */
[----:B------:R-:W-:Y:S02]  /*c550*/  LOP3.LUT R64, R60, 0xff00, R61, 0xf8, !PT ;  /* 0x0000ff003c407812 */ /* 0x000fe400078ef83d */
[----:B------:R-:W-:-:S02]  /*c560*/  LOP3.LUT R55, R56, 0xff00, R55, 0xf8, !PT ;  /* 0x0000ff0038377812 */ /* 0x000fc400078ef837 */
[----:B------:R-:W-:Y:S02]  /*c570*/  F2FP.F16.E4M3.UNPACK_B R63, R159.H1 ;  /* 0x0000009fff3f723e */ /* 0x000fe400030006ff */
[----:B------:R-:W-:Y:S02]  /*c580*/  F2FP.F16.E4M3.UNPACK_B R61, R58.H1 ;  /* 0x0000003aff3d723e */ /* 0x000fe400030006ff */
[----:B------:R-:W-:Y:S01]  /*c590*/  F2FP.F16.E4M3.UNPACK_B R59, R57.H1 ;  /* 0x00000039ff3b723e */ /* 0x000fe200030006ff */
[----:B------:R-:W-:Y:S01]  /*c5a0*/  HADD2.F32 R41, -RZ, R63.H0_H0 ;  /* 0x2000003fff297230 */ /* 0x000fe20000004100 */
[----:B------:R-:W-:Y:S01]  /*c5b0*/  SHF.R.U32.HI R65, RZ, 0x10, R65 ;  /* 0x00000010ff417819 */ /* 0x000fe20000011641 */
[----:B------:R-:W-:Y:S01]  /*c5c0*/  HADD2.F32 R56, -RZ, R61.H0_H0 ;  /* 0x2000003dff387230 */ /* 0x000fe20000004100 */
[----:B------:R-:W-:Y:S01]  /*c5d0*/  SHF.R.U32.HI R67, RZ, 0x10, R67 ;  /* 0x00000010ff437819 */ /* 0x000fe20000011643 */
[----:B------:R-:W-:Y:S01]  /*c5e0*/  HADD2.F32 R63, -RZ, R63.H1_H1 ;  /* 0x3000003fff3f7230 */ /* 0x000fe20000004100 */
[----:B------:R-:W-:Y:S01]  /*c5f0*/  LOP3.LUT R40, R55, 0xff0000, R40, 0xf8, !PT ;  /* 0x00ff000037287812 */ /* 0x000fe200078ef828 */
[----:B------:R-:W-:Y:S01]  /*c600*/  HADD2.F32 R55, -RZ, R59.H0_H0 ;  /* 0x2000003bff377230 */ /* 0x000fe20000004100 */
[----:B------:R-:W-:Y:S01]  /*c610*/  F2FP.F16.E4M3.UNPACK_B R60, R161.H1 ;  /* 0x000000a1ff3c723e */ /* 0x000fe200030006ff */
[----:B------:R-:W-:-:S02]  /*c620*/  IMAD.U32 R65, R65, 0x10000, RZ ;  /* 0x0001000041417824 */ /* 0x000fc400078e00ff */
[-C--:B------:R-:W-:Y:S01]  /*c630*/  FMUL.FTZ R66, R56, R41.reuse ;  /* 0x0000002938427220 */ /* 0x080fe20000410000 */
[----:B------:R-:W-:Y:S02]  /*c640*/  IMAD.U32 R67, R67, 0x10000, RZ ;  /* 0x0001000043437824 */ /* 0x000fe400078e00ff */
[C---:B------:R-:W-:Y:S01]  /*c650*/  FMUL.FTZ R77, R55.reuse, R41 ;  /* 0x00000029374d7220 */ /* 0x040fe20000410000 */
[--C-:B------:R-:W-:Y:S01]  /*c660*/  HADD2.F32 R62, -RZ, R60.reuse.H0_H0 ;  /* 0x2000003cff3e7230 */ /* 0x100fe20000004100 */
[----:B------:R-:W-:Y:S01]  /*c670*/  LOP3.LUT R44, R44, 0xff0000, R65, 0xf8, !PT ;  /* 0x00ff00002c2c7812 */ /* 0x000fe200078ef841 */
[----:B------:R-:W-:Y:S01]  /*c680*/  HADD2.F32 R65, -RZ, R60.H1_H1 ;  /* 0x3000003cff417230 */ /* 0x000fe20000004100 */
[----:B------:R-:W-:Y:S01]  /*c690*/  LOP3.LUT R41, R64, 0xff0000, R67, 0xf8, !PT ;  /* 0x00ff000040297812 */ /* 0x000fe200078ef843 */
[----:B------:R-:W-:Y:S02]  /*c6a0*/  HADD2.F32 R60, -RZ, R59.H1_H1 ;  /* 0x3000003bff3c7230 */ /* 0x000fe40000004100 */
[-C--:B------:R-:W-:Y:S01]  /*c6b0*/  FFMA.FTZ R55, R55, R62.reuse, -R66 ;  /* 0x0000003e37377223 */ /* 0x080fe20000010842 */
[----:B------:R-:W-:Y:S01]  /*c6c0*/  FFMA.FTZ R56, R56, R62, R77 ;  /* 0x0000003e38387223 */ /* 0x000fe2000001004d */
[----:B------:R-:W-:Y:S01]  /*c6d0*/  HADD2.F32 R64, -RZ, R61.H1_H1 ;  /* 0x3000003dff407230 */ /* 0x000fe20000004100 */
[----:B------:R-:W-:Y:S01]  /*c6e0*/  F2FP.F16.E4M3.UNPACK_B R159, R159 ;  /* 0x0000009fff9f723e */ /* 0x000fe200020006ff */
[----:B------:R-:W-:Y:S01]  /*c6f0*/  FMUL.FTZ R67, R60, R63 ;  /* 0x0000003f3c437220 */ /* 0x000fe20000410000 */
[----:B------:R-:W-:-:S02]  /*c700*/  F2FP.F16.E4M3.UNPACK_B R62, R58 ;  /* 0x0000003aff3e723e */ /* 0x000fc400020006ff */
[----:B------:R-:W-:Y:S01]  /*c710*/  F2FP.F16.E4M3.UNPACK_B R61, R57 ;  /* 0x00000039ff3d723e */ /* 0x000fe200020006ff */
[----:B------:R-:W-:Y:S01]  /*c720*/  FMUL.FTZ R57, R64, R63 ;  /* 0x0000003f40397220 */ /* 0x000fe20000410000 */
[----:B------:R-:W-:Y:S01]  /*c730*/  F2FP.F16.E4M3.UNPACK_B R161, R161 ;  /* 0x000000a1ffa1723e */ /* 0x000fe200020006ff */
[----:B------:R-:W-:Y:S02]  /*c740*/  HADD2.F32 R66, -RZ, R159.H0_H0 ;  /* 0x2000009fff427230 */ /* 0x000fe40000004100 */
[----:B------:R-:W-:Y:S02]  /*c750*/  HADD2.F32 R63, -RZ, R62.H0_H0 ;  /* 0x2000003eff3f7230 */ /* 0x000fe40000004100 */
[-C--:B------:R-:W-:Y:S01]  /*c760*/  FFMA.FTZ R58, R60, R65.reuse, -R57 ;  /* 0x000000413c3a7223 */ /* 0x080fe20000010839 */
[----:B------:R-:W-:Y:S02]  /*c770*/  HADD2.F32 R59, -RZ, R61.H0_H0 ;  /* 0x2000003dff3b7230 */ /* 0x000fe40000004100 */
[----:B------:R-:W-:Y:S01]  /*c780*/  FFMA.FTZ R57, R64, R65, R67 ;  /* 0x0000004140397223 */ /* 0x000fe20000010043 */
[----:B------:R-:W-:-:S02]  /*c790*/  HADD2.F32 R60, -RZ, R161.H0_H0 ;  /* 0x200000a1ff3c7230 */ /* 0x000fc40000004100 */
[-C--:B------:R-:W-:Y:S01]  /*c7a0*/  FMUL.FTZ R76, R63, R66.reuse ;  /* 0x000000423f4c7220 */ /* 0x080fe20000410000 */
[----:B------:R-:W-:Y:S02]  /*c7b0*/  HADD2.F32 R159, -RZ, R159.H1_H1 ;  /* 0x3000009fff9f7230 */ /* 0x000fe40000004100 */
[C---:B------:R-:W-:Y:S01]  /*c7c0*/  FMUL.FTZ R66, R59.reuse, R66 ;  /* 0x000000423b427220 */ /* 0x040fe20000410000 */
[----:B------:R-:W-:Y:S02]  /*c7d0*/  HADD2.F32 R64, -RZ, R62.H1_H1 ;  /* 0x3000003eff407230 */ /* 0x000fe40000004100 */
[----:B------:R-:W-:Y:S01]  /*c7e0*/  FFMA.FTZ R59, R59, R60, -R76 ;  /* 0x0000003c3b3b7223 */ /* 0x000fe2000001084c */
[----:B------:R-:W-:Y:S01]  /*c7f0*/  HADD2.F32 R61, -RZ, R61.H1_H1 ;  /* 0x3000003dff3d7230 */ /* 0x000fe20000004100 */
[----:B------:R-:W-:Y:S01]  /*c800*/  F2FP.F16.E4M3.UNPACK_B R76, R160.H1 ;  /* 0x000000a0ff4c723e */ /* 0x000fe200030006ff */
[----:B------:R-:W-:Y:S01]  /*c810*/  HADD2.F32 R161, -RZ, R161.H1_H1 ;  /* 0x300000a1ffa17230 */ /* 0x000fe20000004100 */
[----:B------:R-:W-:Y:S01]  /*c820*/  F2FP.F16.E4M3.UNPACK_B R65, R46.H1 ;  /* 0x0000002eff41723e */ /* 0x000fe200030006ff */
[----:B------:R-:W-:Y:S01]  /*c830*/  FFMA.FTZ R60, R63, R60, R66 ;  /* 0x0000003c3f3c7223 */ /* 0x000fe20000010042 */
[-C--:B------:R-:W-:Y:S01]  /*c840*/  FMUL.FTZ R62, R64, R159.reuse ;  /* 0x0000009f403e7220 */ /* 0x080fe20000410000 */
[----:B------:R-:W-:Y:S01]  /*c850*/  FMUL.FTZ R159, R61, R159 ;  /* 0x0000009f3d9f7220 */ /* 0x000fe20000410000 */
[----:B------:R-:W-:Y:S01]  /*c860*/  F2FP.F16.E4M3.UNPACK_B R67, R162.H1 ;  /* 0x000000a2ff43723e */ /* 0x000fe200030006ff */
[----:B------:R-:W-:Y:S01]  /*c870*/  HADD2.F32 R79, -RZ, R76.H0_H0 ;  /* 0x2000004cff4f7230 */ /* 0x000fe20000004100 */
[----:B------:R-:W-:Y:S01]  /*c880*/  F2FP.F16.E4M3.UNPACK_B R63, R54.H1 ;  /* 0x00000036ff3f723e */ /* 0x000fe200030006ff */
[----:B------:R-:W-:-:S02]  /*c890*/  HADD2.F32 R66, -RZ, R65.H0_H0 ;  /* 0x20000041ff427230 */ /* 0x000fc40000004100 */
[-C--:B------:R-:W-:Y:S01]  /*c8a0*/  FFMA.FTZ R62, R61, R161.reuse, -R62 ;  /* 0x000000a13d3e7223 */ /* 0x080fe2000001083e */
[----:B------:R-:W-:Y:S01]  /*c8b0*/  FFMA.FTZ R61, R64, R161, R159 ;  /* 0x000000a1403d7223 */ /* 0x000fe2000001009f */
[----:B------:R-:W-:Y:S01]  /*c8c0*/  HADD2.F32 R77, -RZ, R67.H0_H0 ;  /* 0x20000043ff4d7230 */ /* 0x000fe20000004100 */
[----:B------:R-:W-:Y:S01]  /*c8d0*/  F2FP.F16.E4M3.UNPACK_B R160, R160 ;  /* 0x000000a0ffa0723e */ /* 0x000fe200020006ff */
[----:B------:R-:W-:Y:S02]  /*c8e0*/  HADD2.F32 R64, -RZ, R63.H0_H0 ;  /* 0x2000003fff407230 */ /* 0x000fe40000004100 */
[-C--:B------:R-:W-:Y:S01]  /*c8f0*/  FMUL.FTZ R89, R66, R79.reuse ;  /* 0x0000004f42597220 */ /* 0x080fe20000410000 */
[----:B------:R-:W-:Y:S01]  /*c900*/  HADD2.F32 R76, -RZ, R76.H1_H1 ;  /* 0x3000004cff4c7230 */ /* 0x000fe20000004100 */
[----:B------:R-:W-:Y:S01]  /*c910*/  F2FP.F16.E4M3.UNPACK_B R54, R54 ;  /* 0x00000036ff36723e */ /* 0x000fe200020006ff */
[----:B------:R-:W-:Y:S02]  /*c920*/  HADD2.F32 R65, -RZ, R65.H1_H1 ;  /* 0x30000041ff417230 */ /* 0x000fe40000004100 */
[C---:B------:R-:W-:Y:S01]  /*c930*/  FMUL.FTZ R79, R64.reuse, R79 ;  /* 0x0000004f404f7220 */ /* 0x040fe20000410000 */
[----:B------:R-:W-:Y:S01]  /*c940*/  FFMA.FTZ R89, R64, R77, -R89 ;  /* 0x0000004d40597223 */ /* 0x000fe20000010859 */
[----:B------:R-:W-:Y:S01]  /*c950*/  HADD2.F32 R63, -RZ, R63.H1_H1 ;  /* 0x3000003fff3f7230 */ /* 0x000fe20000004100 */
[----:B------:R-:W-:Y:S01]  /*c960*/  F2FP.F16.E4M3.UNPACK_B R162, R162 ;  /* 0x000000a2ffa2723e */ /* 0x000fe200020006ff */
[----:B------:R-:W-:-:S02]  /*c970*/  HADD2.F32 R64, -RZ, R67.H1_H1 ;  /* 0x30000043ff407230 */ /* 0x000fc40000004100 */
[-C--:B------:R-:W-:Y:S01]  /*c980*/  FMUL.FTZ R78, R65, R76.reuse ;  /* 0x0000004c414e7220 */ /* 0x080fe20000410000 */
[--C-:B------:R-:W-:Y:S02]  /*c990*/  HADD2.F32 R67, -RZ, R160.reuse.H0_H0 ;  /* 0x200000a0ff437230 */ /* 0x100fe40000004100 */
[C---:B------:R-:W-:Y:S01]  /*c9a0*/  FMUL.FTZ R76, R63.reuse, R76 ;  /* 0x0000004c3f4c7220 */ /* 0x040fe20000410000 */
[----:B------:R-:W-:Y:S02]  /*c9b0*/  HADD2.F32 R160, -RZ, R160.H1_H1 ;  /* 0x300000a0ffa07230 */ /* 0x000fe40000004100 */
[----:B------:R-:W-:Y:S01]  /*c9c0*/  FFMA.FTZ R78, R63, R64, -R78 ;  /* 0x000000403f4e7223 */ /* 0x000fe2000001084e */
[----:B------:R-:W-:Y:S01]  /*c9d0*/  F2FP.F16.E4M3.UNPACK_B R63, R46 ;  /* 0x0000002eff3f723e */ /* 0x000fe200020006ff */
[----:B------:R-:W-:Y:S01]  /*c9e0*/  FFMA.FTZ R91, R65, R64, R76 ;  /* 0x00000040415b7223 */ /* 0x000fe2000001004c */
[--C-:B------:R-:W-:Y:S02]  /*c9f0*/  HADD2.F32 R46, -RZ, R54.reuse.H0_H0 ;  /* 0x20000036ff2e7230 */ /* 0x100fe40000004100 */
[----:B------:R-:W-:Y:S01]  /*ca00*/  FFMA.FTZ R66, R66, R77, R79 ;  /* 0x0000004d42427223 */ /* 0x000fe2000001004f */
[----:B------:R-:W-:Y:S01]  /*ca10*/  HADD2.F32 R54, -RZ, R54.H1_H1 ;  /* 0x30000036ff367230 */ /* 0x000fe20000004100 */
[----:B------:R-:W-:Y:S01]  /*ca20*/  F2FP.SATFINITE.E4M3.F32.PACK_AB_MERGE_C R55, R58, R55, RZ ;  /* 0x000000373a37723e */ /* 0x000fe200048070ff */
[--C-:B------:R-:W-:Y:S01]  /*ca30*/  HADD2.F32 R64, -RZ, R63.reuse.H0_H0 ;  /* 0x2000003fff407230 */ /* 0x100fe20000004100 */
[----:B------:R-:W-:Y:S01]  /*ca40*/  F2FP.SATFINITE.E4M3.F32.PACK_AB_MERGE_C R57, R57, R56, RZ ;  /* 0x000000383939723e */ /* 0x000fe200048070ff */
[----:B------:R-:W-:Y:S01]  /*ca50*/  HADD2.F32 R63, -RZ, R63.H1_H1 ;  /* 0x3000003fff3f7230 */ /* 0x000fe20000004100 */
[----:B------:R-:W-:Y:S01]  /*ca60*/  F2FP.F16.E4M3.UNPACK_B R58, R52 ;  /* 0x00000034ff3a723e */ /* 0x000fe200020006ff */
[----:B------:R-:W-:-:S02]  /*ca70*/  HADD2.F32 R65, -RZ, R162.H0_H0 ;  /* 0x200000a2ff417230 */ /* 0x000fc40000004100 */
[-C--:B------:R-:W-:Y:S01]  /*ca80*/  FMUL.FTZ R77, R64, R67.reuse ;  /* 0x00000043404d7220 */ /* 0x080fe20000410000 */
[----:B------:R-:W-:Y:S02]  /*ca90*/  HADD2.F32 R162, -RZ, R162.H1_H1 ;  /* 0x300000a2ffa27230 */ /* 0x000fe40000004100 */
[----:B------:R-:W-:Y:S01]  /*caa0*/  FMUL.FTZ R67, R46, R67 ;  /* 0x000000432e437220 */ /* 0x000fe20000410000 */
[CC--:B------:R-:W-:Y:S01]  /*cab0*/  FMUL.FTZ R79, R63.reuse, R160.reuse ;  /* 0x000000a03f4f7220 */ /* 0x0c0fe20000410000 */
[----:B------:R-:W-:Y:S01]  /*cac0*/  FMUL.FTZ R160, R54, R160 ;  /* 0x000000a036a07220 */ /* 0x000fe20000410000 */
[-C--:B------:R-:W-:Y:S01]  /*cad0*/  FFMA.FTZ R77, R46, R65.reuse, -R77 ;  /* 0x000000412e4d7223 */ /* 0x080fe2000001084d */
[----:B------:R-:W-:Y:S01]  /*cae0*/  FFMA.FTZ R46, R64, R65, R67 ;  /* 0x00000041402e7223 */ /* 0x000fe20000010043 */
[----:B------:R-:W-:Y:S01]  /*caf0*/  F2FP.F16.E4M3.UNPACK_B R64, R44 ;  /* 0x0000002cff40723e */ /* 0x000fe200020006ff */
[-C--:B------:R-:W-:Y:S01]  /*cb00*/  FFMA.FTZ R65, R63, R162.reuse, R160 ;  /* 0x000000a23f417223 */ /* 0x080fe200000100a0 */
[----:B------:R-:W-:Y:S01]  /*cb10*/  F2FP.F16.E4M3.UNPACK_B R63, R45 ;  /* 0x0000002dff3f723e */ /* 0x000fe200020006ff */
[----:B------:R-:W-:Y:S01]  /*cb20*/  FFMA.FTZ R54, R54, R162, -R79 ;  /* 0x000000a236367223 */ /* 0x000fe2000001084f */
[----:B------:R-:W-:-:S02]  /*cb30*/  F2FP.SATFINITE.E4M3.F32.PACK_AB_MERGE_C R56, R62, R59, R55 ;  /* 0x0000003b3e38723e */ /* 0x000fc40004807037 */
[----:B------:R-:W-:Y:S01]  /*cb40*/  F2FP.SATFINITE.E4M3.F32.PACK_AB_MERGE_C R55, R61, R60, R57 ;  /* 0x0000003c3d37723e */ /* 0x000fe20004807039 */
[--C-:B------:R-:W-:Y:S01]  /*cb50*/  HADD2.F32 R59, -RZ, R63.reuse.H0_H0 ;  /* 0x2000003fff3b7230 */ /* 0x100fe20000004100 */
[----:B------:R-:W-:Y:S01]  /*cb60*/  F2FP.SATFINITE.E4M3.F32.PACK_AB_MERGE_C R66, R91, R66, RZ ;  /* 0x000000425b42723e */ /* 0x000fe200048070ff */
[----:B------:R-:W-:Y:S01]  /*cb70*/  HADD2.F32 R60, -RZ, R64.H0_H0 ;  /* 0x20000040ff3c7230 */ /* 0x000fe20000004100 */
[----:B------:R-:W-:Y:S01]  /*cb80*/  F2FP.F16.E4M3.UNPACK_B R61, R42 ;  /* 0x0000002aff3d723e */ /* 0x000fe200020006ff */
[----:B------:R-:W-:Y:S01]  /*cb90*/  HADD2.F32 R57, -RZ, R58.H0_H0 ;  /* 0x2000003aff397230 */ /* 0x000fe20000004100 */
[----:B------:R-:W-:Y:S01]  /*cba0*/  F2FP.SATFINITE.E4M3.F32.PACK_AB_MERGE_C R46, R65, R46, R66 ;  /* 0x0000002e412e723e */ /* 0x000fe20004807042 */
[----:B------:R-:W-:Y:S02]  /*cbb0*/  HADD2.F32 R63, -RZ, R63.H1_H1 ;  /* 0x3000003fff3f7230 */ /* 0x000fe40000004100 */
[----:B------:R-:W-:Y:S01]  /*cbc0*/  FMUL.FTZ R66, R59, R60 ;  /* 0x0000003c3b427220 */ /* 0x000fe20000410000 */
[----:B------:R-:W-:-:S02]  /*cbd0*/  HADD2.F32 R62, -RZ, R61.H0_H0 ;  /* 0x2000003dff3e7230 */ /* 0x000fc40000004100 */
[C---:B------:R-:W-:Y:S01]  /*cbe0*/  FMUL.FTZ R76, R57.reuse, R60 ;  /* 0x0000003c394c7220 */ /* 0x040fe20000410000 */
[----:B------:R-:W-:Y:S01]  /*cbf0*/  HADD2.F32 R64, -RZ, R64.H1_H1 ;  /* 0x30000040ff407230 */ /* 0x000fe20000004100 */
[----:B------:R-:W-:Y:S01]  /*cc00*/  F2FP.F16.E4M3.UNPACK_B R42, R42.H1 ;  /* 0x0000002aff2a723e */ /* 0x000fe200030006ff */
[----:B------:R-:W-:Y:S02]  /*cc10*/  HADD2.F32 R60, -RZ, R58.H1_H1 ;  /* 0x3000003aff3c7230 */ /* 0x000fe40000004100 */
[-C--:B------:R-:W-:Y:S01]  /*cc20*/  FFMA.FTZ R57, R57, R62.reuse, -R66 ;  /* 0x0000003e39397223 */ /* 0x080fe20000010842 */
[----:B------:R-:W-:Y:S01]  /*cc30*/  FFMA.FTZ R58, R59, R62, R76 ;  /* 0x0000003e3b3a7223 */ /* 0x000fe2000001004c */
[----:B------:R-:W-:Y:S02]  /*cc40*/  HADD2.F32 R62, -RZ, R61.H1_H1 ;  /* 0x3000003dff3e7230 */ /* 0x000fe40000004100 */
[-C--:B------:R-:W-:Y:S01]  /*cc50*/  FMUL.FTZ R65, R63, R64.reuse ;  /* 0x000000403f417220 */ /* 0x080fe20000410000 */
[----:B------:R-:W-:Y:S01]  /*cc60*/  FMUL.FTZ R66, R60, R64 ;  /* 0x000000403c427220 */ /* 0x000fe20000410000 */
[----:B------:R-:W-:-:S02]  /*cc70*/  F2FP.F16.E4M3.UNPACK_B R61, R45.H1 ;  /* 0x0000002dff3d723e */ /* 0x000fc400030006ff */
[----:B------:R-:W-:Y:S01]  /*cc80*/  F2FP.F16.E4M3.UNPACK_B R64, R44.H1 ;  /* 0x0000002cff40723e */ /* 0x000fe200030006ff */
[----:B------:R-:W-:Y:S01]  /*cc90*/  FFMA.FTZ R45, R63, R62, R66 ;  /* 0x0000003e3f2d7223 */ /* 0x000fe20000010042 */
[----:B------:R-:W-:Y:S01]  /*cca0*/  F2FP.F16.E4M3.UNPACK_B R59, R52.H1 ;  /* 0x00000034ff3b723e */ /* 0x000fe200030006ff */
[----:B------:R-:W-:Y:S01]  /*ccb0*/  FFMA.FTZ R52, R60, R62, -R65 ;  /* 0x0000003e3c347223 */ /* 0x000fe20000010841 */
[----:B------:R-:W-:Y:S01]  /*ccc0*/  HADD2.F32 R60, -RZ, R61.H0_H0 ;  /* 0x2000003dff3c7230 */ /* 0x000fe20000004100 */
[----:B------:R-:W-:Y:S01]  /*ccd0*/  F2FP.SATFINITE.E4M3.F32.PACK_AB_MERGE_C R78, R78, R89, RZ ;  /* 0x000000594e4e723e */ /* 0x000fe200048070ff */
[----:B------:R-:W-:Y:S01]  /*cce0*/  HADD2.F32 R65, -RZ, R64.H0_H0 ;  /* 0x20000040ff417230 */ /* 0x000fe20000004100 */
[----:B------:R-:W-:Y:S01]  /*ccf0*/  F2FP.F16.E4M3.UNPACK_B R76, R41.H1 ;  /* 0x00000029ff4c723e */ /* 0x000fe200030006ff */
[----:B------:R-:W-:Y:S01]  /*cd00*/  HADD2.F32 R44, -RZ, R59.H0_H0 ;  /* 0x2000003bff2c7230 */ /* 0x000fe20000004100 */
[----:B------:R-:W-:Y:S01]  /*cd10*/  F2FP.SATFINITE.E4M3.F32.PACK_AB_MERGE_C R54, R54, R77, R78 ;  /* 0x0000004d3636723e */ /* 0x000fe2000480704e */
[----:B------:R-:W-:-:S02]  /*cd20*/  HADD2.F32 R63, -RZ, R42.H0_H0 ;  /* 0x2000002aff3f7230 */ /* 0x000fc40000004100 */
[-C--:B------:R-:W-:Y:S01]  /*cd30*/  FMUL.FTZ R67, R60, R65.reuse ;  /* 0x000000413c437220 */ /* 0x080fe20000410000 */
[----:B------:R-:W-:Y:S02]  /*cd40*/  HADD2.F32 R59, -RZ, R59.H1_H1 ;  /* 0x3000003bff3b7230 */ /* 0x000fe40000004100 */
[C---:B------:R-:W-:Y:S01]  /*cd50*/  FMUL.FTZ R65, R44.reuse, R65 ;  /* 0x000000412c417220 */ /* 0x040fe20000410000 */
[----:B------:R-:W-:Y:S02]  /*cd60*/  HADD2.F32 R62, -RZ, R64.H1_H1 ;  /* 0x30000040ff3e7230 */ /* 0x000fe40000004100 */
[----:B------:R-:W-:Y:S02]  /*cd70*/  HADD2.F32 R64, -RZ, R42.H1_H1 ;  /* 0x3000002aff407230 */ /* 0x000fe40000004100 */
[-C--:B------:R-:W-:Y:S01]  /*cd80*/  FFMA.FTZ R42, R44, R63.reuse, -R67 ;  /* 0x0000003f2c2a7223 */ /* 0x080fe20000010843 */
[----:B------:R-:W-:Y:S02]  /*cd90*/  HADD2.F32 R61, -RZ, R61.H1_H1 ;  /* 0x3000003dff3d7230 */ /* 0x000fe40000004100 */
[----:B------:R-:W-:Y:S01]  /*cda0*/  FFMA.FTZ R44, R60, R63, R65 ;  /* 0x0000003f3c2c7223 */ /* 0x000fe20000010041 */
[----:B------:R-:W-:Y:S01]  /*cdb0*/  FMUL.FTZ R60, R59, R62 ;  /* 0x0000003e3b3c7220 */ /* 0x000fe20000410000 */
[----:B------:R-:W-:Y:S01]  /*cdc0*/  F2FP.F16.E4M3.UNPACK_B R67, R41 ;  /* 0x00000029ff43723e */ /* 0x000fe200020006ff */
[----:B------:R-:W-:-:S02]  /*cdd0*/  HADD2.F32 R77, -RZ, R76.H0_H0 ;  /* 0x2000004cff4d7230 */ /* 0x000fc40000004100 */
[C---:B------:R-:W-:Y:S01]  /*cde0*/  FMUL.FTZ R66, R61.reuse, R62 ;  /* 0x0000003e3d427220 */ /* 0x040fe20000410000 */
[-C--:B------:R-:W-:Y:S01]  /*cdf0*/  FFMA.FTZ R89, R61, R64.reuse, R60 ;  /* 0x000000403d597223 */ /* 0x080fe2000001003c */
[----:B------:R-:W-:Y:S01]  /*ce00*/  F2FP.F16.E4M3.UNPACK_B R61, R47.H1 ;  /* 0x0000002fff3d723e */ /* 0x000fe200030006ff */
[----:B------:R-:W-:Y:S02]  /*ce10*/  HADD2.F32 R76, -RZ, R76.H1_H1 ;  /* 0x3000004cff4c7230 */ /* 0x000fe40000004100 */
[----:B------:R-:W-:Y:S01]  /*ce20*/  FFMA.FTZ R79, R59, R64, -R66 ;  /* 0x000000403b4f7223 */ /* 0x000fe20000010842 */
[-C--:B------:R-:W-:Y:S01]  /*ce30*/  F2FP.F16.E4M3.UNPACK_B R59, R43.reuse ;  /* 0x0000002bff3b723e */ /* 0x080fe200020006ff */
[--C-:B------:R-:W-:Y:S01]  /*ce40*/  HADD2.F32 R78, -RZ, R67.reuse.H0_H0 ;  /* 0x20000043ff4e7230 */ /* 0x100fe20000004100 */
[----:B------:R-:W-:Y:S01]  /*ce50*/  F2FP.F16.E4M3.UNPACK_B R43, R43.H1 ;  /* 0x0000002bff2b723e */ /* 0x000fe200030006ff */
[----:B------:R-:W-:Y:S01]  /*ce60*/  HADD2.F32 R67, -RZ, R67.H1_H1 ;  /* 0x30000043ff437230 */ /* 0x000fe20000004100 */
[----:B------:R-:W-:-:S02]  /*ce70*/  F2FP.F16.E4M3.UNPACK_B R41, R40 ;  /* 0x00000028ff29723e */ /* 0x000fc400020006ff */
[----:B------:R-:W-:Y:S01]  /*ce80*/  F2FP.F16.E4M3.UNPACK_B R64, R40.H1 ;  /* 0x00000028ff40723e */ /* 0x000fe200030006ff */
[----:B------:R-:W-:Y:S01]  /*ce90*/  HADD2.F32 R40, -RZ, R61.H0_H0 ;  /* 0x2000003dff287230 */ /* 0x000fe20000004100 */
[----:B------:R-:W-:Y:S01]  /*cea0*/  F2FP.F16.E4M3.UNPACK_B R62, R47 ;  /* 0x0000002fff3e723e */ /* 0x000fe200020006ff */
[----:B------:R-:W-:Y:S01]  /*ceb0*/  HADD2.F32 R60, -RZ, R43.H0_H0 ;  /* 0x2000002bff3c7230 */ /* 0x000fe20000004100 */
[----:B------:R-:W-:Y:S01]  /*cec0*/  F2FP.SATFINITE.E4M3.F32.PACK_AB_MERGE_C R42, R79, R42, RZ ;  /* 0x0000002a4f2a723e */ /* 0x000fe200048070ff */
[----:B------:R-:W-:Y:S02]  /*ced0*/  HADD2.F32 R65, -RZ, R64.H0_H0 ;  /* 0x20000040ff417230 */ /* 0x000fe40000004100 */
[-C--:B------:R-:W-:Y:S01]  /*cee0*/  FMUL.FTZ R91, R40, R77.reuse ;  /* 0x0000004d285b7220 */ /* 0x080fe20000410000 */
[----:B------:R-:W-:Y:S02]  /*cef0*/  HADD2.F32 R61, -RZ, R61.H1_H1 ;  /* 0x3000003dff3d7230 */ /* 0x000fe40000004100 */
[----:B------:R-:W-:Y:S01]  /*cf00*/  FMUL.FTZ R77, R60, R77 ;  /* 0x0000004d3c4d7220 */ /* 0x000fe20000410000 */
[----:B------:R-:W-:-:S02]  /*cf10*/  HADD2.F32 R43, -RZ, R43.H1_H1 ;  /* 0x3000002bff2b7230 */ /* 0x000fc40000004100 */
[-C--:B------:R-:W-:Y:S01]  /*cf20*/  FFMA.FTZ R91, R60, R65.reuse, -R91 ;  /* 0x000000413c5b7223 */ /* 0x080fe2000001085b */
[--C-:B------:R-:W-:Y:S02]  /*cf30*/  HADD2.F32 R63, -RZ, R62.reuse.H0_H0 ;  /* 0x2000003eff3f7230 */ /* 0x100fe40000004100 */
[-C--:B------:R-:W-:Y:S01]  /*cf40*/  FMUL.FTZ R60, R61, R76.reuse ;  /* 0x0000004c3d3c7220 */ /* 0x080fe20000410000 */
[--C-:B------:R-:W-:Y:S02]  /*cf50*/  HADD2.F32 R47, -RZ, R59.reuse.H0_H0 ;  /* 0x2000003bff2f7230 */ /* 0x100fe40000004100 */
[----:B------:R-:W-:Y:S01]  /*cf60*/  FMUL.FTZ R76, R43, R76 ;  /* 0x0000004c2b4c7220 */ /* 0x000fe20000410000 */
[----:B------:R-:W-:Y:S02]  /*cf70*/  HADD2.F32 R62, -RZ, R62.H1_H1 ;  /* 0x3000003eff3e7230 */ /* 0x000fe40000004100 */
[----:B------:R-:W-:Y:S01]  /*cf80*/  FFMA.FTZ R77, R40, R65, R77 ;  /* 0x00000041284d7223 */ /* 0x000fe2000001004d */
[----:B------:R-:W-:-:S02]  /*cf90*/  HADD2.F32 R59, -RZ, R59.H1_H1 ;  /* 0x3000003bff3b7230 */ /* 0x000fc40000004100 */
[-C--:B------:R-:W-:Y:S01]  /*cfa0*/  FMUL.FTZ R88, R63, R78.reuse ;  /* 0x0000004e3f587220 */ /* 0x080fe20000410000 */
[----:B------:R-:W-:Y:S02]  /*cfb0*/  HADD2.F32 R64, -RZ, R64.H1_H1 ;  /* 0x30000040ff407230 */ /* 0x000fe40000004100 */
[CC--:B------:R-:W-:Y:S01]  /*cfc0*/  FMUL.FTZ R40, R62.reuse, R67.reuse ;  /* 0x000000433e287220 */ /* 0x0c0fe20000410000 */
[--C-:B------:R-:W-:Y:S02]  /*cfd0*/  HADD2.F32 R66, -RZ, R41.reuse.H0_H0 ;  /* 0x20000029ff427230 */ /* 0x100fe40000004100 */
[----:B------:R-:W-:Y:S01]  /*cfe0*/  FMUL.FTZ R78, R47, R78 ;  /* 0x0000004e2f4e7220 */ /* 0x000fe20000410000 */
[----:B------:R-:W-:Y:S02]  /*cff0*/  HADD2.F32 R41, -RZ, R41.H1_H1 ;  /* 0x30000029ff297230 */ /* 0x000fe40000004100 */
[----:B------:R-:W-:Y:S01]  /*d000*/  FMUL.FTZ R67, R59, R67 ;  /* 0x000000433b437220 */ /* 0x000fe20000410000 */
[-C--:B------:R-:W-:Y:S01]  /*d010*/  FFMA.FTZ R60, R43, R64.reuse, -R60 ;  /* 0x000000402b3c7223 */ /* 0x080fe2000001083c */
[----:B------:R-:W-:Y:S01]  /*d020*/  FFMA.FTZ R76, R61, R64, R76 ;  /* 0x000000403d4c7223 */ /* 0x000fe2000001004c */
[-C--:B------:R-:W-:Y:S01]  /*d030*/  FFMA.FTZ R88, R47, R66.reuse, -R88 ;  /* 0x000000422f587223 */ /* 0x080fe20000010858 */
[----:B------:R-:W-:Y:S01]  /*d040*/  FFMA.FTZ R78, R63, R66, R78 ;  /* 0x000000423f4e7223 */ /* 0x000fe2000001004e */
[-C--:B------:R-:W-:Y:S01]  /*d050*/  FFMA.FTZ R59, R59, R41.reuse, -R40 ;  /* 0x000000293b3b7223 */ /* 0x080fe20000010828 */
[----:B------:R-:W-:Y:S01]  /*d060*/  FFMA.FTZ R67, R62, R41, R67 ;  /* 0x000000293e437223 */ /* 0x000fe20000010043 */
[----:B------:R-:W-:-:S02]  /*d070*/  F2FP.SATFINITE.E4M3.F32.PACK_AB_MERGE_C R44, R89, R44, RZ ;  /* 0x0000002c592c723e */ /* 0x000fc400048070ff */
[----:B------:R-:W-:Y:S02]  /*d080*/  F2FP.SATFINITE.E4M3.F32.PACK_AB_MERGE_C R60, R60, R91, RZ ;  /* 0x0000005b3c3c723e */ /* 0x000fe400048070ff */
[----:B------:R-:W-:Y:S02]  /*d090*/  F2FP.SATFINITE.E4M3.F32.PACK_AB_MERGE_C R76, R76, R77, RZ ;  /* 0x0000004d4c4c723e */ /* 0x000fe400048070ff */
[----:B------:R-:W-:Y:S01]  /*d0a0*/  F2FP.SATFINITE.E4M3.F32.PACK_AB_MERGE_C R41, R52, R57, R42 ;  /* 0x000000393429723e */ /* 0x000fe2000480702a */
[----:B------:R-:W-:Y:S01]  /*d0b0*/  IMAD.MOV.U32 R42, RZ, RZ, R54 ;  /* 0x000000ffff2a7224 */ /* 0x000fe200078e0036 */
[----:B------:R-:W-:Y:S01]  /*d0c0*/  F2FP.SATFINITE.E4M3.F32.PACK_AB_MERGE_C R45, R45, R58, R44 ;  /* 0x0000003a2d2d723e */ /* 0x000fe2000480702c */
[----:B------:R-:W-:Y:S01]  /*d0d0*/  IMAD.MOV.U32 R44, RZ, RZ, R55 ;  /* 0x000000ffff2c7224 */ /* 0x000fe200078e0037 */
[----:B------:R-:W-:Y:S02]  /*d0e0*/  F2FP.SATFINITE.E4M3.F32.PACK_AB_MERGE_C R43, R59, R88, R60 ;  /* 0x000000583b2b723e */ /* 0x000fe4000480703c */
[----:B------:R-:W-:-:S02]  /*d0f0*/  F2FP.SATFINITE.E4M3.F32.PACK_AB_MERGE_C R47, R67, R78, R76 ;  /* 0x0000004e432f723e */ /* 0x000fc4000480704c */
[----:B------:R-:W-:-:S07]  /*d100*/  MOV R40, R56 ;  /* 0x0000003800287202 */ /* 0x000fce0000000f00 */
.L_x_558:
[----:B------:R-:W-:Y:S05]  /*d110*/  BSYNC B2 ;  /* 0x0000000000027941 */ /* 0x000fea0003800000 */
.L_x_557:
[----:B0-----:R0:W-:Y:S04]  /*d120*/  STG.E.128 desc[UR54][R48.64], R40 ;  /* 0x0000002830007986 */ /* 0x0011e8000c101d36 */
[----:B-1----:R0:W-:Y:S02]  /*d130*/  @!P2 STG.E.128 desc[UR54][R50.64], R44 ;  /* 0x0000002c3200a986 */ /* 0x0021e4000c101d36 */
.L_x_556:
[----:B------:R-:W-:Y:S05]  /*d140*/  BSYNC B1 ;  /* 0x0000000000017941 */ /* 0x000fea0003800000 */
.L_x_555:
        /* <DEDUP_REMOVED lines=15> */
[----:B------:R-:W-:-:S04]  /*d240*/  IADD3 R48, P4, R49, R122, RZ ;  /* 0x0000007a31307210 */ /* 0x000fc80007f9e0ff */
[----:B------:R-:W-:Y:S02]  /*d250*/  IADD3.X R49, R42, R123, RZ, P4, !PT ;  /* 0x0000007b2a317210 */ /* 0x000fe400027fe4ff */
[----:B------:R-:W-:-:S05]  /*d260*/  @!P2 IADD3 R50, P4, R51, R122, RZ ;  /* 0x0000007a3332a210 */ /* 0x000fca0007f9e0ff */
[----:B------:R-:W-:Y:S01]  /*d270*/  @!P2 IMAD.X R51, R40, 0x1, R123, P4 ;  /* 0x000000012833a824 */ /* 0x000fe200020e067b */
[----:B------:R-:W-:Y:S02]  /*d280*/  SHF.R.S32.HI R40, RZ, 0x1f, R41 ;  /* 0x0000001fff287819 */ /* 0x000fe40000011429 */
[----:B------:R-:W-:Y:S02]  /*d290*/  ISETP.GE.AND P4, PT, R0, R131, PT ;  /* 0x000000830000720c */ /* 0x000fe40003f86270 */
        /* <DEDUP_REMOVED lines=13> */
[----:B------:R-:W-:Y:S01]  /*d370*/  SHF.R.U32.HI R54, RZ, 0x8, R81 ;  /* 0x00000008ff367819 */ /* 0x000fe20000011651 */
[----:B0-----:R-:W-:Y:S01]  /*d380*/  IMAD.MOV.U32 R57, RZ, RZ, R40 ;  /* 0x000000ffff397224 */ /* 0x001fe200078e0028 */
[----:B------:R-:W-:Y:S01]  /*d390*/  LOP3.LUT R55, R81, 0xff0000ff, RZ, 0xc0, !PT ;  /* 0xff0000ff51377812 */ /* 0x000fe200078ec0ff */
[----:B-1----:R-:W-:Y:S01]  /*d3a0*/  IMAD.MOV.U32 R59, RZ, RZ, R44 ;  /* 0x000000ffff3b7224 */ /* 0x002fe200078e002c */
[----:B------:R-:W-:Y:S01]  /*d3b0*/  SHF.R.U32.HI R65, RZ, 0x8, R83 ;  /* 0x00000008ff417819 */ /* 0x000fe20000011653 */
[----:B------:R-:W-:Y:S01]  /*d3c0*/  IMAD.MOV.U32 R52, RZ, RZ, R41 ;  /* 0x000000ffff347224 */ /* 0x000fe200078e0029 */
[----:B------:R-:W-:Y:S01]  /*d3d0*/  SHF.L.U32 R40, R54, 0x8, RZ ;  /* 0x0000000836287819 */ /* 0x000fe200000006ff */
[----:B------:R-:W-:Y:S01]  /*d3e0*/  IMAD.MOV.U32 R54, RZ, RZ, R42 ;  /* 0x000000ffff367224 */ /* 0x000fe200078e002a */
[----:B------:R-:W-:Y:S02]  /*d3f0*/  SHF.R.U32.HI R58, RZ, 0x8, R71 ;  /* 0x00000008ff3a7819 */ /* 0x000fe40000011647 */
[----:B------:R-:W-:Y:S01]  /*d400*/  LOP3.LUT R55, R55, 0xff00, R40, 0xf8, !PT ;  /* 0x0000ff0037377812 */ /* 0x000fe200078ef828 */
[----:B------:R-:W-:Y:S01]  /*d410*/  IMAD.SHL.U32 R40, R65, 0x100, RZ ;  /* 0x0000010041287824 */ /* 0x000fe200078e00ff */
[----:B------:R-:W-:-:S02]  /*d420*/  SHF.R.U32.HI R67, RZ, 0x10, R81 ;  /* 0x00000010ff437819 */ /* 0x000fc40000011651 */
[----:B------:R-:W-:Y:S02]  /*d430*/  SHF.R.U32.HI R66, RZ, 0x10, R83 ;  /* 0x00000010ff427819 */ /* 0x000fe40000011653 */
[----:B------:R-:W-:Y:S01]  /*d440*/  LOP3.LUT R61, R83, 0xff0000ff, RZ, 0xc0, !PT ;  /* 0xff0000ff533d7812 */ /* 0x000fe200078ec0ff */
[----:B------:R-:W-:Y:S01]  /*d450*/  IMAD.U32 R42, R67, 0x10000, RZ ;  /* 0x00010000432a7824 */ /* 0x000fe200078e00ff */
[----:B------:R-:W-:Y:S02]  /*d460*/  SHF.R.U32.HI R60, RZ, 0x8, R69 ;  /* 0x00000008ff3c7819 */ /* 0x000fe40000011645 */
[----:B------:R-:W-:Y:S02]  /*d470*/  LOP3.LUT R63, R71, 0xff0000ff, RZ, 0xc0, !PT ;  /* 0xff0000ff473f7812 */ /* 0x000fe400078ec0ff */
[----:B------:R-:W-:Y:S01]  /*d480*/  SHF.L.U32 R44, R58, 0x8, RZ ;  /* 0x000000083a2c7819 */ /* 0x000fe200000006ff */
[----:B------:R-:W-:Y:S01]  /*d490*/  IMAD.SHL.U32 R41, R60, 0x100, RZ ;  /* 0x000001003c297824 */ /* 0x000fe200078e00ff */
[----:B------:R-:W-:Y:S01]  /*d4a0*/  LOP3.LUT R61, R61, 0xff00, R40, 0xf8, !PT ;  /* 0x0000ff003d3d7812 */ /* 0x000fe200078ef828 */
[----:B------:R-:W-:Y:S01]  /*d4b0*/  IMAD.U32 R40, R66, 0x10000, RZ ;  /* 0x0001000042287824 */ /* 0x000fe200078e00ff */
[----:B------:R-:W-:-:S02]  /*d4c0*/  LOP3.LUT R67, R63, 0xff00, R44, 0xf8, !PT ;  /* 0x0000ff003f437812 */ /* 0x000fc400078ef82c */
[----:B------:R-:W-:Y:S02]  /*d4d0*/  LOP3.LUT R56, R69, 0xff0000ff, RZ, 0xc0, !PT ;  /* 0xff0000ff45387812 */ /* 0x000fe400078ec0ff */
[----:B------:R-:W-:Y:S02]  /*d4e0*/  F2FP.F16.E4M3.UNPACK_B R63, R151.H1 ;  /* 0x00000097ff3f723e */ /* 0x000fe400030006ff */
[----:B------:R-:W-:Y:S02]  /*d4f0*/  F2FP.F16.E4M3.UNPACK_B R60, R59.H1 ;  /* 0x0000003bff3c723e */ /* 0x000fe400030006ff */
[----:B------:R-:W-:Y:S02]  /*d500*/  F2FP.F16.E4M3.UNPACK_B R58, R57.H1 ;  /* 0x00000039ff3a723e */ /* 0x000fe400030006ff */
[----:B------:R-:W-:Y:S02]  /*d510*/  SHF.R.U32.HI R62, RZ, 0x10, R69 ;  /* 0x00000010ff3e7819 */ /* 0x000fe40000011645 */
[----:B------:R-:W-:-:S02]  /*d520*/  LOP3.LUT R40, R61, 0xff0000, R40, 0xf8, !PT ;  /* 0x00ff00003d287812 */ /* 0x000fc400078ef828 */
[----:B------:R-:W-:Y:S01]  /*d530*/  LOP3.LUT R65, R56, 0xff00, R41, 0xf8, !PT ;  /* 0x0000ff0038417812 */ /* 0x000fe200078ef829 */
[----:B------:R-:W-:Y:S01]  /*d540*/  HADD2.F32 R41, -RZ, R63.H0_H0 ;  /* 0x2000003fff297230 */ /* 0x000fe20000004100 */
[----:B------:R-:W-:Y:S01]  /*d550*/  LOP3.LUT R42, R55, 0xff0000, R42, 0xf8, !PT ;  /* 0x00ff0000372a7812 */ /* 0x000fe200078ef82a */
[----:B------:R-:W-:Y:S01]  /*d560*/  HADD2.F32 R56, -RZ, R60.H0_H0 ;  /* 0x2000003cff387230 */ /* 0x000fe20000004100 */
[----:B------:R-:W-:Y:S01]  /*d570*/  F2FP.F16.E4M3.UNPACK_B R61, R153.H1 ;  /* 0x00000099ff3d723e */ /* 0x000fe200030006ff */
[----:B------:R-:W-:Y:S01]  /*d580*/  HADD2.F32 R55, -RZ, R58.H0_H0 ;  /* 0x2000003aff377230 */ /* 0x000fe20000004100 */
[----:B------:R-:W-:Y:S01]  /*d590*/  SHF.R.U32.HI R64, RZ, 0x10, R71 ;  /* 0x00000010ff407819 */ /* 0x000fe20000011647 */
[----:B------:R-:W-:Y:S02]  /*d5a0*/  IMAD.U32 R44, R62, 0x10000, RZ ;  /* 0x000100003e2c7824 */ /* 0x000fe400078e00ff */
[----:B------:R-:W-:Y:S01]  /*d5b0*/  FMUL.FTZ R66, R56, R41 ;  /* 0x0000002938427220 */ /* 0x000fe20000410000 */
[----:B------:R-:W-:-:S02]  /*d5c0*/  HADD2.F32 R62, -RZ, R61.H0_H0 ;  /* 0x2000003dff3e7230 */ /* 0x000fc40000004100 */
[C---:B------:R-:W-:Y:S01]  /*d5d0*/  FMUL.FTZ R69, R55.reuse, R41 ;  /* 0x0000002937457220 */ /* 0x040fe20000410000 */
[----:B------:R-:W-:Y:S01]  /*d5e0*/  SHF.L.U32 R64, R64, 0x10, RZ ;  /* 0x0000001040407819 */ /* 0x000fe200000006ff */
[----:B------:R-:W-:Y:S01]  /*d5f0*/  HADD2.F32 R58, -RZ, R58.H1_H1 ;  /* 0x3000003aff3a7230 */ /* 0x000fe20000004100 */
[----:B------:R-:W-:Y:S01]  /*d600*/  F2FP.F16.E4M3.UNPACK_B R151, R151 ;  /* 0x00000097ff97723e */ /* 0x000fe200020006ff */
[-C--:B------:R-:W-:Y:S01]  /*d610*/  FFMA.FTZ R55, R55, R62.reuse, -R66 ;  /* 0x0000003e37377223 */ /* 0x080fe20000010842 */
[----:B------:R-:W-:Y:S01]  /*d620*/  FFMA.FTZ R56, R56, R62, R69 ;  /* 0x0000003e38387223 */ /* 0x000fe20000010045 */
[----:B------:R-:W-:Y:S01]  /*d630*/  HADD2.F32 R62, -RZ, R63.H1_H1 ;  /* 0x3000003fff3e7230 */ /* 0x000fe20000004100 */
[----:B------:R-:W-:Y:S01]  /*d640*/  LOP3.LUT R41, R67, 0xff0000, R64, 0xf8, !PT ;  /* 0x00ff000043297812 */ /* 0x000fe200078ef840 */
[----:B------:R-:W-:Y:S01]  /*d650*/  HADD2.F32 R63, -RZ, R60.H1_H1 ;  /* 0x3000003cff3f7230 */ /* 0x000fe20000004100 */
[----:B------:R-:W-:Y:S01]  /*d660*/  F2FP.F16.E4M3.UNPACK_B R60, R59 ;  /* 0x0000003bff3c723e */ /* 0x000fe200020006ff */
[----:B------:R-:W-:Y:S01]  /*d670*/  HADD2.F32 R64, -RZ, R61.H1_H1 ;  /* 0x3000003dff407230 */ /* 0x000fe20000004100 */
[----:B------:R-:W-:Y:S01]  /*d680*/  F2FP.F16.E4M3.UNPACK_B R61, R57 ;  /* 0x00000039ff3d723e */ /* 0x000fe200020006ff */
[-C--:B------:R-:W-:Y:S01]  /*d690*/  FMUL.FTZ R66, R58, R62.reuse ;  /* 0x0000003e3a427220 */ /* 0x080fe20000410000 */
[----:B------:R-:W-:Y:S01]  /*d6a0*/  LOP3.LUT R44, R65, 0xff0000, R44, 0xf8, !PT ;  /* 0x00ff0000412c7812 */ /* 0x000fe200078ef82c */
[----:B------:R-:W-:Y:S01]  /*d6b0*/  FMUL.FTZ R57, R63, R62 ;  /* 0x0000003e3f397220 */ /* 0x000fe20000410000 */
[----:B------:R-:W-:Y:S01]  /*d6c0*/  F2FP.F16.E4M3.UNPACK_B R153, R153 ;  /* 0x00000099ff99723e */ /* 0x000fe200020006ff */
[----:B------:R-:W-:Y:S01]  /*d6d0*/  HADD2.F32 R65, -RZ, R151.H0_H0 ;  /* 0x20000097ff417230 */ /* 0x000fe20000004100 */
[----:B------:R-:W-:Y:S01]  /*d6e0*/  F2FP.F16.E4M3.UNPACK_B R67, R152.H1 ;  /* 0x00000098ff43723e */ /* 0x000fe200030006ff */
[----:B------:R-:W-:-:S02]  /*d6f0*/  HADD2.F32 R62, -RZ, R60.H0_H0 ;  /* 0x2000003cff3e7230 */ /* 0x000fc40000004100 */
[-C--:B------:R-:W-:Y:S01]  /*d700*/  FFMA.FTZ R58, R58, R64.reuse, -R57 ;  /* 0x000000403a3a7223 */ /* 0x080fe20000010839 */
[----:B------:R-:W-:Y:S02]  /*d710*/  HADD2.F32 R59, -RZ, R61.H0_H0 ;  /* 0x2000003dff3b7230 */ /* 0x000fe40000004100 */
[----:B------:R-:W-:Y:S01]  /*d720*/  FFMA.FTZ R57, R63, R64, R66 ;  /* 0x000000403f397223 */ /* 0x000fe20000010042 */
[----:B------:R-:W-:Y:S02]  /*d730*/  HADD2.F32 R64, -RZ, R153.H0_H0 ;  /* 0x20000099ff407230 */ /* 0x000fe40000004100 */
[-C--:B------:R-:W-:Y:S01]  /*d740*/  FMUL.FTZ R68, R62, R65.reuse ;  /* 0x000000413e447220 */ /* 0x080fe20000410000 */
[----:B------:R-:W-:Y:S02]  /*d750*/  HADD2.F32 R66, -RZ, R151.H1_H1 ;  /* 0x30000097ff427230 */ /* 0x000fe40000004100 */
[----:B------:R-:W-:Y:S01]  /*d760*/  FMUL.FTZ R65, R59, R65 ;  /* 0x000000413b417220 */ /* 0x000fe20000410000 */
[----:B------:R-:W-:-:S02]  /*d770*/  HADD2.F32 R63, -RZ, R60.H1_H1 ;  /* 0x3000003cff3f7230 */ /* 0x000fc40000004100 */
[-C--:B------:R-:W-:Y:S01]  /*d780*/  FFMA.FTZ R59, R59, R64.reuse, -R68 ;  /* 0x000000403b3b7223 */ /* 0x080fe20000010844 */
[----:B------:R-:W-:Y:S02]  /*d790*/  HADD2.F32 R61, -RZ, R61.H1_H1 ;  /* 0x3000003dff3d7230 */ /* 0x000fe40000004100 */
[----:B------:R-:W-:Y:S01]  /*d7a0*/  FFMA.FTZ R60, R62, R64, R65 ;  /* 0x000000403e3c7223 */ /* 0x000fe20000010041 */
[----:B------:R-:W-:Y:S02]  /*d7b0*/  HADD2.F32 R62, -RZ, R153.H1_H1 ;  /* 0x30000099ff3e7230 */ /* 0x000fe40000004100 */
[----:B------:R-:W-:Y:S01]  /*d7c0*/  FMUL.FTZ R68, R63, R66 ;  /* 0x000000423f447220 */ /* 0x000fe20000410000 */
[----:B------:R-:W-:Y:S01]  /*d7d0*/  F2FP.F16.E4M3.UNPACK_B R64, R46.H1 ;  /* 0x0000002eff40723e */ /* 0x000fe200030006ff */
[C---:B------:R-:W-:Y:S01]  /*d7e0*/  FMUL.FTZ R76, R61.reuse, R66 ;  /* 0x000000423d4c7220 */ /* 0x040fe20000410000 */
[----:B------:R-:W-:Y:S01]  /*d7f0*/  F2FP.F16.E4M3.UNPACK_B R66, R154.H1 ;  /* 0x0000009aff42723e */ /* 0x000fe200030006ff */
[----:B------:R-:W-:Y:S01]  /*d800*/  FFMA.FTZ R70, R61, R62, -R68 ;  /* 0x0000003e3d467223 */ /* 0x000fe20000010844 */
[----:B------:R-:W-:Y:S01]  /*d810*/  F2FP.F16.E4M3.UNPACK_B R61, R54.H1 ;  /* 0x00000036ff3d723e */ /* 0x000fe200030006ff */
[----:B------:R-:W-:-:S02]  /*d820*/  HADD2.F32 R68, -RZ, R67.H0_H0 ;  /* 0x20000043ff447230 */ /* 0x000fc40000004100 */
[----:B------:R-:W-:Y:S01]  /*d830*/  FFMA.FTZ R69, R63, R62, R76 ;  /* 0x0000003e3f457223 */ /* 0x000fe2000001004c */
[----:B------:R-:W-:Y:S01]  /*d840*/  HADD2.F32 R65, -RZ, R64.H0_H0 ;  /* 0x20000040ff417230 */ /* 0x000fe20000004100 */
[----:B------:R-:W-:Y:S01]  /*d850*/  F2FP.F16.E4M3.UNPACK_B R152, R152 ;  /* 0x00000098ff98723e */ /* 0x000fe200020006ff */
[----:B------:R-:W-:Y:S01]  /*d860*/  HADD2.F32 R62, -RZ, R61.H0_H0 ;  /* 0x2000003dff3e7230 */ /* 0x000fe20000004100 */
[----:B------:R-:W-:Y:S01]  /*d870*/  F2FP.F16.E4M3.UNPACK_B R54, R54 ;  /* 0x00000036ff36723e */ /* 0x000fe200020006ff */
        /* <DEDUP_REMOVED lines=9> */
[-C--:B------:R-:W-:Y:S01]  /*d910*/  FMUL.FTZ R62, R64, R67.reuse ;  /* 0x00000043403e7220 */ /* 0x080fe20000410000 */
[----:B------:R-:W-:Y:S01]  /*d920*/  F2FP.F16.E4M3.UNPACK_B R154, R154 ;  /* 0x0000009aff9a723e */ /* 0x000fe200020006ff */
[C---:B------:R-:W-:Y:S01]  /*d930*/  FMUL.FTZ R67, R61.reuse, R67 ;  /* 0x000000433d437220 */ /* 0x040fe20000410000 */
[--C-:B------:R-:W-:Y:S02]  /*d940*/  HADD2.F32 R65, -RZ, R152.reuse.H0_H0 ;  /* 0x20000098ff417230 */ /* 0x100fe40000004100 */
[----:B------:R-:W-:Y:S01]  /*d950*/  FFMA.FTZ R77, R61, R66, -R62 ;  /* 0x000000423d4d7223 */ /* 0x000fe2000001083e */
[----:B------:R-:W-:Y:S01]  /*d960*/  F2FP.F16.E4M3.UNPACK_B R61, R46 ;  /* 0x0000002eff3d723e */ /* 0x000fe200020006ff */
[----:B------:R-:W-:-:S02]  /*d970*/  HADD2.F32 R152, -RZ, R152.H1_H1 ;  /* 0x30000098ff987230 */ /* 0x000fc40000004100 */
[----:B------:R-:W-:Y:S01]  /*d980*/  FFMA.FTZ R79, R64, R66, R67 ;  /* 0x00000042404f7223 */ /* 0x000fe20000010043 */
[--C-:B------:R-:W-:Y:S01]  /*d990*/  HADD2.F32 R46, -RZ, R54.reuse.H0_H0 ;  /* 0x20000036ff2e7230 */ /* 0x100fe20000004100 */
[----:B------:R-:W-:Y:S01]  /*d9a0*/  F2FP.SATFINITE.E4M3.F32.PACK_AB_MERGE_C R55, R58, R55, RZ ;  /* 0x000000373a37723e */ /* 0x000fe200048070ff */
[--C-:B------:R-:W-:Y:S01]  /*d9b0*/  HADD2.F32 R62, -RZ, R61.reuse.H0_H0 ;  /* 0x2000003dff3e7230 */ /* 0x100fe20000004100 */
[----:B------:R-:W-:Y:S01]  /*d9c0*/  F2FP.SATFINITE.E4M3.F32.PACK_AB_MERGE_C R57, R57, R56, RZ ;  /* 0x000000383939723e */ /* 0x000fe200048070ff */
[----:B------:R-:W-:Y:S01]  /*d9d0*/  HADD2.F32 R61, -RZ, R61.H1_H1 ;  /* 0x3000003dff3d7230 */ /* 0x000fe20000004100 */
[----:B------:R-:W-:Y:S01]  /*d9e0*/  F2FP.F16.E4M3.UNPACK_B R58, R52 ;  /* 0x00000034ff3a723e */ /* 0x000fe200020006ff */
[----:B------:R-:W-:Y:S02]  /*d9f0*/  HADD2.F32 R54, -RZ, R54.H1_H1 ;  /* 0x30000036ff367230 */ /* 0x000fe40000004100 */
[----:B------:R-:W-:Y:S01]  /*da00*/  FMUL.FTZ R67, R62, R65 ;  /* 0x000000413e437220 */ /* 0x000fe20000410000 */
[----:B------:R-:W-:-:S02]  /*da10*/  HADD2.F32 R63, -RZ, R154.H0_H0 ;  /* 0x2000009aff3f7230 */ /* 0x000fc40000004100 */
[CC--:B------:R-:W-:Y:S01]  /*da20*/  FMUL.FTZ R71, R61.reuse, R152.reuse ;  /* 0x000000983d477220 */ /* 0x0c0fe20000410000 */
[----:B------:R-:W-:Y:S02]  /*da30*/  HADD2.F32 R154, -RZ, R154.H1_H1 ;  /* 0x3000009aff9a7230 */ /* 0x000fe40000004100 */
[----:B------:R-:W-:Y:S01]  /*da40*/  FMUL.FTZ R65, R46, R65 ;  /* 0x000000412e417220 */ /* 0x000fe20000410000 */
[----:B------:R-:W-:Y:S01]  /*da50*/  FMUL.FTZ R152, R54, R152 ;  /* 0x0000009836987220 */ /* 0x000fe20000410000 */
[----:B------:R-:W-:Y:S01]  /*da60*/  FFMA.FTZ R67, R46, R63, -R67 ;  /* 0x0000003f2e437223 */ /* 0x000fe20000010843 */
[----:B------:R-:W-:Y:S01]  /*da70*/  F2FP.SATFINITE.E4M3.F32.PACK_AB_MERGE_C R56, R70, R59, R55 ;  /* 0x0000003b4638723e */ /* 0x000fe20004807037 */
[-C--:B------:R-:W-:Y:S01]  /*da80*/  FFMA.FTZ R54, R54, R154.reuse, -R71 ;  /* 0x0000009a36367223 */ /* 0x080fe20000010847 */
[----:B------:R-:W-:Y:S01]  /*da90*/  FFMA.FTZ R46, R62, R63, R65 ;  /* 0x0000003f3e2e7223 */ /* 0x000fe20000010041 */
[----:B------:R-:W-:Y:S01]  /*daa0*/  FFMA.FTZ R71, R61, R154, R152 ;  /* 0x0000009a3d477223 */ /* 0x000fe20000010098 */
[----:B------:R-:W-:-:S02]  /*dab0*/  F2FP.F16.E4M3.UNPACK_B R61, R45 ;  /* 0x0000002dff3d723e */ /* 0x000fc400020006ff */
[----:B------:R-:W-:Y:S02]  /*dac0*/  F2FP.F16.E4M3.UNPACK_B R65, R44 ;  /* 0x0000002cff41723e */ /* 0x000fe400020006ff */
[----:B------:R-:W-:Y:S01]  /*dad0*/  F2FP.SATFINITE.E4M3.F32.PACK_AB_MERGE_C R55, R69, R60, R57 ;  /* 0x0000003c4537723e */ /* 0x000fe20004807039 */
[----:B------:R-:W-:Y:S01]  /*dae0*/  HADD2.F32 R59, -RZ, R61.H0_H0 ;  /* 0x2000003dff3b7230 */ /* 0x000fe20000004100 */
        /* <DEDUP_REMOVED lines=24> */
[----:B------:R-:W-:Y:S01]  /*dc70*/  F2FP.SATFINITE.E4M3.F32.PACK_AB_MERGE_C R76, R79, R76, RZ ;  /* 0x0000004c4f4c723e */ /* 0x000fe200048070ff */
[----:B------:R-:W-:Y:S01]  /*dc80*/  HADD2.F32 R44, -RZ, R59.H0_H0 ;  /* 0x2000003bff2c7230 */ /* 0x000fe20000004100 */
[----:B------:R-:W-:Y:S01]  /*dc90*/  F2FP.F16.E4M3.UNPACK_B R66, R41.H1 ;  /* 0x00000029ff42723e */ /* 0x000fe200030006ff */
[----:B------:R-:W-:Y:S02]  /*dca0*/  HADD2.F32 R61, -RZ, R61.H1_H1 ;  /* 0x3000003dff3d7230 */ /* 0x000fe40000004100 */
[----:B------:R-:W-:Y:S01]  /*dcb0*/  FMUL.FTZ R67, R60, R65 ;  /* 0x000000413c437220 */ /* 0x000fe20000410000 */
[----:B------:R-:W-:-:S02]  /*dcc0*/  HADD2.F32 R64, -RZ, R64.H1_H1 ;  /* 0x30000040ff407230 */ /* 0x000fc40000004100 */
[----:B------:R-:W-:Y:S01]  /*dcd0*/  FMUL.FTZ R65, R44, R65 ;  /* 0x000000412c417220 */ /* 0x000fe20000410000 */
[----:B------:R-:W-:Y:S01]  /*dce0*/  HADD2.F32 R59, -RZ, R59.H1_H1 ;  /* 0x3000003bff3b7230 */ /* 0x000fe20000004100 */
[----:B------:R-:W-:Y:S01]  /*dcf0*/  F2FP.SATFINITE.E4M3.F32.PACK_AB_MERGE_C R46, R71, R46, R76 ;  /* 0x0000002e472e723e */ /* 0x000fe2000480704c */
[--C-:B------:R-:W-:Y:S02]  /*dd00*/  HADD2.F32 R63, -RZ, R42.reuse.H0_H0 ;  /* 0x2000002aff3f7230 */ /* 0x100fe40000004100 */
[----:B------:R-:W-:Y:S02]  /*dd10*/  HADD2.F32 R62, -RZ, R42.H1_H1 ;  /* 0x3000002aff3e7230 */ /* 0x000fe40000004100 */
[-C--:B------:R-:W-:Y:S01]  /*dd20*/  FMUL.FTZ R42, R61, R64.reuse ;  /* 0x000000403d2a7220 */ /* 0x080fe20000410000 */
[C---:B------:R-:W-:Y:S01]  /*dd30*/  FMUL.FTZ R64, R59.reuse, R64 ;  /* 0x000000403b407220 */ /* 0x040fe20000410000 */
[----:B------:R-:W-:Y:S01]  /*dd40*/  FFMA.FTZ R70, R60, R63, R65 ;  /* 0x0000003f3c467223 */ /* 0x000fe20000010041 */
[----:B------:R-:W-:Y:S01]  /*dd50*/  F2FP.F16.E4M3.UNPACK_B R65, R41 ;  /* 0x00000029ff41723e */ /* 0x000fe200020006ff */
[-C--:B------:R-:W-:Y:S01]  /*dd60*/  FFMA.FTZ R76, R59, R62.reuse, -R42 ;  /* 0x0000003e3b4c7223 */ /* 0x080fe2000001082a */
[----:B------:R-:W-:Y:S01]  /*dd70*/  F2FP.F16.E4M3.UNPACK_B R42, R43 ;  /* 0x0000002bff2a723e */ /* 0x000fe200020006ff */
[----:B------:R-:W-:Y:S01]  /*dd80*/  FFMA.FTZ R69, R44, R63, -R67 ;  /* 0x0000003f2c457223 */ /* 0x000fe20000010843 */
[-C--:B------:R-:W-:Y:S01]  /*dd90*/  F2FP.F16.E4M3.UNPACK_B R59, R47.reuse ;  /* 0x0000002fff3b723e */ /* 0x080fe200020006ff */
[----:B------:R-:W-:Y:S01]  /*dda0*/  FFMA.FTZ R71, R61, R62, R64 ;  /* 0x0000003e3d477223 */ /* 0x000fe20000010040 */
[----:B------:R-:W-:Y:S01]  /*ddb0*/  F2FP.F16.E4M3.UNPACK_B R60, R47.H1 ;  /* 0x0000002fff3c723e */ /* 0x000fe200030006ff */
[----:B------:R-:W-:Y:S01]  /*ddc0*/  HADD2.F32 R44, -RZ, R42.H0_H0 ;  /* 0x2000002aff2c7230 */ /* 0x000fe20000004100 */
[----:B------:R-:W-:Y:S01]  /*ddd0*/  F2FP.F16.E4M3.UNPACK_B R43, R43.H1 ;  /* 0x0000002bff2b723e */ /* 0x000fe200030006ff */
[----:B------:R-:W-:Y:S01]  /*dde0*/  HADD2.F32 R61, -RZ, R59.H0_H0 ;  /* 0x2000003bff3d7230 */ /* 0x000fe20000004100 */
[-C--:B------:R-:W-:Y:S01]  /*ddf0*/  F2FP.F16.E4M3.UNPACK_B R41, R40.reuse ;  /* 0x00000028ff29723e */ /* 0x080fe200020006ff */
[----:B------:R-:W-:Y:S01]  /*de00*/  HADD2.F32 R67, -RZ, R65.H0_H0 ;  /* 0x20000041ff437230 */ /* 0x000fe20000004100 */
[----:B------:R-:W-:Y:S01]  /*de10*/  F2FP.F16.E4M3.UNPACK_B R62, R40.H1 ;  /* 0x00000028ff3e723e */ /* 0x000fe200030006ff */
[----:B------:R-:W-:Y:S01]  /*de20*/  HADD2.F32 R40, -RZ, R60.H0_H0 ;  /* 0x2000003cff287230 */ /* 0x000fe20000004100 */
[----:B------:R-:W-:Y:S01]  /*de30*/  F2FP.SATFINITE.E4M3.F32.PACK_AB_MERGE_C R69, R76, R69, RZ ;  /* 0x000000454c45723e */ /* 0x000fe200048070ff */
[----:B------:R-:W-:-:S02]  /*de40*/  HADD2.F32 R68, -RZ, R66.H0_H0 ;  /* 0x20000042ff447230 */ /* 0x000fc40000004100 */
[-C--:B------:R-:W-:Y:S01]  /*de50*/  FMUL.FTZ R77, R61, R67.reuse ;  /* 0x000000433d4d7220 */ /* 0x080fe20000410000 */
[----:B------:R-:W-:Y:S02]  /*de60*/  HADD2.F32 R47, -RZ, R43.H0_H0 ;  /* 0x2000002bff2f7230 */ /* 0x000fe40000004100 */
[----:B------:R-:W-:Y:S01]  /*de70*/  FMUL.FTZ R78, R44, R67 ;  /* 0x000000432c4e7220 */ /* 0x000fe20000410000 */
        /* <DEDUP_REMOVED lines=18> */
[----:B------:R-:W-:Y:S02]  /*dfa0*/  HADD2.F32 R41, -RZ, R41.H1_H1 ;  /* 0x30000029ff297230 */ /* 0x000fe40000004100 */
[----:B------:R-:W-:Y:S01]  /*dfb0*/  FMUL.FTZ R40, R42, R65 ;  /* 0x000000412a287220 */ /* 0x000fe20000410000 */
[----:B------:R-:W-:Y:S01]  /*dfc0*/  F2FP.SATFINITE.E4M3.F32.PACK_AB_MERGE_C R57, R52, R57, R69 ;  /* 0x000000393439723e */ /* 0x000fe20004807045 */
[-C--:B------:R-:W-:Y:S01]  /*dfd0*/  FFMA.FTZ R43, R43, R62.reuse, -R44 ;  /* 0x0000003e2b2b7223 */ /* 0x080fe2000001082c */
[----:B------:R-:W-:Y:S01]  /*dfe0*/  FFMA.FTZ R60, R60, R62, R61 ;  /* 0x0000003e3c3c7223 */ /* 0x000fe2000001003d */
[-C--:B------:R-:W-:Y:S01]  /*dff0*/  FFMA.FTZ R42, R42, R41.reuse, -R47 ;  /* 0x000000292a2a7223 */ /* 0x080fe2000001082f */
[----:B------:R-:W-:Y:S01]  /*e000*/  FFMA.FTZ R41, R59, R41, R40 ;  /* 0x000000293b297223 */ /* 0x000fe20000010028 */
[----:B------:R-:W-:Y:S01]  /*e010*/  F2FP.SATFINITE.E4M3.F32.PACK_AB_MERGE_C R70, R71, R70, RZ ;  /* 0x000000464746723e */ /* 0x000fe200048070ff */
[----:B------:R-:W-:Y:S01]  /*e020*/  IMAD.MOV.U32 R40, RZ, RZ, R56 ;  /* 0x000000ffff287224 */ /* 0x000fe200078e0038 */
[----:B------:R-:W-:Y:S01]  /*e030*/  F2FP.SATFINITE.E4M3.F32.PACK_AB_MERGE_C R43, R43, R80, RZ ;  /* 0x000000502b2b723e */ /* 0x000fe200048070ff */
[----:B------:R-:W-:Y:S01]  /*e040*/  IMAD.MOV.U32 R44, RZ, RZ, R55 ;  /* 0x000000ffff2c7224 */ /* 0x000fe200078e0037 */
[----:B------:R-:W-:-:S02]  /*e050*/  F2FP.SATFINITE.E4M3.F32.PACK_AB_MERGE_C R60, R60, R67, RZ ;  /* 0x000000433c3c723e */ /* 0x000fc400048070ff */
[----:B------:R-:W-:Y:S02]  /*e060*/  F2FP.SATFINITE.E4M3.F32.PACK_AB_MERGE_C R43, R42, R77, R43 ;  /* 0x0000004d2a2b723e */ /* 0x000fe4000480702b */
[----:B------:R-:W-:Y:S01]  /*e070*/  F2FP.SATFINITE.E4M3.F32.PACK_AB_MERGE_C R47, R41, R78, R60 ;  /* 0x0000004e292f723e */ /* 0x000fe2000480703c */
[----:B------:R-:W-:Y:S01]  /*e080*/  IMAD.MOV.U32 R41, RZ, RZ, R57 ;  /* 0x000000ffff297224 */ /* 0x000fe200078e0039 */
[----:B------:R-:W-:Y:S02]  /*e090*/  F2FP.SATFINITE.E4M3.F32.PACK_AB_MERGE_C R45, R45, R58, R70 ;  /* 0x0000003a2d2d723e */ /* 0x000fe40004807046 */
[----:B------:R-:W-:-:S07]  /*e0a0*/  MOV R42, R54 ;  /* 0x00000036002a7202 */ /* 0x000fce0000000f00 */
.L_x_562:
[----:B------:R-:W-:Y:S05]  /*e0b0*/  BSYNC B2 ;  /* 0x0000000000027941 */ /* 0x000fea0003800000 */
.L_x_561:
[----:B0-----:R3:W-:Y:S04]  /*e0c0*/  STG.E.128 desc[UR54][R48.64], R40 ;  /* 0x0000002830007986 */ /* 0x0017e8000c101d36 */
[----:B-1----:R3:W-:Y:S02]  /*e0d0*/  @!P2 STG.E.128 desc[UR54][R50.64], R44 ;  /* 0x0000002c3200a986 */ /* 0x0027e4000c101d36 */
.L_x_560:
[----:B------:R-:W-:Y:S05]  /*e0e0*/  BSYNC B1 ;  /* 0x0000000000017941 */ /* 0x000fea0003800000 */
.L_x_559:
[----:B------:R-:W-:-:S13]  /*e0f0*/  ISETP.NE.AND P2, PT, R36, RZ, PT ;  /* 0x000000ff2400720c */ /* 0x000fda0003f45270 */
[----:B------:R-:W-:Y:S05]  /*e100*/  @!P2 BRA `(.L_x_513) ;  /* 0x0000001000c0a947 */ /* 0x000fea0003800000 */
[----:B0--3--:R-:W3:Y:S01]  /*e110*/  LDL R40, [R1+0x10] ;  /* 0x0000100001287983 */ /* 0x009ee20000100800 */
[----:B------:R-:W-:Y:S01]  /*e120*/  IADD3 R49, P2, P4, R116, R136, R29 ;  /* 0x0000008874317210 */ /* 0x000fe20007c5e01d */
[----:B------:R-:W-:Y:S03]  /*e130*/  BSSY B1, `(.L_x_563) ;  /* 0x00000ed000017945 */ /* 0x000fe60003800000 */
[----:B------:R-:W-:Y:S02]  /*e140*/  IADD3.X R42, R4, R53, R32, P2, P4 ;  /* 0x00000035042a7210 */ /* 0x000fe400017e8420 */
[----:B------:R-:W-:-:S05]  /*e150*/  IADD3 R48, P2, R49, R122, RZ ;  /* 0x0000007a31307210 */ /* 0x000fca0007f5e0ff */
[----:B------:R-:W-:Y:S01]  /*e160*/  IMAD.X R49, R42, 0x1, R123, P2 ;  /* 0x000000012a317824 */ /* 0x000fe200010e067b */
        /* <DEDUP_REMOVED lines=21> */
[--C-:B------:R-:W-:Y:S01]  /*e2c0*/  SHF.R.U32.HI R55, RZ, 0x8, R85.reuse ;  /* 0x00000008ff377819 */ /* 0x100fe20000011655 */
[----:B-1----:R-:W-:Y:S01]  /*e2d0*/  IMAD.MOV.U32 R59, RZ, RZ, R44 ;  /* 0x000000ffff3b7224 */ /* 0x002fe200078e002c */
[----:B------:R-:W-:Y:S01]  /*e2e0*/  LOP3.LUT R54, R85, 0xff0000ff, RZ, 0xc0, !PT ;  /* 0xff0000ff55367812 */ /* 0x000fe200078ec0ff */
[----:B0-----:R-:W-:Y:S01]  /*e2f0*/  IMAD.MOV.U32 R56, RZ, RZ, R40 ;  /* 0x000000ffff387224 */ /* 0x001fe200078e0028 */
[----:B------:R-:W-:Y:S01]  /*e300*/  SHF.R.U32.HI R66, RZ, 0x10, R85 ;  /* 0x00000010ff427819 */ /* 0x000fe20000011655 */
[----:B------:R-:W-:Y:S01]  /*e310*/  IMAD.MOV.U32 R52, RZ, RZ, R46 ;  /* 0x000000ffff347224 */ /* 0x000fe200078e002e */
[----:B------:R-:W-:Y:S01]  /*e320*/  SHF.L.U32 R55, R55, 0x8, RZ ;  /* 0x0000000837377819 */ /* 0x000fe200000006ff */
[----:B------:R-:W-:Y:S01]  /*e330*/  IMAD.MOV.U32 R50, RZ, RZ, R42 ;  /* 0x000000ffff327224 */ /* 0x000fe200078e002a */
[----:B------:R-:W-:Y:S02]  /*e340*/  SHF.R.U32.HI R62, RZ, 0x8, R87 ;  /* 0x00000008ff3e7819 */ /* 0x000fe40000011657 */
[----:B------:R-:W-:-:S02]  /*e350*/  SHF.R.U32.HI R63, RZ, 0x8, R75 ;  /* 0x00000008ff3f7819 */ /* 0x000fc4000001164b */
[----:B------:R-:W-:Y:S01]  /*e360*/  LOP3.LUT R44, R54, 0xff00, R55, 0xf8, !PT ;  /* 0x0000ff00362c7812 */ /* 0x000fe200078ef837 */
[----:B------:R-:W-:Y:S01]  /*e370*/  IMAD.U32 R55, R66, 0x10000, RZ ;  /* 0x0001000042377824 */ /* 0x000fe200078e00ff */
[----:B------:R-:W-:Y:S01]  /*e380*/  SHF.R.U32.HI R64, RZ, 0x10, R87 ;  /* 0x00000010ff407819 */ /* 0x000fe20000011657 */
[----:B------:R-:W-:Y:S01]  /*e390*/  IMAD.SHL.U32 R40, R62, 0x100, RZ ;  /* 0x000001003e287824 */ /* 0x000fe200078e00ff */
[----:B------:R-:W-:Y:S01]  /*e3a0*/  LOP3.LUT R57, R87, 0xff0000ff, RZ, 0xc0, !PT ;  /* 0xff0000ff57397812 */ /* 0x000fe200078ec0ff */
[----:B------:R-:W-:Y:S01]  /*e3b0*/  IMAD.SHL.U32 R63, R63, 0x100, RZ ;  /* 0x000001003f3f7824 */ /* 0x000fe200078e00ff */
[----:B------:R-:W-:Y:S02]  /*e3c0*/  SHF.R.U32.HI R61, RZ, 0x8, R73 ;  /* 0x00000008ff3d7819 */ /* 0x000fe40000011649 */
[----:B------:R-:W-:Y:S02]  /*e3d0*/  LOP3.LUT R60, R75, 0xff0000ff, RZ, 0xc0, !PT ;  /* 0xff0000ff4b3c7812 */ /* 0x000fe400078ec0ff */
[----:B------:R-:W-:Y:S01]  /*e3e0*/  LOP3.LUT R44, R44, 0xff0000, R55, 0xf8, !PT ;  /* 0x00ff00002c2c7812 */ /* 0x000fe200078ef837 */
[----:B------:R-:W-:Y:S01]  /*e3f0*/  IMAD.U32 R55, R64, 0x10000, RZ ;  /* 0x0001000040377824 */ /* 0x000fe200078e00ff */
[----:B------:R-:W-:-:S02]  /*e400*/  LOP3.LUT R58, R73, 0xff0000ff, RZ, 0xc0, !PT ;  /* 0xff0000ff493a7812 */ /* 0x000fc400078ec0ff */
[----:B------:R-:W-:Y:S02]  /*e410*/  SHF.L.U32 R61, R61, 0x8, RZ ;  /* 0x000000083d3d7819 */ /* 0x000fe400000006ff */
[----:B------:R-:W-:Y:S02]  /*e420*/  LOP3.LUT R40, R57, 0xff00, R40, 0xf8, !PT ;  /* 0x0000ff0039287812 */ /* 0x000fe400078ef828 */
[----:B------:R-:W-:Y:S02]  /*e430*/  LOP3.LUT R62, R60, 0xff00, R63, 0xf8, !PT ;  /* 0x0000ff003c3e7812 */ /* 0x000fe400078ef83f */
[----:B------:R-:W-:Y:S02]  /*e440*/  F2FP.F16.E4M3.UNPACK_B R63, R146.H1 ;  /* 0x00000092ff3f723e */ /* 0x000fe400030006ff */
[----:B------:R-:W-:Y:S02]  /*e450*/  F2FP.F16.E4M3.UNPACK_B R60, R59.H1 ;  /* 0x0000003bff3c723e */ /* 0x000fe400030006ff */
[----:B------:R-:W-:Y:S01]  /*e460*/  F2FP.F16.E4M3.UNPACK_B R57, R56.H1 ;  /* 0x00000038ff39723e */ /* 0x000fe200030006ff */
[----:B------:R-:W-:Y:S01]  /*e470*/  HADD2.F32 R42, -RZ, R63.H0_H0 ;  /* 0x2000003fff2a7230 */ /* 0x000fe20000004100 */
[----:B------:R-:W-:-:S02]  /*e480*/  LOP3.LUT R46, R58, 0xff00, R61, 0xf8, !PT ;  /* 0x0000ff003a2e7812 */ /* 0x000fc400078ef83d */
[----:B------:R-:W-:Y:S01]  /*e490*/  SHF.R.U32.HI R67, RZ, 0x10, R75 ;  /* 0x00000010ff437819 */ /* 0x000fe2000001164b */
[--C-:B------:R-:W-:Y:S01]  /*e4a0*/  HADD2.F32 R54, -RZ, R57.reuse.H0_H0 ;  /* 0x20000039ff367230 */ /* 0x100fe20000004100 */
[----:B------:R-:W-:Y:S01]  /*e4b0*/  LOP3.LUT R40, R40, 0xff0000, R55, 0xf8, !PT ;  /* 0x00ff000028287812 */ /* 0x000fe200078ef837 */
[----:B------:R-:W-:Y:S01]  /*e4c0*/  HADD2.F32 R55, -RZ, R60.H0_H0 ;  /* 0x2000003cff377230 */ /* 0x000fe20000004100 */
[----:B------:R-:W-:Y:S01]  /*e4d0*/  F2FP.F16.E4M3.UNPACK_B R58, R148.H1 ;  /* 0x00000094ff3a723e */ /* 0x000fe200030006ff */
[----:B------:R-:W-:Y:S02]  /*e4e0*/  IMAD.U32 R67, R67, 0x10000, RZ ;  /* 0x0001000043437824 */ /* 0x000fe400078e00ff */
[-C--:B------:R-:W-:Y:S01]  /*e4f0*/  FMUL.FTZ R64, R54, R42.reuse ;  /* 0x0000002a36407220 */ /* 0x080fe20000410000 */
[----:B------:R-:W-:Y:S01]  /*e500*/  SHF.R.U32.HI R65, RZ, 0x10, R73 ;  /* 0x00000010ff417819 */ /* 0x000fe20000011649 */
[----:B------:R-:W-:Y:S01]  /*e510*/  FMUL.FTZ R69, R55, R42 ;  /* 0x0000002a37457220 */ /* 0x000fe20000410000 */
[--C-:B------:R-:W-:Y:S01]  /*e520*/  HADD2.F32 R61, -RZ, R58.reuse.H0_H0 ;  /* 0x2000003aff3d7230 */ /* 0x100fe20000004100 */
[----:B------:R-:W-:Y:S01]  /*e530*/  LOP3.LUT R42, R62, 0xff0000, R67, 0xf8, !PT ;  /* 0x00ff00003e2a7812 */ /* 0x000fe200078ef843 */
[----:B------:R-:W-:Y:S01]  /*e540*/  HADD2.F32 R62, -RZ, R58.H1_H1 ;  /* 0x3000003aff3e7230 */ /* 0x000fe20000004100 */
[----:B------:R-:W-:Y:S01]  /*e550*/  SHF.L.U32 R65, R65, 0x10, RZ ;  /* 0x0000001041417819 */ /* 0x000fe200000006ff */
[----:B------:R-:W-:-:S02]  /*e560*/  HADD2.F32 R58, -RZ, R57.H1_H1 ;  /* 0x30000039ff3a7230 */ /* 0x000fc40000004100 */
[-C--:B------:R-:W-:Y:S01]  /*e570*/  FFMA.FTZ R54, R54, R61.reuse, -R69 ;  /* 0x0000003d36367223 */ /* 0x080fe20000010845 */
[----:B------:R-:W-:Y:S01]  /*e580*/  FFMA.FTZ R55, R55, R61, R64 ;  /* 0x0000003d37377223 */ /* 0x000fe20000010040 */
[----:B------:R-:W-:Y:S01]  /*e590*/  HADD2.F32 R64, -RZ, R63.H1_H1 ;  /* 0x3000003fff407230 */ /* 0x000fe20000004100 */
[----:B------:R-:W-:Y:S01]  /*e5a0*/  F2FP.F16.E4M3.UNPACK_B R146, R146 ;  /* 0x00000092ff92723e */ /* 0x000fe200020006ff */
[----:B------:R-:W-:Y:S01]  /*e5b0*/  HADD2.F32 R61, -RZ, R60.H1_H1 ;  /* 0x3000003cff3d7230 */ /* 0x000fe20000004100 */
[----:B------:R-:W-:Y:S02]  /*e5c0*/  F2FP.F16.E4M3.UNPACK_B R59, R59 ;  /* 0x0000003bff3b723e */ /* 0x000fe400020006ff */
[----:B------:R-:W-:Y:S01]  /*e5d0*/  F2FP.F16.E4M3.UNPACK_B R56, R56 ;  /* 0x00000038ff38723e */ /* 0x000fe200020006ff */
[----:B------:R-:W-:Y:S01]  /*e5e0*/  HADD2.F32 R63, -RZ, R146.H0_H0 ;  /* 0x20000092ff3f7230 */ /* 0x000fe20000004100 */
[----:B------:R-:W-:Y:S01]  /*e5f0*/  LOP3.LUT R46, R46, 0xff0000, R65, 0xf8, !PT ;  /* 0x00ff00002e2e7812 */ /* 0x000fe200078ef841 */
[----:B------:R-:W-:Y:S01]  /*e600*/  FMUL.FTZ R65, R61, R64 ;  /* 0x000000403d417220 */ /* 0x000fe20000410000 */
[----:B------:R-:W-:Y:S01]  /*e610*/  F2FP.F16.E4M3.UNPACK_B R148, R148 ;  /* 0x00000094ff94723e */ /* 0x000fe200020006ff */
[----:B------:R-:W-:Y:S01]  /*e620*/  FMUL.FTZ R64, R58, R64 ;  /* 0x000000403a407220 */ /* 0x000fe20000410000 */
        /* <DEDUP_REMOVED lines=14> */
[----:B------:R-:W-:Y:S01]  /*e710*/  F2FP.F16.E4M3.UNPACK_B R57, R147.H1 ;  /* 0x00000093ff39723e */ /* 0x000fe200030006ff */
[C---:B------:R-:W-:Y:S01]  /*e720*/  FMUL.FTZ R146, R56.reuse, R146 ;  /* 0x0000009238927220 */ /* 0x040fe20000410000 */
[----:B------:R-:W-:Y:S01]  /*e730*/  F2FP.F16.E4M3.UNPACK_B R58, R52.H1 ;  /* 0x00000034ff3a723e */ /* 0x000fe200030006ff */
[----:B------:R-:W-:Y:S01]  /*e740*/  FFMA.FTZ R67, R56, R148, -R61 ;  /* 0x0000009438437223 */ /* 0x000fe2000001083d */
[----:B------:R-:W-:Y:S01]  /*e750*/  F2FP.F16.E4M3.UNPACK_B R61, R149.H1 ;  /* 0x00000095ff3d723e */ /* 0x000fe200030006ff */
[----:B------:R-:W-:Y:S01]  /*e760*/  HADD2.F32 R62, -RZ, R57.H0_H0 ;  /* 0x20000039ff3e7230 */ /* 0x000fe20000004100 */
[----:B------:R-:W-:Y:S01]  /*e770*/  F2FP.F16.E4M3.UNPACK_B R56, R50.H1 ;  /* 0x00000032ff38723e */ /* 0x000fe200030006ff */
[----:B------:R-:W-:-:S02]  /*e780*/  HADD2.F32 R60, -RZ, R58.H0_H0 ;  /* 0x2000003aff3c7230 */ /* 0x000fc40000004100 */
[----:B------:R-:W-:Y:S01]  /*e790*/  FFMA.FTZ R146, R59, R148, R146 ;  /* 0x000000943b927223 */ /* 0x000fe20000010092 */
[----:B------:R-:W-:Y:S01]  /*e7a0*/  HADD2.F32 R63, -RZ, R57.H1_H1 ;  /* 0x30000039ff3f7230 */ /* 0x000fe20000004100 */
[----:B------:R-:W-:Y:S01]  /*e7b0*/  F2FP.F16.E4M3.UNPACK_B R147, R147 ;  /* 0x00000093ff93723e */ /* 0x000fe200020006ff */
[----:B------:R-:W-:Y:S02]  /*e7c0*/  HADD2.F32 R57, -RZ, R56.H0_H0 ;  /* 0x20000038ff397230 */ /* 0x000fe40000004100 */
[----:B------:R-:W-:Y:S01]  /*e7d0*/  FMUL.FTZ R68, R60, R62 ;  /* 0x0000003e3c447220 */ /* 0x000fe20000410000 */
[----:B------:R-:W-:Y:S01]  /*e7e0*/  HADD2.F32 R59, -RZ, R61.H0_H0 ;  /* 0x2000003dff3b7230 */ /* 0x000fe20000004100 */
[----:B------:R-:W-:Y:S01]  /*e7f0*/  F2FP.F16.E4M3.UNPACK_B R50, R50 ;  /* 0x00000032ff32723e */ /* 0x000fe200020006ff */
[----:B------:R-:W-:Y:S02]  /*e800*/  HADD2.F32 R58, -RZ, R58.H1_H1 ;  /* 0x3000003aff3a7230 */ /* 0x000fe40000004100 */
[----:B------:R-:W-:Y:S01]  /*e810*/  FMUL.FTZ R71, R57, R62 ;  /* 0x0000003e39477220 */ /* 0x000fe20000410000 */
[----:B------:R-:W-:-:S02]  /*e820*/  HADD2.F32 R56, -RZ, R56.H1_H1 ;  /* 0x30000038ff387230 */ /* 0x000fc40000004100 */
[----:B------:R-:W-:Y:S01]  /*e830*/  FFMA.FTZ R68, R57, R59, -R68 ;  /* 0x0000003b39447223 */ /* 0x000fe20000010844 */
[----:B------:R-:W-:Y:S02]  /*e840*/  HADD2.F32 R61, -RZ, R61.H1_H1 ;  /* 0x3000003dff3d7230 */ /* 0x000fe40000004100 */
[----:B------:R-:W-:Y:S01]  /*e850*/  FMUL.FTZ R57, R58, R63 ;  /* 0x0000003f3a397220 */ /* 0x000fe20000410000 */
[----:B------:R-:W-:Y:S01]  /*e860*/  FFMA.FTZ R62, R60, R59, R71 ;  /* 0x0000003b3c3e7223 */ /* 0x000fe20000010047 */
[C---:B------:R-:W-:Y:S01]  /*e870*/  FMUL.FTZ R73, R56.reuse, R63 ;  /* 0x0000003f38497220 */ /* 0x040fe20000410000 */
[----:B------:R-:W-:Y:S01]  /*e880*/  F2FP.F16.E4M3.UNPACK_B R149, R149 ;  /* 0x00000095ff95723e */ /* 0x000fe200020006ff */
[-C--:B------:R-:W-:Y:S01]  /*e890*/  FFMA.FTZ R63, R56, R61.reuse, -R57 ;  /* 0x0000003d383f7223 */ /* 0x080fe20000010839 */
[----:B------:R-:W-:Y:S01]  /*e8a0*/  F2FP.F16.E4M3.UNPACK_B R56, R52 ;  /* 0x00000034ff38723e */ /* 0x000fe200020006ff */
[--C-:B------:R-:W-:Y:S02]  /*e8b0*/  HADD2.F32 R59, -RZ, R147.reuse.H0_H0 ;  /* 0x20000093ff3b7230 */ /* 0x100fe40000004100 */
[----:B------:R-:W-:Y:S01]  /*e8c0*/  FFMA.FTZ R73, R58, R61, R73 ;  /* 0x0000003d3a497223 */ /* 0x000fe20000010049 */
[----:B------:R-:W-:Y:S01]  /*e8d0*/  HADD2.F32 R52, -RZ, R50.H0_H0 ;  /* 0x20000032ff347230 */ /* 0x000fe20000004100 */
[----:B------:R-:W-:Y:S01]  /*e8e0*/  F2FP.SATFINITE.E4M3.F32.PACK_AB_MERGE_C R68, R63, R68, RZ ;  /* 0x000000443f44723e */ /* 0x000fe200048070ff */
[----:B------:R-:W-:Y:S01]  /*e8f0*/  HADD2.F32 R57, -RZ, R56.H0_H0 ;  /* 0x20000038ff397230 */ /* 0x000fe20000004100 */
[----:B------:R-:W-:Y:S01]  /*e900*/  F2FP.SATFINITE.E4M3.F32.PACK_AB_MERGE_C R54, R69, R54, RZ ;  /* 0x000000364536723e */ /* 0x000fe200048070ff */
[----:B------:R-:W-:-:S02]  /*e910*/  HADD2.F32 R147, -RZ, R147.H1_H1 ;  /* 0x30000093ff937230 */ /* 0x000fc40000004100 */
[-C--:B------:R-:W-:Y:S01]  /*e920*/  FMUL.FTZ R60, R52, R59.reuse ;  /* 0x0000003b343c7220 */ /* 0x080fe20000410000 */
[----:B------:R-:W-:Y:S02]  /*e930*/  HADD2.F32 R56, -RZ, R56.H1_H1 ;  /* 0x30000038ff387230 */ /* 0x000fe40000004100 */
[C---:B------:R-:W-:Y:S01]  /*e940*/  FMUL.FTZ R61, R57.reuse, R59 ;  /* 0x0000003b393d7220 */ /* 0x040fe20000410000 */
[--C-:B------:R-:W-:Y:S01]  /*e950*/  HADD2.F32 R58, -RZ, R149.reuse.H0_H0 ;  /* 0x20000095ff3a7230 */ /* 0x100fe20000004100 */
[----:B------:R-:W-:Y:S01]  /*e960*/  F2FP.F16.E4M3.UNPACK_B R63, R46 ;  /* 0x0000002eff3f723e */ /* 0x000fe200020006ff */
[----:B------:R-:W-:Y:S02]  /*e970*/  HADD2.F32 R50, -RZ, R50.H1_H1 ;  /* 0x30000032ff327230 */ /* 0x000fe40000004100 */
[-C--:B------:R-:W-:Y:S01]  /*e980*/  FMUL.FTZ R59, R56, R147.reuse ;  /* 0x00000093383b7220 */ /* 0x080fe20000410000 */
[----:B------:R-:W-:Y:S02]  /*e990*/  HADD2.F32 R149, -RZ, R149.H1_H1 ;  /* 0x30000095ff957230 */ /* 0x000fe40000004100 */
[-C--:B------:R-:W-:Y:S01]  /*e9a0*/  FFMA.FTZ R52, R52, R58.reuse, -R61 ;  /* 0x0000003a34347223 */ /* 0x080fe2000001083d */
[----:B------:R-:W-:Y:S01]  /*e9b0*/  FFMA.FTZ R60, R57, R58, R60 ;  /* 0x0000003a393c7223 */ /* 0x000fe2000001003c */
[C---:B------:R-:W-:Y:S01]  /*e9c0*/  FMUL.FTZ R147, R50.reuse, R147 ;  /* 0x0000009332937220 */ /* 0x040fe20000410000 */
[----:B------:R-:W-:Y:S01]  /*e9d0*/  F2FP.F16.E4M3.UNPACK_B R58, R45 ;  /* 0x0000002dff3a723e */ /* 0x000fe200020006ff */
[----:B------:R-:W-:Y:S01]  /*e9e0*/  FFMA.FTZ R71, R50, R149, -R59 ;  /* 0x0000009532477223 */ /* 0x000fe2000001083b */
[----:B------:R-:W-:Y:S01]  /*e9f0*/  F2FP.SATFINITE.E4M3.F32.PACK_AB_MERGE_C R66, R66, R55, RZ ;  /* 0x000000374242723e */ /* 0x000fe200048070ff */
[----:B------:R-:W-:Y:S01]  /*ea00*/  FFMA.FTZ R147, R56, R149, R147 ;  /* 0x0000009538937223 */ /* 0x000fe20000010093 */
[----:B------:R-:W-:Y:S01]  /*ea10*/  F2FP.F16.E4M3.UNPACK_B R57, R41 ;  /* 0x00000029ff39723e */ /* 0x000fe200020006ff */
[--C-:B------:R-:W-:Y:S01]  /*ea20*/  HADD2.F32 R59, -RZ, R58.reuse.H0_H0 ;  /* 0x2000003aff3b7230 */ /* 0x100fe20000004100 */
[----:B------:R-:W-:Y:S01]  /*ea30*/  F2FP.SATFINITE.E4M3.F32.PACK_AB_MERGE_C R55, R67, R64, R54 ;  /* 0x000000404337723e */ /* 0x000fe20004807036 */
[----:B------:R-:W-:Y:S01]  /*ea40*/  HADD2.F32 R64, -RZ, R63.H0_H0 ;  /* 0x2000003fff407230 */ /* 0x000fe20000004100 */
[----:B------:R-:W-:Y:S01]  /*ea50*/  F2FP.F16.E4M3.UNPACK_B R61, R44 ;  /* 0x0000002cff3d723e */ /* 0x000fe200020006ff */
[----:B------:R-:W-:Y:S01]  /*ea60*/  HADD2.F32 R56, -RZ, R57.H0_H0 ;  /* 0x20000039ff387230 */ /* 0x000fe20000004100 */
[----:B------:R-:W-:Y:S01]  /*ea70*/  F2FP.SATFINITE.E4M3.F32.PACK_AB_MERGE_C R50, R73, R62, RZ ;  /* 0x0000003e4932723e */ /* 0x000fe200048070ff */
[----:B------:R-:W-:Y:S01]  /*ea80*/  HADD2.F32 R63, -RZ, R63.H1_H1 ;  /* 0x3000003fff3f7230 */ /* 0x000fe20000004100 */
[----:B------:R-:W-:Y:S01]  /*ea90*/  F2FP.SATFINITE.E4M3.F32.PACK_AB_MERGE_C R54, R146, R65, R66 ;  /* 0x000000419236723e */ /* 0x000fe20004807042 */
[----:B------:R-:W-:Y:S01]  /*eaa0*/  HADD2.F32 R62, -RZ, R61.H0_H0 ;  /* 0x2000003dff3e7230 */ /* 0x000fe20000004100 */
[----:B------:R-:W-:Y:S01]  /*eab0*/  F2FP.SATFINITE.E4M3.F32.PACK_AB_MERGE_C R50, R147, R60, R50 ;  /* 0x0000003c9332723e */ /* 0x000fe20004807032 */
[----:B------:R-:W-:Y:S01]  /*eac0*/  FMUL.FTZ R65, R59, R64 ;  /* 0x000000403b417220 */ /* 0x000fe20000410000 */
[----:B------:R-:W-:-:S02]  /*ead0*/  HADD2.F32 R60, -RZ, R58.H1_H1 ;  /* 0x3000003aff3c7230 */ /* 0x000fc40000004100 */
[C---:B------:R-:W-:Y:S01]  /*eae0*/  FMUL.FTZ R64, R56.reuse, R64 ;  /* 0x0000004038407220 */ /* 0x040fe20000410000 */
[----:B------:R-:W-:Y:S02]  /*eaf0*/  HADD2.F32 R58, -RZ, R57.H1_H1 ;  /* 0x30000039ff3a7230 */ /* 0x000fe40000004100 */
[-C--:B------:R-:W-:Y:S01]  /*eb00*/  FFMA.FTZ R56, R56, R62.reuse, -R65 ;  /* 0x0000003e38387223 */ /* 0x080fe20000010841 */
[----:B------:R-:W-:Y:S02]  /*eb10*/  HADD2.F32 R61, -RZ, R61.H1_H1 ;  /* 0x3000003dff3d7230 */ /* 0x000fe40000004100 */
[-C--:B------:R-:W-:Y:S01]  /*eb20*/  FMUL.FTZ R65, R60, R63.reuse ;  /* 0x0000003f3c417220 */ /* 0x080fe20000410000 */
[----:B------:R-:W-:Y:S01]  /*eb30*/  FFMA.FTZ R57, R59, R62, R64 ;  /* 0x0000003e3b397223 */ /* 0x000fe20000010040 */
[C---:B------:R-:W-:Y:S01]  /*eb40*/  FMUL.FTZ R63, R58.reuse, R63 ;  /* 0x0000003f3a3f7220 */ /* 0x040fe20000410000 */
[----:B------:R-:W-:Y:S01]  /*eb50*/  F2FP.F16.E4M3.UNPACK_B R41, R41.H1 ;  /* 0x00000029ff29723e */ /* 0x000fe200030006ff */
[----:B------:R-:W-:Y:S01]  /*eb60*/  FFMA.FTZ R67, R58, R61, -R65 ;  /* 0x0000003d3a437223 */ /* 0x000fe20000010841 */
[----:B------:R-:W-:Y:S01]  /*eb70*/  F2FP.F16.E4M3.UNPACK_B R59, R45.H1 ;  /* 0x0000002dff3b723e */ /* 0x000fe200030006ff */
[----:B------:R-:W-:Y:S01]  /*eb80*/  FFMA.FTZ R66, R60, R61, R63 ;  /* 0x0000003d3c427223 */ /* 0x000fe2000001003f */
[----:B------:R-:W-:Y:S01]  /*eb90*/  F2FP.F16.E4M3.UNPACK_B R58, R46.H1 ;  /* 0x0000002eff3a723e */ /* 0x000fe200030006ff */
[----:B------:R-:W-:Y:S01]  /*eba0*/  HADD2.F32 R45, -RZ, R41.H0_H0 ;  /* 0x20000029ff2d7230 */ /* 0x000fe20000004100 */
[----:B------:R-:W-:Y:S01]  /*ebb0*/  F2FP.F16.E4M3.UNPACK_B R44, R44.H1 ;  /* 0x0000002cff2c723e */ /* 0x000fe200030006ff */
[--C-:B------:R-:W-:Y:S01]  /*ebc0*/  HADD2.F32 R46, -RZ, R59.reuse.H0_H0 ;  /* 0x2000003bff2e7230 */ /* 0x100fe20000004100 */
[----:B------:R-:W-:Y:S01]  /*ebd0*/  F2FP.SATFINITE.E4M3.F32.PACK_AB_MERGE_C R52, R71, R52, R68 ;  /* 0x000000344734723e */ /* 0x000fe20004807044 */
[----:B------:R-:W-:Y:S01]  /*ebe0*/  HADD2.F32 R60, -RZ, R58.H0_H0 ;  /* 0x2000003aff3c7230 */ /* 0x000fe20000004100 */
[----:B------:R-:W-:Y:S01]  /*ebf0*/  F2FP.F16.E4M3.UNPACK_B R63, R42.H1 ;  /* 0x0000002aff3f723e */ /* 0x000fe200030006ff */
[----:B------:R-:W-:-:S02]  /*ec00*/  HADD2.F32 R59, -RZ, R59.H1_H1 ;  /* 0x3000003bff3b7230 */ /* 0x000fc40000004100 */
[----:B------:R-:W-:Y:S02]  /*ec10*/  HADD2.F32 R62, -RZ, R58.H1_H1 ;  /* 0x3000003aff3e7230 */ /* 0x000fe40000004100 */
[CC--:B------:R-:W-:Y:S01]  /*ec20*/  FMUL.FTZ R64, R46.reuse, R60.reuse ;  /* 0x0000003c2e407220 */ /* 0x0c0fe20000410000 */
[----:B------:R-:W-:Y:S02]  /*ec30*/  HADD2.F32 R41, -RZ, R41.H1_H1 ;  /* 0x30000029ff297230 */ /* 0x000fe40000004100 */
[----:B------:R-:W-:Y:S01]  /*ec40*/  FMUL.FTZ R61, R45, R60 ;  /* 0x0000003c2d3d7220 */ /* 0x000fe20000410000 */
[--C-:B------:R-:W-:Y:S02]  /*ec50*/  HADD2.F32 R58, -RZ, R44.reuse.H0_H0 ;  /* 0x2000002cff3a7230 */ /* 0x100fe40000004100 */
[-C--:B------:R-:W-:Y:S01]  /*ec60*/  FMUL.FTZ R60, R59, R62.reuse ;  /* 0x0000003e3b3c7220 */ /* 0x080fe20000410000 */
[----:B------:R-:W-:Y:S02]  /*ec70*/  HADD2.F32 R44, -RZ, R44.H1_H1 ;  /* 0x3000002cff2c7230 */ /* 0x000fe40000004100 */
[----:B------:R-:W-:Y:S01]  /*ec80*/  FMUL.FTZ R62, R41, R62 ;  /* 0x0000003e293e7220 */ /* 0x000fe20000410000 */
[----:B------:R-:W-:Y:S01]  /*ec90*/  FFMA.FTZ R69, R46, R58, R61 ;  /* 0x0000003a2e457223 */ /* 0x000fe2000001003d */
[----:B------:R-:W-:-:S02]  /*eca0*/  F2FP.F16.E4M3.UNPACK_B R46, R47 ;  /* 0x0000002fff2e723e */ /* 0x000fc400020006ff */
[----:B------:R-:W-:Y:S01]  /*ecb0*/  FFMA.FTZ R70, R59, R44, R62 ;  /* 0x0000002c3b467223 */ /* 0x000fe2000001003e */
[----:B------:R-:W-:Y:S01]  /*ecc0*/  F2FP.F16.E4M3.UNPACK_B R62, R42 ;  /* 0x0000002aff3e723e */ /* 0x000fe200020006ff */
[----:B------:R-:W-:Y:S01]  /*ecd0*/  FFMA.FTZ R71, R41, R44, -R60 ;  /* 0x0000002c29477223 */ /* 0x000fe2000001083c */
[-C--:B------:R-:W-:Y:S01]  /*ece0*/  F2FP.F16.E4M3.UNPACK_B R41, R43.reuse ;  /* 0x0000002bff29723e */ /* 0x080fe200020006ff */
[----:B------:R-:W-:Y:S01]  /*ecf0*/  FFMA.FTZ R68, R45, R58, -R64 ;  /* 0x0000003a2d447223 */ /* 0x000fe20000010840 */
[----:B------:R-:W-:Y:S01]  /*ed00*/  F2FP.F16.E4M3.UNPACK_B R43, R43.H1 ;  /* 0x0000002bff2b723e */ /* 0x000fe200030006ff */
[----:B------:R-:W-:Y:S01]  /*ed10*/  HADD2.F32 R58, -RZ, R46.H0_H0 ;  /* 0x2000002eff3a7230 */ /* 0x000fe20000004100 */
[-C--:B------:R-:W-:Y:S01]  /*ed20*/  F2FP.F16.E4M3.UNPACK_B R42, R40.reuse ;  /* 0x00000028ff2a723e */ /* 0x080fe200020006ff */
[----:B------:R-:W-:Y:S01]  /*ed30*/  HADD2.F32 R65, -RZ, R62.H0_H0 ;  /* 0x2000003eff417230 */ /* 0x000fe20000004100 */
[----:B------:R-:W-:Y:S01]  /*ed40*/  F2FP.F16.E4M3.UNPACK_B R47, R47.H1 ;  /* 0x0000002fff2f723e */ /* 0x000fe200030006ff */
[----:B------:R-:W-:Y:S01]  /*ed50*/  HADD2.F32 R44, -RZ, R41.H0_H0 ;  /* 0x20000029ff2c7230 */ /* 0x000fe20000004100 */
[----:B------:R-:W-:Y:S01]  /*ed60*/  F2FP.F16.E4M3.UNPACK_B R59, R40.H1 ;  /* 0x00000028ff3b723e */ /* 0x000fe200030006ff */
[----:B------:R-:W-:-:S02]  /*ed70*/  HADD2.F32 R45, -RZ, R43.H0_H0 ;  /* 0x2000002bff2d7230 */ /* 0x000fc40000004100 */
[-C--:B------:R-:W-:Y:S01]  /*ed80*/  FMUL.FTZ R73, R58, R65.reuse ;  /* 0x000000413a497220 */ /* 0x080fe20000410000 */
[----:B------:R-:W-:Y:S02]  /*ed90*/  HADD2.F32 R64, -RZ, R63.H0_H0 ;  /* 0x2000003fff407230 */ /* 0x000fe40000004100 */
[C---:B------:R-:W-:Y:S01]  /*eda0*/  FMUL.FTZ R65, R44.reuse, R65 ;  /* 0x000000412c417220 */ /* 0x040fe20000410000 */
[----:B------:R-:W-:Y:S01]  /*edb0*/  HADD2.F32 R61, -RZ, R42.H0_H0 ;  /* 0x2000002aff3d7230 */ /* 0x000fe20000004100 */
[----:B------:R-:W-:Y:S01]  /*edc0*/  F2FP.SATFINITE.E4M3.F32.PACK_AB_MERGE_C R68, R71, R68, RZ ;  /* 0x000000444744723e */ /* 0x000fe200048070ff */
[----:B------:R-:W-:Y:S02]  /*edd0*/  HADD2.F32 R40, -RZ, R47.H0_H0 ;  /* 0x2000002fff287230 */ /* 0x000fe40000004100 */
[----:B------:R-:W-:Y:S01]  /*ede0*/  FMUL.FTZ R75, R45, R64 ;  /* 0x000000402d4b7220 */ /* 0x000fe20000410000 */
[----:B------:R-:W-:Y:S02]  /*edf0*/  HADD2.F32 R60, -RZ, R59.H0_H0 ;  /* 0x2000003bff3c7230 */ /* 0x000fe40000004100 */
[----:B------:R-:W-:Y:S01]  /*ee00*/  FFMA.FTZ R73, R44, R61, -R73 ;  /* 0x0000003d2c497223 */ /* 0x000fe20000010849 */
[----:B------:R-:W-:-:S02]  /*ee10*/  HADD2.F32 R47, -RZ, R47.H1_H1 ;  /* 0x3000002fff2f7230 */ /* 0x000fc40000004100 */
[C---:B------:R-:W-:Y:S01]  /*ee20*/  FMUL.FTZ R72, R40.reuse, R64 ;  /* 0x0000004028487220 */ /* 0x040fe20000410000 */
[----:B------:R-:W-:Y:S02]  /*ee30*/  HADD2.F32 R44, -RZ, R63.H1_H1 ;  /* 0x3000003fff2c7230 */ /* 0x000fe40000004100 */
[-C--:B------:R-:W-:Y:S01]  /*ee40*/  FFMA.FTZ R75, R40, R60.reuse, R75 ;  /* 0x0000003c284b7223 */ /* 0x080fe2000001004b */
[----:B------:R-:W-:Y:S02]  /*ee50*/  HADD2.F32 R43, -RZ, R43.H1_H1 ;  /* 0x3000002bff2b7230 */ /* 0x000fe40000004100 */
[----:B------:R-:W-:Y:S01]  /*ee60*/  FFMA.FTZ R65, R58, R61, R65 ;  /* 0x0000003d3a417223 */ /* 0x000fe20000010041 */
[----:B------:R-:W-:Y:S02]  /*ee70*/  HADD2.F32 R46, -RZ, R46.H1_H1 ;  /* 0x3000002eff2e7230 */ /* 0x000fe40000004100 */
[----:B------:R-:W-:Y:S01]  /*ee80*/  FFMA.FTZ R72, R45, R60, -R72 ;  /* 0x0000003c2d487223 */ /* 0x000fe20000010848 */
[----:B------:R-:W-:-:S02]  /*ee90*/  HADD2.F32 R62, -RZ, R62.H1_H1 ;  /* 0x3000003eff3e7230 */ /* 0x000fc40000004100 */
[-C--:B------:R-:W-:Y:S01]  /*eea0*/  FMUL.FTZ R58, R47, R44.reuse ;  /* 0x0000002c2f3a7220 */ /* 0x080fe20000410000 */
[----:B------:R-:W-:Y:S02]  /*eeb0*/  HADD2.F32 R41, -RZ, R41.H1_H1 ;  /* 0x30000029ff297230 */ /* 0x000fe40000004100 */
[----:B------:R-:W-:Y:S01]  /*eec0*/  FMUL.FTZ R60, R43, R44 ;  /* 0x0000002c2b3c7220 */ /* 0x000fe20000410000 */
[----:B------:R-:W-:Y:S02]  /*eed0*/  HADD2.F32 R40, -RZ, R59.H1_H1 ;  /* 0x3000003bff287230 */ /* 0x000fe40000004100 */
[-C--:B------:R-:W-:Y:S01]  /*eee0*/  FMUL.FTZ R44, R46, R62.reuse ;  /* 0x0000003e2e2c7220 */ /* 0x080fe20000410000 */
[----:B------:R-:W-:Y:S02]  /*eef0*/  HADD2.F32 R42, -RZ, R42.H1_H1 ;  /* 0x3000002aff2a7230 */ /* 0x000fe40000004100 */
[----:B------:R-:W-:Y:S01]  /*ef00*/  FMUL.FTZ R45, R41, R62 ;  /* 0x0000003e292d7220 */ /* 0x000fe20000410000 */
[----:B------:R-:W-:Y:S01]  /*ef10*/  F2FP.SATFINITE.E4M3.F32.PACK_AB_MERGE_C R69, R70, R69, RZ ;  /* 0x000000454645723e */ /* 0x000fe200048070ff */
[-C--:B------:R-:W-:Y:S01]  /*ef20*/  FFMA.FTZ R43, R43, R40.reuse, -R58 ;  /* 0x000000282b2b7223 */ /* 0x080fe2000001083a */
[----:B------:R-:W-:Y:S01]  /*ef30*/  FFMA.FTZ R60, R47, R40, R60 ;  /* 0x000000282f3c7223 */ /* 0x000fe2000001003c */
[-C--:B------:R-:W-:Y:S01]  /*ef40*/  FFMA.FTZ R44, R41, R42.reuse, -R44 ;  /* 0x0000002a292c7223 */ /* 0x080fe2000001082c */
[----:B------:R-:W-:Y:S01]  /*ef50*/  FFMA.FTZ R42, R46, R42, R45 ;  /* 0x0000002a2e2a7223 */ /* 0x000fe2000001002d */
[----:B------:R-:W-:Y:S01]  /*ef60*/  F2FP.SATFINITE.E4M3.F32.PACK_AB_MERGE_C R41, R67, R56, R68 ;  /* 0x000000384329723e */ /* 0x000fe20004807044 */
[----:B------:R-:W-:Y:S01]  /*ef70*/  IMAD.MOV.U32 R40, RZ, RZ, R55 ;  /* 0x000000ffff287224 */ /* 0x000fe200078e0037 */
[----:B------:R-:W-:Y:S01]  /*ef80*/  F2FP.SATFINITE.E4M3.F32.PACK_AB_MERGE_C R43, R43, R72, RZ ;  /* 0x000000482b2b723e */ /* 0x000fe200048070ff */
[----:B------:R-:W-:Y:S01]  /*ef90*/  IMAD.MOV.U32 R46, RZ, RZ, R50 ;  /* 0x000000ffff2e7224 */ /* 0x000fe200078e0032 */
[----:B------:R-:W-:-:S02]  /*efa0*/  F2FP.SATFINITE.E4M3.F32.PACK_AB_MERGE_C R60, R60, R75, RZ ;  /* 0x0000004b3c3c723e */ /* 0x000fc400048070ff */
[----:B------:R-:W-:Y:S01]  /*efb0*/  F2FP.SATFINITE.E4M3.F32.PACK_AB_MERGE_C R43, R44, R73, R43 ;  /* 0x000000492c2b723e */ /* 0x000fe2000480702b */
[----:B------:R-:W-:Y:S01]  /*efc0*/  IMAD.MOV.U32 R44, RZ, RZ, R54 ;  /* 0x000000ffff2c7224 */ /* 0x000fe200078e0036 */
[----:B------:R-:W-:Y:S02]  /*efd0*/  F2FP.SATFINITE.E4M3.F32.PACK_AB_MERGE_C R47, R42, R65, R60 ;  /* 0x000000412a2f723e */ /* 0x000fe4000480703c */
[----:B------:R-:W-:Y:S02]  /*efe0*/  F2FP.SATFINITE.E4M3.F32.PACK_AB_MERGE_C R45, R66, R57, R69 ;  /* 0x00000039422d723e */ /* 0x000fe40004807045 */
[----:B------:R-:W-:-:S07]  /*eff0*/  MOV R42, R52 ;  /* 0x00000034002a7202 */ /* 0x000fce0000000f00 */
.L_x_564:
[----:B------:R-:W-:Y:S05]  /*f000*/  BSYNC B1 ;  /* 0x0000000000017941 */ /* 0x000fea0003800000 */
.L_x_563:
[----:B0-----:R4:W-:Y:S01]  /*f010*/  STG.E.128 desc[UR54][R48.64], R40 ;  /* 0x0000002830007986 */ /* 0x0019e2000c101d36 */
[----:B------:R-:W-:-:S13]  /*f020*/  ISETP.GE.AND P2, PT, R51, R150, PT ;  /* 0x000000963300720c */ /* 0x000fda0003f46270 */
[----:B------:R-:W-:Y:S05]  /*f030*/  @P2 BRA `(.L_x_513) ;  /* 0x0000000000f42947 */ /* 0x000fea0003800000 */
[--C-:B----4-:R-:W-:Y:S02]  /*f040*/  SHF.R.S32.HI R40, RZ, 0x1f, R51.reuse ;  /* 0x0000001fff287819 */ /* 0x110fe40000011433 */
[----:B------:R-:W-:-:S04]  /*f050*/  IADD3 R51, P2, P4, R116, R136, R51 ;  /* 0x0000008874337210 */ /* 0x000fc80007c5e033 */
[----:B------:R-:W-:Y:S02]  /*f060*/  IADD3.X R40, R4, R53, R40, P2, P4 ;  /* 0x0000003504287210 */ /* 0x000fe400017e8428 */
[----:B------:R-:W-:-:S05]  /*f070*/  IADD3 R122, P2, R51, R122, RZ ;  /* 0x0000007a337a7210 */ /* 0x000fca0007f5e0ff */
[----:B------:R-:W-:-:S05]  /*f080*/  IMAD.X R123, R40, 0x1, R123, P2 ;  /* 0x00000001287b7824 */ /* 0x000fca00010e067b */
[----:B-1----:R0:W-:Y:S01]  /*f090*/  STG.E.128 desc[UR54][R122.64], R44 ;  /* 0x0000002c7a007986 */ /* 0x0021e2000c101d36 */
[----:B------:R-:W-:Y:S05]  /*f0a0*/  BRA `(.L_x_513) ;  /* 0x0000000000d87947 */ /* 0x000fea0003800000 */
.L_x_480:
[----:B------:R-:W-:-:S06]  /*f0b0*/  UISETP.NE.AND UP0, UPT, UR53, 0x3, UPT ;  /* 0x000000033500788c */ /* 0x000fcc000bf05270 */
[----:B------:R-:W-:-:S13]  /*f0c0*/  PLOP3.LUT P1, PT, PT, PT, UP0, 0x80, 0x0 ;  /* 0x000000000000781c */ /* 0x000fda0003f2f008 */
[----:B------:R-:W-:Y:S05]  /*f0d0*/  @!P1 BRA `(.L_x_565) ;  /* 0x0000000000049947 */ /* 0x000fea0003800000 */
[----:B------:R-:W-:Y:S01]  /*f0e0*/  BPT.TRAP 0x1 ;  /* 0x000000040000795c */ /* 0x000fe20000300000 */
.L_x_565:
[----:B------:R-:W-:Y:S01]  /*f0f0*/  IMAD R97, R17, 0x8, R16 ;  /* 0x0000000811617824 */ /* 0x000fe200078e0210 */
[----:B------:R-:W-:Y:S01]  /*f100*/  SHF.L.U32 R98, R169, 0x1f, RZ ;  /* 0x0000001fa9627819 */ /* 0x000fe200000006ff */
[----:B------:R-:W-:Y:S01]  /*f110*/  IMAD R96, R24, -0xa0, R2 ;  /* 0xffffff6018607824 */ /* 0x000fe200078e0202 */
[----:B------:R-:W-:Y:S02]  /*f120*/  BSSY B1, `(.L_x_566) ;  /* 0x0000004000017945 */ /* 0x000fe40003800000 */
[----:B------:R-:W1:Y:S02]  /*f130*/  SYNCS.PHASECHK.TRANS64.TRYWAIT P2, [R97+URZ+0x29890], R98 ;  /* 0x02989062610075a7 */ /* 0x000e64000804017f */
[----:B------:R-:W-:Y:S01]  /*f140*/  VIMNMX R96, R96, 0xa0, PT ;  /* 0x000000a060607848 */ /* 0x000fe20003fe0100 */
[----:B-1----:R-:W-:Y:S06]  /*f150*/  @!P2 BRA `(.L_x_567) ;  /* 0x000001940060a947 */ /* 0x002fec0003800000 */
.L_x_798:
[----:B------:R-:W-:Y:S05]  /*f160*/  BSYNC B1 ;  /* 0x0000000000017941 */ /* 0x000fea0003800000 */
.L_x_566:
[----:B------:R-:W-:Y:S01]  /*f170*/  ISETP.GE.AND P2, PT, R168, R96, PT ;  /* 0x00000060a800720c */ /* 0x000fe20003f46270 */
[----:B------:R-:W-:-:S12]  /*f180*/  BSSY B1, `(.L_x_568) ;  /* 0x0000014000017945 */ /* 0x000fd80003800000 */
[----:B------:R-:W-:Y:S05]  /*f190*/  @P2 BRA `(.L_x_569) ;  /* 0x0000000000482947 */ /* 0x000fea0003800000 */
[----:B------:R-:W-:-:S13]  /*f1a0*/  ISETP.NE.AND P2, PT, R34, RZ, PT ;  /* 0x000000ff2200720c */ /* 0x000fda0003f45270 */
[----:B0-----:R-:W0:Y:S04]  /*f1b0*/  @P2 LDS.128 R40, [R47+0x1a400] ;  /* 0x01a400002f282984 */ /* 0x001e280000000c00 */
[----:B0-----:R-:W-:Y:S01]  /*f1c0*/  @P2 STG.E.128 desc[UR54][R48.64], R40 ;  /* 0x0000002830002986 */ /* 0x001fe2000c101d36 */
[----:B------:R-:W-:-:S13]  /*f1d0*/  ISETP.NE.AND P2, PT, R35, RZ, PT ;  /* 0x000000ff2300720c */ /* 0x000fda0003f45270 */
[----:B------:R-:W0:Y:S04]  /*f1e0*/  @P2 LDS.128 R40, [R46+0x1a400] ;  /* 0x01a400002e282984 */ /* 0x000e280000000c00 */
        /* <DEDUP_REMOVED lines=12> */
[----:B0-----:R2:W-:Y:S02]  /*f2b0*/  @P2 STG.E.128 desc[UR54][R48.64+0xa0], R40 ;  /* 0x0000a02830002986 */ /* 0x0015e4000c101d36 */
.L_x_569:
[----:B------:R-:W-:Y:S05]  /*f2c0*/  BSYNC B1 ;  /* 0x0000000000017941 */ /* 0x000fea0003800000 */
.L_x_568:
[----:B------:R-:W-:-:S13]  /*f2d0*/  ISETP.GE.AND P2, PT, R218, R96, PT ;  /* 0x00000060da00720c */ /* 0x000fda0003f46270 */
[----:B------:R-:W-:Y:S05]  /*f2e0*/  @P2 BRA `(.L_x_513) ;  /* 0x0000000000482947 */ /* 0x000fea0003800000 */
[----:B------:R-:W-:-:S13]  /*f2f0*/  ISETP.NE.AND P2, PT, R34, RZ, PT ;  /* 0x000000ff2200720c */ /* 0x000fda0003f45270 */
[----:B0-2---:R-:W0:Y:S04]  /*f300*/  @P2 LDS.128 R40, [R47+0x1c400] ;  /* 0x01c400002f282984 */ /* 0x005e280000000c00 */
        /* <DEDUP_REMOVED lines=16> */
.L_x_513:
[----:B------:R-:W-:Y:S05]  /*f410*/  BSYNC B0 ;  /* 0x0000000000007941 */ /* 0x000fea0003800000 */
.L_x_479:
[----:B01234-:R-:W0:Y:S01]  /*f420*/  S2R R40, SR_TID.X ;  /* 0x0000000000287919 */ /* 0x01fe220000002100 */
[----:B------:R-:W-:Y:S01]  /*f430*/  @!PT LDS RZ, [RZ] ;  /* 0x00000000fffff984 */ /* 0x000fe20000000800 */
[----:B------:R-:W-:Y:S01]  /*f440*/  @!PT LDS RZ, [RZ] ;  /* 0x00000000fffff984 */ /* 0x000fe20000000800 */
[----:B------:R-:W-:Y:S01]  /*f450*/  @!PT LDS RZ, [RZ] ;  /* 0x00000000fffff984 */ /* 0x000fe20000000800 */
[----:B------:R-:W-:Y:S01]  /*f460*/  @!PT LDS RZ, [RZ] ;  /* 0x00000000fffff984 */ /* 0x000fe20000000800 */
[----:B------:R1:W-:Y:S06]  /*f470*/  MEMBAR.ALL.CTA ;  /* 0x0000000000007992 */ /* 0x0003ec0000008000 */
[----:B-1----:R-:W1:Y:S01]  /*f480*/  FENCE.VIEW.ASYNC.S ;  /* 0x00000000000073c6 */ /* 0x002e620000000000 */
[----:B------:R-:W-:Y:S05]  /*f490*/  WARPSYNC.ALL ;  /* 0x0000000000007948 */ /* 0x000fea0003800000 */
[----:B------:R-:W-:Y:S01]  /*f4a0*/  BSSY B0, `(.L_x_570) ;  /* 0x0000009000007945 */ /* 0x000fe20003800000 */
[----:B0-----:R-:W-:Y:S01]  /*f4b0*/  LOP3.LUT R40, R40, 0x7f, RZ, 0xc0, !PT ;  /* 0x0000007f28287812 */ /* 0x001fe200078ec0ff */
[----:B-1----:R0:W-:Y:S03]  /*f4c0*/  BAR.SYNC.DEFER_BLOCKING R163, 0x80 ;  /* 0x000200a30000751d */ /* 0x0021e60000010000 */
[----:B------:R-:W-:-:S13]  /*f4d0*/  ISETP.NE.AND P2, PT, R40, RZ, PT ;  /* 0x000000ff2800720c */ /* 0x000fda0003f45270 */
[----:B------:R-:W-:-:S04]  /*f4e0*/  @!P2 IADD3 R40, R97, 0x298a0, RZ ;  /* 0x000298a06128a810 */ /* 0x000fc80007ffe0ff */
[----:B------:R-:W-:-:S04]  /*f4f0*/  @!P2 PRMT R40, RZ, 0x654, R40 ;  /* 0x00000654ff28a816 */ /* 0x000fc80000000028 */
[----:B------:R0:W-:Y:S01]  /*f500*/  @!P2 SYNCS.ARRIVE.TRANS64.RED.A1T0 RZ, [R40+URZ], RZ ;  /* 0x000000ff28ffa9a7 */ /* 0x0001e2000810043f */
[----:B------:R-:W-:Y:S05]  /*f510*/  @!P1 BRA `(.L_x_571) ;  /* 0x0000000000049947 */ /* 0x000fea0003800000 */
[----:B------:R-:W-:Y:S01]  /*f520*/  BPT.TRAP 0x1 ;  /* 0x000000040000795c */ /* 0x000fe20000300000 */
.L_x_571:
[----:B------:R-:W-:Y:S05]  /*f530*/  BSYNC B0 ;  /* 0x0000000000007941 */ /* 0x000fea0003800000 */
.L_x_570:
[----:B------:R-:W1:Y:S01]  /*f540*/  SYNCS.PHASECHK.TRANS64.TRYWAIT P1, [R97+URZ+0x298b0], R98 ;  /* 0x0298b062610075a7 */ /* 0x000e62000802017f */
[----:B------:R-:W-:Y:S01]  /*f550*/  ULDC UR42, c[0x0][0x320] ;  /* 0x0000c800002a7ab9 */ /* 0x000fe20000000800 */
[----:B------:R-:W-:Y:S01]  /*f560*/  ULDC.64 UR40, c[0x0][0x328] ;  /* 0x0000ca0000287ab9 */ /* 0x000fe20000000a00 */
[----:B------:R-:W-:Y:S01]  /*f570*/  ULDC.64 UR38, c[0x0][0x318] ;  /* 0x0000c60000267ab9 */ /* 0x000fe20000000a00 */
[----:B------:R-:W-:Y:S01]  /*f580*/  BSSY B0, `(.L_x_572) ;  /* 0x0000003000007945 */ /* 0x000fe20003800000 */
[----:B------:R-:W-:-:S03]  /*f590*/  IMAD R41, R17, 0x5000, R209 ;  /* 0x0000500011297824 */ /* 0x000fc600078e02d1 */
[----:B-1----:R-:W-:Y:S05]  /*f5a0*/  @!P1 BRA `(.L_x_573) ;  /* 0x0000019000609947 */ /* 0x002fea0003800000 */
.L_x_799:
[----:B------:R-:W-:Y:S05]  /*f5b0*/  BSYNC B0 ;  /* 0x0000000000007941 */ /* 0x000fea0003800000 */
.L_x_572:
[----:B------:R-:W-:Y:S01]  /*f5c0*/  ISETP.GE.AND P1, PT, R168, R96, PT ;  /* 0x00000060a800720c */ /* 0x000fe20003f26270 */
[----:B------:R-:W-:Y:S01]  /*f5d0*/  BSSY B0, `(.L_x_574) ;  /* 0x000001a000007945 */ /* 0x000fe20003800000 */
[C---:B------:R-:W-:Y:S01]  /*f5e0*/  IMAD.IADD R48, R16.reuse, 0x1, R41 ;  /* 0x0000000110307824 */ /* 0x040fe200078e0229 */
[-C--:B------:R-:W-:Y:S01]  /*f5f0*/  IADD3 R49, R16, R41.reuse, R124 ;  /* 0x0000002910317210 */ /* 0x080fe20007ffe07c */
[----:B------:R-:W-:Y:S01]  /*f600*/  IMAD.WIDE R44, R24, 0xa0, R118 ;  /* 0x000000a0182c7825 */ /* 0x000fe200078e0276 */
[CC--:B------:R-:W-:Y:S02]  /*f610*/  IADD3 R50, R16.reuse, R41.reuse, R121 ;  /* 0x0000002910327210 */ /* 0x0c0fe40007ffe079 */
[----:B------:R-:W-:-:S06]  /*f620*/  IADD3 R51, R16, R41, R130 ;  /* 0x0000002910337210 */ /* 0x000fcc0007ffe082 */
[----:B------:R-:W-:Y:S05]  /*f630*/  @P1 BRA `(.L_x_575) ;  /* 0x00000000004c1947 */ /* 0x000fea0003800000 */
[----:B0-----:R-:W-:Y:S02]  /*f640*/  IMAD.MOV.U32 R40, RZ, RZ, R114 ;  /* 0x000000ffff287224 */ /* 0x001fe400078e0072 */
[----:B------:R-:W-:Y:S02]  /*f650*/  IMAD.MOV.U32 R41, RZ, RZ, R33 ;  /* 0x000000ffff297224 */ /* 0x000fe400078e0021 */
[----:B------:R-:W-:Y:S02]  /*f660*/  IMAD R43, R45, UR40, RZ ;  /* 0x000000282d2b7c24 */ /* 0x000fe4000f8e02ff */
[----:B------:R-:W-:-:S04]  /*f670*/  IMAD.WIDE.U32 R40, R44, UR40, R40 ;  /* 0x000000282c287c25 */ /* 0x000fc8000f8e0028 */
[----:B------:R-:W-:Y:S01]  /*f680*/  IMAD R43, R44, UR41, R43 ;  /* 0x000000292c2b7c24 */ /* 0x000fe2000f8e022b */
[----:B------:R-:W-:-:S04]  /*f690*/  IADD3 R46, P1, R40, UR38, RZ ;  /* 0x00000026282e7c10 */ /* 0x000fc8000ff3e0ff */
[----:B------:R-:W-:Y:S02]  /*f6a0*/  IADD3.X R47, R41, UR39, R43, P1, !PT ;  /* 0x00000027292f7c10 */ /* 0x000fe40008ffe42b */
[----:B------:R-:W-:-:S13]  /*f6b0*/  ISETP.GE.AND P1, PT, R18, UR42, PT ;  /* 0x0000002a12007c0c */ /* 0x000fda000bf26270 */
[----:B------:R-:W0:Y:S04]  /*f6c0*/  @!P1 LDS.128 R40, [R48+0xa400] ;  /* 0x00a4000030289984 */ /* 0x000e280000000c00 */
[----:B0-----:R-:W-:Y:S01]  /*f6d0*/  @!P1 STG.E.128 desc[UR54][R46.64], R40 ;  /* 0x000000282e009986 */ /* 0x001fe2000c101d36 */
        /* <DEDUP_REMOVED lines=8> */
[----:B0-----:R2:W-:Y:S02]  /*f760*/  @!P1 STG.E.128 desc[UR54][R46.64+0x60], R40 ;  /* 0x000060282e009986 */ /* 0x0015e4000c101d36 */
.L_x_575:
[----:B------:R-:W-:Y:S05]  /*f770*/  BSYNC B0 ;  /* 0x0000000000007941 */ /* 0x000fea0003800000 */
.L_x_574:
[----:B------:R-:W-:Y:S01]  /*f780*/  ISETP.GE.AND P1, PT, R218, R96, PT ;  /* 0x00000060da00720c */ /* 0x000fe20003f26270 */
[----:B------:R-:W-:-:S12]  /*f790*/  BSSY B0, `(.L_x_576) ;  /* 0x0000017000007945 */ /* 0x000fd80003800000 */
[----:B------:R-:W-:Y:S05]  /*f7a0*/  @P1 BRA `(.L_x_577) ;  /* 0x0000000000541947 */ /* 0x000fea0003800000 */
[----:B--2---:R-:W-:Y:S01]  /*f7b0*/  IADD3 R43, P1, R44, 0x80, RZ ;  /* 0x000000802c2b7810 */ /* 0x004fe20007f3e0ff */
[----:B0-----:R-:W-:Y:S02]  /*f7c0*/  IMAD.MOV.U32 R40, RZ, RZ, R114 ;  /* 0x000000ffff287224 */ /* 0x001fe400078e0072 */
[----:B------:R-:W-:Y:S01]  /*f7d0*/  IMAD.MOV.U32 R41, RZ, RZ, R33 ;  /* 0x000000ffff297224 */ /* 0x000fe200078e0021 */
[----:B------:R-:W-:Y:S01]  /*f7e0*/  IADD3.X R44, RZ, R45, RZ, P1, !PT ;  /* 0x0000002dff2c7210 */ /* 0x000fe20000ffe4ff */
[----:B------:R-:W-:-:S04]  /*f7f0*/  IMAD.WIDE.U32 R40, R43, UR40, R40 ;  /* 0x000000282b287c25 */ /* 0x000fc8000f8e0028 */
[----:B------:R-:W-:-:S04]  /*f800*/  IMAD R44, R44, UR40, RZ ;  /* 0x000000282c2c7c24 */ /* 0x000fc8000f8e02ff */
        /* <DEDUP_REMOVED lines=15> */
.L_x_577:
[----:B------:R-:W-:Y:S05]  /*f900*/  BSYNC B0 ;  /* 0x0000000000007941 */ /* 0x000fea0003800000 */
.L_x_576:
[----:B0-23--:R-:W2:Y:S01]  /*f910*/  LDL R40, [R1+0x10] ;  /* 0x0000100001287983 */ /* 0x00dea20000100800 */
[----:B-1----:R-:W-:Y:S01]  /*f920*/  @!P2 VIADD R97, R97, 0x298c0 ;  /* 0x000298c06161a836 */ /* 0x002fe20000000000 */
[----:B------:R-:W-:Y:S01]  /*f930*/  IADD3 R17, R17, 0x1, RZ ;  /* 0x0000000111117810 */ /* 0x000fe20007ffe0ff */
[----:B------:R-:W-:Y:S01]  /*f940*/  @!PT LDS RZ, [RZ] ;  /* 0x00000000fffff984 */ /* 0x000fe20000000800 */
[----:B------:R-:W-:Y:S01]  /*f950*/  @!PT LDS RZ, [RZ] ;  /* 0x00000000fffff984 */ /* 0x000fe20000000800 */
[----:B------:R-:W-:Y:S01]  /*f960*/  @!PT LDS RZ, [RZ] ;  /* 0x00000000fffff984 */ /* 0x000fe20000000800 */
[----:B------:R-:W-:Y:S01]  /*f970*/  @!PT LDS RZ, [RZ] ;  /* 0x00000000fffff984 */ /* 0x000fe20000000800 */
[----:B------:R0:W-:Y:S06]  /*f980*/  MEMBAR.ALL.CTA ;  /* 0x0000000000007992 */ /* 0x0001ec0000008000 */
[----:B0-----:R-:W0:Y:S02]  /*f990*/  FENCE.VIEW.ASYNC.S ;  /* 0x00000000000073c6 */ /* 0x001e240000000000 */
[----:B0-----:R0:W-:Y:S01]  /*f9a0*/  BAR.SYNC.DEFER_BLOCKING R163, 0x80 ;  /* 0x000200a30000751d */ /* 0x0011e20000010000 */
[----:B------:R-:W-:-:S02]  /*f9b0*/  ISETP.NE.AND P1, PT, R17, 0x2, PT ;  /* 0x000000021100780c */ /* 0x000fc40003f25270 */
[----:B------:R-:W-:Y:S02]  /*f9c0*/  @!P2 PRMT R97, RZ, 0x654, R97 ;  /* 0x00000654ff61a816 */ /* 0x000fe40000000061 */
[----:B------:R-:W-:Y:S02]  /*f9d0*/  SEL R17, R17, RZ, P1 ;  /* 0x000000ff11117207 */ /* 0x000fe40000800000 */
[----:B------:R0:W-:Y:S01]  /*f9e0*/  @!P2 SYNCS.ARRIVE.TRANS64.RED.A1T0 RZ, [R97+URZ], RZ ;  /* 0x000000ff61ffa9a7 */ /* 0x0001e2000810043f */
[----:B--2---:R-:W-:Y:S02]  /*f9f0*/  LOP3.LUT P4, RZ, R40, 0x2, RZ, 0xc0, !PT ;  /* 0x0000000228ff7812 */ /* 0x004fe4000788c0ff */
[----:B------:R-:W-:-:S04]  /*fa00*/  SEL R40, RZ, 0x1, P1 ;  /* 0x00000001ff287807 */ /* 0x000fc80000800000 */
[----:B------:R-:W-:-:S07]  /*fa10*/  LOP3.LUT R169, R169, R40, RZ, 0x3c, !PT ;  /* 0x00000028a9a97212 */ /* 0x000fce00078e3cff */
[----:B0-----:R-:W-:Y:S05]  /*fa20*/  @P4 BRA `(.L_x_578) ;  /* 0xffffff2c00d84947 */ /* 0x001fea000383ffff */
[----:B------:R-:W0:Y:S01]  /*fa30*/  S2R R41, SR_TID.X ;  /* 0x0000000000297919 */ /* 0x000e220000002100 */
[----:B------:R-:W-:Y:S02]  /*fa40*/  PLOP3.LUT P0, PT, PT, PT, PT, 0x8, 0x0 ;  /* 0x000000000000781c */ /* 0x000fe40003f0e170 */
[----:B0-----:R-:W-:-:S04]  /*fa50*/  SHF.R.U32.HI R41, RZ, 0x7, R41 ;  /* 0x00000007ff297819 */ /* 0x001fc80000011629 */
[----:B------:R-:W-:-:S13]  /*fa60*/  ISETP.NE.AND P4, PT, R41, 0x1, PT ;  /* 0x000000012900780c */ /* 0x000fda0003f85270 */
[----:B------:R-:W-:Y:S06]  /*fa70*/  @!P4 BAR.ARV 0x9, 0x100 ;  /* 0x024400000000cb1d */ /* 0x000fec0000002000 */
.L_x_474:
[----:B------:R-:W-:Y:S02]  /*fa80*/  ISETP.GE.AND P2, PT, R158, 0x1, PT ;  /* 0x000000019e00780c */ /* 0x000fe40003f46270 */
[----:B------:R-:W-:Y:S02]  /*fa90*/  CS2R R88, SRZ ;  /* 0x0000000000587805 */ /* 0x000fe4000001ff00 */
[----:B------:R-:W-:Y:S01]  /*faa0*/  PLOP3.LUT P1, PT, PT, PT, PT, 0x80, 0x0 ;  /* 0x000000000000781c */ /* 0x000fe20003f2f070 */
[----:B------:R-:W-:Y:S01]  /*fab0*/  IMAD.MOV.U32 R87, RZ, RZ, RZ ;  /* 0x000000ffff577224 */ /* 0x000fe200078e00ff */
        /* <DEDUP_REMOVED lines=30> */
[----:B------:R-:W-:Y:S01]  /*fca0*/  MOV R72, RZ ;  /* 0x000000ff00487202 */ /* 0x000fe20000000f00 */
[----:B------:R-:W-:Y:S01]  /*fcb0*/  IMAD.MOV.U32 R101, RZ, RZ, RZ ;  /* 0x000000ffff657224 */ /* 0x000fe200078e00ff */
[----:B------:R-:W-:Y:S06]  /*fcc0*/  @P0 BRA `(.L_x_579) ;  /* 0x00000000000c0947 */ /* 0x000fec0003800000 */
[----:B------:R-:W0:Y:S01]  /*fcd0*/  FENCE.VIEW.ASYNC.G ;  /* 0x00000000000073c6 */ /* 0x000e220000000100 */
[----:B------:R-:W-:Y:S05]  /*fce0*/  WARPSYNC.ALL ;  /* 0x0000000000007948 */ /* 0x000fea0003800000 */
[----:B0-----:R-:W-:Y:S06]  /*fcf0*/  BAR.ARV 0xc, 0x180 ;  /* 0x0306000000007b1d */ /* 0x001fec0000002000 */
.L_x_579:
[----:B------:R-:W-:Y:S02]  /*fd00*/  IMAD.MOV.U32 R100, RZ, RZ, RZ ;  /* 0x000000ffff647224 */ /* 0x000fe400078e00ff */
[----:B------:R-:W-:Y:S01]  /*fd10*/  IMAD.MOV.U32 R103, RZ, RZ, RZ ;  /* 0x000000ffff677224 */ /* 0x000fe200078e00ff */
[----:B------:R-:W-:Y:S06]  /*fd20*/  @!P2 BRA `(.L_x_580) ;  /* 0x000000f8003ca947 */ /* 0x000fec0003800000 */
[----:B------:R-:W-:-:S03]  /*fd30*/  UMOV UR4, 0xffffffff ;  /* 0xffffffff00047882 */ /* 0x000fc60000000000 */
[----:B------:R-:W-:Y:S05]  /*fd40*/  BRA.DIV UR4, `(.L_x_581) ;  /* 0x0000018a048c7947 */ /* 0x000fea000b800000 */
[----:B------:R0:W1:Y:S02]  /*fd50*/  SHFL.IDX PT, R201, R234, RZ, 0x1f ;  /* 0x00001fffeac97589 */ /* 0x00006400000e0000 */
.L_x_802:
[----:B-1----:R-:W-:Y:S01]  /*fd60*/  LEA.HI R0, R201, R201, RZ, 0x1 ;  /* 0x000000c9c9007211 */ /* 0x002fe200078f08ff */
[----:B------:R-:W-:-:S03]  /*fd70*/  ULOP3.LUT UP0, URZ, UR52, 0x9f, URZ, 0xc0, !UPT ;  /* 0x0000009f343f7892 */ /* 0x000fc6000f80c03f */
[----:B------:R-:W-:-:S03]  /*fd80*/  LOP3.LUT R0, R0, 0x3e, RZ, 0xc0, !PT ;  /* 0x0000003e00007812 */ /* 0x000fc600078ec0ff */
[----:B------:R-:W-:Y:S02]  /*fd90*/  PLOP3.LUT P0, PT, PT, PT, UP0, 0x80, 0x0 ;  /* 0x000000000000781c */ /* 0x000fe40003f0f008 */
[----:B------:R-:W-:-:S05]  /*fda0*/  IMAD.IADD R0, R201, 0x1, -R0 ;  /* 0x00000001c9007824 */ /* 0x000fca00078e0a00 */
[----:B------:R-:W-:-:S04]  /*fdb0*/  LEA R0, R0, UR52, 0xc ;  /* 0x0000003400007c11 */ /* 0x000fc8000f8e60ff */
[----:B------:R-:W-:-:S04]  /*fdc0*/  SHF.R.U32.HI R0, RZ, 0x4, R0 ;  /* 0x00000004ff007819 */ /* 0x000fc80000011600 */
[----:B------:R-:W-:Y:S01]  /*fdd0*/  LOP3.LUT R44, R0, 0x3fff, RZ, 0xc0, !PT ;  /* 0x00003fff002c7812 */ /* 0x000fe200078ec0ff */
[----:B------:R-:W-:Y:S06]  /*fde0*/  @!P0 BRA `(.L_x_582) ;  /* 0x0000000000408947 */ /* 0x000fec0003800000 */
[----:B------:R-:W-:Y:S01]  /*fdf0*/  MOV R0, 0x0 ;  /* 0x0000000000007802 */ /* 0x000fe20000000f00 */
[----:B------:R-:W-:Y:S01]  /*fe00*/  ULDC.64 UR4, c[0x4][0xc8] ;  /* 0x0100320000047ab9 */ /* 0x000fe20000000a00 */
[----:B------:R-:W-:Y:S01]  /*fe10*/  ULDC.64 UR6, c[0x4][0xd0] ;  /* 0x0100340000067ab9 */ /* 0x000fe20000000a00 */
[----:B------:R-:W-:Y:S01]  /*fe20*/  MOV R4, UR4 ;  /* 0x0000000400047c02 */ /* 0x000fe20008000f00 */
[----:B------:R1:W2:Y:S01]  /*fe30*/  LDC.64 R2, c[0x4][R0] ;  /* 0x0100000000027b82 */ /* 0x0002a20000000a00 */
[----:B------:R-:W-:Y:S01]  /*fe40*/  IMAD.U32 R5, RZ, RZ, UR5 ;  /* 0x00000005ff057e24 */ /* 0x000fe2000f8e00ff */
[----:B------:R-:W-:Y:S01]  /*fe50*/  ULDC.64 UR4, c[0x4][0x38] ;  /* 0x01000e0000047ab9 */ /* 0x000fe20000000a00 */
[----:B------:R-:W-:Y:S01]  /*fe60*/  IMAD.U32 R6, RZ, RZ, UR6 ;  /* 0x00000006ff067e24 */ /* 0x000fe2000f8e00ff */
[----:B------:R-:W-:Y:S01]  /*fe70*/  MOV R10, UR4 ;  /* 0x00000004000a7c02 */ /* 0x000fe20008000f00 */
[----:B------:R-:W-:Y:S01]  /*fe80*/  IMAD.U32 R7, RZ, RZ, UR7 ;  /* 0x00000007ff077e24 */ /* 0x000fe2000f8e00ff */
[----:B------:R-:W-:Y:S01]  /*fe90*/  MOV R13, RZ ;  /* 0x000000ff000d7202 */ /* 0x000fe20000000f00 */
[----:B------:R-:W-:-:S02]  /*fea0*/  IMAD.U32 R11, RZ, RZ, UR5 ;  /* 0x00000005ff0b7e24 */ /* 0x000fc4000f8e00ff */
[----:B------:R-:W-:Y:S02]  /*feb0*/  IMAD.MOV.U32 R8, RZ, RZ, 0x70 ;  /* 0x00000070ff087424 */ /* 0x000fe400078e00ff */
[----:B-1----:R-:W-:-:S07]  /*fec0*/  IMAD.MOV.U32 R12, RZ, RZ, 0x1 ;  /* 0x00000001ff0c7424 */ /* 0x002fce00078e00ff */
[----:B------:R-:W-:-:S07]  /*fed0*/  LEPC R20, `(.L_x_582) ;  /* 0x000000001014794e */ /* 0x000fce0000000000 */
[----:B0-2--5:R-:W-:Y:S05]  /*fee0*/  CALL.ABS.NOINC R2 ;  /* 0x0000000002007343 */ /* 0x025fea0003c00000 */
.L_x_582:
[----:B------:R-:W-:Y:S01]  /*fef0*/  ULDC.64 UR4, c[0x0][0x990] ;  /* 0x0002640000047ab9 */ /* 0x000fe20000000a00 */
[----:B------:R-:W-:Y:S01]  /*ff00*/  ULDC.64 UR6, c[0x0][0x998] ;  /* 0x0002660000067ab9 */ /* 0x000fe20000000a00 */
[----:B------:R-:W-:Y:S02]  /*ff10*/  ISETP.NE.U32.AND P0, PT, RZ, UR4, PT ;  /* 0x00000004ff007c0c */ /* 0x000fe4000bf05070 */
[----:B------:R-:W-:Y:S02]  /*ff20*/  ISETP.NE.U32.AND P1, PT, RZ, UR6, PT ;  /* 0x00000006ff007c0c */ /* 0x000fe4000bf25070 */
[----:B------:R-:W-:Y:S02]  /*ff30*/  ISETP.NE.AND.EX P0, PT, RZ, UR5, PT, P0 ;  /* 0x00000005ff007c0c */ /* 0x000fe4000bf05300 */
[----:B------:R-:W-:-:S11]  /*ff40*/  ISETP.NE.AND.EX P1, PT, RZ, UR7, PT, P1 ;  /* 0x00000007ff007c0c */ /* 0x000fd6000bf25310 */
[----:B------:R-:W1:Y:S01]  /*ff50*/  @P0 LDC.64 R6, c[0x0][0x9a8] ;  /* 0x00026a00ff060b82 */ /* 0x000e620000000a00 */
[----:B------:R-:W-:-:S07]  /*ff60*/  @P0 SHF.R.S32.HI R15, RZ, 0x1f, R206 ;  /* 0x0000001fff0f0819 */ /* 0x000fce00000114ce */
[----:B------:R-:W2:Y:S08]  /*ff70*/  @P1 LDC.64 R8, c[0x0][0x9b8] ;  /* 0x00026e00ff081b82 */ /* 0x000eb00000000a00 */
[----:B------:R-:W3:Y:S08]  /*ff80*/  @P0 LDC.64 R10, c[0x0][0x9b0] ;  /* 0x00026c00ff0a0b82 */ /* 0x000ef00000000a00 */
[----:B------:R-:W4:Y:S01]  /*ff90*/  @P1 LDC.64 R12, c[0x0][0x9c0] ;  /* 0x00027000ff0c1b82 */ /* 0x000f220000000a00 */
[----:B-1----:R-:W-:-:S02]  /*ffa0*/  @P0 IMAD R0, R216, R6, RZ ;  /* 0x00000006d8000224 */ /* 0x002fc400078e02ff */
[----:B------:R-:W-:-:S04]  /*ffb0*/  @P0 IMAD.WIDE.U32 R2, R210, R6, RZ ;  /* 0x00000006d2020225 */ /* 0x000fc800078e00ff */
[----:B------:R-:W-:Y:S02]  /*ffc0*/  @P0 IMAD R7, R210, R7, R0 ;  /* 0x00000007d2070224 */ /* 0x000fe400078e0200 */
[-C--:B--2---:R-:W-:Y:S02]  /*ffd0*/  @P1 IMAD R4, R216, R8.reuse, RZ ;  /* 0x00000008d8041224 */ /* 0x084fe400078e02ff */
[----:B------:R-:W-:Y:S01]  /*ffe0*/  @P0 IMAD.IADD R3, R3, 0x1, R7 ;  /* 0x0000000103030824 */ /* 0x000fe200078e0207 */
[----:B------:R-:W-:Y:S01]  /*fff0*/  @P1 SHF.R.S32.HI R7, RZ, 0x1f, R206 ;  /* 0x0000001fff071819 */ /* 0x000fe200000114ce */
[C---:B------:R-:W-:Y:S02]  /*10000*/  @P1 IMAD R9, R210.reuse, R9, R4 ;  /* 0x00000009d2091224 */ /* 0x040fe400078e0204 */
[----:B------:R-:W-:-:S04]  /*10010*/  @P1 IMAD.WIDE.U32 R4, R210, R8, RZ ;  /* 0x00000008d2041225 */ /* 0x000fc800078e00ff */
[----:B---3--:R-:W-:Y:S02]  /*10020*/  @P0 IMAD R0, R15, R10, RZ ;  /* 0x0000000a0f000224 */ /* 0x008fe400078e02ff */
[----:B------:R-:W-:Y:S02]  /*10030*/  @P1 IMAD.IADD R5, R5, 0x1, R9 ;  /* 0x0000000105051824 */ /* 0x000fe400078e0209 */
[C---:B------:R-:W-:Y:S02]  /*10040*/  @P0 IMAD R9, R206.reuse, R11, R0 ;  /* 0x0000000bce090224 */ /* 0x040fe400078e0200 */
[----:B----4-:R-:W-:Y:S02]  /*10050*/  @P1 IMAD R6, R7, R12, RZ ;  /* 0x0000000c07061224 */ /* 0x010fe400078e02ff */
[----:B------:R-:W-:-:S04]  /*10060*/  @P0 IMAD.WIDE.U32 R2, R206, R10, R2 ;  /* 0x0000000ace020225 */ /* 0x000fc800078e0002 */
[C---:B------:R-:W-:Y:S02]  /*10070*/  @P1 IMAD R11, R206.reuse, R13, R6 ;  /* 0x0000000dce0b1224 */ /* 0x040fe400078e0206 */
[----:B------:R-:W-:Y:S01]  /*10080*/  @P1 IMAD.WIDE.U32 R6, R206, R12, R4 ;  /* 0x0000000cce061225 */ /* 0x000fe200078e0004 */
[----:B------:R-:W-:Y:S01]  /*10090*/  @P0 LEA R4, P2, R2, UR4, 0x2 ;  /* 0x0000000402040c11 */ /* 0x000fe2000f8410ff */
[----:B------:R-:W-:Y:S02]  /*100a0*/  ULDC UR4, c[0x0][0x3f4] ;  /* 0x0000fd0000047ab9 */ /* 0x000fe40000000800 */
[----:B------:R-:W-:Y:S01]  /*100b0*/  @P0 IMAD.IADD R5, R3, 0x1, R9 ;  /* 0x0000000103050824 */ /* 0x000fe200078e0209 */
[----:B------:R-:W-:Y:S01]  /*100c0*/  @P1 IADD3 R3, R7, R11, RZ ;  /* 0x0000000b07031210 */ /* 0x000fe20007ffe0ff */
[----:B------:R-:W-:Y:S01]  /*100d0*/  IMAD.MOV.U32 R0, RZ, RZ, 0x3f800000 ;  /* 0x3f800000ff007424 */ /* 0x000fe200078e00ff */
[----:B------:R-:W-:Y:S02]  /*100e0*/  @P1 LEA R8, P3, R6, UR6, 0x2 ;  /* 0x0000000606081c11 */ /* 0x000fe4000f8610ff */
[----:B------:R-:W-:-:S02]  /*100f0*/  @P0 LEA.HI.X R5, R2, UR5, R5, 0x2, P2 ;  /* 0x0000000502050c11 */ /* 0x000fc400090f1405 */
[----:B------:R-:W-:Y:S01]  /*10100*/  @P1 LEA.HI.X R9, R6, UR7, R3, 0x2, P3 ;  /* 0x0000000706091c11 */ /* 0x000fe200098f1403 */
[----:B------:R-:W-:-:S04]  /*10110*/  IMAD.MOV.U32 R3, RZ, RZ, 0x3f800000 ;  /* 0x3f800000ff037424 */ /* 0x000fc800078e00ff */
[----:B------:R-:W2:Y:S04]  /*10120*/  @P1 LDG.E R0, desc[UR54][R8.64] ;  /* 0x0000003608001981 */ /* 0x000ea8000c1e1900 */
[----:B------:R-:W2:Y:S01]  /*10130*/  @P0 LDG.E R3, desc[UR54][R4.64] ;  /* 0x0000003604030981 */ /* 0x000ea2000c1e1900 */
[----:B------:R-:W-:Y:S01]  /*10140*/  ISETP.LT.AND P0, PT, RZ, UR4, PT ;  /* 0x00000004ff007c0c */ /* 0x000fe2000bf01270 */
[----:B------:R-:W-:Y:S01]  /*10150*/  ULDC UR4, c[0x0][0x9d8] ;  /* 0x0002760000047ab9 */ /* 0x000fe20000000800 */
[----:B--2---:R-:W-:-:S04]  /*10160*/  FMUL.FTZ R0, R3, R0 ;  /* 0x0000000003007220 */ /* 0x004fc80000410000 */
[----:B------:R-:W-:-:S07]  /*10170*/  FMUL.FTZ R2, R0, UR4 ;  /* 0x0000000400027c20 */ /* 0x000fce0008410000 */
[----:B------:R-:W-:Y:S05]  /*10180*/  @P0 BRA `(.L_x_583) ;  /* 0x0000000000400947 */ /* 0x000fea0003800000 */
[----:B------:R-:W-:-:S04]  /*10190*/  ULEA.HI UR4, UR43, UR43, URZ, 0x1 ;  /* 0x0000002b2b047291 */ /* 0x000fc8000f8f083f */
[----:B------:R-:W-:-:S04]  /*101a0*/  ULOP3.LUT UR4, UR4, 0xfffffffe, URZ, 0xc0, !UPT ;  /* 0xfffffffe04047892 */ /* 0x000fc8000f8ec03f */
[----:B------:R-:W-:-:S06]  /*101b0*/  UIADD3 UR4, UR43, -UR4, URZ ;  /* 0x800000042b047290 */ /* 0x000fcc000fffe03f */
[----:B------:R-:W-:-:S05]  /*101c0*/  IMAD.U32 R3, RZ, RZ, UR4 ;  /* 0x00000004ff037e24 */ /* 0x000fca000f8e00ff */
[----:B------:R-:W-:-:S04]  /*101d0*/  SHF.L.U32 R3, R3, 0x1f, RZ ;  /* 0x0000001f03037819 */ /* 0x000fc800000006ff */
[----:B------:R1:W2:Y:S03]  /*101e0*/  SYNCS.PHASECHK.TRANS64.TRYWAIT P0, [R16+URZ+0x29800], R3 ;  /* 0x02980003100075a7 */ /* 0x0002a6000800017f */
[----:B--2---:R-:W-:Y:S05]  /*101f0*/  @!P0 NANOSLEEP.SYNCS 0x989680 ;  /* 0x009896800000895d */ /* 0x004fea0003900000 */
[----:B------:R-:W2:Y:S01]  /*10200*/  @!P0 SYNCS.PHASECHK.TRANS64 P0, [R16+URZ+0x29800], R3 ;  /* 0x02980003100085a7 */ /* 0x000ea2000800007f */
[----:B------:R-:W-:Y:S04]  /*10210*/  BSSY B0, `(.L_x_584) ;  /* 0x0000006000007945 */ /* 0x000fe80003800000 */
[----:B--2---:R-:W-:Y:S05]  /*10220*/  @P0 BRA `(.L_x_585) ;  /* 0x0000000000100947 */ /* 0x004fea0003800000 */
.L_x_586:
[----:B--2---:R2:W3:Y:S02]  /*10230*/  SYNCS.PHASECHK.TRANS64.TRYWAIT P0, [R16+URZ+0x29800], R3 ;  /* 0x02980003100075a7 */ /* 0x0044e4000800017f */
[----:B---3--:R-:W-:Y:S05]  /*10240*/  @!P0 NANOSLEEP.SYNCS 0x989680 ;  /* 0x009896800000895d */ /* 0x008fea0003900000 */
[----:B------:R-:W3:Y:S02]  /*10250*/  @!P0 SYNCS.PHASECHK.TRANS64 P0, [R16+URZ+0x29800], R3 ;  /* 0x02980003100085a7 */ /* 0x000ee4000800007f */
[----:B---3--:R-:W-:Y:S05]  /*10260*/  @!P0 BRA `(.L_x_586) ;  /* 0xfffffffc00f08947 */ /* 0x008fea000383ffff */
.L_x_585:
[----:B------:R-:W-:Y:S05]  /*10270*/  BSYNC B0 ;  /* 0x0000000000007941 */ /* 0x000fea0003800000 */
.L_x_584:
[----:B------:R-:W-:Y:S05]  /*10280*/  BRA `(.L_x_587) ;  /* 0x0000006800e47947 */ /* 0x000fea0003800000 */
.L_x_583:
[----:B------:R-:W1:Y:S01]  /*10290*/  LDC.64 R24, c[0x0][0x3e8] ;  /* 0x0000fa00ff187b82 */ /* 0x000e620000000a00 */
[----:B------:R-:W-:Y:S01]  /*102a0*/  ULOP3.LUT UP0, URZ, UR52, 0x1bf, URZ, 0xc0, !UPT ;  /* 0x000001bf343f7892 */ /* 0x000fe2000f80c03f */
[----:B-----5:R-:W-:Y:S01]  /*102b0*/  SHF.R.S32.HI R0, RZ, 0x1f, R144 ;  /* 0x0000001fff007819 */ /* 0x020fe20000011490 */
[----:B------:R-:W-:Y:S01]  /*102c0*/  ULDC.64 UR4, c[0x0][0x3f8] ;  /* 0x0000fe0000047ab9 */ /* 0x000fe20000000a00 */
[----:B------:R-:W-:-:S03]  /*102d0*/  ULDC.64 UR6, c[0x0][0x408] ;  /* 0x0001020000067ab9 */ /* 0x000fc60000000a00 */
[----:B------:R-:W-:Y:S01]  /*102e0*/  PLOP3.LUT P0, PT, PT, PT, UP0, 0x80, 0x0 ;  /* 0x000000000000781c */ /* 0x000fe20003f0f008 */
[----:B------:R-:W2:Y:S01]  /*102f0*/  LDC.64 R4, c[0x0][0x400] ;  /* 0x00010000ff047b82 */ /* 0x000ea20000000a00 */
[C---:B------:R-:W-:Y:S02]  /*10300*/  IMAD R3, R0.reuse, UR4, RZ ;  /* 0x0000000400037c24 */ /* 0x040fe4000f8e02ff */
[----:B------:R-:W-:Y:S02]  /*10310*/  IMAD R7, R0, UR6, RZ ;  /* 0x0000000600077c24 */ /* 0x000fe4000f8e02ff */
[C---:B------:R-:W-:Y:S02]  /*10320*/  IMAD R3, R144.reuse, UR5, R3 ;  /* 0x0000000590037c24 */ /* 0x040fe4000f8e0203 */
[C---:B------:R-:W-:Y:S02]  /*10330*/  IMAD R7, R144.reuse, UR7, R7 ;  /* 0x0000000790077c24 */ /* 0x040fe4000f8e0207 */
[----:B-1----:R-:W-:-:S05]  /*10340*/  IMAD.WIDE.U32 R24, R144, UR4, R24 ;  /* 0x0000000490187c25 */ /* 0x002fca000f8e0018 */
[----:B------:R-:W-:Y:S01]  /*10350*/  IADD3 R26, R3, R25, RZ ;  /* 0x00000019031a7210 */ /* 0x000fe20007ffe0ff */
[----:B--2---:R-:W-:-:S04]  /*10360*/  IMAD.WIDE.U32 R144, R144, UR6, R4 ;  /* 0x0000000690907c25 */ /* 0x004fc8000f8e0004 */
[----:B------:R-:W-:Y:S01]  /*10370*/  IMAD.IADD R27, R7, 0x1, R145 ;  /* 0x00000001071b7824 */ /* 0x000fe200078e0291 */
[----:B------:R-:W-:Y:S06]  /*10380*/  @!P0 BRA `(.L_x_588) ;  /* 0x0000000000408947 */ /* 0x000fec0003800000 */
[----:B------:R-:W-:Y:S01]  /*10390*/  MOV R0, 0x0 ;  /* 0x0000000000007802 */ /* 0x000fe20000000f00 */
[----:B------:R-:W-:Y:S01]  /*103a0*/  ULDC.64 UR4, c[0x4][0xc8] ;  /* 0x0100320000047ab9 */ /* 0x000fe20000000a00 */
[----:B------:R-:W-:Y:S01]  /*103b0*/  ULDC.64 UR6, c[0x4][0xd0] ;  /* 0x0100340000067ab9 */ /* 0x000fe20000000a00 */
[----:B------:R-:W-:Y:S01]  /*103c0*/  IMAD.U32 R4, RZ, RZ, UR4 ;  /* 0x00000004ff047e24 */ /* 0x000fe2000f8e00ff */
[----:B------:R1:W2:Y:S01]  /*103d0*/  LDC.64 R14, c[0x4][R0] ;  /* 0x01000000000e7b82 */ /* 0x0002a20000000a00 */
        /* <DEDUP_REMOVED lines=8> */
[----:B-1----:R-:W-:-:S07]  /*10460*/  IMAD.MOV.U32 R13, RZ, RZ, RZ ;  /* 0x000000ffff0d7224 */ /* 0x002fce00078e00ff */
[----:B------:R-:W-:-:S07]  /*10470*/  LEPC R20, `(.L_x_588) ;  /* 0x000000001014794e */ /* 0x000fce0000000000 */
[----:B0-2---:R-:W-:Y:S05]  /*10480*/  CALL.ABS.NOINC R14 ;  /* 0x000000000e007343 */ /* 0x005fea0003c00000 */
.L_x_588:
[----:B------:R-:W-:Y:S01]  /*10490*/  ULDC.U8 UR4, c[0x0][0x410] ;  /* 0x0001040000047ab9 */ /* 0x000fe20000000000 */
[----:B------:R-:W-:Y:S01]  /*104a0*/  BSSY B0, `(.L_x_589) ;  /* 0x000068f000007945 */ /* 0x000fe20003800000 */
[----:B------:R-:W-:Y:S01]  /*104b0*/  ISETP.NE.AND P0, PT, RZ, UR4, PT ;  /* 0x00000004ff007c0c */ /* 0x000fe2000bf05270 */
[----:B------:R-:W-:-:S12]  /*104c0*/  IMAD R8, R205, 0x80, R168 ;  /* 0x00000080cd087824 */ /* 0x000fd800078e02a8 */
[----:B------:R-:W-:Y:S05]  /*104d0*/  @!P0 BRA `(.L_x_590) ;  /* 0x0000003400188947 */ /* 0x000fea0003800000 */
[----:B------:R-:W-:-:S03]  /*104e0*/  UMOV UR4, 0xffffffff ;  /* 0xffffffff00047882 */ /* 0x000fc60000000000 */
[----:B------:R-:W-:Y:S05]  /*104f0*/  BRA.DIV UR4, `(.L_x_591) ;  /* 0x0000018204cc7947 */ /* 0x000fea000b800000 */
[----:B------:R1:W2:Y:S04]  /*10500*/  SHFL.IDX PT, R5, R24, RZ, 0x1e1f ;  /* 0x001e1fff18057589 */ /* 0x0002a800000e0000 */
[----:B------:R1:W3:Y:S04]  /*10510*/  SHFL.IDX PT, R14, R144, RZ, 0x1e1f ;  /* 0x001e1fff900e7589 */ /* 0x0002e800000e0000 */
[----:B------:R1:W4:Y:S04]  /*10520*/  SHFL.IDX PT, R3, R26, RZ, 0x1e1f ;  /* 0x001e1fff1a037589 */ /* 0x00032800000e0000 */
[----:B------:R1:W0:Y:S02]  /*10530*/  SHFL.IDX PT, R7, R27, RZ, 0x1e1f ;  /* 0x001e1fff1b077589 */ /* 0x00022400000e0000 */
.L_x_808:
[----:B------:R-:W-:Y:S01]  /*10540*/  ULDC UR4, c[0x0][0x448] ;  /* 0x0001120000047ab9 */ /* 0x000fe20000000800 */
[----:B------:R-:W-:Y:S01]  /*10550*/  BSSY B1, `(.L_x_592) ;  /* 0x0000048000017945 */ /* 0x000fe20003800000 */
[----:B------:R-:W-:Y:S01]  /*10560*/  IMAD R0, R157, UR4, RZ ;  /* 0x000000049d007c24 */ /* 0x000fe2000f8e02ff */
[----:B------:R-:W-:Y:S02]  /*10570*/  CS2R R36, SRZ ;  /* 0x0000000000247805 */ /* 0x000fe4000001ff00 */
[----:B------:R-:W-:Y:S02]  /*10580*/  CS2R R34, SRZ ;  /* 0x0000000000227805 */ /* 0x000fe4000001ff00 */
[----:B------:R-:W-:Y:S02]  /*10590*/  CS2R R28, SRZ ;  /* 0x00000000001c7805 */ /* 0x000fe4000001ff00 */
[----:B-1----:R-:W-:Y:S02]  /*105a0*/  CS2R R24, SRZ ;  /* 0x0000000000187805 */ /* 0x002fe4000001ff00 */
[----:B------:R-:W-:-:S02]  /*105b0*/  ISETP.GE.AND P0, PT, R8, R0, PT ;  /* 0x000000000800720c */ /* 0x000fc40003f06270 */
        /* <DEDUP_REMOVED lines=9> */
[----:B------:R-:W-:Y:S01]  /*10650*/  ULDC UR4, c[0x0][0x3f4] ;  /* 0x0000fd0000047ab9 */ /* 0x000fe20000000800 */
[----:B------:R-:W-:Y:S02]  /*10660*/  CS2R R38, SRZ ;  /* 0x0000000000267805 */ /* 0x000fe4000001ff00 */
[----:B------:R-:W-:Y:S02]  /*10670*/  ISETP.GE.AND P5, PT, R22, UR4, PT ;  /* 0x0000000416007c0c */ /* 0x000fe4000bfa6270 */
[----:B------:R-:W-:Y:S02]  /*10680*/  CS2R R36, SRZ ;  /* 0x0000000000247805 */ /* 0x000fe4000001ff00 */
[----:B------:R-:W-:Y:S02]  /*10690*/  ISETP.GE.AND P2, PT, R171, UR4, PT ;  /* 0x00000004ab007c0c */ /* 0x000fe4000bf46270 */
[----:B------:R-:W-:Y:S02]  /*106a0*/  CS2R R32, SRZ ;  /* 0x0000000000207805 */ /* 0x000fe4000001ff00 */
[----:B------:R-:W-:-:S05]  /*106b0*/  ISETP.GE.AND P3, PT, R170, UR4, PT ;  /* 0x00000004aa007c0c */ /* 0x000fca000bf66270 */
[----:B------:R-:W-:Y:S02]  /*106c0*/  @!P5 SHF.R.S32.HI R4, RZ, 0x1f, R22 ;  /* 0x0000001fff04d819 */ /* 0x000fe40000011416 */
[C---:B---3--:R-:W-:Y:S02]  /*106d0*/  @!P5 IADD3 R10, P1, R22.reuse, R14, RZ ;  /* 0x0000000e160ad210 */ /* 0x048fe40007f3e0ff */
[-C--:B--2---:R-:W-:Y:S02]  /*106e0*/  @!P5 IADD3 R8, P0, R22, R5.reuse, RZ ;  /* 0x000000051608d210 */ /* 0x084fe40007f1e0ff */
[----:B------:R-:W-:Y:S01]  /*106f0*/  @!P2 IADD3 R12, P4, R171, R5, RZ ;  /* 0x00000005ab0ca210 */ /* 0x000fe20007f9e0ff */
[----:B0-----:R-:W-:Y:S01]  /*10700*/  @!P5 IMAD.X R11, R7, 0x1, R4, P1 ;  /* 0x00000001070bd824 */ /* 0x001fe200008e0604 */
[----:B----4-:R-:W-:Y:S02]  /*10710*/  @!P5 IADD3.X R9, R3, R4, RZ, P0, !PT ;  /* 0x000000040309d210 */ /* 0x010fe400007fe4ff */
[----:B------:R-:W-:Y:S01]  /*10720*/  ISETP.GE.AND P1, PT, R173, UR4, PT ;  /* 0x00000004ad007c0c */ /* 0x000fe2000bf26270 */
[----:B------:R-:W-:Y:S01]  /*10730*/  @!P2 IMAD.X R13, R3, 0x1, R230, P4 ;  /* 0x00000001030da824 */ /* 0x000fe200020e06e6 */
[----:B------:R-:W5:Y:S01]  /*10740*/  @!P5 LD.E.64 R36, desc[UR54][R10.64] ;  /* 0x000000360a24d980 */ /* 0x000f62000c101b00 */
[----:B------:R-:W-:-:S03]  /*10750*/  @!P2 IADD3 R20, P0, R171, R14, RZ ;  /* 0x0000000eab14a210 */ /* 0x000fc60007f1e0ff */
[----:B------:R-:W5:Y:S01]  /*10760*/  @!P5 LD.E.64 R38, desc[UR54][R8.64] ;  /* 0x000000360826d980 */ /* 0x000f62000c101b00 */
[C---:B------:R-:W-:Y:S02]  /*10770*/  @!P3 IADD3 R42, P5, R170.reuse, R14, RZ ;  /* 0x0000000eaa2ab210 */ /* 0x040fe40007fbe0ff */
[----:B------:R-:W-:Y:S02]  /*10780*/  @!P3 IADD3 R40, P4, R170, R5, RZ ;  /* 0x00000005aa28b210 */ /* 0x000fe40007f9e0ff */
[----:B------:R-:W-:Y:S02]  /*10790*/  CS2R R34, SRZ ;  /* 0x0000000000227805 */ /* 0x000fe4000001ff00 */
[----:B------:R-:W-:Y:S01]  /*107a0*/  CS2R R30, SRZ ;  /* 0x00000000001e7805 */ /* 0x000fe2000001ff00 */
[----:B------:R-:W-:Y:S01]  /*107b0*/  @!P2 IMAD.X R21, R7, 0x1, R230, P0 ;  /* 0x000000010715a824 */ /* 0x000fe200000e06e6 */
[----:B------:R-:W-:Y:S02]  /*107c0*/  CS2R R28, SRZ ;  /* 0x00000000001c7805 */ /* 0x000fe4000001ff00 */
[----:B------:R-:W-:Y:S01]  /*107d0*/  @!P3 IADD3.X R41, R3, R229, RZ, P4, !PT ;  /* 0x000000e50329b210 */ /* 0x000fe200027fe4ff */
[----:B------:R-:W-:Y:S01]  /*107e0*/  @!P3 IMAD.X R43, R7, 0x1, R229, P5 ;  /* 0x00000001072bb824 */ /* 0x000fe200028e06e5 */
[----:B------:R-:W5:Y:S01]  /*107f0*/  @!P2 LD.E.64 R32, desc[UR54][R12.64] ;  /* 0x000000360c20a980 */ /* 0x000f62000c101b00 */
[----:B------:R-:W-:-:S03]  /*10800*/  ISETP.GE.AND P0, PT, R172, UR4, PT ;  /* 0x00000004ac007c0c */ /* 0x000fc6000bf06270 */
[----:B------:R-:W5:Y:S01]  /*10810*/  @!P2 LD.E.64 R34, desc[UR54][R20.64] ;  /* 0x000000361422a980 */ /* 0x000f62000c101b00 */
[----:B------:R-:W-:Y:S02]  /*10820*/  ISETP.GE.AND P2, PT, R174, UR4, PT ;  /* 0x00000004ae007c0c */ /* 0x000fe4000bf46270 */
[C---:B------:R-:W-:Y:S01]  /*10830*/  @!P1 IADD3 R48, P4, R173.reuse, R14, RZ ;  /* 0x0000000ead309210 */ /* 0x040fe20007f9e0ff */
[----:B------:R0:W5:Y:S04]  /*10840*/  @!P3 LD.E.64 R30, desc[UR54][R40.64] ;  /* 0x00000036281eb980 */ /* 0x000168000c101b00 */
[----:B------:R1:W5:Y:S01]  /*10850*/  @!P3 LD.E.64 R28, desc[UR54][R42.64] ;  /* 0x000000362a1cb980 */ /* 0x000362000c101b00 */
[----:B------:R-:W-:Y:S02]  /*10860*/  @!P1 IADD3 R46, P3, R173, R5, RZ ;  /* 0x00000005ad2e9210 */ /* 0x000fe40007f7e0ff */
[----:B------:R-:W-:-:S02]  /*10870*/  CS2R R26, SRZ ;  /* 0x00000000001a7805 */ /* 0x000fc4000001ff00 */
[----:B------:R-:W-:Y:S01]  /*10880*/  CS2R R24, SRZ ;  /* 0x0000000000187805 */ /* 0x000fe2000001ff00 */
[--C-:B------:R-:W-:Y:S02]  /*10890*/  @!P1 IMAD.X R49, R7, 0x1, R228.reuse, P4 ;  /* 0x0000000107319824 */ /* 0x100fe400020e06e4 */
[----:B------:R-:W-:Y:S01]  /*108a0*/  @!P1 IMAD.X R47, R3, 0x1, R228, P3 ;  /* 0x00000001032f9824 */ /* 0x000fe200018e06e4 */
[-C--:B0-----:R-:W-:Y:S02]  /*108b0*/  @!P2 IADD3 R40, P3, R174, R5.reuse, RZ ;  /* 0x00000005ae28a210 */ /* 0x081fe40007f7e0ff */
[----:B------:R1:W5:Y:S01]  /*108c0*/  @!P1 LD.E.64 R24, desc[UR54][R48.64] ;  /* 0x0000003630189980 */ /* 0x000362000c101b00 */
[----:B------:R-:W-:-:S03]  /*108d0*/  @!P0 IADD3 R50, P5, R172, R5, RZ ;  /* 0x00000005ac328210 */ /* 0x000fc60007fbe0ff */
[----:B------:R1:W5:Y:S01]  /*108e0*/  @!P1 LD.E.64 R26, desc[UR54][R46.64] ;  /* 0x000000362e1a9980 */ /* 0x000362000c101b00 */
[-C--:B------:R-:W-:Y:S02]  /*108f0*/  @!P0 IADD3 R4, P1, R172, R14.reuse, RZ ;  /* 0x0000000eac048210 */ /* 0x080fe40007f3e0ff */
[----:B------:R-:W-:Y:S02]  /*10900*/  @!P2 IADD3 R14, P4, R174, R14, RZ ;  /* 0x0000000eae0ea210 */ /* 0x000fe40007f9e0ff */
[----:B------:R-:W-:Y:S02]  /*10910*/  CS2R R12, SRZ ;  /* 0x00000000000c7805 */ /* 0x000fe4000001ff00 */
[----:B------:R-:W-:Y:S02]  /*10920*/  CS2R R20, SRZ ;  /* 0x0000000000147805 */ /* 0x000fe4000001ff00 */
[----:B------:R-:W-:Y:S02]  /*10930*/  CS2R R10, SRZ ;  /* 0x00000000000a7805 */ /* 0x000fe4000001ff00 */
[----:B------:R-:W-:-:S02]  /*10940*/  CS2R R8, SRZ ;  /* 0x0000000000087805 */ /* 0x000fc4000001ff00 */
[----:B------:R-:W-:Y:S01]  /*10950*/  @!P0 IADD3.X R51, R3, R227, RZ, P5, !PT ;  /* 0x000000e303338210 */ /* 0x000fe20002ffe4ff */
[----:B------:R-:W-:Y:S02]  /*10960*/  @!P0 IMAD.X R5, R7, 0x1, R227, P1 ;  /* 0x0000000107058824 */ /* 0x000fe400008e06e3 */
[--C-:B------:R-:W-:Y:S02]  /*10970*/  @!P2 IMAD.X R41, R3, 0x1, R226.reuse, P3 ;  /* 0x000000010329a824 */ /* 0x100fe400018e06e2 */
[----:B------:R-:W-:Y:S01]  /*10980*/  @!P2 IMAD.X R15, R7, 0x1, R226, P4 ;  /* 0x00000001070fa824 */ /* 0x000fe200020e06e2 */
[----:B------:R1:W5:Y:S04]  /*10990*/  @!P0 LD.E.64 R12, desc[UR54][R50.64] ;  /* 0x00000036320c8980 */ /* 0x000368000c101b00 */
[----:B------:R1:W5:Y:S04]  /*109a0*/  @!P0 LD.E.64 R20, desc[UR54][R4.64] ;  /* 0x0000003604148980 */ /* 0x000368000c101b00 */
[----:B------:R1:W5:Y:S04]  /*109b0*/  @!P2 LD.E.64 R10, desc[UR54][R40.64] ;  /* 0x00000036280aa980 */ /* 0x000368000c101b00 */
[----:B------:R1:W5:Y:S02]  /*109c0*/  @!P2 LD.E.64 R8, desc[UR54][R14.64] ;  /* 0x000000360e08a980 */ /* 0x000364000c101b00 */
.L_x_593:
[----:B------:R-:W-:Y:S05]  /*109d0*/  BSYNC B1 ;  /* 0x0000000000017941 */ /* 0x000fea0003800000 */
.L_x_592:
[----:B------:R-:W-:Y:S01]  /*109e0*/  ULEA.HI UR4, UR43, UR43, URZ, 0x1 ;  /* 0x0000002b2b047291 */ /* 0x000fe2000f8f083f */
[----:B------:R-:W-:Y:S01]  /*109f0*/  IMAD R0, R205, -0x80, R0 ;  /* 0xffffff80cd007824 */ /* 0x000fe200078e0200 */
[----:B------:R-:W-:Y:S02]  /*10a00*/  BSSY B1, `(.L_x_594) ;  /* 0x0000009000017945 */ /* 0x000fe40003800000 */
[----:B------:R-:W-:Y:S02]  /*10a10*/  ULOP3.LUT UR4, UR4, 0xfffffffe, URZ, 0xc0, !UPT ;  /* 0xfffffffe04047892 */ /* 0x000fe4000f8ec03f */
[----:B----4-:R-:W-:Y:S02]  /*10a20*/  VIMNMX R3, R0, 0x80, PT ;  /* 0x0000008000037848 */ /* 0x010fe40003fe0100 */
[----:B------:R-:W-:Y:S02]  /*10a30*/  UIADD3 UR4, UR43, -UR4, URZ ;  /* 0x800000042b047290 */ /* 0x000fe4000fffe03f */
[----:B------:R-:W-:-:S04]  /*10a40*/  ISETP.GE.AND P1, PT, R168, R3, PT ;  /* 0x00000003a800720c */ /* 0x000fc80003f26270 */
[----:B-12---:R-:W-:-:S04]  /*10a50*/  MOV R5, UR4 ;  /* 0x0000000400057c02 */ /* 0x006fc80008000f00 */
[----:B------:R-:W-:-:S04]  /*10a60*/  SHF.L.U32 R5, R5, 0x1f, RZ ;  /* 0x0000001f05057819 */ /* 0x000fc800000006ff */
[----:B------:R-:W1:Y:S02]  /*10a70*/  SYNCS.PHASECHK.TRANS64.TRYWAIT P0, [R16+URZ+0x29800], R5 ;  /* 0x02980005100075a7 */ /* 0x000e64000800017f */
[----:B-1----:R-:W-:Y:S05]  /*10a80*/  @!P0 BRA `(.L_x_595) ;  /* 0x0000017c00d88947 */ /* 0x002fea0003800000 */
.L_x_809:
[----:B------:R-:W-:Y:S05]  /*10a90*/  BSYNC B1 ;  /* 0x0000000000017941 */ /* 0x000fea0003800000 */
.L_x_594:
[----:B------:R-:W-:Y:S05]  /*10aa0*/  @P1 BRA `(.L_x_596) ;  /* 0x0000006000b81947 */ /* 0x000fea0003800000 */
[----:B------:R-:W2:Y:S01]  /*10ab0*/  LDC R3, c[0x0][0x3f4] ;  /* 0x0000fd00ff037b82 */ /* 0x000ea20000000800 */
[----:B------:R-:W-:Y:S01]  /*10ac0*/  BSSY B1, `(.L_x_597) ;  /* 0x000007f000017945 */ /* 0x000fe20003800000 */
[----:B------:R-:W-:Y:S01]  /*10ad0*/  IMAD.IADD R0, R16, 0x1, R203 ;  /* 0x0000000110007824 */ /* 0x000fe200078e02cb */
[-C--:B--2---:R-:W-:Y:S02]  /*10ae0*/  ISETP.GE.AND P0, PT, R22, R3.reuse, PT ;  /* 0x000000031600720c */ /* 0x084fe40003f06270 */
[-C--:B------:R-:W-:Y:S02]  /*10af0*/  ISETP.GE.AND P1, PT, R171, R3.reuse, PT ;  /* 0x00000003ab00720c */ /* 0x080fe40003f26270 */
[-C--:B------:R-:W-:Y:S02]  /*10b00*/  ISETP.GE.AND P2, PT, R170, R3.reuse, PT ;  /* 0x00000003aa00720c */ /* 0x080fe40003f46270 */
[-C--:B------:R-:W-:Y:S02]  /*10b10*/  ISETP.GE.AND P3, PT, R173, R3.reuse, PT ;  /* 0x00000003ad00720c */ /* 0x080fe40003f66270 */
[----:B------:R-:W-:-:S02]  /*10b20*/  ISETP.GE.AND P4, PT, R172, R3, PT ;  /* 0x00000003ac00720c */ /* 0x000fc40003f86270 */
[----:B------:R-:W-:-:S03]  /*10b30*/  ISETP.GE.AND P5, PT, R174, R3, PT ;  /* 0x00000003ae00720c */ /* 0x000fc60003fa6270 */
[----:B------:R-:W-:Y:S10]  /*10b40*/  @P0 BRA `(.L_x_598) ;  /* 0x0000000400d80947 */ /* 0x000ff40003800000 */
[----:B01----:R-:W0:Y:S01]  /*10b50*/  LDS.128 R4, [R0+0x14400] ;  /* 0x0144000000047984 */ /* 0x003e220000000c00 */
[----:B---3-5:R-:W-:Y:S02]  /*10b60*/  SHF.R.U32.HI R14, RZ, 0x8, R38 ;  /* 0x00000008ff0e7819 */ /* 0x028fe40000011626 */
[----:B------:R-:W-:Y:S02]  /*10b70*/  LOP3.LUT R3, R38, 0xff, RZ, 0xc0, !PT ;  /* 0x000000ff26037812 */ /* 0x000fe400078ec0ff */
[----:B------:R-:W-:Y:S02]  /*10b80*/  LOP3.LUT R14, R14, 0xff, RZ, 0xc0, !PT ;  /* 0x000000ff0e0e7812 */ /* 0x000fe400078ec0ff */
[----:B------:R-:W-:Y:S02]  /*10b90*/  SHF.R.U32.HI R40, RZ, 0x8, R39 ;  /* 0x00000008ff287819 */ /* 0x000fe40000011627 */
[----:B------:R-:W-:Y:S02]  /*10ba0*/  SHF.R.U32.HI R43, RZ, 0x8, R37 ;  /* 0x00000008ff2b7819 */ /* 0x000fe40000011625 */
[----:B------:R-:W-:-:S02]  /*10bb0*/  PRMT R3, R14, 0x7604, R3 ;  /* 0x000076040e037816 */ /* 0x000fc40000000003 */
[----:B------:R-:W-:Y:S02]  /*10bc0*/  LOP3.LUT R15, R39, 0xff, RZ, 0xc0, !PT ;  /* 0x000000ff270f7812 */ /* 0x000fe400078ec0ff */
[----:B------:R-:W-:Y:S02]  /*10bd0*/  LOP3.LUT R40, R40, 0xff, RZ, 0xc0, !PT ;  /* 0x000000ff28287812 */ /* 0x000fe400078ec0ff */
[----:B------:R-:W-:Y:S02]  /*10be0*/  SHF.R.U32.HI R46, RZ, 0x10, R39 ;  /* 0x00000010ff2e7819 */ /* 0x000fe40000011627 */
[----:B------:R-:W-:Y:S02]  /*10bf0*/  SHF.R.U32.HI R14, RZ, 0x8, R36 ;  /* 0x00000008ff0e7819 */ /* 0x000fe40000011624 */
[----:B------:R-:W-:Y:S02]  /*10c00*/  SHF.R.U32.HI R45, RZ, 0x10, R37 ;  /* 0x00000010ff2d7819 */ /* 0x000fe40000011625 */
[----:B------:R-:W-:-:S02]  /*10c10*/  LOP3.LUT R42, R37, 0xff, RZ, 0xc0, !PT ;  /* 0x000000ff252a7812 */ /* 0x000fc400078ec0ff */
[----:B------:R-:W-:Y:S01]  /*10c20*/  LOP3.LUT R43, R43, 0xff, RZ, 0xc0, !PT ;  /* 0x000000ff2b2b7812 */ /* 0x000fe200078ec0ff */
[----:B------:R-:W-:Y:S01]  /*10c30*/  IMAD.U32 R45, R45, 0x10000, RZ ;  /* 0x000100002d2d7824 */ /* 0x000fe200078e00ff */
[----:B------:R-:W-:Y:S02]  /*10c40*/  PRMT R15, R40, 0x7604, R15 ;  /* 0x00007604280f7816 */ /* 0x000fe4000000000f */
[----:B------:R-:W-:Y:S01]  /*10c50*/  LOP3.LUT R41, R14, 0xff, RZ, 0xc0, !PT ;  /* 0x000000ff0e297812 */ /* 0x000fe200078ec0ff */
[----:B------:R-:W-:Y:S01]  /*10c60*/  IMAD.U32 R14, R46, 0x10000, RZ ;  /* 0x000100002e0e7824 */ /* 0x000fe200078e00ff */
[----:B------:R-:W-:Y:S02]  /*10c70*/  LOP3.LUT R40, R36, 0xff, RZ, 0xc0, !PT ;  /* 0x000000ff24287812 */ /* 0x000fe400078ec0ff */
[----:B------:R-:W-:Y:S02]  /*10c80*/  PRMT R42, R43, 0x7604, R42 ;  /* 0x000076042b2a7816 */ /* 0x000fe4000000002a */
[----:B------:R-:W-:-:S02]  /*10c90*/  PRMT R43, R41, 0x7604, R40 ;  /* 0x00007604292b7816 */ /* 0x000fc40000000028 */
[----:B------:R-:W-:Y:S02]  /*10ca0*/  LOP3.LUT R41, R15, 0xff0000, R14, 0xf8, !PT ;  /* 0x00ff00000f297812 */ /* 0x000fe400078ef80e */
[----:B------:R-:W-:Y:S02]  /*10cb0*/  LOP3.LUT R45, R42, 0xff0000, R45, 0xf8, !PT ;  /* 0x00ff00002a2d7812 */ /* 0x000fe400078ef82d */
[----:B------:R-:W-:Y:S02]  /*10cc0*/  LOP3.LUT R41, R41, 0xff000000, R39, 0xf8, !PT ;  /* 0xff00000029297812 */ /* 0x000fe400078ef827 */
[----:B------:R-:W-:Y:S02]  /*10cd0*/  LOP3.LUT R45, R45, 0xff000000, R37, 0xf8, !PT ;  /* 0xff0000002d2d7812 */ /* 0x000fe400078ef825 */
[----:B------:R-:W-:Y:S02]  /*10ce0*/  LOP3.LUT R15, R3, 0xff0000, R38, 0xf8, !PT ;  /* 0x00ff0000030f7812 */ /* 0x000fe400078ef826 */
[----:B0-----:R-:W-:-:S02]  /*10cf0*/  F2FP.F16.E4M3.UNPACK_B R3, R6.H1 ;  /* 0x00000006ff03723e */ /* 0x001fc400030006ff */
[----:B------:R-:W-:Y:S02]  /*10d00*/  F2FP.F16.E4M3.UNPACK_B R42, R45 ;  /* 0x0000002dff2a723e */ /* 0x000fe400020006ff */
[----:B------:R-:W-:Y:S01]  /*10d10*/  F2FP.F16.E4M3.UNPACK_B R39, R41 ;  /* 0x00000029ff27723e */ /* 0x000fe200020006ff */
[----:B------:R-:W-:Y:S01]  /*10d20*/  HADD2.F32 R14, -RZ, R3.H1_H1 ;  /* 0x30000003ff0e7230 */ /* 0x000fe20000004100 */
[--C-:B------:R-:W-:Y:S01]  /*10d30*/  LOP3.LUT R43, R43, 0xff0000, R36.reuse, 0xf8, !PT ;  /* 0x00ff00002b2b7812 */ /* 0x100fe200078ef824 */
[--C-:B------:R-:W-:Y:S01]  /*10d40*/  HADD2.F32 R46, -RZ, R42.reuse.H1_H1 ;  /* 0x3000002aff2e7230 */ /* 0x100fe20000004100 */
[----:B------:R-:W-:Y:S01]  /*10d50*/  F2FP.F16.E4M3.UNPACK_B R6, R6 ;  /* 0x00000006ff06723e */ /* 0x000fe200020006ff */
[----:B------:R-:W-:Y:S01]  /*10d60*/  HADD2.F32 R40, -RZ, R39.H1_H1 ;  /* 0x30000027ff287230 */ /* 0x000fe20000004100 */
[----:B------:R-:W-:Y:S01]  /*10d70*/  LOP3.LUT R43, R43, 0xff000000, R36, 0xf8, !PT ;  /* 0xff0000002b2b7812 */ /* 0x000fe200078ef824 */
[----:B------:R-:W-:Y:S01]  /*10d80*/  HADD2.F32 R42, -RZ, R42.H0_H0 ;  /* 0x2000002aff2a7230 */ /* 0x000fe20000004100 */
[----:B------:R-:W-:Y:S01]  /*10d90*/  LOP3.LUT R38, R15, 0xff000000, R38, 0xf8, !PT ;  /* 0xff0000000f267812 */ /* 0x000fe200078ef826 */
[C---:B------:R-:W-:Y:S01]  /*10da0*/  FMUL.FTZ R48, R14.reuse, R46 ;  /* 0x0000002e0e307220 */ /* 0x040fe20000410000 */
[-C--:B------:R-:W-:Y:S01]  /*10db0*/  F2FP.F16.E4M3.UNPACK_B R36, R7.reuse ;  /* 0x00000007ff24723e */ /* 0x080fe200020006ff */
[----:B------:R-:W-:Y:S01]  /*10dc0*/  FMUL.FTZ R47, R14, R40 ;  /* 0x000000280e2f7220 */ /* 0x000fe20000410000 */
[----:B------:R-:W-:Y:S01]  /*10dd0*/  F2FP.F16.E4M3.UNPACK_B R37, R7.H1 ;  /* 0x00000007ff25723e */ /* 0x000fe200030006ff */
[----:B------:R-:W-:Y:S01]  /*10de0*/  HADD2.F32 R15, -RZ, R3.H0_H0 ;  /* 0x20000003ff0f7230 */ /* 0x000fe20000004100 */
[-C--:B------:R-:W-:Y:S01]  /*10df0*/  F2FP.F16.E4M3.UNPACK_B R7, R5.reuse ;  /* 0x00000005ff07723e */ /* 0x080fe200020006ff */
[----:B------:R-:W-:Y:S01]  /*10e00*/  HADD2.F32 R39, -RZ, R39.H0_H0 ;  /* 0x20000027ff277230 */ /* 0x000fe20000004100 */
[----:B------:R-:W-:Y:S01]  /*10e10*/  F2FP.F16.E4M3.UNPACK_B R14, R5.H1 ;  /* 0x00000005ff0e723e */ /* 0x000fe200030006ff */
[----:B------:R-:W-:-:S02]  /*10e20*/  HADD2.F32 R5, -RZ, R6.H1_H1 ;  /* 0x30000006ff057230 */ /* 0x000fc40000004100 */
[C---:B------:R-:W-:Y:S01]  /*10e30*/  FFMA.FTZ R48, R15.reuse, R40, -R48 ;  /* 0x000000280f307223 */ /* 0x040fe20000010830 */
[----:B------:R-:W-:Y:S01]  /*10e40*/  FFMA.FTZ R49, R15, R46, R47 ;  /* 0x0000002e0f317223 */ /* 0x000fe2000001002f */
[----:B------:R-:W-:Y:S01]  /*10e50*/  HADD2.F32 R6, -RZ, R6.H0_H0 ;  /* 0x20000006ff067230 */ /* 0x000fe20000004100 */
[----:B------:R-:W-:Y:S01]  /*10e60*/  F2FP.F16.E4M3.UNPACK_B R45, R45.H1 ;  /* 0x0000002dff2d723e */ /* 0x000fe200030006ff */
[C---:B------:R-:W-:Y:S01]  /*10e70*/  FMUL.FTZ R15, R5.reuse, R42 ;  /* 0x0000002a050f7220 */ /* 0x040fe20000410000 */
[----:B------:R-:W-:Y:S01]  /*10e80*/  F2FP.F16.E4M3.UNPACK_B R41, R41.H1 ;  /* 0x00000029ff29723e */ /* 0x000fe200030006ff */
[-C--:B------:R-:W-:Y:S01]  /*10e90*/  FMUL.FTZ R47, R5, R39.reuse ;  /* 0x00000027052f7220 */ /* 0x080fe20000410000 */
[----:B------:R-:W-:Y:S02]  /*10ea0*/  HADD2.F32 R5, -RZ, R36.H1_H1 ;  /* 0x30000024ff057230 */ /* 0x000fe40000004100 */
[----:B------:R-:W-:Y:S01]  /*10eb0*/  FFMA.FTZ R46, R6, R39, -R15 ;  /* 0x00000027062e7223 */ /* 0x000fe2000001080f */
[----:B------:R-:W-:-:S02]  /*10ec0*/  HADD2.F32 R40, -RZ, R45.H0_H0 ;  /* 0x2000002dff287230 */ /* 0x000fc40000004100 */
[----:B------:R-:W-:Y:S01]  /*10ed0*/  FFMA.FTZ R47, R6, R42, R47 ;  /* 0x0000002a062f7223 */ /* 0x000fe2000001002f */
[----:B------:R-:W-:Y:S01]  /*10ee0*/  HADD2.F32 R15, -RZ, R41.H0_H0 ;  /* 0x20000029ff0f7230 */ /* 0x000fe20000004100 */
[----:B------:R-:W-:Y:S01]  /*10ef0*/  F2FP.F16.E4M3.UNPACK_B R3, R4 ;  /* 0x00000004ff03723e */ /* 0x000fe200020006ff */
[----:B------:R-:W-:Y:S02]  /*10f00*/  HADD2.F32 R36, -RZ, R36.H0_H0 ;  /* 0x20000024ff247230 */ /* 0x000fe40000004100 */
[C---:B------:R-:W-:Y:S01]  /*10f10*/  FMUL.FTZ R39, R5.reuse, R40 ;  /* 0x0000002805277220 */ /* 0x040fe20000410000 */
[----:B------:R-:W-:Y:S02]  /*10f20*/  HADD2.F32 R45, -RZ, R45.H1_H1 ;  /* 0x3000002dff2d7230 */ /* 0x000fe40000004100 */
[-C--:B------:R-:W-:Y:S01]  /*10f30*/  FMUL.FTZ R5, R5, R15.reuse ;  /* 0x0000000f05057220 */ /* 0x080fe20000410000 */
[----:B------:R-:W-:Y:S02]  /*10f40*/  HADD2.F32 R6, -RZ, R37.H1_H1 ;  /* 0x30000025ff067230 */ /* 0x000fe40000004100 */
[----:B------:R-:W-:Y:S01]  /*10f50*/  FFMA.FTZ R50, R36, R15, -R39 ;  /* 0x0000000f24327223 */ /* 0x000fe20000010827 */
[----:B------:R-:W-:-:S02]  /*10f60*/  HADD2.F32 R41, -RZ, R41.H1_H1 ;  /* 0x30000029ff297230 */ /* 0x000fc40000004100 */
[----:B------:R-:W-:Y:S01]  /*10f70*/  FFMA.FTZ R51, R36, R40, R5 ;  /* 0x0000002824337223 */ /* 0x000fe20000010005 */
[----:B------:R-:W-:Y:S02]  /*10f80*/  HADD2.F32 R37, -RZ, R37.H0_H0 ;  /* 0x20000025ff257230 */ /* 0x000fe40000004100 */
[C---:B------:R-:W-:Y:S01]  /*10f90*/  FMUL.FTZ R42, R6.reuse, R45 ;  /* 0x0000002d062a7220 */ /* 0x040fe20000410000 */
[----:B------:R-:W-:Y:S01]  /*10fa0*/  F2FP.F16.E4M3.UNPACK_B R5, R43 ;  /* 0x0000002bff05723e */ /* 0x000fe200020006ff */
[-C--:B------:R-:W-:Y:S01]  /*10fb0*/  FMUL.FTZ R36, R6, R41.reuse ;  /* 0x0000002906247220 */ /* 0x080fe20000410000 */
[----:B------:R-:W-:Y:S01]  /*10fc0*/  F2FP.F16.E4M3.UNPACK_B R4, R4.H1 ;  /* 0x00000004ff04723e */ /* 0x000fe200030006ff */
[C---:B------:R-:W-:Y:S01]  /*10fd0*/  FFMA.FTZ R52, R37.reuse, R41, -R42 ;  /* 0x0000002925347223 */ /* 0x040fe2000001082a */
[-C--:B------:R-:W-:Y:S01]  /*10fe0*/  F2FP.F16.E4M3.UNPACK_B R15, R38.reuse ;  /* 0x00000026ff0f723e */ /* 0x080fe200020006ff */
[----:B------:R-:W-:Y:S01]  /*10ff0*/  FFMA.FTZ R45, R37, R45, R36 ;  /* 0x0000002d252d7223 */ /* 0x000fe20000010024 */
[--C-:B------:R-:W-:Y:S01]  /*11000*/  HADD2.F32 R39, -RZ, R5.reuse.H1_H1 ;  /* 0x30000005ff277230 */ /* 0x100fe20000004100 */
[----:B------:R-:W-:Y:S01]  /*11010*/  F2FP.F16.E4M3.UNPACK_B R38, R38.H1 ;  /* 0x00000026ff26723e */ /* 0x000fe200030006ff */
[----:B------:R-:W-:Y:S01]  /*11020*/  HADD2.F32 R37, -RZ, R5.H0_H0 ;  /* 0x20000005ff257230 */ /* 0x000fe20000004100 */
[----:B------:R-:W-:Y:S01]  /*11030*/  F2FP.F16.E4M3.UNPACK_B R43, R43.H1 ;  /* 0x0000002bff2b723e */ /* 0x000fe200030006ff */
[----:B------:R-:W-:-:S02]  /*11040*/  HADD2.F32 R6, -RZ, R4.H1_H1 ;  /* 0x30000004ff067230 */ /* 0x000fc40000004100 */
[----:B------:R-:W-:Y:S02]  /*11050*/  HADD2.F32 R36, -RZ, R15.H1_H1 ;  /* 0x3000000fff247230 */ /* 0x000fe40000004100 */
[----:B------:R-:W-:Y:S02]  /*11060*/  HADD2.F32 R5, -RZ, R4.H0_H0 ;  /* 0x20000004ff057230 */ /* 0x000fe40000004100 */
[C---:B------:R-:W-:Y:S01]  /*11070*/  FMUL.FTZ R40, R6.reuse, R39 ;  /* 0x0000002706287220 */ /* 0x040fe20000410000 */
[----:B------:R-:W-:Y:S02]  /*11080*/  HADD2.F32 R4, -RZ, R3.H1_H1 ;  /* 0x30000003ff047230 */ /* 0x000fe40000004100 */
[-C--:B------:R-:W-:Y:S01]  /*11090*/  FMUL.FTZ R42, R6, R36.reuse ;  /* 0x00000024062a7220 */ /* 0x080fe20000410000 */
[----:B------:R-:W-:Y:S02]  /*110a0*/  HADD2.F32 R15, -RZ, R15.H0_H0 ;  /* 0x2000000fff0f7230 */ /* 0x000fe40000004100 */
[----:B------:R-:W-:Y:S01]  /*110b0*/  FFMA.FTZ R40, R5, R36, -R40 ;  /* 0x0000002405287223 */ /* 0x000fe20000010828 */
[----:B------:R-:W-:-:S02]  /*110c0*/  HADD2.F32 R3, -RZ, R3.H0_H0 ;  /* 0x20000003ff037230 */ /* 0x000fc40000004100 */
[C---:B------:R-:W-:Y:S01]  /*110d0*/  FMUL.FTZ R6, R4.reuse, R37 ;  /* 0x0000002504067220 */ /* 0x040fe20000410000 */
[----:B------:R-:W-:Y:S01]  /*110e0*/  FFMA.FTZ R39, R5, R39, R42 ;  /* 0x0000002705277223 */ /* 0x000fe2000001002a */
[-C--:B------:R-:W-:Y:S01]  /*110f0*/  FMUL.FTZ R4, R4, R15.reuse ;  /* 0x0000000f04047220 */ /* 0x080fe20000410000 */
[----:B------:R-:W-:Y:S02]  /*11100*/  HADD2.F32 R5, -RZ, R38.H1_H1 ;  /* 0x30000026ff057230 */ /* 0x000fe40000004100 */
[C---:B------:R-:W-:Y:S01]  /*11110*/  FFMA.FTZ R36, R3.reuse, R15, -R6 ;  /* 0x0000000f03247223 */ /* 0x040fe20000010806 */
[--C-:B------:R-:W-:Y:S02]  /*11120*/  HADD2.F32 R15, -RZ, R43.reuse.H1_H1 ;  /* 0x3000002bff0f7230 */ /* 0x100fe40000004100 */
[----:B------:R-:W-:Y:S01]  /*11130*/  FFMA.FTZ R37, R3, R37, R4 ;  /* 0x0000002503257223 */ /* 0x000fe20000010004 */
[----:B------:R-:W-:Y:S02]  /*11140*/  HADD2.F32 R4, -RZ, R14.H1_H1 ;  /* 0x3000000eff047230 */ /* 0x000fe40000004100 */
[----:B------:R-:W-:-:S02]  /*11150*/  HADD2.F32 R6, -RZ, R43.H0_H0 ;  /* 0x2000002bff067230 */ /* 0x000fc40000004100 */
[--C-:B------:R-:W-:Y:S02]  /*11160*/  HADD2.F32 R3, -RZ, R7.reuse.H1_H1 ;  /* 0x30000007ff037230 */ /* 0x100fe40000004100 */
[C---:B------:R-:W-:Y:S01]  /*11170*/  FMUL.FTZ R41, R4.reuse, R15 ;  /* 0x0000000f04297220 */ /* 0x040fe20000410000 */
[----:B------:R-:W-:Y:S02]  /*11180*/  HADD2.F32 R38, -RZ, R38.H0_H0 ;  /* 0x20000026ff267230 */ /* 0x000fe40000004100 */
[-C--:B------:R-:W-:Y:S01]  /*11190*/  FMUL.FTZ R42, R4, R5.reuse ;  /* 0x00000005042a7220 */ /* 0x080fe20000410000 */
[----:B------:R-:W-:Y:S02]  /*111a0*/  HADD2.F32 R14, -RZ, R14.H0_H0 ;  /* 0x2000000eff0e7230 */ /* 0x000fe40000004100 */
[C---:B------:R-:W-:Y:S01]  /*111b0*/  FMUL.FTZ R4, R3.reuse, R6 ;  /* 0x0000000603047220 */ /* 0x040fe20000410000 */
[----:B------:R-:W-:Y:S02]  /*111c0*/  HADD2.F32 R7, -RZ, R7.H0_H0 ;  /* 0x20000007ff077230 */ /* 0x000fe40000004100 */
[-C--:B------:R-:W-:Y:S01]  /*111d0*/  FMUL.FTZ R3, R3, R38.reuse ;  /* 0x0000002603037220 */ /* 0x080fe20000410000 */
[C---:B------:R-:W-:Y:S01]  /*111e0*/  FFMA.FTZ R41, R14.reuse, R5, -R41 ;  /* 0x000000050e297223 */ /* 0x040fe20000010829 */
[----:B------:R-:W-:Y:S01]  /*111f0*/  FFMA.FTZ R42, R14, R15, R42 ;  /* 0x0000000f0e2a7223 */ /* 0x000fe2000001002a */
[C---:B------:R-:W-:Y:S01]  /*11200*/  FFMA.FTZ R5, R7.reuse, R38, -R4 ;  /* 0x0000002607057223 */ /* 0x040fe20000010804 */
[----:B------:R-:W-:Y:S01]  /*11210*/  FFMA.FTZ R14, R7, R6, R3 ;  /* 0x00000006070e7223 */ /* 0x000fe20000010003 */
[----:B------:R-:W-:-:S02]  /*11220*/  F2FP.SATFINITE.E4M3.F32.PACK_AB_MERGE_C R6, R49, R48, RZ ;  /* 0x000000303106723e */ /* 0x000fc400048070ff */
[----:B------:R-:W-:Y:S02]  /*11230*/  F2FP.SATFINITE.E4M3.F32.PACK_AB_MERGE_C R7, R45, R52, RZ ;  /* 0x000000342d07723e */ /* 0x000fe400048070ff */
[----:B------:R-:W-:Y:S02]  /*11240*/  F2FP.SATFINITE.E4M3.F32.PACK_AB_MERGE_C R4, R39, R40, RZ ;  /* 0x000000282704723e */ /* 0x000fe400048070ff */
[----:B------:R-:W-:Y:S02]  /*11250*/  F2FP.SATFINITE.E4M3.F32.PACK_AB_MERGE_C R41, R42, R41, RZ ;  /* 0x000000292a29723e */ /* 0x000fe400048070ff */
[----:B------:R-:W-:Y:S02]  /*11260*/  F2FP.SATFINITE.E4M3.F32.PACK_AB_MERGE_C R6, R47, R46, R6 ;  /* 0x0000002e2f06723e */ /* 0x000fe40004807006 */
[----:B------:R-:W-:Y:S02]  /*11270*/  F2FP.SATFINITE.E4M3.F32.PACK_AB_MERGE_C R7, R51, R50, R7 ;  /* 0x000000323307723e */ /* 0x000fe40004807007 */
[----:B------:R-:W-:-:S02]  /*11280*/  F2FP.SATFINITE.E4M3.F32.PACK_AB_MERGE_C R4, R37, R36, R4 ;  /* 0x000000242504723e */ /* 0x000fc40004807004 */
[----:B------:R-:W-:-:S05]  /*11290*/  F2FP.SATFINITE.E4M3.F32.PACK_AB_MERGE_C R5, R14, R5, R41 ;  /* 0x000000050e05723e */ /* 0x000fca0004807029 */
[----:B------:R2:W-:Y:S02]  /*112a0*/  STS.128 [R0+0x14400], R4 ;  /* 0x0144000400007388 */ /* 0x0005e40000000c00 */
.L_x_598:
[----:B------:R-:W-:Y:S05]  /*112b0*/  BSYNC B1 ;  /* 0x0000000000017941 */ /* 0x000fea0003800000 */
.L_x_597:
[----:B------:R-:W-:Y:S04]  /*112c0*/  BSSY B1, `(.L_x_599) ;  /* 0x000007c000017945 */ /* 0x000fe80003800000 */
[----:B------:R-:W-:Y:S05]  /*112d0*/  @P1 BRA `(.L_x_600) ;  /* 0x0000000400e81947 */ /* 0x000fea0003800000 */
[----:B012---:R-:W0:Y:S01]  /*112e0*/  LDS.128 R4, [R220] ;  /* 0x00000000dc047984 */ /* 0x007e220000000c00 */
[----:B-----5:R-:W-:Y:S02]  /*112f0*/  SHF.R.U32.HI R15, RZ, 0x8, R33 ;  /* 0x00000008ff0f7819 */ /* 0x020fe40000011621 */
[----:B------:R-:W-:Y:S02]  /*11300*/  SHF.R.U32.HI R40, RZ, 0x8, R35 ;  /* 0x00000008ff287819 */ /* 0x000fe40000011623 */
[----:B------:R-:W-:Y:S02]  /*11310*/  SHF.R.U32.HI R37, RZ, 0x8, R34 ;  /* 0x00000008ff257819 */ /* 0x000fe40000011622 */
[----:B------:R-:W-:Y:S02]  /*11320*/  LOP3.LUT R36, R33, 0xff, RZ, 0xc0, !PT ;  /* 0x000000ff21247812 */ /* 0x000fe400078ec0ff */
[----:B------:R-:W-:Y:S02]  /*11330*/  LOP3.LUT R41, R35, 0xff, RZ, 0xc0, !PT ;  /* 0x000000ff23297812 */ /* 0x000fe400078ec0ff */
[----:B------:R-:W-:-:S02]  /*11340*/  LOP3.LUT R15, R15, 0xff, RZ, 0xc0, !PT ;  /* 0x000000ff0f0f7812 */ /* 0x000fc400078ec0ff */
[----:B------:R-:W-:Y:S02]  /*11350*/  LOP3.LUT R40, R40, 0xff, RZ, 0xc0, !PT ;  /* 0x000000ff28287812 */ /* 0x000fe400078ec0ff */
[----:B------:R-:W-:Y:S02]  /*11360*/  SHF.R.U32.HI R3, RZ, 0x8, R32 ;  /* 0x00000008ff037819 */ /* 0x000fe40000011620 */
[----:B------:R-:W-:Y:S02]  /*11370*/  LOP3.LUT R38, R37, 0xff, RZ, 0xc0, !PT ;  /* 0x000000ff25267812 */ /* 0x000fe400078ec0ff */
[----:B------:R-:W-:Y:S02]  /*11380*/  PRMT R37, R15, 0x7604, R36 ;  /* 0x000076040f257816 */ /* 0x000fe40000000024 */
[----:B------:R-:W-:Y:S02]  /*11390*/  PRMT R41, R40, 0x7604, R41 ;  /* 0x0000760428297816 */ /* 0x000fe40000000029 */
[----:B------:R-:W-:-:S02]  /*113a0*/  SHF.R.U32.HI R36, RZ, 0x10, R33 ;  /* 0x00000010ff247819 */ /* 0x000fc40000011621 */
[----:B------:R-:W-:Y:S02]  /*113b0*/  SHF.R.U32.HI R40, RZ, 0x10, R35 ;  /* 0x00000010ff287819 */ /* 0x000fe40000011623 */
[----:B---3--:R-:W-:Y:S02]  /*113c0*/  LOP3.LUT R14, R32, 0xff, RZ, 0xc0, !PT ;  /* 0x000000ff200e7812 */ /* 0x008fe400078ec0ff */
[----:B------:R-:W-:Y:S02]  /*113d0*/  LOP3.LUT R39, R34, 0xff, RZ, 0xc0, !PT ;  /* 0x000000ff22277812 */ /* 0x000fe400078ec0ff */
[----:B------:R-:W-:Y:S02]  /*113e0*/  LOP3.LUT R3, R3, 0xff, RZ, 0xc0, !PT ;  /* 0x000000ff03037812 */ /* 0x000fe400078ec0ff */
[----:B------:R-:W-:Y:S02]  /*113f0*/  SHF.R.U32.HI R15, RZ, 0x10, R34 ;  /* 0x00000010ff0f7819 */ /* 0x000fe40000011622 */
[----:B------:R-:W-:-:S02]  /*11400*/  LOP3.LUT R36, R36, 0xff, RZ, 0xc0, !PT ;  /* 0x000000ff24247812 */ /* 0x000fc400078ec0ff */
[----:B------:R-:W-:Y:S02]  /*11410*/  LOP3.LUT R40, R40, 0xff, RZ, 0xc0, !PT ;  /* 0x000000ff28287812 */ /* 0x000fe400078ec0ff */
[----:B------:R-:W-:Y:S02]  /*11420*/  PRMT R14, R3, 0x7604, R14 ;  /* 0x00007604030e7816 */ /* 0x000fe4000000000e */
[----:B------:R-:W-:Y:S02]  /*11430*/  PRMT R39, R38, 0x7604, R39 ;  /* 0x0000760426277816 */ /* 0x000fe40000000027 */
[----:B------:R-:W-:Y:S02]  /*11440*/  SHF.R.U32.HI R3, RZ, 0x10, R32 ;  /* 0x00000010ff037819 */ /* 0x000fe40000011620 */
[----:B------:R-:W-:Y:S02]  /*11450*/  LOP3.LUT R38, R15, 0xff, RZ, 0xc0, !PT ;  /* 0x000000ff0f267812 */ /* 0x000fe400078ec0ff */
[----:B------:R-:W-:-:S02]  /*11460*/  PRMT R37, R36, 0x7054, R37 ;  /* 0x0000705424257816 */ /* 0x000fc40000000025 */
[----:B------:R-:W-:Y:S02]  /*11470*/  PRMT R41, R40, 0x7054, R41 ;  /* 0x0000705428297816 */ /* 0x000fe40000000029 */
[----:B------:R-:W-:Y:S02]  /*11480*/  LOP3.LUT R3, R3, 0xff, RZ, 0xc0, !PT ;  /* 0x000000ff03037812 */ /* 0x000fe400078ec0ff */
[----:B------:R-:W-:Y:S02]  /*11490*/  PRMT R39, R38, 0x7054, R39 ;  /* 0x0000705426277816 */ /* 0x000fe40000000027 */
[----:B------:R-:W-:Y:S02]  /*114a0*/  LOP3.LUT R41, R41, 0xff000000, R35, 0xf8, !PT ;  /* 0xff00000029297812 */ /* 0x000fe400078ef823 */
[----:B------:R-:W-:Y:S02]  /*114b0*/  LOP3.LUT R37, R37, 0xff000000, R33, 0xf8, !PT ;  /* 0xff00000025257812 */ /* 0x000fe400078ef821 */
[----:B------:R-:W-:-:S02]  /*114c0*/  PRMT R15, R3, 0x7054, R14 ;  /* 0x00007054030f7816 */ /* 0x000fc4000000000e */
[----:B------:R-:W-:Y:S02]  /*114d0*/  LOP3.LUT R39, R39, 0xff000000, R34, 0xf8, !PT ;  /* 0xff00000027277812 */ /* 0x000fe400078ef822 */
[-C--:B0-----:R-:W-:Y:S02]  /*114e0*/  F2FP.F16.E4M3.UNPACK_B R3, R6.reuse.H1 ;  /* 0x00000006ff03723e */ /* 0x081fe400030006ff */
[----:B------:R-:W-:Y:S02]  /*114f0*/  F2FP.F16.E4M3.UNPACK_B R38, R41 ;  /* 0x00000029ff26723e */ /* 0x000fe400020006ff */
[----:B------:R-:W-:Y:S01]  /*11500*/  F2FP.F16.E4M3.UNPACK_B R34, R37 ;  /* 0x00000025ff22723e */ /* 0x000fe200020006ff */
[--C-:B------:R-:W-:Y:S01]  /*11510*/  HADD2.F32 R14, -RZ, R3.reuse.H1_H1 ;  /* 0x30000003ff0e7230 */ /* 0x100fe20000004100 */
[----:B------:R-:W-:Y:S01]  /*11520*/  F2FP.F16.E4M3.UNPACK_B R6, R6 ;  /* 0x00000006ff06723e */ /* 0x000fe200020006ff */
[----:B------:R-:W-:Y:S01]  /*11530*/  HADD2.F32 R40, -RZ, R38.H1_H1 ;  /* 0x30000026ff287230 */ /* 0x000fe20000004100 */
[----:B------:R-:W-:Y:S01]  /*11540*/  LOP3.LUT R36, R15, 0xff000000, R32, 0xf8, !PT ;  /* 0xff0000000f247812 */ /* 0x000fe200078ef820 */
[----:B------:R-:W-:Y:S01]  /*11550*/  HADD2.F32 R35, -RZ, R34.H1_H1 ;  /* 0x30000022ff237230 */ /* 0x000fe20000004100 */
[-C--:B------:R-:W-:Y:S01]  /*11560*/  F2FP.F16.E4M3.UNPACK_B R32, R7.reuse ;  /* 0x00000007ff20723e */ /* 0x080fe200020006ff */
[----:B------:R-:W-:Y:S01]  /*11570*/  HADD2.F32 R15, -RZ, R3.H0_H0 ;  /* 0x20000003ff0f7230 */ /* 0x000fe20000004100 */
[----:B------:R-:W-:Y:S01]  /*11580*/  F2FP.F16.E4M3.UNPACK_B R33, R7.H1 ;  /* 0x00000007ff21723e */ /* 0x000fe200030006ff */
[C---:B------:R-:W-:Y:S01]  /*11590*/  FMUL.FTZ R42, R14.reuse, R40 ;  /* 0x000000280e2a7220 */ /* 0x040fe20000410000 */
[----:B------:R-:W-:Y:S01]  /*115a0*/  FMUL.FTZ R43, R14, R35 ;  /* 0x000000230e2b7220 */ /* 0x000fe20000410000 */
[-C--:B------:R-:W-:Y:S01]  /*115b0*/  F2FP.F16.E4M3.UNPACK_B R7, R5.reuse ;  /* 0x00000005ff07723e */ /* 0x080fe200020006ff */
[----:B------:R-:W-:Y:S01]  /*115c0*/  HADD2.F32 R38, -RZ, R38.H0_H0 ;  /* 0x20000026ff267230 */ /* 0x000fe20000004100 */
[----:B------:R-:W-:Y:S01]  /*115d0*/  F2FP.F16.E4M3.UNPACK_B R14, R5.H1 ;  /* 0x00000005ff0e723e */ /* 0x000fe200030006ff */
[----:B------:R-:W-:-:S02]  /*115e0*/  HADD2.F32 R5, -RZ, R6.H1_H1 ;  /* 0x30000006ff057230 */ /* 0x000fc40000004100 */
[C---:B------:R-:W-:Y:S01]  /*115f0*/  FFMA.FTZ R45, R15.reuse, R35, -R42 ;  /* 0x000000230f2d7223 */ /* 0x040fe2000001082a */
[----:B------:R-:W-:Y:S02]  /*11600*/  HADD2.F32 R34, -RZ, R34.H0_H0 ;  /* 0x20000022ff227230 */ /* 0x000fe40000004100 */
        /* <DEDUP_REMOVED lines=70> */
[----:B------:R4:W-:Y:S02]  /*11a70*/  STS.128 [R220], R4 ;  /* 0x00000004dc007388 */ /* 0x0009e40000000c00 */
.L_x_600:
[----:B------:R-:W-:Y:S05]  /*11a80*/  BSYNC B1 ;  /* 0x0000000000017941 */ /* 0x000fea0003800000 */
.L_x_599:
[----:B------:R-:W-:Y:S04]  /*11a90*/  BSSY B1, `(.L_x_601) ;  /* 0x0000078000017945 */ /* 0x000fe80003800000 */
[----:B------:R-:W-:Y:S05]  /*11aa0*/  @P2 BRA `(.L_x_602) ;  /* 0x0000000400d82947 */ /* 0x000fea0003800000 */
[----:B012-4-:R-:W0:Y:S01]  /*11ab0*/  LDS.128 R4, [R0+0x16400] ;  /* 0x0164000000047984 */ /* 0x017e220000000c00 */
[----:B---3-5:R-:W-:Y:S02]  /*11ac0*/  SHF.R.U32.HI R14, RZ, 0x8, R30 ;  /* 0x00000008ff0e7819 */ /* 0x028fe4000001161e */
[----:B------:R-:W-:Y:S02]  /*11ad0*/  SHF.R.U32.HI R32, RZ, 0x8, R31 ;  /* 0x00000008ff207819 */ /* 0x000fe4000001161f */
[----:B------:R-:W-:Y:S02]  /*11ae0*/  LOP3.LUT R3, R30, 0xff, RZ, 0xc0, !PT ;  /* 0x000000ff1e037812 */ /* 0x000fe400078ec0ff */
[----:B------:R-:W-:Y:S02]  /*11af0*/  LOP3.LUT R14, R14, 0xff, RZ, 0xc0, !PT ;  /* 0x000000ff0e0e7812 */ /* 0x000fe400078ec0ff */
[----:B------:R-:W-:Y:S02]  /*11b00*/  SHF.R.U32.HI R35, RZ, 0x8, R29 ;  /* 0x00000008ff237819 */ /* 0x000fe4000001161d */
[----:B------:R-:W-:-:S02]  /*11b10*/  LOP3.LUT R15, R31, 0xff, RZ, 0xc0, !PT ;  /* 0x000000ff1f0f7812 */ /* 0x000fc400078ec0ff */
[----:B------:R-:W-:Y:S02]  /*11b20*/  LOP3.LUT R32, R32, 0xff, RZ, 0xc0, !PT ;  /* 0x000000ff20207812 */ /* 0x000fe400078ec0ff */
[----:B------:R-:W-:Y:S02]  /*11b30*/  PRMT R3, R14, 0x7604, R3 ;  /* 0x000076040e037816 */ /* 0x000fe40000000003 */
[----:B------:R-:W-:Y:S02]  /*11b40*/  SHF.R.U32.HI R37, RZ, 0x10, R29 ;  /* 0x00000010ff257819 */ /* 0x000fe4000001161d */
[----:B------:R-:W-:Y:S02]  /*11b50*/  SHF.R.U32.HI R14, RZ, 0x8, R28 ;  /* 0x00000008ff0e7819 */ /* 0x000fe4000001161c */
[----:B------:R-:W-:Y:S01]  /*11b60*/  SHF.R.U32.HI R36, RZ, 0x10, R31 ;  /* 0x00000010ff247819 */ /* 0x000fe2000001161f */
[----:B------:R-:W-:Y:S01]  /*11b70*/  IMAD.U32 R37, R37, 0x10000, RZ ;  /* 0x0001000025257824 */ /* 0x000fe200078e00ff */
[----:B------:R-:W-:-:S02]  /*11b80*/  LOP3.LUT R34, R29, 0xff, RZ, 0xc0, !PT ;  /* 0x000000ff1d227812 */ /* 0x000fc400078ec0ff */
[----:B------:R-:W-:Y:S02]  /*11b90*/  LOP3.LUT R35, R35, 0xff, RZ, 0xc0, !PT ;  /* 0x000000ff23237812 */ /* 0x000fe400078ec0ff */
[----:B------:R-:W-:Y:S02]  /*11ba0*/  PRMT R15, R32, 0x7604, R15 ;  /* 0x00007604200f7816 */ /* 0x000fe4000000000f */
[----:B------:R-:W-:Y:S02]  /*11bb0*/  LOP3.LUT R32, R28, 0xff, RZ, 0xc0, !PT ;  /* 0x000000ff1c207812 */ /* 0x000fe400078ec0ff */
[----:B------:R-:W-:Y:S02]  /*11bc0*/  LOP3.LUT R33, R14, 0xff, RZ, 0xc0, !PT ;  /* 0x000000ff0e217812 */ /* 0x000fe400078ec0ff */
[----:B------:R-:W-:Y:S02]  /*11bd0*/  SHF.L.U32 R14, R36, 0x10, RZ ;  /* 0x00000010240e7819 */ /* 0x000fe400000006ff */
[----:B------:R-:W-:-:S02]  /*11be0*/  PRMT R34, R35, 0x7604, R34 ;  /* 0x0000760423227816 */ /* 0x000fc40000000022 */
[----:B------:R-:W-:Y:S02]  /*11bf0*/  PRMT R35, R33, 0x7604, R32 ;  /* 0x0000760421237816 */ /* 0x000fe40000000020 */
[----:B------:R-:W-:Y:S02]  /*11c00*/  LOP3.LUT R33, R15, 0xff0000, R14, 0xf8, !PT ;  /* 0x00ff00000f217812 */ /* 0x000fe400078ef80e */
[----:B------:R-:W-:Y:S02]  /*11c10*/  LOP3.LUT R37, R34, 0xff0000, R37, 0xf8, !PT ;  /* 0x00ff000022257812 */ /* 0x000fe400078ef825 */
[----:B------:R-:W-:Y:S02]  /*11c20*/  LOP3.LUT R33, R33, 0xff000000, R31, 0xf8, !PT ;  /* 0xff00000021217812 */ /* 0x000fe400078ef81f */
[----:B------:R-:W-:Y:S02]  /*11c30*/  LOP3.LUT R37, R37, 0xff000000, R29, 0xf8, !PT ;  /* 0xff00000025257812 */ /* 0x000fe400078ef81d */
[----:B------:R-:W-:-:S02]  /*11c40*/  LOP3.LUT R15, R3, 0xff0000, R30, 0xf8, !PT ;  /* 0x00ff0000030f7812 */ /* 0x000fc400078ef81e */
[-C--:B0-----:R-:W-:Y:S02]  /*11c50*/  F2FP.F16.E4M3.UNPACK_B R3, R6.reuse.H1 ;  /* 0x00000006ff03723e */ /* 0x081fe400030006ff */
        /* <DEDUP_REMOVED lines=91> */
.L_x_602:
[----:B------:R-:W-:Y:S05]  /*12210*/  BSYNC B1 ;  /* 0x0000000000017941 */ /* 0x000fea0003800000 */
.L_x_601:
[----:B------:R-:W-:Y:S04]  /*12220*/  BSSY B1, `(.L_x_603) ;  /* 0x000007c000017945 */ /* 0x000fe80003800000 */
[----:B------:R-:W-:Y:S05]  /*12230*/  @P3 BRA `(.L_x_604) ;  /* 0x0000000400e83947 */ /* 0x000fea0003800000 */
[----:B012-4-:R-:W0:Y:S01]  /*12240*/  LDS.128 R4, [R220+0x2000] ;  /* 0x00200000dc047984 */ /* 0x017e220000000c00 */
        /* <DEDUP_REMOVED lines=16> */
[----:B------:R-:W-:Y:S02]  /*12350*/  LOP3.LUT R32, R32, 0xff, RZ, 0xc0, !PT ;  /* 0x000000ff20207812 */ /* 0x000fe400078ec0ff */
[----:B------:R-:W-:-:S02]  /*12360*/  LOP3.LUT R31, R24, 0xff, RZ, 0xc0, !PT ;  /* 0x000000ff181f7812 */ /* 0x000fc400078ec0ff */
[----:B------:R-:W-:Y:S02]  /*12370*/  PRMT R14, R3, 0x7604, R14 ;  /* 0x00007604030e7816 */ /* 0x000fe4000000000e */
[----:B------:R-:W-:Y:S02]  /*12380*/  SHF.R.U32.HI R3, RZ, 0x10, R26 ;  /* 0x00000010ff037819 */ /* 0x000fe4000001161a */
[----:B------:R-:W-:Y:S02]  /*12390*/  SHF.R.U32.HI R15, RZ, 0x10, R24 ;  /* 0x00000010ff0f7819 */ /* 0x000fe40000011618 */
[----:B------:R-:W-:Y:S02]  /*123a0*/  PRMT R29, R28, 0x7054, R29 ;  /* 0x000070541c1d7816 */ /* 0x000fe4000000001d */
[----:B------:R-:W-:Y:S02]  /*123b0*/  PRMT R33, R32, 0x7054, R33 ;  /* 0x0000705420217816 */ /* 0x000fe40000000021 */
[----:B------:R-:W-:-:S02]  /*123c0*/  PRMT R31, R30, 0x7604, R31 ;  /* 0x000076041e1f7816 */ /* 0x000fc4000000001f */
[----:B------:R-:W-:Y:S02]  /*123d0*/  LOP3.LUT R3, R3, 0xff, RZ, 0xc0, !PT ;  /* 0x000000ff03037812 */ /* 0x000fe400078ec0ff */
[----:B------:R-:W-:Y:S02]  /*123e0*/  LOP3.LUT R30, R15, 0xff, RZ, 0xc0, !PT ;  /* 0x000000ff0f1e7812 */ /* 0x000fe400078ec0ff */
[----:B------:R-:W-:Y:S02]  /*123f0*/  LOP3.LUT R33, R33, 0xff000000, R25, 0xf8, !PT ;  /* 0xff00000021217812 */ /* 0x000fe400078ef819 */
[----:B------:R-:W-:Y:S02]  /*12400*/  LOP3.LUT R29, R29, 0xff000000, R27, 0xf8, !PT ;  /* 0xff0000001d1d7812 */ /* 0x000fe400078ef81b */
[----:B------:R-:W-:Y:S02]  /*12410*/  PRMT R15, R3, 0x7054, R14 ;  /* 0x00007054030f7816 */ /* 0x000fe4000000000e */
[----:B------:R-:W-:-:S02]  /*12420*/  PRMT R31, R30, 0x7054, R31 ;  /* 0x000070541e1f7816 */ /* 0x000fc4000000001f */
[-C--:B0-----:R-:W-:Y:S02]  /*12430*/  F2FP.F16.E4M3.UNPACK_B R3, R6.reuse.H1 ;  /* 0x00000006ff03723e */ /* 0x081fe400030006ff */
[----:B------:R-:W-:Y:S02]  /*12440*/  F2FP.F16.E4M3.UNPACK_B R30, R33 ;  /* 0x00000021ff1e723e */ /* 0x000fe400020006ff */
[----:B------:R-:W-:Y:S01]  /*12450*/  F2FP.F16.E4M3.UNPACK_B R27, R29 ;  /* 0x0000001dff1b723e */ /* 0x000fe200020006ff */
[----:B------:R-:W-:Y:S01]  /*12460*/  HADD2.F32 R14, -RZ, R3.H1_H1 ;  /* 0x30000003ff0e7230 */ /* 0x000fe20000004100 */
[----:B------:R-:W-:Y:S01]  /*12470*/  F2FP.F16.E4M3.UNPACK_B R6, R6 ;  /* 0x00000006ff06723e */ /* 0x000fe200020006ff */
[--C-:B------:R-:W-:Y:S01]  /*12480*/  HADD2.F32 R32, -RZ, R30.reuse.H1_H1 ;  /* 0x3000001eff207230 */ /* 0x100fe20000004100 */
[----:B------:R-:W-:Y:S01]  /*12490*/  LOP3.LUT R31, R31, 0xff000000, R24, 0xf8, !PT ;  /* 0xff0000001f1f7812 */ /* 0x000fe200078ef818 */
[----:B------:R-:W-:Y:S01]  /*124a0*/  HADD2.F32 R28, -RZ, R27.H1_H1 ;  /* 0x3000001bff1c7230 */ /* 0x000fe20000004100 */
[----:B------:R-:W-:Y:S01]  /*124b0*/  LOP3.LUT R26, R15, 0xff000000, R26, 0xf8, !PT ;  /* 0xff0000000f1a7812 */ /* 0x000fe200078ef81a */
[----:B------:R-:W-:Y:S01]  /*124c0*/  HADD2.F32 R15, -RZ, R3.H0_H0 ;  /* 0x20000003ff0f7230 */ /* 0x000fe20000004100 */
[-C--:B------:R-:W-:Y:S01]  /*124d0*/  F2FP.F16.E4M3.UNPACK_B R24, R7.reuse ;  /* 0x00000007ff18723e */ /* 0x080fe200020006ff */
[C---:B------:R-:W-:Y:S01]  /*124e0*/  FMUL.FTZ R34, R14.reuse, R32 ;  /* 0x000000200e227220 */ /* 0x040fe20000410000 */
[----:B------:R-:W-:Y:S01]  /*124f0*/  F2FP.F16.E4M3.UNPACK_B R25, R7.H1 ;  /* 0x00000007ff19723e */ /* 0x000fe200030006ff */
        /* <DEDUP_REMOVED lines=78> */
.L_x_604:
[----:B------:R-:W-:Y:S05]  /*129e0*/  BSYNC B1 ;  /* 0x0000000000017941 */ /* 0x000fea0003800000 */
.L_x_603:
[----:B------:R-:W-:Y:S04]  /*129f0*/  BSSY B1, `(.L_x_605) ;  /* 0x0000078000017945 */ /* 0x000fe80003800000 */
[----:B------:R-:W-:Y:S05]  /*12a00*/  @P4 BRA `(.L_x_606) ;  /* 0x0000000400d84947 */ /* 0x000fea0003800000 */
[----:B012-4-:R-:W0:Y:S01]  /*12a10*/  LDS.128 R4, [R0+0x18400] ;  /* 0x0184000000047984 */ /* 0x017e220000000c00 */
        /* <DEDUP_REMOVED lines=25> */
[----:B------:R-:W-:-:S02]  /*12bb0*/  LOP3.LUT R15, R3, 0xff0000, R12, 0xf8, !PT ;  /* 0x00ff0000030f7812 */ /* 0x000fc400078ef80c */
[----:B------:R-:W-:Y:S02]  /*12bc0*/  LOP3.LUT R27, R27, 0xff000000, R20, 0xf8, !PT ;  /* 0xff0000001b1b7812 */ /* 0x000fe400078ef814 */
[-C--:B0-----:R-:W-:Y:S02]  /*12bd0*/  F2FP.F16.E4M3.UNPACK_B R3, R6.reuse.H1 ;  /* 0x00000006ff03723e */ /* 0x081fe400030006ff */
[----:B------:R-:W-:Y:S02]  /*12be0*/  F2FP.F16.E4M3.UNPACK_B R26, R29 ;  /* 0x0000001dff1a723e */ /* 0x000fe400020006ff */
[----:B------:R-:W-:Y:S01]  /*12bf0*/  F2FP.F16.E4M3.UNPACK_B R20, R25 ;  /* 0x00000019ff14723e */ /* 0x000fe200020006ff */
[--C-:B------:R-:W-:Y:S01]  /*12c00*/  HADD2.F32 R13, -RZ, R3.reuse.H0_H0 ;  /* 0x20000003ff0d7230 */ /* 0x100fe20000004100 */
[----:B------:R-:W-:Y:S01]  /*12c10*/  LOP3.LUT R24, R15, 0xff000000, R12, 0xf8, !PT ;  /* 0xff0000000f187812 */ /* 0x000fe200078ef80c */
[----:B------:R-:W-:Y:S01]  /*12c20*/  HADD2.F32 R12, -RZ, R3.H1_H1 ;  /* 0x30000003ff0c7230 */ /* 0x000fe20000004100 */
[----:B------:R-:W-:Y:S01]  /*12c30*/  F2FP.F16.E4M3.UNPACK_B R6, R6 ;  /* 0x00000006ff06723e */ /* 0x000fe200020006ff */
[----:B------:R-:W-:Y:S01]  /*12c40*/  HADD2.F32 R28, -RZ, R26.H1_H1 ;  /* 0x3000001aff1c7230 */ /* 0x000fe20000004100 */
[-C--:B------:R-:W-:Y:S01]  /*12c50*/  F2FP.F16.E4M3.UNPACK_B R14, R7.reuse ;  /* 0x00000007ff0e723e */ /* 0x080fe200020006ff */
[----:B------:R-:W-:Y:S01]  /*12c60*/  HADD2.F32 R21, -RZ, R20.H1_H1 ;  /* 0x30000014ff157230 */ /* 0x000fe20000004100 */
[----:B------:R-:W-:Y:S01]  /*12c70*/  F2FP.F16.E4M3.UNPACK_B R15, R7.H1 ;  /* 0x00000007ff0f723e */ /* 0x000fe200030006ff */
[----:B------:R-:W-:-:S02]  /*12c80*/  HADD2.F32 R26, -RZ, R26.H0_H0 ;  /* 0x2000001aff1a7230 */ /* 0x000fc40000004100 */
[CC--:B------:R-:W-:Y:S01]  /*12c90*/  FMUL.FTZ R30, R12.reuse, R28.reuse ;  /* 0x0000001c0c1e7220 */ /* 0x0c0fe20000410000 */
[----:B------:R-:W-:Y:S01]  /*12ca0*/  F2FP.F16.E4M3.UNPACK_B R7, R5 ;  /* 0x00000005ff07723e */ /* 0x000fe200020006ff */
[----:B------:R-:W-:Y:S01]  /*12cb0*/  FMUL.FTZ R31, R12, R21 ;  /* 0x000000150c1f7220 */ /* 0x000fe20000410000 */
[----:B------:R-:W-:Y:S01]  /*12cc0*/  F2FP.F16.E4M3.UNPACK_B R12, R5.H1 ;  /* 0x00000005ff0c723e */ /* 0x000fe200030006ff */
[----:B------:R-:W-:Y:S02]  /*12cd0*/  HADD2.F32 R5, -RZ, R6.H1_H1 ;  /* 0x30000006ff057230 */ /* 0x000fe40000004100 */
[C---:B------:R-:W-:Y:S01]  /*12ce0*/  FFMA.FTZ R32, R13.reuse, R21, -R30 ;  /* 0x000000150d207223 */ /* 0x040fe2000001081e */
[----:B------:R-:W-:Y:S02]  /*12cf0*/  HADD2.F32 R20, -RZ, R20.H0_H0 ;  /* 0x20000014ff147230 */ /* 0x000fe40000004100 */
[----:B------:R-:W-:Y:S01]  /*12d00*/  FFMA.FTZ R33, R13, R28, R31 ;  /* 0x0000001c0d217223 */ /* 0x000fe2000001001f */
[----:B------:R-:W-:Y:S01]  /*12d10*/  HADD2.F32 R6, -RZ, R6.H0_H0 ;  /* 0x20000006ff067230 */ /* 0x000fe20000004100 */
[----:B------:R-:W-:Y:S01]  /*12d20*/  F2FP.F16.E4M3.UNPACK_B R29, R29.H1 ;  /* 0x0000001dff1d723e */ /* 0x000fe200030006ff */
[C---:B------:R-:W-:Y:S01]  /*12d30*/  FMUL.FTZ R13, R5.reuse, R26 ;  /* 0x0000001a050d7220 */ /* 0x040fe20000410000 */
[----:B------:R-:W-:Y:S01]  /*12d40*/  F2FP.F16.E4M3.UNPACK_B R25, R25.H1 ;  /* 0x00000019ff19723e */ /* 0x000fe200030006ff */
[----:B------:R-:W-:Y:S01]  /*12d50*/  FMUL.FTZ R31, R5, R20 ;  /* 0x00000014051f7220 */ /* 0x000fe20000410000 */
[----:B------:R-:W-:-:S02]  /*12d60*/  HADD2.F32 R5, -RZ, R14.H1_H1 ;  /* 0x3000000eff057230 */ /* 0x000fc40000004100 */
[C---:B------:R-:W-:Y:S01]  /*12d70*/  FFMA.FTZ R30, R6.reuse, R20, -R13 ;  /* 0x00000014061e7223 */ /* 0x040fe2000001080d */
[----:B------:R-:W-:Y:S02]  /*12d80*/  HADD2.F32 R21, -RZ, R29.H0_H0 ;  /* 0x2000001dff157230 */ /* 0x000fe40000004100 */
[----:B------:R-:W-:Y:S01]  /*12d90*/  FFMA.FTZ R31, R6, R26, R31 ;  /* 0x0000001a061f7223 */ /* 0x000fe2000001001f */
[----:B------:R-:W-:Y:S01]  /*12da0*/  HADD2.F32 R13, -RZ, R25.H0_H0 ;  /* 0x20000019ff0d7230 */ /* 0x000fe20000004100 */
[----:B------:R-:W-:Y:S01]  /*12db0*/  F2FP.F16.E4M3.UNPACK_B R3, R4 ;  /* 0x00000004ff03723e */ /* 0x000fe200020006ff */
[----:B------:R-:W-:Y:S02]  /*12dc0*/  HADD2.F32 R14, -RZ, R14.H0_H0 ;  /* 0x2000000eff0e7230 */ /* 0x000fe40000004100 */
[C---:B------:R-:W-:Y:S01]  /*12dd0*/  FMUL.FTZ R35, R5.reuse, R21 ;  /* 0x0000001505237220 */ /* 0x040fe20000410000 */
[----:B------:R-:W-:Y:S02]  /*12de0*/  HADD2.F32 R29, -RZ, R29.H1_H1 ;  /* 0x3000001dff1d7230 */ /* 0x000fe40000004100 */
[----:B------:R-:W-:Y:S01]  /*12df0*/  FMUL.FTZ R5, R5, R13 ;  /* 0x0000000d05057220 */ /* 0x000fe20000410000 */
[----:B------:R-:W-:-:S02]  /*12e00*/  HADD2.F32 R6, -RZ, R15.H1_H1 ;  /* 0x3000000fff067230 */ /* 0x000fc40000004100 */
[C---:B------:R-:W-:Y:S01]  /*12e10*/  FFMA.FTZ R35, R14.reuse, R13, -R35 ;  /* 0x0000000d0e237223 */ /* 0x040fe20000010823 */
[----:B------:R-:W-:Y:S02]  /*12e20*/  HADD2.F32 R25, -RZ, R25.H1_H1 ;  /* 0x30000019ff197230 */ /* 0x000fe40000004100 */
        /* <DEDUP_REMOVED lines=52> */
.L_x_606:
[----:B------:R-:W-:Y:S05]  /*13170*/  BSYNC B1 ;  /* 0x0000000000017941 */ /* 0x000fea0003800000 */
.L_x_605:
[----:B------:R-:W-:Y:S05]  /*13180*/  @P5 BRA `(.L_x_596) ;  /* 0x0000003c00005947 */ /* 0x000fea0003800000 */
[----:B012-4-:R-:W0:Y:S01]  /*13190*/  LDS.128 R4, [R220+0x4000] ;  /* 0x00400000dc047984 */ /* 0x017e220000000c00 */
[----:B-----5:R-:W-:Y:S02]  /*131a0*/  SHF.R.U32.HI R12, RZ, 0x8, R11 ;  /* 0x00000008ff0c7819 */ /* 0x020fe4000001160b */
[----:B------:R-:W-:Y:S02]  /*131b0*/  SHF.R.U32.HI R20, RZ, 0x8, R9 ;  /* 0x00000008ff147819 */ /* 0x000fe40000011609 */
[----:B------:R-:W-:Y:S02]  /*131c0*/  LOP3.LUT R13, R11, 0xff, RZ, 0xc0, !PT ;  /* 0x000000ff0b0d7812 */ /* 0x000fe400078ec0ff */
[----:B------:R-:W-:Y:S02]  /*131d0*/  LOP3.LUT R21, R9, 0xff, RZ, 0xc0, !PT ;  /* 0x000000ff09157812 */ /* 0x000fe400078ec0ff */
[----:B------:R-:W-:Y:S02]  /*131e0*/  LOP3.LUT R12, R12, 0xff, RZ, 0xc0, !PT ;  /* 0x000000ff0c0c7812 */ /* 0x000fe400078ec0ff */
[----:B------:R-:W-:-:S02]  /*131f0*/  LOP3.LUT R20, R20, 0xff, RZ, 0xc0, !PT ;  /* 0x000000ff14147812 */ /* 0x000fc400078ec0ff */
[----:B------:R-:W-:Y:S02]  /*13200*/  SHF.R.U32.HI R0, RZ, 0x8, R10 ;  /* 0x00000008ff007819 */ /* 0x000fe4000001160a */
[----:B---3--:R-:W-:Y:S02]  /*13210*/  SHF.R.U32.HI R14, RZ, 0x8, R8 ;  /* 0x00000008ff0e7819 */ /* 0x008fe40000011608 */
[----:B------:R-:W-:Y:S02]  /*13220*/  PRMT R13, R12, 0x7604, R13 ;  /* 0x000076040c0d7816 */ /* 0x000fe4000000000d */
[----:B------:R-:W-:Y:S02]  /*13230*/  PRMT R21, R20, 0x7604, R21 ;  /* 0x0000760414157816 */ /* 0x000fe40000000015 */
[----:B------:R-:W-:Y:S02]  /*13240*/  SHF.R.U32.HI R12, RZ, 0x10, R11 ;  /* 0x00000010ff0c7819 */ /* 0x000fe4000001160b */
[----:B------:R-:W-:-:S02]  /*13250*/  SHF.R.U32.HI R20, RZ, 0x10, R9 ;  /* 0x00000010ff147819 */ /* 0x000fc40000011609 */
[----:B------:R-:W-:Y:S02]  /*13260*/  LOP3.LUT R3, R10, 0xff, RZ, 0xc0, !PT ;  /* 0x000000ff0a037812 */ /* 0x000fe400078ec0ff */
[----:B------:R-:W-:Y:S02]  /*13270*/  LOP3.LUT R15, R8, 0xff, RZ, 0xc0, !PT ;  /* 0x000000ff080f7812 */ /* 0x000fe400078ec0ff */
[----:B------:R-:W-:Y:S02]  /*13280*/  LOP3.LUT R0, R0, 0xff, RZ, 0xc0, !PT ;  /* 0x000000ff00007812 */ /* 0x000fe400078ec0ff */
[----:B------:R-:W-:Y:S02]  /*13290*/  LOP3.LUT R14, R14, 0xff, RZ, 0xc0, !PT ;  /* 0x000000ff0e0e7812 */ /* 0x000fe400078ec0ff */
[----:B------:R-:W-:Y:S02]  /*132a0*/  LOP3.LUT R12, R12, 0xff, RZ, 0xc0, !PT ;  /* 0x000000ff0c0c7812 */ /* 0x000fe400078ec0ff */
[----:B------:R-:W-:-:S02]  /*132b0*/  LOP3.LUT R20, R20, 0xff, RZ, 0xc0, !PT ;  /* 0x000000ff14147812 */ /* 0x000fc400078ec0ff */
[----:B------:R-:W-:Y:S02]  /*132c0*/  PRMT R3, R0, 0x7604, R3 ;  /* 0x0000760400037816 */ /* 0x000fe40000000003 */
[----:B------:R-:W-:Y:S02]  /*132d0*/  PRMT R15, R14, 0x7604, R15 ;  /* 0x000076040e0f7816 */ /* 0x000fe4000000000f */
[----:B------:R-:W-:Y:S02]  /*132e0*/  SHF.R.U32.HI R0, RZ, 0x10, R10 ;  /* 0x00000010ff007819 */ /* 0x000fe4000001160a */
[----:B------:R-:W-:Y:S02]  /*132f0*/  SHF.R.U32.HI R14, RZ, 0x10, R8 ;  /* 0x00000010ff0e7819 */ /* 0x000fe40000011608 */
        /* <DEDUP_REMOVED lines=12> */
[----:B------:R-:W-:Y:S01]  /*133c0*/  LOP3.LUT R12, R3, 0xff000000, R10, 0xf8, !PT ;  /* 0xff000000030c7812 */ /* 0x000fe200078ef80a */
[----:B------:R-:W-:Y:S01]  /*133d0*/  HADD2.F32 R25, -RZ, R24.H1_H1 ;  /* 0x30000018ff197230 */ /* 0x000fe20000004100 */
[----:B------:R-:W-:Y:S01]  /*133e0*/  LOP3.LUT R20, R15, 0xff000000, R8, 0xf8, !PT ;  /* 0xff0000000f147812 */ /* 0x000fe200078ef808 */
[----:B------:R-:W-:Y:S01]  /*133f0*/  HADD2.F32 R15, -RZ, R14.H1_H1 ;  /* 0x3000000eff0f7230 */ /* 0x000fe20000004100 */
[----:B------:R-:W-:Y:S01]  /*13400*/  F2FP.F16.E4M3.UNPACK_B R3, R6 ;  /* 0x00000006ff03723e */ /* 0x000fe200020006ff */
[----:B------:R-:W-:Y:S01]  /*13410*/  HADD2.F32 R8, -RZ, R0.H0_H0 ;  /* 0x20000000ff087230 */ /* 0x000fe20000004100 */
[----:B------:R-:W-:Y:S01]  /*13420*/  F2FP.F16.E4M3.UNPACK_B R10, R7 ;  /* 0x00000007ff0a723e */ /* 0x000fe200020006ff */
[C---:B------:R-:W-:Y:S01]  /*13430*/  FMUL.FTZ R27, R9.reuse, R25 ;  /* 0x00000019091b7220 */ /* 0x040fe20000410000 */
[----:B------:R-:W-:Y:S01]  /*13440*/  F2FP.F16.E4M3.UNPACK_B R11, R7.H1 ;  /* 0x00000007ff0b723e */ /* 0x000fe200030006ff */
[----:B------:R-:W-:Y:S01]  /*13450*/  FMUL.FTZ R26, R9, R15 ;  /* 0x0000000f091a7220 */ /* 0x000fe20000410000 */
[-C--:B------:R-:W-:Y:S01]  /*13460*/  F2FP.F16.E4M3.UNPACK_B R6, R5.reuse ;  /* 0x00000005ff06723e */ /* 0x080fe200020006ff */
[----:B------:R-:W-:Y:S01]  /*13470*/  HADD2.F32 R24, -RZ, R24.H0_H0 ;  /* 0x20000018ff187230 */ /* 0x000fe20000004100 */
[----:B------:R-:W-:Y:S01]  /*13480*/  F2FP.F16.E4M3.UNPACK_B R7, R5.H1 ;  /* 0x00000005ff07723e */ /* 0x000fe200030006ff */
[----:B------:R-:W-:Y:S01]  /*13490*/  HADD2.F32 R5, -RZ, R3.H1_H1 ;  /* 0x30000003ff057230 */ /* 0x000fe20000004100 */
[----:B------:R-:W-:Y:S01]  /*134a0*/  F2FP.F16.E4M3.UNPACK_B R21, R21.H1 ;  /* 0x00000015ff15723e */ /* 0x000fe200030006ff */
[----:B------:R-:W-:-:S02]  /*134b0*/  HADD2.F32 R14, -RZ, R14.H0_H0 ;  /* 0x2000000eff0e7230 */ /* 0x000fc40000004100 */
[C---:B------:R-:W-:Y:S01]  /*134c0*/  FFMA.FTZ R27, R8.reuse, R15, -R27 ;  /* 0x0000000f081b7223 */ /* 0x040fe2000001081b */
[----:B------:R-:W-:Y:S01]  /*134d0*/  FFMA.FTZ R26, R8, R25, R26 ;  /* 0x00000019081a7223 */ /* 0x000fe2000001001a */
[----:B------:R-:W-:Y:S01]  /*134e0*/  HADD2.F32 R3, -RZ, R3.H0_H0 ;  /* 0x20000003ff037230 */ /* 0x000fe20000004100 */
[----:B------:R-:W-:Y:S01]  /*134f0*/  F2FP.F16.E4M3.UNPACK_B R13, R13.H1 ;  /* 0x0000000dff0d723e */ /* 0x000fe200030006ff */
[C---:B------:R-:W-:Y:S01]  /*13500*/  FMUL.FTZ R8, R5.reuse, R24 ;  /* 0x0000001805087220 */ /* 0x040fe20000410000 */
[----:B------:R-:W-:Y:S01]  /*13510*/  FMUL.FTZ R15, R5, R14 ;  /* 0x0000000e050f7220 */ /* 0x000fe20000410000 */
[--C-:B------:R-:W-:Y:S01]  /*13520*/  HADD2.F32 R5, -RZ, R10.reuse.H1_H1 ;  /* 0x3000000aff057230 */ /* 0x100fe20000004100 */
[----:B------:R-:W-:Y:S01]  /*13530*/  F2FP.F16.E4M3.UNPACK_B R0, R4 ;  /* 0x00000004ff00723e */ /* 0x000fe200020006ff */
[----:B------:R-:W-:Y:S02]  /*13540*/  HADD2.F32 R9, -RZ, R21.H0_H0 ;  /* 0x20000015ff097230 */ /* 0x000fe40000004100 */
[C---:B------:R-:W-:Y:S01]  /*13550*/  FFMA.FTZ R25, R3.reuse, R14, -R8 ;  /* 0x0000000e03197223 */ /* 0x040fe20000010808 */
[----:B------:R-:W-:Y:S01]  /*13560*/  FFMA.FTZ R24, R3, R24, R15 ;  /* 0x0000001803187223 */ /* 0x000fe2000001000f */
[----:B------:R-:W-:Y:S01]  /*13570*/  HADD2.F32 R8, -RZ, R13.H0_H0 ;  /* 0x2000000dff087230 */ /* 0x000fe20000004100 */
[----:B------:R-:W-:Y:S01]  /*13580*/  F2FP.F16.E4M3.UNPACK_B R4, R4.H1 ;  /* 0x00000004ff04723e */ /* 0x000fe200030006ff */
[----:B------:R-:W-:-:S02]  /*13590*/  HADD2.F32 R10, -RZ, R10.H0_H0 ;  /* 0x2000000aff0a7230 */ /* 0x000fc40000004100 */
[CC--:B------:R-:W-:Y:S01]  /*135a0*/  FMUL.FTZ R15, R5.reuse, R9.reuse ;  /* 0x00000009050f7220 */ /* 0x0c0fe20000410000 */
[----:B------:R-:W-:Y:S02]  /*135b0*/  HADD2.F32 R14, -RZ, R21.H1_H1 ;  /* 0x30000015ff0e7230 */ /* 0x000fe40000004100 */
[-C--:B------:R-:W-:Y:S01]  /*135c0*/  FMUL.FTZ R5, R5, R8.reuse ;  /* 0x0000000805057220 */ /* 0x080fe20000410000 */
[----:B------:R-:W-:Y:S02]  /*135d0*/  HADD2.F32 R3, -RZ, R11.H1_H1 ;  /* 0x3000000bff037230 */ /* 0x000fe40000004100 */
[C---:B------:R-:W-:Y:S01]  /*135e0*/  FFMA.FTZ R21, R10.reuse, R8, -R15 ;  /* 0x000000080a157223 */ /* 0x040fe2000001080f */
[----:B------:R-:W-:Y:S02]  /*135f0*/  HADD2.F32 R8, -RZ, R13.H1_H1 ;  /* 0x3000000dff087230 */ /* 0x000fe40000004100 */
[----:B------:R-:W-:Y:S01]  /*13600*/  FFMA.FTZ R28, R10, R9, R5 ;  /* 0x000000090a1c7223 */ /* 0x000fe20000010005 */
[----:B------:R-:W-:-:S02]  /*13610*/  HADD2.F32 R11, -RZ, R11.H0_H0 ;  /* 0x2000000bff0b7230 */ /* 0x000fc40000004100 */
[C---:B------:R-:W-:Y:S01]  /*13620*/  FMUL.FTZ R30, R3.reuse, R14 ;  /* 0x0000000e031e7220 */ /* 0x040fe20000410000 */
[----:B------:R-:W-:Y:S01]  /*13630*/  F2FP.F16.E4M3.UNPACK_B R9, R20 ;  /* 0x00000014ff09723e */ /* 0x000fe200020006ff */
[-C--:B------:R-:W-:Y:S01]  /*13640*/  FMUL.FTZ R10, R3, R8.reuse ;  /* 0x00000008030a7220 */ /* 0x080fe20000410000 */
[----:B------:R-:W-:Y:S02]  /*13650*/  HADD2.F32 R5, -RZ, R4.H1_H1 ;  /* 0x30000004ff057230 */ /* 0x000fe40000004100 */
[C---:B------:R-:W-:Y:S01]  /*13660*/  FFMA.FTZ R30, R11.reuse, R8, -R30 ;  /* 0x000000080b1e7223 */ /* 0x040fe2000001081e */
[----:B------:R-:W-:Y:S01]  /*13670*/  F2FP.F16.E4M3.UNPACK_B R8, R12 ;  /* 0x0000000cff08723e */ /* 0x000fe200020006ff */
[----:B------:R-:W-:Y:S01]  /*13680*/  FFMA.FTZ R29, R11, R14, R10 ;  /* 0x0000000e0b1d7223 */ /* 0x000fe2000001000a */
[--C-:B------:R-:W-:Y:S01]  /*13690*/  HADD2.F32 R13, -RZ, R9.reuse.H1_H1 ;  /* 0x30000009ff0d7230 */ /* 0x100fe20000004100 */
[----:B------:R-:W-:Y:S01]  /*136a0*/  F2FP.F16.E4M3.UNPACK_B R12, R12.H1 ;  /* 0x0000000cff0c723e */ /* 0x000fe200030006ff */
[----:B------:R-:W-:Y:S01]  /*136b0*/  HADD2.F32 R10, -RZ, R9.H0_H0 ;  /* 0x20000009ff0a7230 */ /* 0x000fe20000004100 */
[----:B------:R-:W-:Y:S01]  /*136c0*/  F2FP.F16.E4M3.UNPACK_B R20, R20.H1 ;  /* 0x00000014ff14723e */ /* 0x000fe200030006ff */
[----:B------:R-:W-:-:S02]  /*136d0*/  HADD2.F32 R9, -RZ, R8.H1_H1 ;  /* 0x30000008ff097230 */ /* 0x000fc40000004100 */
[C---:B------:R-:W-:Y:S01]  /*136e0*/  FMUL.FTZ R11, R5.reuse, R13 ;  /* 0x0000000d050b7220 */ /* 0x040fe20000410000 */
[----:B------:R-:W-:Y:S02]  /*136f0*/  HADD2.F32 R3, -RZ, R0.H1_H1 ;  /* 0x30000000ff037230 */ /* 0x000fe40000004100 */
        /* <DEDUP_REMOVED lines=10> */
[----:B------:R-:W-:-:S02]  /*137a0*/  HADD2.F32 R4, -RZ, R12.H1_H1 ;  /* 0x3000000cff047230 */ /* 0x000fc40000004100 */
[--C-:B------:R-:W-:Y:S02]  /*137b0*/  HADD2.F32 R3, -RZ, R7.reuse.H1_H1 ;  /* 0x30000007ff037230 */ /* 0x100fe40000004100 */
[--C-:B------:R-:W-:Y:S02]  /*137c0*/  HADD2.F32 R8, -RZ, R20.reuse.H1_H1 ;  /* 0x30000014ff087230 */ /* 0x100fe40000004100 */
[----:B------:R-:W-:Y:S02]  /*137d0*/  HADD2.F32 R9, -RZ, R20.H0_H0 ;  /* 0x20000014ff097230 */ /* 0x000fe40000004100 */
[C---:B------:R-:W-:Y:S01]  /*137e0*/  FMUL.FTZ R13, R3.reuse, R4 ;  /* 0x00000004030d7220 */ /* 0x040fe20000410000 */
[----:B------:R-:W-:Y:S02]  /*137f0*/  HADD2.F32 R0, -RZ, R6.H1_H1 ;  /* 0x30000006ff007230 */ /* 0x000fe40000004100 */
[----:B------:R-:W-:Y:S02]  /*13800*/  HADD2.F32 R5, -RZ, R12.H0_H0 ;  /* 0x2000000cff057230 */ /* 0x000fe40000004100 */
[----:B------:R-:W-:Y:S01]  /*13810*/  FMUL.FTZ R12, R3, R8 ;  /* 0x00000008030c7220 */ /* 0x000fe20000410000 */
[----:B------:R-:W-:-:S02]  /*13820*/  HADD2.F32 R7, -RZ, R7.H0_H0 ;  /* 0x20000007ff077230 */ /* 0x000fc40000004100 */
[C---:B------:R-:W-:Y:S01]  /*13830*/  FMUL.FTZ R3, R0.reuse, R9 ;  /* 0x0000000900037220 */ /* 0x040fe20000410000 */
[----:B------:R-:W-:Y:S02]  /*13840*/  HADD2.F32 R6, -RZ, R6.H0_H0 ;  /* 0x20000006ff067230 */ /* 0x000fe40000004100 */
[-C--:B------:R-:W-:Y:S01]  /*13850*/  FMUL.FTZ R0, R0, R5.reuse ;  /* 0x0000000500007220 */ /* 0x080fe20000410000 */
[C---:B------:R-:W-:Y:S01]  /*13860*/  FFMA.FTZ R12, R7.reuse, R4, -R12 ;  /* 0x00000004070c7223 */ /* 0x040fe2000001080c */
[----:B------:R-:W-:Y:S01]  /*13870*/  FFMA.FTZ R13, R7, R8, R13 ;  /* 0x00000008070d7223 */ /* 0x000fe2000001000d */
[C---:B------:R-:W-:Y:S01]  /*13880*/  FFMA.FTZ R5, R6.reuse, R5, -R3 ;  /* 0x0000000506057223 */ /* 0x040fe20000010803 */
[----:B------:R-:W-:Y:S01]  /*13890*/  FFMA.FTZ R0, R6, R9, R0 ;  /* 0x0000000906007223 */ /* 0x000fe20000010000 */
[----:B------:R-:W-:Y:S02]  /*138a0*/  F2FP.SATFINITE.E4M3.F32.PACK_AB_MERGE_C R6, R26, R27, RZ ;  /* 0x0000001b1a06723e */ /* 0x000fe400048070ff */
[----:B------:R-:W-:-:S02]  /*138b0*/  F2FP.SATFINITE.E4M3.F32.PACK_AB_MERGE_C R7, R29, R30, RZ ;  /* 0x0000001e1d07723e */ /* 0x000fc400048070ff */
[----:B------:R-:W-:Y:S02]  /*138c0*/  F2FP.SATFINITE.E4M3.F32.PACK_AB_MERGE_C R4, R15, R14, RZ ;  /* 0x0000000e0f04723e */ /* 0x000fe400048070ff */
[----:B------:R-:W-:Y:S02]  /*138d0*/  F2FP.SATFINITE.E4M3.F32.PACK_AB_MERGE_C R12, R13, R12, RZ ;  /* 0x0000000c0d0c723e */ /* 0x000fe400048070ff */
[----:B------:R-:W-:Y:S02]  /*138e0*/  F2FP.SATFINITE.E4M3.F32.PACK_AB_MERGE_C R6, R24, R25, R6 ;  /* 0x000000191806723e */ /* 0x000fe40004807006 */
[----:B------:R-:W-:Y:S02]  /*138f0*/  F2FP.SATFINITE.E4M3.F32.PACK_AB_MERGE_C R7, R28, R21, R7 ;  /* 0x000000151c07723e */ /* 0x000fe40004807007 */
[----:B------:R-:W-:Y:S02]  /*13900*/  F2FP.SATFINITE.E4M3.F32.PACK_AB_MERGE_C R4, R10, R11, R4 ;  /* 0x0000000b0a04723e */ /* 0x000fe40004807004 */
[----:B------:R-:W-:-:S05]  /*13910*/  F2FP.SATFINITE.E4M3.F32.PACK_AB_MERGE_C R5, R0, R5, R12 ;  /* 0x000000050005723e */ /* 0x000fca000480700c */
[----:B------:R0:W-:Y:S01]  /*13920*/  STS.128 [R220+0x4000], R4 ;  /* 0x00400004dc007388 */ /* 0x0001e20000000c00 */
[----:B------:R-:W-:Y:S05]  /*13930*/  BRA `(.L_x_596) ;  /* 0x0000003400147947 */ /* 0x000fea0003800000 */
.L_x_590:
[----:B------:R-:W-:-:S03]  /*13940*/  UMOV UR4, 0xffffffff ;  /* 0xffffffff00047882 */ /* 0x000fc60000000000 */
[----:B------:R-:W-:Y:S05]  /*13950*/  BRA.DIV UR4, `(.L_x_607) ;  /* 0x0000015204387947 */ /* 0x000fea000b800000 */
[----:B------:R1:W2:Y:S04]  /*13960*/  SHFL.IDX PT, R3, R24, RZ, 0x1e1f ;  /* 0x001e1fff18037589 */ /* 0x0002a800000e0000 */
[----:B------:R1:W3:Y:S04]  /*13970*/  SHFL.IDX PT, R21, R144, RZ, 0x1e1f ;  /* 0x001e1fff90157589 */ /* 0x0002e800000e0000 */
[----:B------:R1:W4:Y:S04]  /*13980*/  SHFL.IDX PT, R0, R26, RZ, 0x1e1f ;  /* 0x001e1fff1a007589 */ /* 0x00032800000e0000 */
[----:B------:R1:W0:Y:S02]  /*13990*/  SHFL.IDX PT, R20, R27, RZ, 0x1e1f ;  /* 0x001e1fff1b147589 */ /* 0x00022400000e0000 */
.L_x_815:
[----:B------:R-:W-:Y:S01]  /*139a0*/  ULDC UR4, c[0x0][0x448] ;  /* 0x0001120000047ab9 */ /* 0x000fe20000000800 */
[----:B------:R-:W-:Y:S01]  /*139b0*/  BSSY B1, `(.L_x_608) ;  /* 0x0000039000017945 */ /* 0x000fe20003800000 */
[----:B------:R-:W-:Y:S01]  /*139c0*/  IMAD R157, R157, UR4, RZ ;  /* 0x000000049d9d7c24 */ /* 0x000fe2000f8e02ff */
[----:B------:R-:W-:Y:S02]  /*139d0*/  CS2R R4, SRZ ;  /* 0x0000000000047805 */ /* 0x000fe4000001ff00 */
[----:B------:R-:W-:Y:S02]  /*139e0*/  CS2R R6, SRZ ;  /* 0x0000000000067805 */ /* 0x000fe4000001ff00 */
[----:B------:R-:W-:Y:S02]  /*139f0*/  CS2R R10, SRZ ;  /* 0x00000000000a7805 */ /* 0x000fe4000001ff00 */
[----:B------:R-:W-:Y:S02]  /*13a00*/  CS2R R12, SRZ ;  /* 0x00000000000c7805 */ /* 0x000fe4000001ff00 */
[----:B------:R-:W-:-:S02]  /*13a10*/  ISETP.GE.AND P0, PT, R8, R157, PT ;  /* 0x0000009d0800720c */ /* 0x000fc40003f06270 */
[----:B------:R-:W-:Y:S02]  /*13a20*/  CS2R R8, SRZ ;  /* 0x0000000000087805 */ /* 0x000fe4000001ff00 */
[----:B------:R-:W-:Y:S02]  /*13a30*/  CS2R R14, SRZ ;  /* 0x00000000000e7805 */ /* 0x000fe4000001ff00 */
[----:B-1----:R-:W-:Y:S02]  /*13a40*/  CS2R R24, SRZ ;  /* 0x0000000000187805 */ /* 0x002fe4000001ff00 */
[----:B------:R-:W-:Y:S02]  /*13a50*/  CS2R R26, SRZ ;  /* 0x00000000001a7805 */ /* 0x000fe4000001ff00 */
[----:B------:R-:W-:Y:S02]  /*13a60*/  CS2R R28, SRZ ;  /* 0x00000000001c7805 */ /* 0x000fe4000001ff00 */
[----:B------:R-:W-:-:S02]  /*13a70*/  CS2R R30, SRZ ;  /* 0x00000000001e7805 */ /* 0x000fc4000001ff00 */
[----:B------:R-:W-:Y:S02]  /*13a80*/  CS2R R32, SRZ ;  /* 0x0000000000207805 */ /* 0x000fe4000001ff00 */
[----:B------:R-:W-:Y:S01]  /*13a90*/  CS2R R34, SRZ ;  /* 0x0000000000227805 */ /* 0x000fe2000001ff00 */
[----:B------:R-:W-:Y:S06]  /*13aa0*/  @P0 BRA `(.L_x_609) ;  /* 0x0000000000a40947 */ /* 0x000fec0003800000 */
[C---:B------:R-:W-:Y:S01]  /*13ab0*/  IADD3 R4, R18.reuse, 0x20, RZ ;  /* 0x0000002012047810 */ /* 0x040fe20007ffe0ff */
[----:B------:R-:W-:Y:S01]  /*13ac0*/  ULDC UR4, c[0x0][0x3f4] ;  /* 0x0000fd0000047ab9 */ /* 0x000fe20000000800 */
[C---:B------:R-:W-:Y:S01]  /*13ad0*/  VIADD R5, R18.reuse, 0x40 ;  /* 0x0000004012057836 */ /* 0x040fe20000000000 */
[----:B------:R-:W-:Y:S02]  /*13ae0*/  ISETP.GE.AND P2, PT, R18, UR4, PT ;  /* 0x0000000412007c0c */ /* 0x000fe4000bf46270 */
[----:B------:R-:W-:Y:S02]  /*13af0*/  CS2R R24, SRZ ;  /* 0x0000000000187805 */ /* 0x000fe4000001ff00 */
[----:B------:R-:W-:Y:S02]  /*13b00*/  ISETP.GE.AND P1, PT, R4, UR4, PT ;  /* 0x0000000404007c0c */ /* 0x000fe4000bf26270 */
[----:B------:R-:W-:Y:S02]  /*13b10*/  CS2R R26, SRZ ;  /* 0x00000000001a7805 */ /* 0x000fe4000001ff00 */
[----:B------:R-:W-:-:S02]  /*13b20*/  ISETP.GE.AND P0, PT, R5, UR4, PT ;  /* 0x0000000405007c0c */ /* 0x000fc4000bf06270 */
[----:B------:R-:W-:Y:S02]  /*13b30*/  CS2R R6, SRZ ;  /* 0x0000000000067805 */ /* 0x000fe4000001ff00 */
[----:B------:R-:W-:Y:S02]  /*13b40*/  CS2R R28, SRZ ;  /* 0x00000000001c7805 */ /* 0x000fe4000001ff00 */
[----:B------:R-:W-:Y:S02]  /*13b50*/  CS2R R30, SRZ ;  /* 0x00000000001e7805 */ /* 0x000fe4000001ff00 */
[----:B------:R-:W-:Y:S02]  /*13b60*/  @!P2 SHF.R.S32.HI R5, RZ, 0x1f, R18 ;  /* 0x0000001fff05a819 */ /* 0x000fe40000011412 */
[----:B---3--:R-:W-:Y:S01]  /*13b70*/  @!P2 IADD3 R38, P4, R18, R21, RZ ;  /* 0x000000151226a210 */ /* 0x008fe20007f9e0ff */
[----:B------:R-:W-:Y:S01]  /*13b80*/  @!P1 IMAD.SHL.U32 R42, R222, 0x10, RZ ;  /* 0x00000010de2a9824 */ /* 0x000fe200078e00ff */
[----:B--2---:R-:W-:Y:S01]  /*13b90*/  @!P2 IADD3 R36, P3, R18, R3, RZ ;  /* 0x000000031224a210 */ /* 0x004fe20007f7e0ff */
[----:B------:R-:W-:-:S02]  /*13ba0*/  @!P0 IMAD.SHL.U32 R48, R224, 0x10, RZ ;  /* 0x00000010e0308824 */ /* 0x000fc400078e00ff */
[----:B0-----:R-:W-:Y:S01]  /*13bb0*/  @!P2 IMAD.X R39, R20, 0x1, R5, P4 ;  /* 0x000000011427a824 */ /* 0x001fe200020e0605 */
[----:B----4-:R-:W-:Y:S02]  /*13bc0*/  @!P2 IADD3.X R37, R0, R5, RZ, P3, !PT ;  /* 0x000000050025a210 */ /* 0x010fe40001ffe4ff */
[----:B------:R-:W-:Y:S02]  /*13bd0*/  @!P1 SHF.R.S32.HI R5, RZ, 0x1f, R42 ;  /* 0x0000001fff059819 */ /* 0x000fe4000001142a */
[-C--:B------:R-:W-:Y:S02]  /*13be0*/  @!P1 IADD3 R40, P5, R3, R42.reuse, RZ ;  /* 0x0000002a03289210 */ /* 0x080fe40007fbe0ff */
[----:B------:R-:W-:Y:S02]  /*13bf0*/  CS2R R8, SRZ ;  /* 0x0000000000087805 */ /* 0x000fe4000001ff00 */
[----:B------:R-:W-:Y:S02]  /*13c00*/  @!P1 IADD3 R42, P4, R21, R42, RZ ;  /* 0x0000002a152a9210 */ /* 0x000fe40007f9e0ff */
[----:B------:R-:W-:-:S02]  /*13c10*/  CS2R R10, SRZ ;  /* 0x00000000000a7805 */ /* 0x000fc4000001ff00 */
[-C--:B------:R-:W-:Y:S01]  /*13c20*/  @!P0 IADD3 R46, P3, R3, R48.reuse, RZ ;  /* 0x00000030032e8210 */ /* 0x080fe20007f7e0ff */
[--C-:B------:R-:W-:Y:S01]  /*13c30*/  @!P1 IMAD.X R41, R0, 0x1, R5.reuse, P5 ;  /* 0x0000000100299824 */ /* 0x100fe200028e0605 */
[----:B------:R-:W-:Y:S01]  /*13c40*/  @!P0 SHF.R.S32.HI R3, RZ, 0x1f, R48 ;  /* 0x0000001fff038819 */ /* 0x000fe20000011430 */
[----:B------:R-:W-:Y:S01]  /*13c50*/  @!P1 IMAD.X R43, R20, 0x1, R5, P4 ;  /* 0x00000001142b9824 */ /* 0x000fe200020e0605 */
[----:B------:R-:W-:Y:S02]  /*13c60*/  @!P0 IADD3 R48, P5, R21, R48, RZ ;  /* 0x0000003015308210 */ /* 0x000fe40007fbe0ff */
[----:B------:R-:W-:Y:S02]  /*13c70*/  CS2R R4, SRZ ;  /* 0x0000000000047805 */ /* 0x000fe4000001ff00 */
[----:B------:R-:W-:Y:S02]  /*13c80*/  CS2R R32, SRZ ;  /* 0x0000000000207805 */ /* 0x000fe4000001ff00 */
[----:B------:R-:W-:-:S02]  /*13c90*/  CS2R R34, SRZ ;  /* 0x0000000000227805 */ /* 0x000fc4000001ff00 */
[----:B------:R-:W-:Y:S02]  /*13ca0*/  CS2R R12, SRZ ;  /* 0x00000000000c7805 */ /* 0x000fe4000001ff00 */
[----:B------:R-:W-:Y:S02]  /*13cb0*/  CS2R R14, SRZ ;  /* 0x00000000000e7805 */ /* 0x000fe4000001ff00 */
[----:B------:R-:W-:Y:S01]  /*13cc0*/  @!P0 IADD3.X R47, R0, R3, RZ, P3, !PT ;  /* 0x00000003002f8210 */ /* 0x000fe20001ffe4ff */
[----:B------:R-:W-:Y:S01]  /*13cd0*/  @!P0 IMAD.X R49, R20, 0x1, R3, P5 ;  /* 0x0000000114318824 */ /* 0x000fe200028e0603 */
[----:B------:R1:W5:Y:S04]  /*13ce0*/  @!P2 LD.E.128 R24, desc[UR54][R36.64] ;  /* 0x000000362418a980 */ /* 0x000368000c101d00 */
[----:B------:R1:W5:Y:S04]  /*13cf0*/  @!P2 LD.E.128 R4, desc[UR54][R38.64] ;  /* 0x000000362604a980 */ /* 0x000368000c101d00 */
[----:B------:R1:W5:Y:S04]  /*13d00*/  @!P1 LD.E.128 R28, desc[UR54][R40.64] ;  /* 0x00000036281c9980 */ /* 0x000368000c101d00 */
[----:B------:R1:W5:Y:S04]  /*13d10*/  @!P1 LD.E.128 R8, desc[UR54][R42.64] ;  /* 0x000000362a089980 */ /* 0x000368000c101d00 */
[----:B------:R1:W5:Y:S04]  /*13d20*/  @!P0 LD.E.128 R32, desc[UR54][R46.64] ;  /* 0x000000362e208980 */ /* 0x000368000c101d00 */
[----:B------:R1:W5:Y:S02]  /*13d30*/  @!P0 LD.E.128 R12, desc[UR54][R48.64] ;  /* 0x00000036300c8980 */ /* 0x000364000c101d00 */
.L_x_609:
[----:B------:R-:W-:Y:S05]  /*13d40*/  BSYNC B1 ;  /* 0x0000000000017941 */ /* 0x000fea0003800000 */
.L_x_608:
[----:B------:R-:W-:Y:S01]  /*13d50*/  ULEA.HI UR4, UR43, UR43, URZ, 0x1 ;  /* 0x0000002b2b047291 */ /* 0x000fe2000f8f083f */
[----:B----4-:R-:W-:Y:S01]  /*13d60*/  IMAD R0, R205, -0x80, R157 ;  /* 0xffffff80cd007824 */ /* 0x010fe200078e029d */
[----:B------:R-:W-:Y:S02]  /*13d70*/  BSSY B1, `(.L_x_610) ;  /* 0x0000009000017945 */ /* 0x000fe40003800000 */
[----:B------:R-:W-:Y:S02]  /*13d80*/  ULOP3.LUT UR4, UR4, 0xfffffffe, URZ, 0xc0, !UPT ;  /* 0xfffffffe04047892 */ /* 0x000fe4000f8ec03f */
[----:B--2---:R-:W-:Y:S02]  /*13d90*/  VIMNMX R3, R0, 0x80, PT ;  /* 0x0000008000037848 */ /* 0x004fe40003fe0100 */
[----:B------:R-:W-:Y:S02]  /*13da0*/  UIADD3 UR4, UR43, -UR4, URZ ;  /* 0x800000042b047290 */ /* 0x000fe4000fffe03f */
[----:B------:R-:W-:-:S04]  /*13db0*/  ISETP.GE.AND P1, PT, R168, R3, PT ;  /* 0x00000003a800720c */ /* 0x000fc80003f26270 */
[----:B---3--:R-:W-:-:S05]  /*13dc0*/  IMAD.U32 R21, RZ, RZ, UR4 ;  /* 0x00000004ff157e24 */ /* 0x008fca000f8e00ff */
[----:B------:R-:W-:-:S04]  /*13dd0*/  SHF.L.U32 R21, R21, 0x1f, RZ ;  /* 0x0000001f15157819 */ /* 0x000fc800000006ff */
[----:B------:R-:W2:Y:S02]  /*13de0*/  SYNCS.PHASECHK.TRANS64.TRYWAIT P0, [R16+URZ+0x29800], R21 ;  /* 0x02980015100075a7 */ /* 0x000ea4000800017f */
[----:B--2---:R-:W-:Y:S05]  /*13df0*/  @!P0 BRA `(.L_x_611) ;  /* 0x0000014c00848947 */ /* 0x004fea0003800000 */
.L_x_816:
[----:B------:R-:W-:Y:S05]  /*13e00*/  BSYNC B1 ;  /* 0x0000000000017941 */ /* 0x000fea0003800000 */
.L_x_610:
[----:B------:R-:W-:Y:S05]  /*13e10*/  @P1 BRA `(.L_x_596) ;  /* 0x0000002c00dc1947 */ /* 0x000fea0003800000 */
[----:B------:R-:W3:Y:S01]  /*13e20*/  LDC R3, c[0x0][0x3f4] ;  /* 0x0000fd00ff037b82 */ /* 0x000ee20000000800 */
[C---:B------:R-:W-:Y:S01]  /*13e30*/  VIADD R0, R18.reuse, 0x20 ;  /* 0x0000002012007836 */ /* 0x040fe20000000000 */
[C---:B0-----:R-:W-:Y:S01]  /*13e40*/  IADD3 R20, R18.reuse, 0x40, RZ ;  /* 0x0000004012147810 */ /* 0x041fe20007ffe0ff */
[----:B------:R-:W-:Y:S01]  /*13e50*/  BSSY B1, `(.L_x_612) ;  /* 0x00000fb000017945 */ /* 0x000fe20003800000 */
[-C--:B---3--:R-:W-:Y:S02]  /*13e60*/  ISETP.GE.AND P0, PT, R18, R3.reuse, PT ;  /* 0x000000031200720c */ /* 0x088fe40003f06270 */
[-C--:B------:R-:W-:Y:S02]  /*13e70*/  ISETP.GE.AND P1, PT, R0, R3.reuse, PT ;  /* 0x000000030000720c */ /* 0x080fe40003f26270 */
[----:B------:R-:W-:-:S09]  /*13e80*/  ISETP.GE.AND P2, PT, R20, R3, PT ;  /* 0x000000031400720c */ /* 0x000fd20003f46270 */
[----:B------:R-:W-:Y:S05]  /*13e90*/  @P0 BRA `(.L_x_613) ;  /* 0x0000000c00d80947 */ /* 0x000fea0003800000 */
[----:B-----5:R-:W-:Y:S02]  /*13ea0*/  SHF.R.U32.HI R0, RZ, 0x8, R24 ;  /* 0x00000008ff007819 */ /* 0x020fe40000011618 */
[----:B------:R-:W-:Y:S02]  /*13eb0*/  LOP3.LUT R20, R24, 0xff, RZ, 0xc0, !PT ;  /* 0x000000ff18147812 */ /* 0x000fe400078ec0ff */
[----:B--2---:R-:W-:Y:S02]  /*13ec0*/  LOP3.LUT R21, R0, 0xff, RZ, 0xc0, !PT ;  /* 0x000000ff00157812 */ /* 0x004fe400078ec0ff */
[----:B------:R-:W-:Y:S02]  /*13ed0*/  LEA.HI R0, R3, R223, RZ, 0x1c ;  /* 0x000000df03007211 */ /* 0x000fe400078fe0ff */
[----:B------:R-:W-:Y:S02]  /*13ee0*/  PRMT R45, R21, 0x7604, R20 ;  /* 0x00007604152d7816 */ /* 0x000fe40000000014 */
[----:B------:R-:W-:-:S02]  /*13ef0*/  SHF.R.S32.HI R21, RZ, 0x1f, R0 ;  /* 0x0000001fff157819 */ /* 0x000fc40000011400 */
[----:B-1----:R-:W-:Y:S02]  /*13f00*/  SHF.R.U32.HI R37, RZ, 0x8, R25 ;  /* 0x00000008ff257819 */ /* 0x002fe40000011619 */
[----:B------:R-:W-:Y:S01]  /*13f10*/  LEA.HI R20, R21, R0, RZ, 0x2 ;  /* 0x0000000015147211 */ /* 0x000fe200078f10ff */
[----:B------:R-:W-:Y:S01]  /*13f20*/  IMAD.SHL.U32 R0, R0, 0x10, RZ ;  /* 0x0000001000007824 */ /* 0x000fe200078e00ff */
[----:B------:R-:W-:Y:S02]  /*13f30*/  SHF.R.U32.HI R39, RZ, 0x8, R26 ;  /* 0x00000008ff277819 */ /* 0x000fe4000001161a */
[----:B------:R-:W-:Y:S01]  /*13f40*/  LOP3.LUT R36, R25, 0xff, RZ, 0xc0, !PT ;  /* 0x000000ff19247812 */ /* 0x000fe200078ec0ff */
[----:B------:R-:W-:Y:S01]  /*13f50*/  IMAD.SHL.U32 R20, R20, 0x800, RZ ;  /* 0x0000080014147824 */ /* 0x000fe200078e00ff */
[----:B------:R-:W-:Y:S02]  /*13f60*/  LOP3.LUT R21, R175, 0x30, R0, 0xf8, !PT ;  /* 0x00000030af157812 */ /* 0x000fe400078ef800 */
[----:B------:R-:W-:-:S02]  /*13f70*/  LOP3.LUT R38, R26, 0xff, RZ, 0xc0, !PT ;  /* 0x000000ff1a267812 */ /* 0x000fc400078ec0ff */
[----:B------:R-:W-:Y:S02]  /*13f80*/  LOP3.LUT R21, R21, R196, RZ, 0x3c, !PT ;  /* 0x000000c415157212 */ /* 0x000fe400078e3cff */
[----:B------:R-:W-:Y:S02]  /*13f90*/  LOP3.LUT R20, R20, 0xffffe000, RZ, 0xc0, !PT ;  /* 0xffffe00014147812 */ /* 0x000fe400078ec0ff */
[----:B------:R-:W-:Y:S02]  /*13fa0*/  LOP3.LUT R37, R37, 0xff, RZ, 0xc0, !PT ;  /* 0x000000ff25257812 */ /* 0x000fe400078ec0ff */
[----:B------:R-:W-:Y:S02]  /*13fb0*/  LOP3.LUT R39, R39, 0xff, RZ, 0xc0, !PT ;  /* 0x000000ff27277812 */ /* 0x000fe400078ec0ff */
[----:B------:R-:W-:Y:S02]  /*13fc0*/  IADD3 R21, R21, R197, R20 ;  /* 0x000000c515157210 */ /* 0x000fe40007ffe014 */
[----:B------:R-:W-:-:S02]  /*13fd0*/  PRMT R46, R37, 0x7604, R36 ;  /* 0x00007604252e7816 */ /* 0x000fc40000000024 */
[----:B------:R-:W-:Y:S01]  /*13fe0*/  PRMT R47, R39, 0x7604, R38 ;  /* 0x00007604272f7816 */ /* 0x000fe20000000026 */
[----:B------:R-:W-:Y:S01]  /*13ff0*/  IMAD.IADD R0, R16, 0x1, R21 ;  /* 0x0000000110007824 */ /* 0x000fe200078e0215 */
[----:B------:R-:W-:Y:S02]  /*14000*/  SHF.R.U32.HI R37, RZ, 0x8, R27 ;  /* 0x00000008ff257819 */ /* 0x000fe4000001161b */
[----:B------:R-:W-:Y:S02]  /*14010*/  SHF.R.U32.HI R39, RZ, 0x8, R4 ;  /* 0x00000008ff277819 */ /* 0x000fe40000011604 */
[----:B------:R-:W-:Y:S02]  /*14020*/  SHF.R.U32.HI R40, RZ, 0x8, R5 ;  /* 0x00000008ff287819 */ /* 0x000fe40000011605 */
[----:B------:R-:W-:Y:S02]  /*14030*/  LOP3.LUT R36, R27, 0xff, RZ, 0xc0, !PT ;  /* 0x000000ff1b247812 */ /* 0x000fe400078ec0ff */
[----:B------:R-:W-:-:S02]  /*14040*/  LOP3.LUT R38, R4, 0xff, RZ, 0xc0, !PT ;  /* 0x000000ff04267812 */ /* 0x000fc400078ec0ff */
[----:B------:R-:W-:Y:S02]  /*14050*/  LOP3.LUT R37, R37, 0xff, RZ, 0xc0, !PT ;  /* 0x000000ff25257812 */ /* 0x000fe400078ec0ff */
[----:B------:R-:W-:Y:S02]  /*14060*/  LOP3.LUT R39, R39, 0xff, RZ, 0xc0, !PT ;  /* 0x000000ff27277812 */ /* 0x000fe400078ec0ff */
[----:B------:R-:W-:Y:S02]  /*14070*/  LOP3.LUT R21, R40, 0xff, RZ, 0xc0, !PT ;  /* 0x000000ff28157812 */ /* 0x000fe400078ec0ff */
[----:B------:R-:W0:Y:S01]  /*14080*/  LDS.128 R40, [R0+0x14400] ;  /* 0x0144000000287984 */ /* 0x000e220000000c00 */
[----:B------:R-:W-:Y:S02]  /*14090*/  PRMT R48, R37, 0x7604, R36 ;  /* 0x0000760425307816 */ /* 0x000fe40000000024 */
[----:B------:R-:W-:Y:S02]  /*140a0*/  PRMT R53, R39, 0x7604, R38 ;  /* 0x0000760427357816 */ /* 0x000fe40000000026 */
[----:B------:R-:W1:Y:S01]  /*140b0*/  LDS.128 R36, [R233+0x14400] ;  /* 0x01440000e9247984 */ /* 0x000e620000000c00 */
[----:B------:R-:W-:-:S02]  /*140c0*/  SHF.R.U32.HI R50, RZ, 0x8, R6 ;  /* 0x00000008ff327819 */ /* 0x000fc40000011606 */
[----:B------:R-:W-:Y:S02]  /*140d0*/  LOP3.LUT R20, R5, 0xff, RZ, 0xc0, !PT ;  /* 0x000000ff05147812 */ /* 0x000fe400078ec0ff */
[----:B------:R-:W-:Y:S02]  /*140e0*/  LOP3.LUT R49, R6, 0xff, RZ, 0xc0, !PT ;  /* 0x000000ff06317812 */ /* 0x000fe400078ec0ff */
[----:B------:R-:W-:Y:S02]  /*140f0*/  LOP3.LUT R50, R50, 0xff, RZ, 0xc0, !PT ;  /* 0x000000ff32327812 */ /* 0x000fe400078ec0ff */
[----:B------:R-:W-:Y:S02]  /*14100*/  SHF.R.U32.HI R55, RZ, 0x10, R5 ;  /* 0x00000010ff377819 */ /* 0x000fe40000011605 */
[----:B------:R-:W-:Y:S02]  /*14110*/  PRMT R20, R21, 0x7604, R20 ;  /* 0x0000760415147816 */ /* 0x000fe40000000014 */
[----:B------:R-:W-:Y:S01]  /*14120*/  PRMT R57, R50, 0x7604, R49 ;  /* 0x0000760432397816 */ /* 0x000fe20000000031 */
[----:B------:R-:W-:Y:S01]  /*14130*/  IMAD.U32 R55, R55, 0x10000, RZ ;  /* 0x0001000037377824 */ /* 0x000fe200078e00ff */
[----:B------:R-:W-:-:S02]  /*14140*/  SHF.R.U32.HI R21, RZ, 0x10, R25 ;  /* 0x00000010ff157819 */ /* 0x000fc40000011619 */
[----:B------:R-:W-:Y:S02]  /*14150*/  SHF.R.U32.HI R49, RZ, 0x10, R27 ;  /* 0x00000010ff317819 */ /* 0x000fe4000001161b */
[----:B------:R-:W-:Y:S02]  /*14160*/  SHF.R.U32.HI R52, RZ, 0x8, R7 ;  /* 0x00000008ff347819 */ /* 0x000fe40000011607 */
[----:B------:R-:W-:Y:S01]  /*14170*/  SHF.L.U32 R21, R21, 0x10, RZ ;  /* 0x0000001015157819 */ /* 0x000fe200000006ff */
[----:B------:R-:W-:Y:S01]  /*14180*/  IMAD.U32 R49, R49, 0x10000, RZ ;  /* 0x0001000031317824 */ /* 0x000fe200078e00ff */
[----:B------:R-:W-:Y:S02]  /*14190*/  LOP3.LUT R51, R7, 0xff, RZ, 0xc0, !PT ;  /* 0x000000ff07337812 */ /* 0x000fe400078ec0ff */
[----:B------:R-:W-:Y:S02]  /*141a0*/  LOP3.LUT R52, R52, 0xff, RZ, 0xc0, !PT ;  /* 0x000000ff34347812 */ /* 0x000fe400078ec0ff */
[----:B------:R-:W-:-:S02]  /*141b0*/  LOP3.LUT R55, R20, 0xff0000, R55, 0xf8, !PT ;  /* 0x00ff000014377812 */ /* 0x000fc400078ef837 */
[----:B------:R-:W-:Y:S02]  /*141c0*/  LOP3.LUT R21, R46, 0xff0000, R21, 0xf8, !PT ;  /* 0x00ff00002e157812 */ /* 0x000fe400078ef815 */
[----:B------:R-:W-:Y:S02]  /*141d0*/  PRMT R52, R52, 0x7604, R51 ;  /* 0x0000760434347816 */ /* 0x000fe40000000033 */
[----:B------:R-:W-:Y:S02]  /*141e0*/  SHF.R.U32.HI R59, RZ, 0x10, R7 ;  /* 0x00000010ff3b7819 */ /* 0x000fe40000011607 */
[----:B------:R-:W-:Y:S02]  /*141f0*/  LOP3.LUT R51, R48, 0xff0000, R49, 0xf8, !PT ;  /* 0x00ff000030337812 */ /* 0x000fe400078ef831 */
[----:B------:R-:W-:Y:S01]  /*14200*/  LOP3.LUT R47, R47, 0xff0000, R26, 0xf8, !PT ;  /* 0x00ff00002f2f7812 */ /* 0x000fe200078ef81a */
[----:B------:R-:W-:Y:S01]  /*14210*/  IMAD.U32 R59, R59, 0x10000, RZ ;  /* 0x000100003b3b7824 */ /* 0x000fe200078e00ff */
[----:B------:R-:W-:-:S02]  /*14220*/  LOP3.LUT R55, R55, 0xff000000, R5, 0xf8, !PT ;  /* 0xff00000037377812 */ /* 0x000fc400078ef805 */
[----:B------:R-:W-:Y:S02]  /*14230*/  LOP3.LUT R50, R21, 0xff000000, R25, 0xf8, !PT ;  /* 0xff00000015327812 */ /* 0x000fe400078ef819 */
[----:B------:R-:W-:Y:S02]  /*14240*/  LOP3.LUT R21, R53, 0xff0000, R4, 0xf8, !PT ;  /* 0x00ff000035157812 */ /* 0x000fe400078ef804 */
[----:B------:R-:W-:Y:S02]  /*14250*/  LOP3.LUT R45, R45, 0xff0000, R24, 0xf8, !PT ;  /* 0x00ff00002d2d7812 */ /* 0x000fe400078ef818 */
[----:B------:R-:W-:Y:S02]  /*14260*/  LOP3.LUT R53, R51, 0xff000000, R27, 0xf8, !PT ;  /* 0xff00000033357812 */ /* 0x000fe400078ef81b */
[----:B------:R-:W-:Y:S02]  /*14270*/  LOP3.LUT R20, R47, 0xff000000, R26, 0xf8, !PT ;  /* 0xff0000002f147812 */ /* 0x000fe400078ef81a */
[----:B------:R-:W-:-:S02]  /*14280*/  F2FP.F16.E4M3.UNPACK_B R56, R55 ;  /* 0x00000037ff38723e */ /* 0x000fc400020006ff */
[----:B0-----:R-:W-:Y:S02]  /*14290*/  F2FP.F16.E4M3.UNPACK_B R27, R41 ;  /* 0x00000029ff1b723e */ /* 0x001fe400020006ff */
[----:B------:R-:W-:Y:S01]  /*142a0*/  F2FP.F16.E4M3.UNPACK_B R26, R50 ;  /* 0x00000032ff1a723e */ /* 0x000fe200020006ff */
[----:B------:R-:W-:Y:S01]  /*142b0*/  HADD2.F32 R58, -RZ, R56.H0_H0 ;  /* 0x20000038ff3a7230 */ /* 0x000fe20000004100 */
[----:B------:R-:W-:Y:S01]  /*142c0*/  LOP3.LUT R49, R45, 0xff000000, R24, 0xf8, !PT ;  /* 0xff0000002d317812 */ /* 0x000fe200078ef818 */
[----:B------:R-:W-:Y:S01]  /*142d0*/  HADD2.F32 R5, -RZ, R27.H0_H0 ;  /* 0x2000001bff057230 */ /* 0x000fe20000004100 */
[----:B-1----:R-:W-:Y:S02]  /*142e0*/  F2FP.F16.E4M3.UNPACK_B R24, R37 ;  /* 0x00000025ff18723e */ /* 0x002fe400020006ff */
[----:B------:R-:W-:Y:S01]  /*142f0*/  LOP3.LUT R59, R52, 0xff0000, R59, 0xf8, !PT ;  /* 0x00ff0000343b7812 */ /* 0x000fe200078ef83b */
[----:B------:R-:W-:Y:S02]  /*14300*/  HADD2.F32 R52, -RZ, R26.H0_H0 ;  /* 0x2000001aff347230 */ /* 0x000fe40000004100 */
[C---:B------:R-:W-:Y:S01]  /*14310*/  FMUL.FTZ R60, R5.reuse, R58 ;  /* 0x0000003a053c7220 */ /* 0x040fe20000410000 */
[----:B------:R-:W-:Y:S01]  /*14320*/  HADD2.F32 R25, -RZ, R24.H0_H0 ;  /* 0x20000018ff197230 */ /* 0x000fe20000004100 */
[----:B------:R-:W-:Y:S01]  /*14330*/  F2FP.F16.E4M3.UNPACK_B R46, R41.H1 ;  /* 0x00000029ff2e723e */ /* 0x000fe200030006ff */
[----:B------:R-:W-:Y:S01]  /*14340*/  FMUL.FTZ R51, R5, R52 ;  /* 0x0000003405337220 */ /* 0x000fe20000410000 */
[----:B------:R-:W-:-:S02]  /*14350*/  F2FP.F16.E4M3.UNPACK_B R50, R50.H1 ;  /* 0x00000032ff32723e */ /* 0x000fc400030006ff */
[----:B------:R-:W-:Y:S01]  /*14360*/  FFMA.FTZ R5, R25, R52, -R60 ;  /* 0x0000003419057223 */ /* 0x000fe2000001083c */
[--C-:B------:R-:W-:Y:S01]  /*14370*/  LOP3.LUT R57, R57, 0xff0000, R6.reuse, 0xf8, !PT ;  /* 0x00ff000039397812 */ /* 0x100fe200078ef806 */
[----:B------:R-:W-:Y:S01]  /*14380*/  FFMA.FTZ R25, R25, R58, R51 ;  /* 0x0000003a19197223 */ /* 0x000fe20000010033 */
[----:B------:R-:W-:Y:S01]  /*14390*/  LOP3.LUT R59, R59, 0xff000000, R7, 0xf8, !PT ;  /* 0xff0000003b3b7812 */ /* 0x000fe200078ef807 */
[----:B------:R-:W-:Y:S01]  /*143a0*/  HADD2.F32 R51, -RZ, R26.H1_H1 ;  /* 0x3000001aff337230 */ /* 0x000fe20000004100 */
[-C--:B------:R-:W-:Y:S01]  /*143b0*/  F2FP.F16.E4M3.UNPACK_B R47, R43.reuse ;  /* 0x0000002bff2f723e */ /* 0x080fe200020006ff */
[----:B------:R-:W-:Y:S01]  /*143c0*/  HADD2.F32 R26, -RZ, R24.H1_H1 ;  /* 0x30000018ff1a7230 */ /* 0x000fe20000004100 */
[----:B------:R-:W-:Y:S01]  /*143d0*/  F2FP.F16.E4M3.UNPACK_B R48, R43.H1 ;  /* 0x0000002bff30723e */ /* 0x000fe200030006ff */
[--C-:B------:R-:W-:Y:S01]  /*143e0*/  HADD2.F32 R52, -RZ, R50.reuse.H0_H0 ;  /* 0x20000032ff347230 */ /* 0x100fe20000004100 */
[----:B------:R-:W-:Y:S01]  /*143f0*/  F2FP.F16.E4M3.UNPACK_B R37, R37.H1 ;  /* 0x00000025ff25723e */ /* 0x000fe200030006ff */
[----:B------:R-:W-:Y:S01]  /*14400*/  HADD2.F32 R24, -RZ, R27.H1_H1 ;  /* 0x3000001bff187230 */ /* 0x000fe20000004100 */
[-C--:B------:R-:W-:Y:S01]  /*14410*/  F2FP.F16.E4M3.UNPACK_B R7, R42.reuse ;  /* 0x0000002aff07723e */ /* 0x080fe200020006ff */
[----:B------:R-:W-:Y:S01]  /*14420*/  HADD2.F32 R50, -RZ, R50.H1_H1 ;  /* 0x30000032ff327230 */ /* 0x000fe20000004100 */
[----:B------:R-:W-:Y:S01]  /*14430*/  F2FP.F16.E4M3.UNPACK_B R43, R42.H1 ;  /* 0x0000002aff2b723e */ /* 0x000fe200030006ff */
[----:B------:R-:W-:Y:S01]  /*14440*/  HADD2.F32 R42, -RZ, R46.H0_H0 ;  /* 0x2000002eff2a7230 */ /* 0x000fe20000004100 */
[----:B------:R-:W-:Y:S01]  /*14450*/  F2FP.F16.E4M3.UNPACK_B R55, R55.H1 ;  /* 0x00000037ff37723e */ /* 0x000fe200030006ff */
[----:B------:R-:W-:Y:S01]  /*14460*/  HADD2.F32 R27, -RZ, R37.H0_H0 ;  /* 0x20000025ff1b7230 */ /* 0x000fe20000004100 */
[----:B------:R-:W-:Y:S01]  /*14470*/  LOP3.LUT R6, R57, 0xff000000, R6, 0xf8, !PT ;  /* 0xff00000039067812 */ /* 0x000fe200078ef806 */
[----:B------:R-:W-:-:S02]  /*14480*/  HADD2.F32 R57, -RZ, R56.H1_H1 ;  /* 0x30000038ff397230 */ /* 0x000fc40000004100 */
[----:B------:R-:W-:Y:S01]  /*14490*/  FMUL.FTZ R63, R42, R52 ;  /* 0x000000342a3f7220 */ /* 0x000fe20000410000 */
[--C-:B------:R-:W-:Y:S02]  /*144a0*/  HADD2.F32 R56, -RZ, R55.reuse.H0_H0 ;  /* 0x20000037ff387230 */ /* 0x100fe40000004100 */
[C---:B------:R-:W-:Y:S01]  /*144b0*/  FMUL.FTZ R58, R24.reuse, R51 ;  /* 0x00000033183a7220 */ /* 0x040fe20000410000 */
[----:B------:R-:W-:Y:S01]  /*144c0*/  F2FP.F16.E4M3.UNPACK_B R45, R39 ;  /* 0x00000027ff2d723e */ /* 0x000fe200020006ff */
[----:B------:R-:W-:Y:S01]  /*144d0*/  FMUL.FTZ R61, R24, R57 ;  /* 0x00000039183d7220 */ /* 0x000fe20000410000 */
[----:B------:R-:W-:Y:S02]  /*144e0*/  HADD2.F32 R55, -RZ, R55.H1_H1 ;  /* 0x30000037ff377230 */ /* 0x000fe40000004100 */
[-C--:B------:R-:W-:Y:S01]  /*144f0*/  FMUL.FTZ R60, R42, R56.reuse ;  /* 0x000000382a3c7220 */ /* 0x080fe20000410000 */
[C---:B------:R-:W-:Y:S01]  /*14500*/  FFMA.FTZ R63, R27.reuse, R56, R63 ;  /* 0x000000381b3f7223 */ /* 0x040fe2000001003f */
[C---:B------:R-:W-:Y:S01]  /*14510*/  FFMA.FTZ R24, R26.reuse, R51, -R61 ;  /* 0x000000331a187223 */ /* 0x040fe2000001083d */
[----:B------:R-:W-:Y:S01]  /*14520*/  F2FP.F16.E4M3.UNPACK_B R56, R59 ;  /* 0x0000003bff38723e */ /* 0x000fe200020006ff */
[----:B------:R-:W-:Y:S01]  /*14530*/  FFMA.FTZ R26, R26, R57, R58 ;  /* 0x000000391a1a7223 */ /* 0x000fe2000001003a */
[----:B------:R-:W-:Y:S01]  /*14540*/  F2FP.F16.E4M3.UNPACK_B R51, R53 ;  /* 0x00000035ff33723e */ /* 0x000fe200020006ff */
[----:B------:R-:W-:Y:S01]  /*14550*/  FFMA.FTZ R60, R27, R52, -R60 ;  /* 0x000000341b3c7223 */ /* 0x000fe2000001083c */
[----:B------:R-:W-:Y:S01]  /*14560*/  HADD2.F32 R42, -RZ, R47.H0_H0 ;  /* 0x2000002fff2a7230 */ /* 0x000fe20000004100 */
[----:B------:R-:W-:Y:S01]  /*14570*/  F2FP.F16.E4M3.UNPACK_B R59, R59.H1 ;  /* 0x0000003bff3b723e */ /* 0x000fe200030006ff */
[----:B------:R-:W-:Y:S01]  /*14580*/  HADD2.F32 R57, -RZ, R56.H0_H0 ;  /* 0x20000038ff397230 */ /* 0x000fe20000004100 */
[----:B------:R-:W-:Y:S01]  /*14590*/  F2FP.F16.E4M3.UNPACK_B R53, R53.H1 ;  /* 0x00000035ff35723e */ /* 0x000fe200030006ff */
[----:B------:R-:W-:Y:S01]  /*145a0*/  HADD2.F32 R52, -RZ, R51.H0_H0 ;  /* 0x20000033ff347230 */ /* 0x000fe20000004100 */
[----:B------:R-:W-:Y:S01]  /*145b0*/  F2FP.F16.E4M3.UNPACK_B R39, R39.H1 ;  /* 0x00000027ff27723e */ /* 0x000fe200030006ff */
[----:B------:R-:W-:-:S02]  /*145c0*/  HADD2.F32 R46, -RZ, R46.H1_H1 ;  /* 0x3000002eff2e7230 */ /* 0x000fc40000004100 */
[C---:B------:R-:W-:Y:S01]  /*145d0*/  FMUL.FTZ R62, R42.reuse, R57 ;  /* 0x000000392a3e7220 */ /* 0x040fe20000410000 */
[----:B------:R-:W-:Y:S02]  /*145e0*/  HADD2.F32 R27, -RZ, R45.H0_H0 ;  /* 0x2000002dff1b7230 */ /* 0x000fe40000004100 */
[----:B------:R-:W-:Y:S01]  /*145f0*/  FMUL.FTZ R42, R42, R52 ;  /* 0x000000342a2a7220 */ /* 0x000fe20000410000 */
[----:B------:R-:W-:Y:S02]  /*14600*/  HADD2.F32 R37, -RZ, R37.H1_H1 ;  /* 0x30000025ff257230 */ /* 0x000fe40000004100 */
[C---:B------:R-:W-:Y:S01]  /*14610*/  FMUL.FTZ R58, R46.reuse, R55 ;  /* 0x000000372e3a7220 */ /* 0x040fe20000410000 */
[-C--:B------:R-:W-:Y:S01]  /*14620*/  FMUL.FTZ R46, R46, R50.reuse ;  /* 0x000000322e2e7220 */ /* 0x080fe20000410000 */
[----:B------:R-:W-:Y:S01]  /*14630*/  FFMA.FTZ R57, R27, R57, R42 ;  /* 0x000000391b397223 */ /* 0x000fe2000001002a */
[----:B------:R-:W-:Y:S02]  /*14640*/  HADD2.F32 R56, -RZ, R56.H1_H1 ;  /* 0x30000038ff387230 */ /* 0x000fe40000004100 */
[----:B------:R-:W-:Y:S01]  /*14650*/  FFMA.FTZ R61, R37, R50, -R58 ;  /* 0x00000032253d7223 */ /* 0x000fe2000001083a */
[----:B------:R-:W-:-:S02]  /*14660*/  HADD2.F32 R47, -RZ, R47.H1_H1 ;  /* 0x3000002fff2f7230 */ /* 0x000fc40000004100 */
[----:B------:R-:W-:Y:S01]  /*14670*/  FFMA.FTZ R58, R37, R55, R46 ;  /* 0x00000037253a7223 */ /* 0x000fe2000001002e */
[----:B------:R-:W-:Y:S02]  /*14680*/  HADD2.F32 R42, -RZ, R51.H1_H1 ;  /* 0x30000033ff2a7230 */ /* 0x000fe40000004100 */
[----:B------:R-:W-:Y:S01]  /*14690*/  FFMA.FTZ R62, R27, R52, -R62 ;  /* 0x000000341b3e7223 */ /* 0x000fe2000001083e */
[----:B------:R-:W-:Y:S02]  /*146a0*/  HADD2.F32 R45, -RZ, R45.H1_H1 ;  /* 0x3000002dff2d7230 */ /* 0x000fe40000004100 */
[C---:B------:R-:W-:Y:S01]  /*146b0*/  FMUL.FTZ R52, R47.reuse, R56 ;  /* 0x000000382f347220 */ /* 0x040fe20000410000 */
[----:B------:R-:W-:Y:S02]  /*146c0*/  HADD2.F32 R50, -RZ, R59.H0_H0 ;  /* 0x2000003bff327230 */ /* 0x000fe40000004100 */
[----:B------:R-:W-:Y:S01]  /*146d0*/  FMUL.FTZ R47, R47, R42 ;  /* 0x0000002a2f2f7220 */ /* 0x000fe20000410000 */
[----:B------:R-:W-:Y:S01]  /*146e0*/  HADD2.F32 R37, -RZ, R48.H0_H0 ;  /* 0x20000030ff257230 */ /* 0x000fe20000004100 */
[----:B------:R-:W-:Y:S01]  /*146f0*/  LOP3.LUT R54, R21, 0xff000000, R4, 0xf8, !PT ;  /* 0xff00000015367812 */ /* 0x000fe200078ef804 */
[----:B------:R-:W-:Y:S01]  /*14700*/  HADD2.F32 R46, -RZ, R53.H0_H0 ;  /* 0x20000035ff2e7230 */ /* 0x000fe20000004100 */
[----:B------:R-:W-:Y:S01]  /*14710*/  F2FP.F16.E4M3.UNPACK_B R41, R40 ;  /* 0x00000028ff29723e */ /* 0x000fe200020006ff */
[----:B------:R-:W-:-:S02]  /*14720*/  HADD2.F32 R27, -RZ, R39.H0_H0 ;  /* 0x20000027ff1b7230 */ /* 0x000fc40000004100 */
[----:B------:R-:W-:Y:S01]  /*14730*/  FMUL.FTZ R64, R37, R50 ;  /* 0x0000003225407220 */ /* 0x000fe20000410000 */
[C---:B------:R-:W-:Y:S01]  /*14740*/  FFMA.FTZ R55, R45.reuse, R42, -R52 ;  /* 0x0000002a2d377223 */ /* 0x040fe20000010834 */
[----:B------:R-:W-:Y:S01]  /*14750*/  FFMA.FTZ R56, R45, R56, R47 ;  /* 0x000000382d387223 */ /* 0x000fe2000001002f */
[----:B------:R-:W-:Y:S01]  /*14760*/  F2FP.F16.E4M3.UNPACK_B R40, R40.H1 ;  /* 0x00000028ff28723e */ /* 0x000fe200030006ff */
[----:B------:R-:W-:Y:S01]  /*14770*/  FMUL.FTZ R37, R37, R46 ;  /* 0x0000002e25257220 */ /* 0x000fe20000410000 */
[----:B------:R-:W-:Y:S01]  /*14780*/  F2FP.F16.E4M3.UNPACK_B R45, R54.H1 ;  /* 0x00000036ff2d723e */ /* 0x000fe200030006ff */
[----:B------:R-:W-:Y:S01]  /*14790*/  HADD2.F32 R53, -RZ, R53.H1_H1 ;  /* 0x30000035ff357230 */ /* 0x000fe20000004100 */
[----:B------:R-:W-:Y:S01]  /*147a0*/  F2FP.F16.E4M3.UNPACK_B R42, R49.H1 ;  /* 0x00000031ff2a723e */ /* 0x000fe200030006ff */
[----:B------:R-:W-:Y:S01]  /*147b0*/  FFMA.FTZ R65, R27, R50, R37 ;  /* 0x000000321b417223 */ /* 0x000fe20000010025 */
[-C--:B------:R-:W-:Y:S01]  /*147c0*/  F2FP.F16.E4M3.UNPACK_B R21, R36.reuse ;  /* 0x00000024ff15723e */ /* 0x080fe200020006ff */
[----:B------:R-:W-:Y:S01]  /*147d0*/  HADD2.F32 R59, -RZ, R59.H1_H1 ;  /* 0x3000003bff3b7230 */ /* 0x000fe20000004100 */
[----:B------:R-:W-:Y:S01]  /*147e0*/  F2FP.F16.E4M3.UNPACK_B R36, R36.H1 ;  /* 0x00000024ff24723e */ /* 0x000fe200030006ff */
[----:B------:R-:W-:-:S02]  /*147f0*/  HADD2.F32 R48, -RZ, R48.H1_H1 ;  /* 0x30000030ff307230 */ /* 0x000fc40000004100 */
[----:B------:R-:W-:Y:S01]  /*14800*/  FFMA.FTZ R64, R27, R46, -R64 ;  /* 0x0000002e1b407223 */ /* 0x000fe20000010840 */
[----:B------:R-:W-:Y:S01]  /*14810*/  HADD2.F32 R50, -RZ, R45.H0_H0 ;  /* 0x2000002dff327230 */ /* 0x000fe20000004100 */
[----:B------:R-:W-:Y:S01]  /*14820*/  F2FP.F16.E4M3.UNPACK_B R54, R54 ;  /* 0x00000036ff36723e */ /* 0x000fe200020006ff */
[----:B------:R-:W-:Y:S02]  /*14830*/  HADD2.F32 R37, -RZ, R40.H0_H0 ;  /* 0x20000028ff257230 */ /* 0x000fe40000004100 */
[C---:B------:R-:W-:Y:S01]  /*14840*/  FMUL.FTZ R52, R48.reuse, R59 ;  /* 0x0000003b30347220 */ /* 0x040fe20000410000 */
[----:B------:R-:W-:Y:S02]  /*14850*/  HADD2.F32 R46, -RZ, R42.H0_H0 ;  /* 0x2000002aff2e7230 */ /* 0x000fe40000004100 */
[----:B------:R-:W-:Y:S01]  /*14860*/  FMUL.FTZ R66, R48, R53 ;  /* 0x0000003530427220 */ /* 0x000fe20000410000 */
[----:B------:R-:W-:Y:S02]  /*14870*/  HADD2.F32 R27, -RZ, R36.H0_H0 ;  /* 0x20000024ff1b7230 */ /* 0x000fe40000004100 */
[----:B------:R-:W-:Y:S01]  /*14880*/  FMUL.FTZ R48, R37, R50 ;  /* 0x0000003225307220 */ /* 0x000fe20000410000 */
[----:B------:R-:W-:-:S02]  /*14890*/  HADD2.F32 R39, -RZ, R39.H1_H1 ;  /* 0x30000027ff277230 */ /* 0x000fc40000004100 */
[-C--:B------:R-:W-:Y:S01]  /*148a0*/  FMUL.FTZ R37, R37, R46.reuse ;  /* 0x0000002e25257220 */ /* 0x080fe20000410000 */
[----:B------:R-:W-:Y:S02]  /*148b0*/  HADD2.F32 R45, -RZ, R45.H1_H1 ;  /* 0x3000002dff2d7230 */ /* 0x000fe40000004100 */
[C---:B------:R-:W-:Y:S01]  /*148c0*/  FFMA.FTZ R47, R27.reuse, R46, -R48 ;  /* 0x0000002e1b2f7223 */ /* 0x040fe20000010830 */
[----:B------:R-:W-:Y:S02]  /*148d0*/  HADD2.F32 R40, -RZ, R40.H1_H1 ;  /* 0x30000028ff287230 */ /* 0x000fe40000004100 */
[----:B------:R-:W-:Y:S01]  /*148e0*/  FFMA.FTZ R50, R27, R50, R37 ;  /* 0x000000321b327223 */ /* 0x000fe20000010025 */
[----:B------:R-:W-:Y:S02]  /*148f0*/  HADD2.F32 R27, -RZ, R42.H1_H1 ;  /* 0x3000002aff1b7230 */ /* 0x000fe40000004100 */
[C---:B------:R-:W-:Y:S01]  /*14900*/  FFMA.FTZ R67, R39.reuse, R53, -R52 ;  /* 0x0000003527437223 */ /* 0x040fe20000010834 */
[----:B------:R-:W-:Y:S01]  /*14910*/  FFMA.FTZ R66, R39, R59, R66 ;  /* 0x0000003b27427223 */ /* 0x000fe20000010042 */
[----:B------:R-:W-:Y:S01]  /*14920*/  HADD2.F32 R36, -RZ, R36.H1_H1 ;  /* 0x30000024ff247230 */ /* 0x000fe20000004100 */
[----:B------:R-:W-:Y:S01]  /*14930*/  F2FP.F16.E4M3.UNPACK_B R49, R49 ;  /* 0x00000031ff31723e */ /* 0x000fe200020006ff */
[C---:B------:R-:W-:Y:S01]  /*14940*/  FMUL.FTZ R39, R40.reuse, R45 ;  /* 0x0000002d28277220 */ /* 0x040fe20000410000 */
[----:B------:R-:W-:Y:S01]  /*14950*/  FMUL.FTZ R42, R40, R27 ;  /* 0x0000001b282a7220 */ /* 0x000fe20000410000 */
[----:B------:R-:W-:Y:S01]  /*14960*/  HADD2.F32 R40, -RZ, R54.H0_H0 ;  /* 0x20000036ff287230 */ /* 0x000fe20000004100 */
[----:B------:R-:W-:Y:S01]  /*14970*/  F2FP.F16.E4M3.UNPACK_B R4, R38 ;  /* 0x00000026ff04723e */ /* 0x000fe200020006ff */
[----:B------:R-:W-:-:S02]  /*14980*/  HADD2.F32 R37, -RZ, R41.H0_H0 ;  /* 0x20000029ff257230 */ /* 0x000fc40000004100 */
[C---:B------:R-:W-:Y:S01]  /*14990*/  FFMA.FTZ R52, R36.reuse, R27, -R39 ;  /* 0x0000001b24347223 */ /* 0x040fe20000010827 */
[----:B------:R-:W-:Y:S01]  /*149a0*/  FFMA.FTZ R51, R36, R45, R42 ;  /* 0x0000002d24337223 */ /* 0x000fe2000001002a */
[----:B------:R-:W-:Y:S01]  /*149b0*/  HADD2.F32 R36, -RZ, R49.H0_H0 ;  /* 0x20000031ff247230 */ /* 0x000fe20000004100 */
[----:B------:R-:W-:Y:S01]  /*149c0*/  F2FP.F16.E4M3.UNPACK_B R39, R6.H1 ;  /* 0x00000006ff27723e */ /* 0x000fe200030006ff */
[----:B------:R-:W-:Y:S02]  /*149d0*/  HADD2.F32 R27, -RZ, R21.H0_H0 ;  /* 0x20000015ff1b7230 */ /* 0x000fe40000004100 */
[C---:B------:R-:W-:Y:S01]  /*149e0*/  FMUL.FTZ R42, R37.reuse, R40 ;  /* 0x00000028252a7220 */ /* 0x040fe20000410000 */
[----:B------:R-:W-:Y:S02]  /*149f0*/  HADD2.F32 R54, -RZ, R54.H1_H1 ;  /* 0x30000036ff367230 */ /* 0x000fe40000004100 */
[----:B------:R-:W-:Y:S01]  /*14a00*/  FMUL.FTZ R46, R37, R36 ;  /* 0x00000024252e7220 */ /* 0x000fe20000410000 */
[----:B------:R-:W-:-:S02]  /*14a10*/  HADD2.F32 R41, -RZ, R41.H1_H1 ;  /* 0x30000029ff297230 */ /* 0x000fc40000004100 */
[----:B------:R-:W-:Y:S01]  /*14a20*/  FFMA.FTZ R42, R27, R36, -R42 ;  /* 0x000000241b2a7223 */ /* 0x000fe2000001082a */
[----:B------:R-:W-:Y:S01]  /*14a30*/  HADD2.F32 R36, -RZ, R49.H1_H1 ;  /* 0x30000031ff247230 */ /* 0x000fe20000004100 */
[----:B------:R-:W-:Y:S01]  /*14a40*/  F2FP.F16.E4M3.UNPACK_B R37, R20.H1 ;  /* 0x00000014ff25723e */ /* 0x000fe200030006ff */
[----:B------:R-:W-:Y:S02]  /*14a50*/  HADD2.F32 R21, -RZ, R21.H1_H1 ;  /* 0x30000015ff157230 */ /* 0x000fe40000004100 */
[----:B------:R-:W-:Y:S01]  /*14a60*/  FMUL.FTZ R48, R41, R54 ;  /* 0x0000003629307220 */ /* 0x000fe20000410000 */
[----:B------:R-:W-:Y:S01]  /*14a70*/  F2FP.F16.E4M3.UNPACK_B R38, R38.H1 ;  /* 0x00000026ff26723e */ /* 0x000fe200030006ff */
[----:B------:R-:W-:Y:S01]  /*14a80*/  FFMA.FTZ R46, R27, R40, R46 ;  /* 0x000000281b2e7223 */ /* 0x000fe2000001002e */
[-C--:B------:R-:W-:Y:S01]  /*14a90*/  FMUL.FTZ R45, R41, R36.reuse ;  /* 0x00000024292d7220 */ /* 0x080fe20000410000 */
[----:B------:R-:W-:Y:S02]  /*14aa0*/  HADD2.F32 R40, -RZ, R39.H0_H0 ;  /* 0x20000027ff287230 */ /* 0x000fe40000004100 */
[----:B------:R-:W-:Y:S01]  /*14ab0*/  FFMA.FTZ R41, R21, R36, -R48 ;  /* 0x0000002415297223 */ /* 0x000fe20000010830 */
[----:B------:R-:W-:-:S02]  /*14ac0*/  HADD2.F32 R27, -RZ, R43.H0_H0 ;  /* 0x2000002bff1b7230 */ /* 0x000fc40000004100 */
[----:B------:R-:W-:Y:S01]  /*14ad0*/  FFMA.FTZ R45, R21, R54, R45 ;  /* 0x00000036152d7223 */ /* 0x000fe2000001002d */
[----:B------:R-:W-:Y:S01]  /*14ae0*/  HADD2.F32 R36, -RZ, R37.H0_H0 ;  /* 0x20000025ff247230 */ /* 0x000fe20000004100 */
[----:B------:R-:W-:Y:S01]  /*14af0*/  F2FP.F16.E4M3.UNPACK_B R20, R20 ;  /* 0x00000014ff14723e */ /* 0x000fe200020006ff */
[----:B------:R-:W-:Y:S02]  /*14b00*/  HADD2.F32 R39, -RZ, R39.H1_H1 ;  /* 0x30000027ff277230 */ /* 0x000fe40000004100 */
[C---:B------:R-:W-:Y:S01]  /*14b10*/  FMUL.FTZ R48, R27.reuse, R40 ;  /* 0x000000281b307220 */ /* 0x040fe20000410000 */
[----:B------:R-:W-:Y:S02]  /*14b20*/  HADD2.F32 R43, -RZ, R43.H1_H1 ;  /* 0x3000002bff2b7230 */ /* 0x000fe40000004100 */
[----:B------:R-:W-:Y:S01]  /*14b30*/  FMUL.FTZ R54, R27, R36 ;  /* 0x000000241b367220 */ /* 0x000fe20000410000 */
[----:B------:R-:W-:Y:S01]  /*14b40*/  HADD2.F32 R21, -RZ, R38.H0_H0 ;  /* 0x20000026ff157230 */ /* 0x000fe20000004100 */
[----:B------:R-:W-:Y:S01]  /*14b50*/  F2FP.F16.E4M3.UNPACK_B R6, R6 ;  /* 0x00000006ff06723e */ /* 0x000fe200020006ff */
[----:B------:R-:W-:-:S02]  /*14b60*/  HADD2.F32 R37, -RZ, R37.H1_H1 ;  /* 0x30000025ff257230 */ /* 0x000fc40000004100 */
[----:B------:R-:W-:Y:S01]  /*14b70*/  FMUL.FTZ R27, R43, R39 ;  /* 0x000000272b1b7220 */ /* 0x000fe20000410000 */
[----:B------:R-:W-:Y:S02]  /*14b80*/  HADD2.F32 R38, -RZ, R38.H1_H1 ;  /* 0x30000026ff267230 */ /* 0x000fe40000004100 */
[C---:B------:R-:W-:Y:S01]  /*14b90*/  FFMA.FTZ R48, R21.reuse, R36, -R48 ;  /* 0x0000002415307223 */ /* 0x040fe20000010830 */
[----:B------:R-:W-:Y:S01]  /*14ba0*/  FFMA.FTZ R54, R21, R40, R54 ;  /* 0x0000002815367223 */ /* 0x000fe20000010036 */
[-C--:B------:R-:W-:Y:S01]  /*14bb0*/  FMUL.FTZ R36, R43, R37.reuse ;  /* 0x000000252b247220 */ /* 0x080fe20000410000 */
[--C-:B------:R-:W-:Y:S02]  /*14bc0*/  HADD2.F32 R21, -RZ, R20.reuse.H0_H0 ;  /* 0x20000014ff157230 */ /* 0x100fe40000004100 */
[C---:B------:R-:W-:Y:S01]  /*14bd0*/  FFMA.FTZ R49, R38.reuse, R37, -R27 ;  /* 0x0000002526317223 */ /* 0x040fe2000001081b */
[----:B------:R-:W-:Y:S02]  /*14be0*/  HADD2.F32 R27, -RZ, R20.H1_H1 ;  /* 0x30000014ff1b7230 */ /* 0x000fe40000004100 */
[----:B------:R-:W-:Y:S01]  /*14bf0*/  FFMA.FTZ R53, R38, R39, R36 ;  /* 0x0000002726357223 */ /* 0x000fe20000010024 */
[--C-:B------:R-:W-:Y:S01]  /*14c00*/  HADD2.F32 R37, -RZ, R6.reuse.H0_H0 ;  /* 0x20000006ff257230 */ /* 0x100fe20000004100 */
[----:B------:R-:W-:Y:S01]  /*14c10*/  F2FP.SATFINITE.E4M3.F32.PACK_AB_MERGE_C R60, R61, R60, RZ ;  /* 0x0000003c3d3c723e */ /* 0x000fe200048070ff */
[--C-:B------:R-:W-:Y:S01]  /*14c20*/  HADD2.F32 R20, -RZ, R7.reuse.H0_H0 ;  /* 0x20000007ff147230 */ /* 0x100fe20000004100 */
[----:B------:R-:W-:Y:S01]  /*14c30*/  F2FP.SATFINITE.E4M3.F32.PACK_AB_MERGE_C R58, R58, R63, RZ ;  /* 0x0000003f3a3a723e */ /* 0x000fe200048070ff */
[----:B------:R-:W-:Y:S01]  /*14c40*/  HADD2.F32 R36, -RZ, R6.H1_H1 ;  /* 0x30000006ff247230 */ /* 0x000fe20000004100 */
[----:B------:R-:W-:Y:S01]  /*14c50*/  F2FP.SATFINITE.E4M3.F32.PACK_AB_MERGE_C R48, R49, R48, RZ ;  /* 0x000000303130723e */ /* 0x000fe200048070ff */
[----:B------:R-:W-:-:S02]  /*14c60*/  HADD2.F32 R7, -RZ, R7.H1_H1 ;  /* 0x30000007ff077230 */ /* 0x000fc40000004100 */
[C---:B------:R-:W-:Y:S01]  /*14c70*/  FMUL.FTZ R39, R20.reuse, R37 ;  /* 0x0000002514277220 */ /* 0x040fe20000410000 */
[--C-:B------:R-:W-:Y:S02]  /*14c80*/  HADD2.F32 R6, -RZ, R4.reuse.H0_H0 ;  /* 0x20000004ff067230 */ /* 0x100fe40000004100 */
[----:B------:R-:W-:Y:S01]  /*14c90*/  FMUL.FTZ R20, R20, R21 ;  /* 0x0000001514147220 */ /* 0x000fe20000410000 */
[----:B------:R-:W-:Y:S02]  /*14ca0*/  HADD2.F32 R4, -RZ, R4.H1_H1 ;  /* 0x30000004ff047230 */ /* 0x000fe40000004100 */
[CC--:B------:R-:W-:Y:S01]  /*14cb0*/  FMUL.FTZ R43, R7.reuse, R36.reuse ;  /* 0x00000024072b7220 */ /* 0x0c0fe20000410000 */
[----:B------:R-:W-:Y:S01]  /*14cc0*/  FMUL.FTZ R7, R7, R27 ;  /* 0x0000001b07077220 */ /* 0x000fe20000410000 */
        /* <DEDUP_REMOVED lines=8> */
[----:B------:R-:W-:Y:S02]  /*14d50*/  F2FP.SATFINITE.E4M3.F32.PACK_AB_MERGE_C R53, R53, R54, RZ ;  /* 0x000000363535723e */ /* 0x000fe400048070ff */
[----:B------:R-:W-:Y:S02]  /*14d60*/  F2FP.SATFINITE.E4M3.F32.PACK_AB_MERGE_C R5, R24, R5, R60 ;  /* 0x000000051805723e */ /* 0x000fe4000480703c */
[----:B------:R-:W-:-:S02]  /*14d70*/  F2FP.SATFINITE.E4M3.F32.PACK_AB_MERGE_C R7, R55, R62, R7 ;  /* 0x0000003e3707723e */ /* 0x000fc40004807007 */
[----:B------:R-:W-:Y:S02]  /*14d80*/  F2FP.SATFINITE.E4M3.F32.PACK_AB_MERGE_C R25, R26, R25, R58 ;  /* 0x000000191a19723e */ /* 0x000fe4000480703a */
[----:B------:R-:W-:Y:S02]  /*14d90*/  F2FP.SATFINITE.E4M3.F32.PACK_AB_MERGE_C R4, R41, R42, R4 ;  /* 0x0000002a2904723e */ /* 0x000fe40004807004 */
[----:B------:R-:W-:Y:S02]  /*14da0*/  F2FP.SATFINITE.E4M3.F32.PACK_AB_MERGE_C R6, R6, R39, R48 ;  /* 0x000000270606723e */ /* 0x000fe40004807030 */
[----:B------:R-:W-:Y:S02]  /*14db0*/  F2FP.SATFINITE.E4M3.F32.PACK_AB_MERGE_C R27, R56, R57, R27 ;  /* 0x00000039381b723e */ /* 0x000fe4000480701b */
[----:B------:R-:W-:Y:S01]  /*14dc0*/  F2FP.SATFINITE.E4M3.F32.PACK_AB_MERGE_C R24, R45, R46, R50 ;  /* 0x0000002e2d18723e */ /* 0x000fe20004807032 */
[----:B------:R0:W-:Y:S01]  /*14dd0*/  STS.128 [R233+0x14400], R4 ;  /* 0x01440004e9007388 */ /* 0x0001e20000000c00 */
[----:B------:R-:W-:-:S05]  /*14de0*/  F2FP.SATFINITE.E4M3.F32.PACK_AB_MERGE_C R26, R21, R20, R53 ;  /* 0x00000014151a723e */ /* 0x000fca0004807035 */
[----:B------:R0:W-:Y:S02]  /*14df0*/  STS.128 [R0+0x14400], R24 ;  /* 0x0144001800007388 */ /* 0x0001e40000000c00 */
.L_x_613:
[----:B------:R-:W-:Y:S05]  /*14e00*/  BSYNC B1 ;  /* 0x0000000000017941 */ /* 0x000fea0003800000 */
.L_x_612:
[----:B------:R-:W-:Y:S04]  /*14e10*/  BSSY B1, `(.L_x_614) ;  /* 0x0000100000017945 */ /* 0x000fe80003800000 */
[----:B------:R-:W-:Y:S05]  /*14e20*/  @P1 BRA `(.L_x_615) ;  /* 0x0000000c00f81947 */ /* 0x000fea0003800000 */
[----:B0----5:R-:W-:Y:S02]  /*14e30*/  SHF.R.U32.HI R0, RZ, 0x8, R28 ;  /* 0x00000008ff007819 */ /* 0x021fe4000001161c */
[----:B------:R-:W-:Y:S02]  /*14e40*/  LOP3.LUT R5, R28, 0xff, RZ, 0xc0, !PT ;  /* 0x000000ff1c057812 */ /* 0x000fe400078ec0ff */
[----:B------:R-:W-:Y:S02]  /*14e50*/  LOP3.LUT R4, R0, 0xff, RZ, 0xc0, !PT ;  /* 0x000000ff00047812 */ /* 0x000fe400078ec0ff */
[----:B------:R-:W-:Y:S02]  /*14e60*/  LEA.HI R0, R3, R222, RZ, 0x1c ;  /* 0x000000de03007211 */ /* 0x000fe400078fe0ff */
[----:B-1----:R-:W-:Y:S02]  /*14e70*/  PRMT R37, R4, 0x7604, R5 ;  /* 0x0000760404257816 */ /* 0x002fe40000000005 */
[----:B------:R-:W-:-:S02]  /*14e80*/  SHF.R.S32.HI R5, RZ, 0x1f, R0 ;  /* 0x0000001fff057819 */ /* 0x000fc40000011400 */
[----:B------:R-:W-:Y:S02]  /*14e90*/  SHF.R.U32.HI R24, RZ, 0x8, R31 ;  /* 0x00000008ff187819 */ /* 0x000fe4000001161f */
[----:B------:R-:W-:Y:S02]  /*14ea0*/  LEA.HI R4, R5, R0, RZ, 0x2 ;  /* 0x0000000005047211 */ /* 0x000fe400078f10ff */
[----:B------:R-:W-:Y:S02]  /*14eb0*/  SHF.L.U32 R0, R0, 0x4, RZ ;  /* 0x0000000400007819 */ /* 0x000fe400000006ff */
[----:B------:R-:W-:Y:S01]  /*14ec0*/  SHF.R.U32.HI R6, RZ, 0x8, R29 ;  /* 0x00000008ff067819 */ /* 0x000fe2000001161d */
[----:B------:R-:W-:Y:S01]  /*14ed0*/  IMAD.SHL.U32 R4, R4, 0x800, RZ ;  /* 0x0000080004047824 */ /* 0x000fe200078e00ff */
[----:B------:R-:W-:Y:S02]  /*14ee0*/  LOP3.LUT R5, R175, 0x30, R0, 0xf8, !PT ;  /* 0x00000030af057812 */ /* 0x000fe400078ef800 */
[----:B--2---:R-:W-:-:S02]  /*14ef0*/  LOP3.LUT R21, R31, 0xff, RZ, 0xc0, !PT ;  /* 0x000000ff1f157812 */ /* 0x004fc400078ec0ff */
[----:B------:R-:W-:Y:S02]  /*14f00*/  SHF.R.U32.HI R20, RZ, 0x8, R8 ;  /* 0x00000008ff147819 */ /* 0x000fe40000011608 */
[----:B------:R-:W-:Y:S02]  /*14f10*/  LOP3.LUT R0, R24, 0xff, RZ, 0xc0, !PT ;  /* 0x000000ff18007812 */ /* 0x000fe400078ec0ff */
[----:B------:R-:W-:Y:S02]  /*14f20*/  LOP3.LUT R7, R29, 0xff, RZ, 0xc0, !PT ;  /* 0x000000ff1d077812 */ /* 0x000fe400078ec0ff */
[----:B------:R-:W-:Y:S02]  /*14f30*/  LOP3.LUT R6, R6, 0xff, RZ, 0xc0, !PT ;  /* 0x000000ff06067812 */ /* 0x000fe400078ec0ff */
[----:B------:R-:W-:Y:S02]  /*14f40*/  LOP3.LUT R25, R8, 0xff, RZ, 0xc0, !PT ;  /* 0x000000ff08197812 */ /* 0x000fe400078ec0ff */
[----:B------:R-:W-:-:S02]  /*14f50*/  LOP3.LUT R20, R20, 0xff, RZ, 0xc0, !PT ;  /* 0x000000ff14147812 */ /* 0x000fc400078ec0ff */
[----:B------:R-:W-:Y:S02]  /*14f60*/  PRMT R43, R0, 0x7604, R21 ;  /* 0x00007604002b7816 */ /* 0x000fe40000000015 */
[----:B------:R-:W-:Y:S02]  /*14f70*/  PRMT R36, R6, 0x7604, R7 ;  /* 0x0000760406247816 */ /* 0x000fe40000000007 */
[----:B------:R-:W-:Y:S02]  /*14f80*/  LOP3.LUT R5, R5, R196, RZ, 0x3c, !PT ;  /* 0x000000c405057212 */ /* 0x000fe400078e3cff */
[----:B------:R-:W-:Y:S02]  /*14f90*/  LOP3.LUT R4, R4, 0xffffe000, RZ, 0xc0, !PT ;  /* 0xffffe00004047812 */ /* 0x000fe400078ec0ff */
[----:B------:R-:W-:Y:S02]  /*14fa0*/  SHF.R.U32.HI R0, RZ, 0x8, R9 ;  /* 0x00000008ff007819 */ /* 0x000fe40000011609 */
[----:B------:R-:W-:-:S02]  /*14fb0*/  SHF.R.U32.HI R6, RZ, 0x8, R30 ;  /* 0x00000008ff067819 */ /* 0x000fc4000001161e */
[----:B------:R-:W-:Y:S02]  /*14fc0*/  PRMT R45, R20, 0x7604, R25 ;  /* 0x00007604142d7816 */ /* 0x000fe40000000019 */
[----:B------:R-:W-:Y:S02]  /*14fd0*/  IADD3 R21, R5, R197, R4 ;  /* 0x000000c505157210 */ /* 0x000fe40007ffe004 */
[----:B------:R-:W-:Y:S02]  /*14fe0*/  LOP3.LUT R25, R9, 0xff, RZ, 0xc0, !PT ;  /* 0x000000ff09197812 */ /* 0x000fe400078ec0ff */
[----:B------:R-:W-:Y:S02]  /*14ff0*/  SHF.R.U32.HI R24, RZ, 0x8, R11 ;  /* 0x00000008ff187819 */ /* 0x000fe4000001160b */
[----:B------:R-:W-:Y:S02]  /*15000*/  LOP3.LUT R0, R0, 0xff, RZ, 0xc0, !PT ;  /* 0x000000ff00007812 */ /* 0x000fe400078ec0ff */
[----:B------:R-:W-:-:S02]  /*15010*/  LOP3.LUT R7, R30, 0xff, RZ, 0xc0, !PT ;  /* 0x000000ff1e077812 */ /* 0x000fc400078ec0ff */
[----:B------:R-:W-:Y:S02]  /*15020*/  LOP3.LUT R6, R6, 0xff, RZ, 0xc0, !PT ;  /* 0x000000ff06067812 */ /* 0x000fe400078ec0ff */
[----:B------:R-:W-:Y:S02]  /*15030*/  SHF.R.U32.HI R20, RZ, 0x8, R10 ;  /* 0x00000008ff147819 */ /* 0x000fe4000001160a */
[----:B------:R-:W-:Y:S02]  /*15040*/  LOP3.LUT R27, R10, 0xff, RZ, 0xc0, !PT ;  /* 0x000000ff0a1b7812 */ /* 0x000fe400078ec0ff */
[----:B------:R-:W-:Y:S02]  /*15050*/  LOP3.LUT R24, R24, 0xff, RZ, 0xc0, !PT ;  /* 0x000000ff18187812 */ /* 0x000fe400078ec0ff */
[----:B------:R-:W-:Y:S01]  /*15060*/  PRMT R47, R0, 0x7604, R25 ;  /* 0x00007604002f7816 */ /* 0x000fe20000000019 */
[----:B------:R-:W-:Y:S01]  /*15070*/  IMAD.IADD R0, R16, 0x1, R21 ;  /* 0x0000000110007824 */ /* 0x000fe200078e0215 */
[----:B------:R-:W-:-:S02]  /*15080*/  LOP3.LUT R20, R20, 0xff, RZ, 0xc0, !PT ;  /* 0x000000ff14147812 */ /* 0x000fc400078ec0ff */
[----:B------:R-:W-:Y:S02]  /*15090*/  LOP3.LUT R41, R11, 0xff, RZ, 0xc0, !PT ;  /* 0x000000ff0b297812 */ /* 0x000fe400078ec0ff */
[----:B------:R-:W-:Y:S02]  /*150a0*/  PRMT R39, R6, 0x7604, R7 ;  /* 0x0000760406277816 */ /* 0x000fe40000000007 */
[----:B------:R-:W0:Y:S01]  /*150b0*/  LDS.128 R4, [R232+0x14400] ;  /* 0x01440000e8047984 */ /* 0x000e220000000c00 */
[----:B------:R-:W-:Y:S02]  /*150c0*/  PRMT R49, R20, 0x7604, R27 ;  /* 0x0000760414317816 */ /* 0x000fe4000000001b */
[----:B------:R-:W-:Y:S02]  /*150d0*/  PRMT R42, R24, 0x7604, R41 ;  /* 0x00007604182a7816 */ /* 0x000fe40000000029 */
[----:B------:R-:W1:Y:S01]  /*150e0*/  LDS.128 R24, [R0+0x14400] ;  /* 0x0144000000187984 */ /* 0x000e620000000c00 */
[----:B------:R-:W-:-:S02]  /*150f0*/  SHF.R.U32.HI R21, RZ, 0x10, R29 ;  /* 0x00000010ff157819 */ /* 0x000fc4000001161d */
[----:B------:R-:W-:Y:S02]  /*15100*/  SHF.R.U32.HI R20, RZ, 0x10, R28 ;  /* 0x00000010ff147819 */ /* 0x000fe4000001161c */
[----:B------:R-:W-:Y:S02]  /*15110*/  SHF.R.U32.HI R38, RZ, 0x10, R30 ;  /* 0x00000010ff267819 */ /* 0x000fe4000001161e */
[----:B------:R-:W-:Y:S02]  /*15120*/  LOP3.LUT R21, R21, 0xff, RZ, 0xc0, !PT ;  /* 0x000000ff15157812 */ /* 0x000fe400078ec0ff */
[----:B------:R-:W-:Y:S02]  /*15130*/  LOP3.LUT R20, R20, 0xff, RZ, 0xc0, !PT ;  /* 0x000000ff14147812 */ /* 0x000fe400078ec0ff */
[----:B------:R-:W-:Y:S02]  /*15140*/  LOP3.LUT R38, R38, 0xff, RZ, 0xc0, !PT ;  /* 0x000000ff26267812 */ /* 0x000fe400078ec0ff */
[----:B------:R-:W-:-:S02]  /*15150*/  PRMT R21, R21, 0x7054, R36 ;  /* 0x0000705415157816 */ /* 0x000fc40000000024 */
[----:B------:R-:W-:Y:S02]  /*15160*/  PRMT R37, R20, 0x7054, R37 ;  /* 0x0000705414257816 */ /* 0x000fe40000000025 */
[----:B------:R-:W-:Y:S02]  /*15170*/  SHF.R.U32.HI R36, RZ, 0x10, R9 ;  /* 0x00000010ff247819 */ /* 0x000fe40000011609 */
[----:B------:R-:W-:Y:S02]  /*15180*/  SHF.R.U32.HI R20, RZ, 0x10, R8 ;  /* 0x00000010ff147819 */ /* 0x000fe40000011608 */
[----:B------:R-:W-:Y:S02]  /*15190*/  PRMT R41, R38, 0x7054, R39 ;  /* 0x0000705426297816 */ /* 0x000fe40000000027 */
[----:B------:R-:W-:Y:S02]  /*151a0*/  SHF.R.U32.HI R40, RZ, 0x10, R31 ;  /* 0x00000010ff287819 */ /* 0x000fe4000001161f */
[----:B------:R-:W-:-:S02]  /*151b0*/  SHF.R.U32.HI R39, RZ, 0x10, R11 ;  /* 0x00000010ff277819 */ /* 0x000fc4000001160b */
[----:B------:R-:W-:Y:S02]  /*151c0*/  LOP3.LUT R36, R36, 0xff, RZ, 0xc0, !PT ;  /* 0x000000ff24247812 */ /* 0x000fe400078ec0ff */
[----:B------:R-:W-:Y:S02]  /*151d0*/  LOP3.LUT R20, R20, 0xff, RZ, 0xc0, !PT ;  /* 0x000000ff14147812 */ /* 0x000fe400078ec0ff */
[----:B------:R-:W-:Y:S02]  /*151e0*/  LOP3.LUT R40, R40, 0xff, RZ, 0xc0, !PT ;  /* 0x000000ff28287812 */ /* 0x000fe400078ec0ff */
[----:B------:R-:W-:Y:S02]  /*151f0*/  SHF.R.U32.HI R38, RZ, 0x10, R10 ;  /* 0x00000010ff267819 */ /* 0x000fe4000001160a */
[----:B------:R-:W-:Y:S02]  /*15200*/  LOP3.LUT R39, R39, 0xff, RZ, 0xc0, !PT ;  /* 0x000000ff27277812 */ /* 0x000fe400078ec0ff */
[----:B------:R-:W-:-:S02]  /*15210*/  PRMT R47, R36, 0x7054, R47 ;  /* 0x00007054242f7816 */ /* 0x000fc4000000002f */
[----:B------:R-:W-:Y:S02]  /*15220*/  PRMT R45, R20, 0x7054, R45 ;  /* 0x00007054142d7816 */ /* 0x000fe4000000002d */
[----:B------:R-:W-:Y:S02]  /*15230*/  PRMT R43, R40, 0x7054, R43 ;  /* 0x00007054282b7816 */ /* 0x000fe4000000002b */
[----:B------:R-:W-:Y:S02]  /*15240*/  LOP3.LUT R38, R38, 0xff, RZ, 0xc0, !PT ;  /* 0x000000ff26267812 */ /* 0x000fe400078ec0ff */
[----:B------:R-:W-:Y:S02]  /*15250*/  PRMT R51, R39, 0x7054, R42 ;  /* 0x0000705427337816 */ /* 0x000fe4000000002a */
[----:B------:R-:W-:Y:S02]  /*15260*/  LOP3.LUT R39, R37, 0xff000000, R28, 0xf8, !PT ;  /* 0xff00000025277812 */ /* 0x000fe400078ef81c */
[----:B------:R-:W-:-:S02]  /*15270*/  LOP3.LUT R40, R21, 0xff000000, R29, 0xf8, !PT ;  /* 0xff00000015287812 */ /* 0x000fc400078ef81d */
[----:B------:R-:W-:Y:S02]  /*15280*/  LOP3.LUT R47, R47, 0xff000000, R9, 0xf8, !PT ;  /* 0xff0000002f2f7812 */ /* 0x000fe400078ef809 */
[----:B------:R-:W-:Y:S02]  /*15290*/  LOP3.LUT R45, R45, 0xff000000, R8, 0xf8, !PT ;  /* 0xff0000002d2d7812 */ /* 0x000fe400078ef808 */
[-C--:B0-----:R-:W-:Y:S02]  /*152a0*/  F2FP.F16.E4M3.UNPACK_B R28, R7.reuse ;  /* 0x00000007ff1c723e */ /* 0x081fe400020006ff */
[----:B------:R-:W-:Y:S02]  /*152b0*/  F2FP.F16.E4M3.UNPACK_B R29, R7.H1 ;  /* 0x00000007ff1d723e */ /* 0x000fe400030006ff */
[-C--:B------:R-:W-:Y:S02]  /*152c0*/  F2FP.F16.E4M3.UNPACK_B R7, R4.reuse ;  /* 0x00000004ff07723e */ /* 0x080fe400020006ff */
[----:B------:R-:W-:-:S02]  /*152d0*/  F2FP.F16.E4M3.UNPACK_B R8, R4.H1 ;  /* 0x00000004ff08723e */ /* 0x000fc400030006ff */
[----:B------:R-:W-:Y:S02]  /*152e0*/  PRMT R49, R38, 0x7054, R49 ;  /* 0x0000705426317816 */ /* 0x000fe40000000031 */
[-C--:B------:R-:W-:Y:S02]  /*152f0*/  F2FP.F16.E4M3.UNPACK_B R4, R6.reuse ;  /* 0x00000006ff04723e */ /* 0x080fe400020006ff */
[----:B------:R-:W-:Y:S02]  /*15300*/  F2FP.F16.E4M3.UNPACK_B R21, R6.H1 ;  /* 0x00000006ff15723e */ /* 0x000fe400030006ff */
[----:B------:R-:W-:Y:S02]  /*15310*/  LOP3.LUT R20, R41, 0xff000000, R30, 0xf8, !PT ;  /* 0xff00000029147812 */ /* 0x000fe400078ef81e */
[----:B------:R-:W-:Y:S02]  /*15320*/  F2FP.F16.E4M3.UNPACK_B R46, R47 ;  /* 0x0000002fff2e723e */ /* 0x000fe400020006ff */
[----:B-1----:R-:W-:-:S02]  /*15330*/  F2FP.F16.E4M3.UNPACK_B R6, R25 ;  /* 0x00000019ff06723e */ /* 0x002fc400020006ff */
[----:B------:R-:W-:Y:S01]  /*15340*/  F2FP.F16.E4M3.UNPACK_B R41, R40 ;  /* 0x00000028ff29723e */ /* 0x000fe200020006ff */
[--C-:B------:R-:W-:Y:S01]  /*15350*/  HADD2.F32 R48, -RZ, R46.reuse.H0_H0 ;  /* 0x2000002eff307230 */ /* 0x100fe20000004100 */
[----:B------:R-:W-:Y:S01]  /*15360*/  LOP3.LUT R50, R49, 0xff000000, R10, 0xf8, !PT ;  /* 0xff00000031327812 */ /* 0x000fe200078ef80a */
[----:B------:R-:W-:Y:S01]  /*15370*/  HADD2.F32 R49, -RZ, R46.H1_H1 ;  /* 0x3000002eff317230 */ /* 0x000fe20000004100 */
[----:B------:R-:W-:Y:S01]  /*15380*/  LOP3.LUT R51, R51, 0xff000000, R11, 0xf8, !PT ;  /* 0xff00000033337812 */ /* 0x000fe200078ef80b */
[--C-:B------:R-:W-:Y:S01]  /*15390*/  HADD2.F32 R42, -RZ, R41.reuse.H0_H0 ;  /* 0x20000029ff2a7230 */ /* 0x100fe20000004100 */
[-C--:B------:R-:W-:Y:S01]  /*153a0*/  F2FP.F16.E4M3.UNPACK_B R10, R5.reuse ;  /* 0x00000005ff0a723e */ /* 0x080fe200020006ff */
[----:B------:R-:W-:Y:S01]  /*153b0*/  HADD2.F32 R41, -RZ, R41.H1_H1 ;  /* 0x30000029ff297230 */ /* 0x000fe20000004100 */
[----:B------:R-:W-:Y:S01]  /*153c0*/  F2FP.F16.E4M3.UNPACK_B R11, R5.H1 ;  /* 0x00000005ff0b723e */ /* 0x000fe200030006ff */
[----:B------:R-:W-:Y:S01]  /*153d0*/  HADD2.F32 R5, -RZ, R6.H0_H0 ;  /* 0x20000006ff057230 */ /* 0x000fe20000004100 */
[----:B------:R-:W-:Y:S01]  /*153e0*/  LOP3.LUT R43, R43, 0xff000000, R31, 0xf8, !PT ;  /* 0xff0000002b2b7812 */ /* 0x000fe200078ef81f */
[--C-:B------:R-:W-:Y:S01]  /*153f0*/  HADD2.F32 R9, -RZ, R10.reuse.H0_H0 ;  /* 0x2000000aff097230 */ /* 0x100fe20000004100 */
[-C--:B------:R-:W-:Y:S01]  /*15400*/  F2FP.F16.E4M3.UNPACK_B R37, R27.reuse ;  /* 0x0000001bff25723e */ /* 0x080fe200020006ff */
[----:B------:R-:W-:Y:S01]  /*15410*/  HADD2.F32 R10, -RZ, R10.H1_H1 ;  /* 0x3000000aff0a7230 */ /* 0x000fe20000004100 */
[----:B------:R-:W-:Y:S01]  /*15420*/  F2FP.F16.E4M3.UNPACK_B R38, R27.H1 ;  /* 0x0000001bff26723e */ /* 0x000fe200030006ff */
[C---:B------:R-:W-:Y:S01]  /*15430*/  FMUL.FTZ R52, R5.reuse, R48 ;  /* 0x0000003005347220 */ /* 0x040fe20000410000 */
[----:B------:R-:W-:Y:S01]  /*15440*/  F2FP.F16.E4M3.UNPACK_B R31, R26 ;  /* 0x0000001aff1f723e */ /* 0x000fe200020006ff */
[----:B------:R-:W-:Y:S01]  /*15450*/  FMUL.FTZ R27, R5, R42 ;  /* 0x0000002a051b7220 */ /* 0x000fe20000410000 */
[----:B------:R-:W-:Y:S01]  /*15460*/  F2FP.F16.E4M3.UNPACK_B R36, R26.H1 ;  /* 0x0000001aff24723e */ /* 0x000fe200030006ff */
[----:B------:R-:W-:Y:S01]  /*15470*/  HADD2.F32 R26, -RZ, R6.H1_H1 ;  /* 0x30000006ff1a7230 */ /* 0x000fe20000004100 */
[----:B------:R-:W-:Y:S01]  /*15480*/  F2FP.F16.E4M3.UNPACK_B R30, R25.H1 ;  /* 0x00000019ff1e723e */ /* 0x000fe200030006ff */
[C---:B------:R-:W-:Y:S01]  /*15490*/  FFMA.FTZ R5, R9.reuse, R42, -R52 ;  /* 0x0000002a09057223 */ /* 0x040fe20000010834 */
[----:B------:R-:W-:Y:S01]  /*154a0*/  F2FP.F16.E4M3.UNPACK_B R47, R47.H1 ;  /* 0x0000002fff2f723e */ /* 0x000fe200030006ff */
[----:B------:R-:W-:Y:S01]  /*154b0*/  FFMA.FTZ R9, R9, R48, R27 ;  /* 0x0000003009097223 */ /* 0x000fe2000001001b */
[----:B------:R-:W-:Y:S01]  /*154c0*/  F2FP.F16.E4M3.UNPACK_B R40, R40.H1 ;  /* 0x00000028ff28723e */ /* 0x000fe200030006ff */
[----:B------:R-:W-:-:S02]  /*154d0*/  HADD2.F32 R27, -RZ, R30.H0_H0 ;  /* 0x2000001eff1b7230 */ /* 0x000fc40000004100 */
[C---:B------:R-:W-:Y:S01]  /*154e0*/  FMUL.FTZ R53, R26.reuse, R49 ;  /* 0x000000311a357220 */ /* 0x040fe20000410000 */
[----:B------:R-:W-:Y:S02]  /*154f0*/  HADD2.F32 R46, -RZ, R47.H0_H0 ;  /* 0x2000002fff2e7230 */ /* 0x000fe40000004100 */
[-C--:B------:R-:W-:Y:S01]  /*15500*/  FMUL.FTZ R26, R26, R41.reuse ;  /* 0x000000291a1a7220 */ /* 0x080fe20000410000 */
[----:B------:R-:W-:Y:S02]  /*15510*/  HADD2.F32 R42, -RZ, R40.H0_H0 ;  /* 0x20000028ff2a7230 */ /* 0x000fe40000004100 */
[C---:B------:R-:W-:Y:S01]  /*15520*/  FFMA.FTZ R48, R10.reuse, R41, -R53 ;  /* 0x000000290a307223 */ /* 0x040fe20000010835 */
[----:B------:R-:W-:Y:S02]  /*15530*/  HADD2.F32 R6, -RZ, R11.H0_H0 ;  /* 0x2000000bff067230 */ /* 0x000fe40000004100 */
[C---:B------:R-:W-:Y:S01]  /*15540*/  FMUL.FTZ R55, R27.reuse, R46 ;  /* 0x0000002e1b377220 */ /* 0x040fe20000410000 */
[----:B------:R-:W-:Y:S01]  /*15550*/  FFMA.FTZ R52, R10, R49, R26 ;  /* 0x000000310a347223 */ /* 0x000fe2000001001a */
[----:B------:R-:W-:Y:S01]  /*15560*/  F2FP.F16.E4M3.UNPACK_B R41, R51 ;  /* 0x00000033ff29723e */ /* 0x000fe200020006ff */
[----:B------:R-:W-:Y:S01]  /*15570*/  FMUL.FTZ R27, R27, R42 ;  /* 0x0000002a1b1b7220 */ /* 0x000fe20000410000 */
[----:B------:R-:W-:Y:S01]  /*15580*/  F2FP.F16.E4M3.UNPACK_B R26, R43 ;  /* 0x0000002bff1a723e */ /* 0x000fe200020006ff */
[----:B------:R-:W-:-:S02]  /*15590*/  HADD2.F32 R10, -RZ, R37.H0_H0 ;  /* 0x20000025ff0a7230 */ /* 0x000fc40000004100 */
[C---:B------:R-:W-:Y:S01]  /*155a0*/  FFMA.FTZ R55, R6.reuse, R42, -R55 ;  /* 0x0000002a06377223 */ /* 0x040fe20000010837 */
[----:B------:R-:W-:Y:S01]  /*155b0*/  FFMA.FTZ R46, R6, R46, R27 ;  /* 0x0000002e062e7223 */ /* 0x000fe2000001001b */
[----:B------:R-:W-:Y:S01]  /*155c0*/  HADD2.F32 R49, -RZ, R41.H0_H0 ;  /* 0x20000029ff317230 */ /* 0x000fe20000004100 */
[----:B------:R-:W-:Y:S01]  /*155d0*/  F2FP.F16.E4M3.UNPACK_B R51, R51.H1 ;  /* 0x00000033ff33723e */ /* 0x000fe200030006ff */
[----:B------:R-:W-:Y:S01]  /*155e0*/  HADD2.F32 R27, -RZ, R26.H0_H0 ;  /* 0x2000001aff1b7230 */ /* 0x000fe20000004100 */
[----:B------:R-:W-:Y:S01]  /*155f0*/  F2FP.F16.E4M3.UNPACK_B R43, R43.H1 ;  /* 0x0000002bff2b723e */ /* 0x000fe200030006ff */
[----:B------:R-:W-:Y:S02]  /*15600*/  HADD2.F32 R47, -RZ, R47.H1_H1 ;  /* 0x3000002fff2f7230 */ /* 0x000fe40000004100 */
[C---:B------:R-:W-:Y:S01]  /*15610*/  FMUL.FTZ R53, R10.reuse, R49 ;  /* 0x000000310a357220 */ /* 0x040fe20000410000 */
[----:B------:R-:W-:Y:S02]  /*15620*/  HADD2.F32 R30, -RZ, R30.H1_H1 ;  /* 0x3000001eff1e7230 */ /* 0x000fe40000004100 */
[----:B------:R-:W-:Y:S01]  /*15630*/  FMUL.FTZ R10, R10, R27 ;  /* 0x0000001b0a0a7220 */ /* 0x000fe20000410000 */
[----:B------:R-:W-:Y:S01]  /*15640*/  HADD2.F32 R40, -RZ, R40.H1_H1 ;  /* 0x30000028ff287230 */ /* 0x000fe20000004100 */
[----:B------:R-:W-:Y:S01]  /*15650*/  F2FP.F16.E4M3.UNPACK_B R25, R24 ;  /* 0x00000018ff19723e */ /* 0x000fe200020006ff */
[----:B------:R-:W-:-:S02]  /*15660*/  HADD2.F32 R6, -RZ, R28.H0_H0 ;  /* 0x2000001cff067230 */ /* 0x000fc40000004100 */
[C---:B------:R-:W-:Y:S01]  /*15670*/  FMUL.FTZ R42, R30.reuse, R47 ;  /* 0x0000002f1e2a7220 */ /* 0x040fe20000410000 */
[----:B------:R-:W-:Y:S02]  /*15680*/  HADD2.F32 R11, -RZ, R11.H1_H1 ;  /* 0x3000000bff0b7230 */ /* 0x000fe40000004100 */
[-C--:B------:R-:W-:Y:S01]  /*15690*/  FMUL.FTZ R30, R30, R40.reuse ;  /* 0x000000281e1e7220 */ /* 0x080fe20000410000 */
[----:B------:R-:W-:Y:S02]  /*156a0*/  HADD2.F32 R26, -RZ, R26.H1_H1 ;  /* 0x3000001aff1a7230 */ /* 0x000fe40000004100 */
[C---:B------:R-:W-:Y:S01]  /*156b0*/  FFMA.FTZ R53, R6.reuse, R27, -R53 ;  /* 0x0000001b06357223 */ /* 0x040fe20000010835 */
[----:B------:R-:W-:Y:S01]  /*156c0*/  FFMA.FTZ R49, R6, R49, R10 ;  /* 0x0000003106317223 */ /* 0x000fe2000001000a */
[----:B------:R-:W-:Y:S02]  /*156d0*/  HADD2.F32 R41, -RZ, R41.H1_H1 ;  /* 0x30000029ff297230 */ /* 0x000fe40000004100 */
[----:B------:R-:W-:Y:S01]  /*156e0*/  FFMA.FTZ R42, R11, R40, -R42 ;  /* 0x000000280b2a7223 */ /* 0x000fe2000001082a */
[----:B------:R-:W-:-:S02]  /*156f0*/  HADD2.F32 R37, -RZ, R37.H1_H1 ;  /* 0x30000025ff257230 */ /* 0x000fc40000004100 */
[----:B------:R-:W-:Y:S01]  /*15700*/  FFMA.FTZ R47, R11, R47, R30 ;  /* 0x0000002f0b2f7223 */ /* 0x000fe2000001001e */
[----:B------:R-:W-:Y:S01]  /*15710*/  HADD2.F32 R27, -RZ, R51.H0_H0 ;  /* 0x20000033ff1b7230 */ /* 0x000fe20000004100 */
[----:B------:R-:W-:Y:S01]  /*15720*/  F2FP.F16.E4M3.UNPACK_B R24, R24.H1 ;  /* 0x00000018ff18723e */ /* 0x000fe200030006ff */
[----:B------:R-:W-:Y:S02]  /*15730*/  HADD2.F32 R10, -RZ, R38.H0_H0 ;  /* 0x20000026ff0a7230 */ /* 0x000fe40000004100 */
[C---:B------:R-:W-:Y:S01]  /*15740*/  FMUL.FTZ R57, R37.reuse, R41 ;  /* 0x0000002925397220 */ /* 0x040fe20000410000 */
[----:B------:R-:W-:Y:S02]  /*15750*/  HADD2.F32 R28, -RZ, R28.H1_H1 ;  /* 0x3000001cff1c7230 */ /* 0x000fe40000004100 */
[----:B------:R-:W-:Y:S01]  /*15760*/  FMUL.FTZ R30, R37, R26 ;  /* 0x0000001a251e7220 */ /* 0x000fe20000410000 */
[----:B------:R-:W-:Y:S02]  /*15770*/  HADD2.F32 R11, -RZ, R43.H0_H0 ;  /* 0x2000002bff0b7230 */ /* 0x000fe40000004100 */
[----:B------:R-:W-:Y:S01]  /*15780*/  FMUL.FTZ R37, R10, R27 ;  /* 0x0000001b0a257220 */ /* 0x000fe20000410000 */
[----:B------:R-:W-:-:S02]  /*15790*/  HADD2.F32 R6, -RZ, R29.H0_H0 ;  /* 0x2000001dff067230 */ /* 0x000fc40000004100 */
[----:B------:R-:W-:Y:S01]  /*157a0*/  FFMA.FTZ R40, R28, R26, -R57 ;  /* 0x0000001a1c287223 */ /* 0x000fe20000010839 */
[----:B------:R-:W-:Y:S01]  /*157b0*/  F2FP.F16.E4M3.UNPACK_B R26, R45.H1 ;  /* 0x0000002dff1a723e */ /* 0x000fe200030006ff */
[-C--:B------:R-:W-:Y:S01]  /*157c0*/  FMUL.FTZ R10, R10, R11.reuse ;  /* 0x0000000b0a0a7220 */ /* 0x080fe20000410000 */
[----:B------:R-:W-:Y:S02]  /*157d0*/  HADD2.F32 R51, -RZ, R51.H1_H1 ;  /* 0x30000033ff337230 */ /* 0x000fe40000004100 */
[----:B------:R-:W-:Y:S01]  /*157e0*/  FFMA.FTZ R56, R6, R11, -R37 ;  /* 0x0000000b06387223 */ /* 0x000fe20000010825 */
[----:B------:R-:W-:Y:S01]  /*157f0*/  HADD2.F32 R38, -RZ, R38.H1_H1 ;  /* 0x30000026ff267230 */ /* 0x000fe20000004100 */
[----:B------:R-:W-:Y:S01]  /*15800*/  F2FP.F16.E4M3.UNPACK_B R11, R39.H1 ;  /* 0x00000027ff0b723e */ /* 0x000fe200030006ff */
[----:B------:R-:W-:Y:S02]  /*15810*/  HADD2.F32 R43, -RZ, R43.H1_H1 ;  /* 0x3000002bff2b7230 */ /* 0x000fe40000004100 */
[----:B------:R-:W-:Y:S01]  /*15820*/  FFMA.FTZ R54, R28, R41, R30 ;  /* 0x000000291c367223 */ /* 0x000fe2000001001e */
[----:B------:R-:W-:Y:S01]  /*15830*/  FFMA.FTZ R57, R6, R27, R10 ;  /* 0x0000001b06397223 */ /* 0x000fe2000001000a */
[----:B------:R-:W-:-:S02]  /*15840*/  HADD2.F32 R29, -RZ, R29.H1_H1 ;  /* 0x3000001dff1d7230 */ /* 0x000fc40000004100 */
[C---:B------:R-:W-:Y:S01]  /*15850*/  FMUL.FTZ R28, R38.reuse, R51 ;  /* 0x00000033261c7220 */ /* 0x040fe20000410000 */
[----:B------:R-:W-:Y:S02]  /*15860*/  HADD2.F32 R37, -RZ, R26.H0_H0 ;  /* 0x2000001aff257230 */ /* 0x000fe40000004100 */
[-C--:B------:R-:W-:Y:S01]  /*15870*/  FMUL.FTZ R38, R38, R43.reuse ;  /* 0x0000002b26267220 */ /* 0x080fe20000410000 */
[----:B------:R-:W-:Y:S02]  /*15880*/  HADD2.F32 R10, -RZ, R24.H0_H0 ;  /* 0x20000018ff0a7230 */ /* 0x000fe40000004100 */
[C---:B------:R-:W-:Y:S01]  /*15890*/  FFMA.FTZ R59, R29.reuse, R43, -R28 ;  /* 0x0000002b1d3b7223 */ /* 0x040fe2000001081c */
[----:B------:R-:W-:Y:S02]  /*158a0*/  HADD2.F32 R27, -RZ, R11.H0_H0 ;  /* 0x2000000bff1b7230 */ /* 0x000fe40000004100 */
[----:B------:R-:W-:Y:S01]  /*158b0*/  FFMA.FTZ R58, R29, R51, R38 ;  /* 0x000000331d3a7223 */ /* 0x000fe20000010026 */
[----:B------:R-:W-:-:S02]  /*158c0*/  HADD2.F32 R6, -RZ, R8.H0_H0 ;  /* 0x20000008ff067230 */ /* 0x000fc40000004100 */
[C---:B------:R-:W-:Y:S01]  /*158d0*/  FMUL.FTZ R41, R10.reuse, R37 ;  /* 0x000000250a297220 */ /* 0x040fe20000410000 */
[----:B------:R-:W-:Y:S02]  /*158e0*/  HADD2.F32 R29, -RZ, R26.H1_H1 ;  /* 0x3000001aff1d7230 */ /* 0x000fe40000004100 */
[----:B------:R-:W-:Y:S01]  /*158f0*/  FMUL.FTZ R10, R10, R27 ;  /* 0x0000001b0a0a7220 */ /* 0x000fe20000410000 */
[----:B------:R-:W-:Y:S01]  /*15900*/  HADD2.F32 R24, -RZ, R24.H1_H1 ;  /* 0x30000018ff187230 */ /* 0x000fe20000004100 */
[----:B------:R-:W-:Y:S01]  /*15910*/  F2FP.F16.E4M3.UNPACK_B R45, R45 ;  /* 0x0000002dff2d723e */ /* 0x000fe200020006ff */
[----:B------:R-:W-:Y:S02]  /*15920*/  HADD2.F32 R11, -RZ, R11.H1_H1 ;  /* 0x3000000bff0b7230 */ /* 0x000fe40000004100 */
[----:B------:R-:W-:Y:S01]  /*15930*/  FFMA.FTZ R28, R6, R37, R10 ;  /* 0x00000025061c7223 */ /* 0x000fe2000001000a */
[----:B------:R-:W-:Y:S01]  /*15940*/  HADD2.F32 R8, -RZ, R8.H1_H1 ;  /* 0x30000008ff087230 */ /* 0x000fe20000004100 */
[----:B------:R-:W-:Y:S01]  /*15950*/  F2FP.F16.E4M3.UNPACK_B R39, R39 ;  /* 0x00000027ff27723e */ /* 0x000fe200020006ff */
[----:B------:R-:W-:Y:S01]  /*15960*/  FMUL.FTZ R37, R24, R29 ;  /* 0x0000001d18257220 */ /* 0x000fe20000410000 */
[----:B------:R-:W-:Y:S01]  /*15970*/  FFMA.FTZ R41, R6, R27, -R41 ;  /* 0x0000001b06297223 */ /* 0x000fe20000010829 */
[----:B------:R-:W-:Y:S01]  /*15980*/  FMUL.FTZ R24, R24, R11 ;  /* 0x0000000b18187220 */ /* 0x000fe20000410000 */
[----:B------:R-:W-:-:S02]  /*15990*/  HADD2.F32 R27, -RZ, R45.H0_H0 ;  /* 0x2000002dff1b7230 */ /* 0x000fc40000004100 */
[C---:B------:R-:W-:Y:S01]  /*159a0*/  FFMA.FTZ R30, R8.reuse, R11, -R37 ;  /* 0x0000000b081e7223 */ /* 0x040fe20000010825 */
[----:B------:R-:W-:Y:S02]  /*159b0*/  HADD2.F32 R10, -RZ, R25.H0_H0 ;  /* 0x20000019ff0a7230 */ /* 0x000fe40000004100 */
[----:B------:R-:W-:Y:S01]  /*159c0*/  FFMA.FTZ R43, R8, R29, R24 ;  /* 0x0000001d082b7223 */ /* 0x000fe20000010018 */
[----:B------:R-:W-:Y:S01]  /*159d0*/  HADD2.F32 R11, -RZ, R39.H0_H0 ;  /* 0x20000027ff0b7230 */ /* 0x000fe20000004100 */
[----:B------:R-:W-:Y:S01]  /*159e0*/  F2FP.SATFINITE.E4M3.F32.PACK_AB_MERGE_C R42, R42, R55, RZ ;  /* 0x000000372a2a723e */ /* 0x000fe200048070ff */
        /* <DEDUP_REMOVED lines=8> */
[----:B------:R-:W-:Y:S01]  /*15a70*/  HADD2.F32 R7, -RZ, R7.H1_H1 ;  /* 0x30000007ff077230 */ /* 0x000fe20000004100 */
[----:B------:R-:W-:Y:S01]  /*15a80*/  F2FP.F16.E4M3.UNPACK_B R11, R50.H1 ;  /* 0x00000032ff0b723e */ /* 0x000fe200030006ff */
[C---:B------:R-:W-:Y:S01]  /*15a90*/  FMUL.FTZ R10, R25.reuse, R24 ;  /* 0x00000018190a7220 */ /* 0x040fe20000410000 */
[----:B------:R-:W-:Y:S01]  /*15aa0*/  F2FP.F16.E4M3.UNPACK_B R6, R20.H1 ;  /* 0x00000014ff06723e */ /* 0x000fe200030006ff */
[----:B------:R-:W-:Y:S01]  /*15ab0*/  FMUL.FTZ R27, R25, R8 ;  /* 0x00000008191b7220 */ /* 0x000fe20000410000 */
[----:B------:R-:W-:Y:S01]  /*15ac0*/  F2FP.F16.E4M3.UNPACK_B R50, R50 ;  /* 0x00000032ff32723e */ /* 0x000fe200020006ff */
[----:B------:R-:W-:Y:S01]  /*15ad0*/  FFMA.FTZ R26, R7, R8, -R10 ;  /* 0x00000008071a7223 */ /* 0x000fe2000001080a */
[----:B------:R-:W-:-:S02]  /*15ae0*/  HADD2.F32 R25, -RZ, R11.H0_H0 ;  /* 0x2000000bff197230 */ /* 0x000fc40000004100 */
[----:B------:R-:W-:Y:S01]  /*15af0*/  FFMA.FTZ R24, R7, R24, R27 ;  /* 0x0000001807187223 */ /* 0x000fe2000001001b */
[----:B------:R-:W-:Y:S01]  /*15b00*/  HADD2.F32 R8, -RZ, R36.H0_H0 ;  /* 0x20000024ff087230 */ /* 0x000fe20000004100 */
[----:B------:R-:W-:Y:S01]  /*15b10*/  F2FP.F16.E4M3.UNPACK_B R20, R20 ;  /* 0x00000014ff14723e */ /* 0x000fe200020006ff */
[----:B------:R-:W-:Y:S01]  /*15b20*/  HADD2.F32 R7, -RZ, R6.H0_H0 ;  /* 0x20000006ff077230 */ /* 0x000fe20000004100 */
[----:B------:R-:W-:Y:S01]  /*15b30*/  F2FP.SATFINITE.E4M3.F32.PACK_AB_MERGE_C R46, R47, R46, RZ ;  /* 0x0000002e2f2e723e */ /* 0x000fe200048070ff */
[----:B------:R-:W-:Y:S02]  /*15b40*/  HADD2.F32 R11, -RZ, R11.H1_H1 ;  /* 0x3000000bff0b7230 */ /* 0x000fe40000004100 */
[C---:B------:R-:W-:Y:S01]  /*15b50*/  FMUL.FTZ R27, R8.reuse, R25 ;  /* 0x00000019081b7220 */ /* 0x040fe20000410000 */
[----:B------:R-:W-:Y:S02]  /*15b60*/  HADD2.F32 R36, -RZ, R36.H1_H1 ;  /* 0x30000024ff247230 */ /* 0x000fe40000004100 */
[----:B------:R-:W-:Y:S01]  /*15b70*/  FMUL.FTZ R39, R8, R7 ;  /* 0x0000000708277220 */ /* 0x000fe20000410000 */
[----:B------:R-:W-:Y:S01]  /*15b80*/  HADD2.F32 R10, -RZ, R6.H1_H1 ;  /* 0x30000006ff0a7230 */ /* 0x000fe20000004100 */
[----:B------:R-:W-:Y:S01]  /*15b90*/  F2FP.SATFINITE.E4M3.F32.PACK_AB_MERGE_C R5, R48, R5, R42 ;  /* 0x000000053005723e */ /* 0x000fe2000480702a */
[----:B------:R-:W-:-:S02]  /*15ba0*/  HADD2.F32 R6, -RZ, R21.H0_H0 ;  /* 0x20000015ff067230 */ /* 0x000fc40000004100 */
[C---:B------:R-:W-:Y:S01]  /*15bb0*/  FMUL.FTZ R8, R36.reuse, R11 ;  /* 0x0000000b24087220 */ /* 0x040fe20000410000 */
[----:B------:R-:W-:Y:S02]  /*15bc0*/  HADD2.F32 R21, -RZ, R21.H1_H1 ;  /* 0x30000015ff157230 */ /* 0x000fe40000004100 */
[-C--:B------:R-:W-:Y:S01]  /*15bd0*/  FMUL.FTZ R38, R36, R10.reuse ;  /* 0x0000000a24267220 */ /* 0x080fe20000410000 */
[----:B------:R-:W-:Y:S01]  /*15be0*/  F2FP.SATFINITE.E4M3.F32.PACK_AB_MERGE_C R9, R52, R9, R46 ;  /* 0x000000093409723e */ /* 0x000fe2000480702e */
[C---:B------:R-:W-:Y:S01]  /*15bf0*/  FFMA.FTZ R27, R6.reuse, R7, -R27 ;  /* 0x00000007061b7223 */ /* 0x040fe2000001081b */
[----:B------:R-:W-:Y:S02]  /*15c00*/  HADD2.F32 R7, -RZ, R31.H0_H0 ;  /* 0x2000001fff077230 */ /* 0x000fe40000004100 */
[----:B------:R-:W-:Y:S01]  /*15c10*/  FFMA.FTZ R36, R21, R10, -R8 ;  /* 0x0000000a15247223 */ /* 0x000fe20000010808 */
[----:B------:R-:W-:Y:S02]  /*15c20*/  HADD2.F32 R10, -RZ, R50.H0_H0 ;  /* 0x20000032ff0a7230 */ /* 0x000fe40000004100 */
[----:B------:R-:W-:Y:S01]  /*15c30*/  FFMA.FTZ R39, R6, R25, R39 ;  /* 0x0000001906277223 */ /* 0x000fe20000010027 */
[----:B------:R-:W-:-:S02]  /*15c40*/  HADD2.F32 R8, -RZ, R20.H0_H0 ;  /* 0x20000014ff087230 */ /* 0x000fc40000004100 */
[----:B------:R-:W-:Y:S01]  /*15c50*/  FFMA.FTZ R38, R21, R11, R38 ;  /* 0x0000000b15267223 */ /* 0x000fe20000010026 */
[----:B------:R-:W-:Y:S02]  /*15c60*/  HADD2.F32 R50, -RZ, R50.H1_H1 ;  /* 0x30000032ff327230 */ /* 0x000fe40000004100 */
[C---:B------:R-:W-:Y:S01]  /*15c70*/  FMUL.FTZ R11, R7.reuse, R10 ;  /* 0x0000000a070b7220 */ /* 0x040fe20000410000 */
[----:B------:R-:W-:Y:S02]  /*15c80*/  HADD2.F32 R31, -RZ, R31.H1_H1 ;  /* 0x3000001fff1f7230 */ /* 0x000fe40000004100 */
[----:B------:R-:W-:Y:S01]  /*15c90*/  FMUL.FTZ R7, R7, R8 ;  /* 0x0000000807077220 */ /* 0x000fe20000410000 */
[----:B------:R-:W-:Y:S01]  /*15ca0*/  HADD2.F32 R20, -RZ, R20.H1_H1 ;  /* 0x30000014ff147230 */ /* 0x000fe20000004100 */
[----:B------:R-:W-:Y:S01]  /*15cb0*/  F2FP.SATFINITE.E4M3.F32.PACK_AB_MERGE_C R27, R36, R27, RZ ;  /* 0x0000001b241b723e */ /* 0x000fe200048070ff */
[--C-:B------:R-:W-:Y:S02]  /*15cc0*/  HADD2.F32 R6, -RZ, R4.reuse.H0_H0 ;  /* 0x20000004ff067230 */ /* 0x100fe40000004100 */
[----:B------:R-:W-:Y:S01]  /*15cd0*/  FMUL.FTZ R25, R31, R50 ;  /* 0x000000321f197220 */ /* 0x000fe20000410000 */
[----:B------:R-:W-:-:S02]  /*15ce0*/  HADD2.F32 R4, -RZ, R4.H1_H1 ;  /* 0x30000004ff047230 */ /* 0x000fc40000004100 */
[----:B------:R-:W-:Y:S01]  /*15cf0*/  FMUL.FTZ R31, R31, R20 ;  /* 0x000000141f1f7220 */ /* 0x000fe20000410000 */
[----:B------:R-:W-:Y:S01]  /*15d00*/  F2FP.SATFINITE.E4M3.F32.PACK_AB_MERGE_C R38, R38, R39, RZ ;  /* 0x000000272626723e */ /* 0x000fe200048070ff */
[C---:B------:R-:W-:Y:S01]  /*15d10*/  FFMA.FTZ R21, R6.reuse, R8, -R11 ;  /* 0x0000000806157223 */ /* 0x040fe2000001080b */
[----:B------:R-:W-:Y:S01]  /*15d20*/  FFMA.FTZ R10, R6, R10, R7 ;  /* 0x0000000a060a7223 */ /* 0x000fe20000010007 */
[C---:B------:R-:W-:Y:S01]  /*15d30*/  FFMA.FTZ R6, R4.reuse, R20, -R25 ;  /* 0x0000001404067223 */ /* 0x040fe20000010819 */
[----:B------:R-:W-:Y:S01]  /*15d40*/  FFMA.FTZ R31, R4, R50, R31 ;  /* 0x00000032041f7223 */ /* 0x000fe2000001001f */
[----:B------:R-:W-:Y:S02]  /*15d50*/  F2FP.SATFINITE.E4M3.F32.PACK_AB_MERGE_C R7, R59, R56, RZ ;  /* 0x000000383b07723e */ /* 0x000fe400048070ff */
[----:B------:R-:W-:Y:S02]  /*15d60*/  F2FP.SATFINITE.E4M3.F32.PACK_AB_MERGE_C R4, R30, R41, RZ ;  /* 0x000000291e04723e */ /* 0x000fe400048070ff */
[----:B------:R-:W-:-:S02]  /*15d70*/  F2FP.SATFINITE.E4M3.F32.PACK_AB_MERGE_C R11, R58, R57, RZ ;  /* 0x000000393a0b723e */ /* 0x000fc400048070ff */
[----:B------:R-:W-:Y:S02]  /*15d80*/  F2FP.SATFINITE.E4M3.F32.PACK_AB_MERGE_C R8, R43, R28, RZ ;  /* 0x0000001c2b08723e */ /* 0x000fe400048070ff */
        /* <DEDUP_REMOVED lines=8> */
.L_x_615:
[----:B------:R-:W-:Y:S05]  /*15e10*/  BSYNC B1 ;  /* 0x0000000000017941 */ /* 0x000fea0003800000 */
.L_x_614:
[----:B------:R-:W-:Y:S05]  /*15e20*/  @P2 BRA `(.L_x_596) ;  /* 0x0000000c00d82947 */ /* 0x000fea0003800000 */
[----:B0--3-5:R-:W-:Y:S02]  /*15e30*/  SHF.R.U32.HI R4, RZ, 0x8, R32 ;  /* 0x00000008ff047819 */ /* 0x029fe40000011620 */
[----:B------:R-:W-:Y:S02]  /*15e40*/  LOP3.LUT R0, R32, 0xff, RZ, 0xc0, !PT ;  /* 0x000000ff20007812 */ /* 0x000fe400078ec0ff */
[----:B------:R-:W-:Y:S02]  /*15e50*/  SHF.R.U32.HI R8, RZ, 0x8, R34 ;  /* 0x00000008ff087819 */ /* 0x000fe40000011622 */
[----:B------:R-:W-:Y:S02]  /*15e60*/  LOP3.LUT R5, R4, 0xff, RZ, 0xc0, !PT ;  /* 0x000000ff04057812 */ /* 0x000fe400078ec0ff */
[----:B------:R-:W-:Y:S02]  /*15e70*/  LEA.HI R3, R3, R224, RZ, 0x1c ;  /* 0x000000e003037211 */ /* 0x000fe400078fe0ff */
[----:B------:R-:W-:-:S02]  /*15e80*/  LOP3.LUT R4, R34, 0xff, RZ, 0xc0, !PT ;  /* 0x000000ff22047812 */ /* 0x000fc400078ec0ff */
[----:B------:R-:W-:Y:S02]  /*15e90*/  LOP3.LUT R9, R8, 0xff, RZ, 0xc0, !PT ;  /* 0x000000ff08097812 */ /* 0x000fe400078ec0ff */
[----:B--2---:R-:W-:Y:S02]  /*15ea0*/  PRMT R21, R5, 0x7604, R0 ;  /* 0x0000760405157816 */ /* 0x004fe40000000000 */
[----:B------:R-:W-:Y:S02]  /*15eb0*/  SHF.R.S32.HI R0, RZ, 0x1f, R3 ;  /* 0x0000001fff007819 */ /* 0x000fe40000011403 */
[----:B------:R-:W-:Y:S02]  /*15ec0*/  PRMT R25, R9, 0x7604, R4 ;  /* 0x0000760409197816 */ /* 0x000fe40000000004 */
[----:B------:R-:W-:Y:S01]  /*15ed0*/  LEA.HI R4, R0, R3, RZ, 0x2 ;  /* 0x0000000300047211 */ /* 0x000fe200078f10ff */
[----:B------:R-:W-:Y:S01]  /*15ee0*/  IMAD.SHL.U32 R0, R3, 0x10, RZ ;  /* 0x0000001003007824 */ /* 0x000fe200078e00ff */
[----:B------:R-:W-:-:S02]  /*15ef0*/  SHF.R.U32.HI R7, RZ, 0x8, R33 ;  /* 0x00000008ff077819 */ /* 0x000fc40000011621 */
[----:B------:R-:W-:Y:S02]  /*15f00*/  SHF.L.U32 R4, R4, 0xb, RZ ;  /* 0x0000000b04047819 */ /* 0x000fe400000006ff */
[----:B------:R-:W-:Y:S02]  /*15f10*/  LOP3.LUT R3, R175, 0x30, R0, 0xf8, !PT ;  /* 0x00000030af037812 */ /* 0x000fe400078ef800 */
[----:B------:R-:W-:Y:S02]  /*15f20*/  LOP3.LUT R6, R33, 0xff, RZ, 0xc0, !PT ;  /* 0x000000ff21067812 */ /* 0x000fe400078ec0ff */
[----:B------:R-:W-:Y:S02]  /*15f30*/  LOP3.LUT R7, R7, 0xff, RZ, 0xc0, !PT ;  /* 0x000000ff07077812 */ /* 0x000fe400078ec0ff */
[----:B------:R-:W-:Y:S02]  /*15f40*/  SHF.R.U32.HI R8, RZ, 0x8, R12 ;  /* 0x00000008ff087819 */ /* 0x000fe4000001160c */
[----:B------:R-:W-:-:S02]  /*15f50*/  LOP3.LUT R3, R3, R196, RZ, 0x3c, !PT ;  /* 0x000000c403037212 */ /* 0x000fc400078e3cff */
[----:B------:R-:W-:Y:S02]  /*15f60*/  LOP3.LUT R0, R4, 0xffffe000, RZ, 0xc0, !PT ;  /* 0xffffe00004007812 */ /* 0x000fe400078ec0ff */
[----:B------:R-:W-:Y:S02]  /*15f70*/  PRMT R20, R7, 0x7604, R6 ;  /* 0x0000760407147816 */ /* 0x000fe40000000006 */
[----:B------:R-:W-:Y:S02]  /*15f80*/  LOP3.LUT R7, R12, 0xff, RZ, 0xc0, !PT ;  /* 0x000000ff0c077812 */ /* 0x000fe400078ec0ff */
[----:B------:R-:W-:Y:S02]  /*15f90*/  LOP3.LUT R8, R8, 0xff, RZ, 0xc0, !PT ;  /* 0x000000ff08087812 */ /* 0x000fe400078ec0ff */
[----:B------:R-:W-:Y:S02]  /*15fa0*/  IADD3 R3, R3, R197, R0 ;  /* 0x000000c503037210 */ /* 0x000fe40007ffe000 */
[----:B------:R-:W-:-:S02]  /*15fb0*/  PRMT R31, R8, 0x7604, R7 ;  /* 0x00007604081f7816 */ /* 0x000fc40000000007 */
[----:B------:R-:W-:Y:S01]  /*15fc0*/  SHF.R.U32.HI R6, RZ, 0x8, R35 ;  /* 0x00000008ff067819 */ /* 0x000fe20000011623 */
[----:B------:R-:W-:Y:S01]  /*15fd0*/  IMAD.IADD R0, R16, 0x1, R3 ;  /* 0x0000000110007824 */ /* 0x000fe200078e0203 */
[----:B------:R-:W-:Y:S02]  /*15fe0*/  SHF.R.U32.HI R8, RZ, 0x8, R13 ;  /* 0x00000008ff087819 */ /* 0x000fe4000001160d */
[----:B------:R-:W-:Y:S02]  /*15ff0*/  LOP3.LUT R5, R35, 0xff, RZ, 0xc0, !PT ;  /* 0x000000ff23057812 */ /* 0x000fe400078ec0ff */
[----:B------:R-:W-:Y:S02]  /*16000*/  LOP3.LUT R6, R6, 0xff, RZ, 0xc0, !PT ;  /* 0x000000ff06067812 */ /* 0x000fe400078ec0ff */
[----:B------:R-:W-:Y:S02]  /*16010*/  LOP3.LUT R3, R8, 0xff, RZ, 0xc0, !PT ;  /* 0x000000ff08037812 */ /* 0x000fe400078ec0ff */
[----:B------:R-:W0:Y:S01]  /*16020*/  LDS.128 R8, [R0+0x14400] ;  /* 0x0144000000087984 */ /* 0x000e220000000c00 */
[----:B------:R-:W-:-:S02]  /*16030*/  PRMT R24, R6, 0x7604, R5 ;  /* 0x0000760406187816 */ /* 0x000fc40000000005 */
[----:B------:R-:W-:Y:S01]  /*16040*/  SHF.R.U32.HI R30, RZ, 0x8, R15 ;  /* 0x00000008ff1e7819 */ /* 0x000fe2000001160f */
[----:B------:R-:W2:Y:S01]  /*16050*/  LDS.128 R4, [R231+0x14400] ;  /* 0x01440000e7047984 */ /* 0x000ea20000000c00 */
[----:B------:R-:W-:Y:S02]  /*16060*/  LOP3.LUT R26, R13, 0xff, RZ, 0xc0, !PT ;  /* 0x000000ff0d1a7812 */ /* 0x000fe400078ec0ff */
[----:B------:R-:W-:Y:S02]  /*16070*/  SHF.R.U32.HI R28, RZ, 0x8, R14 ;  /* 0x00000008ff1c7819 */ /* 0x000fe4000001160e */
[----:B------:R-:W-:Y:S02]  /*16080*/  LOP3.LUT R29, R15, 0xff, RZ, 0xc0, !PT ;  /* 0x000000ff0f1d7812 */ /* 0x000fe400078ec0ff */
[----:B------:R-:W-:Y:S02]  /*16090*/  LOP3.LUT R30, R30, 0xff, RZ, 0xc0, !PT ;  /* 0x000000ff1e1e7812 */ /* 0x000fe400078ec0ff */
[----:B------:R-:W-:-:S02]  /*160a0*/  PRMT R26, R3, 0x7604, R26 ;  /* 0x00007604031a7816 */ /* 0x000fc4000000001a */
[----:B------:R-:W-:Y:S02]  /*160b0*/  LOP3.LUT R27, R14, 0xff, RZ, 0xc0, !PT ;  /* 0x000000ff0e1b7812 */ /* 0x000fe400078ec0ff */
[----:B------:R-:W-:Y:S02]  /*160c0*/  LOP3.LUT R28, R28, 0xff, RZ, 0xc0, !PT ;  /* 0x000000ff1c1c7812 */ /* 0x000fe400078ec0ff */
[----:B------:R-:W-:Y:S02]  /*160d0*/  SHF.R.U32.HI R3, RZ, 0x10, R33 ;  /* 0x00000010ff037819 */ /* 0x000fe40000011621 */
[----:B------:R-:W-:Y:S02]  /*160e0*/  PRMT R30, R30, 0x7604, R29 ;  /* 0x000076041e1e7816 */ /* 0x000fe4000000001d */
[----:B------:R-:W-:Y:S01]  /*160f0*/  SHF.R.U32.HI R29, RZ, 0x10, R13 ;  /* 0x00000010ff1d7819 */ /* 0x000fe2000001160d */
[----:B------:R-:W-:Y:S01]  /*16100*/  IMAD.U32 R3, R3, 0x10000, RZ ;  /* 0x0001000003037824 */ /* 0x000fe200078e00ff */
[----:B-1----:R-:W-:-:S02]  /*16110*/  PRMT R39, R28, 0x7604, R27 ;  /* 0x000076041c277816 */ /* 0x002fc4000000001b */
[----:B------:R-:W-:Y:S02]  /*16120*/  SHF.R.U32.HI R27, RZ, 0x10, R35 ;  /* 0x00000010ff1b7819 */ /* 0x000fe40000011623 */
[----:B------:R-:W-:Y:S02]  /*16130*/  SHF.L.U32 R29, R29, 0x10, RZ ;  /* 0x000000101d1d7819 */ /* 0x000fe400000006ff */
[----:B------:R-:W-:Y:S01]  /*16140*/  SHF.R.U32.HI R41, RZ, 0x10, R15 ;  /* 0x00000010ff297819 */ /* 0x000fe2000001160f */
[----:B------:R-:W-:Y:S01]  /*16150*/  IMAD.U32 R27, R27, 0x10000, RZ ;  /* 0x000100001b1b7824 */ /* 0x000fe200078e00ff */
        /* <DEDUP_REMOVED lines=9> */
[----:B------:R-:W-:-:S02]  /*161f0*/  LOP3.LUT R31, R31, 0xff0000, R12, 0xf8, !PT ;  /* 0x00ff00001f1f7812 */ /* 0x000fc400078ef80c */
[----:B------:R-:W-:Y:S02]  /*16200*/  LOP3.LUT R41, R30, 0xff0000, R41, 0xf8, !PT ;  /* 0x00ff00001e297812 */ /* 0x000fe400078ef829 */
[----:B------:R-:W-:Y:S02]  /*16210*/  F2FP.F16.E4M3.UNPACK_B R36, R37 ;  /* 0x00000025ff24723e */ /* 0x000fe400020006ff */
[----:B0-----:R-:W-:Y:S02]  /*16220*/  F2FP.F16.E4M3.UNPACK_B R21, R9 ;  /* 0x00000009ff15723e */ /* 0x001fe400020006ff */
[----:B------:R-:W-:Y:S01]  /*16230*/  LOP3.LUT R33, R25, 0xff000000, R34, 0xf8, !PT ;  /* 0xff00000019217812 */ /* 0x000fe200078ef822 */
[--C-:B------:R-:W-:Y:S01]  /*16240*/  HADD2.F32 R38, -RZ, R36.reuse.H0_H0 ;  /* 0x20000024ff267230 */ /* 0x100fe20000004100 */
[----:B------:R-:W-:Y:S01]  /*16250*/  F2FP.F16.E4M3.UNPACK_B R30, R32 ;  /* 0x00000020ff1e723e */ /* 0x000fe200020006ff */
[----:B------:R-:W-:Y:S01]  /*16260*/  HADD2.F32 R36, -RZ, R36.H1_H1 ;  /* 0x30000024ff247230 */ /* 0x000fe20000004100 */
[----:B------:R-:W-:-:S02]  /*16270*/  LOP3.LUT R34, R27, 0xff000000, R35, 0xf8, !PT ;  /* 0xff0000001b227812 */ /* 0x000fc400078ef823 */
[----:B------:R-:W-:Y:S02]  /*16280*/  LOP3.LUT R39, R39, 0xff0000, R14, 0xf8, !PT ;  /* 0x00ff000027277812 */ /* 0x000fe400078ef80e */
[----:B------:R-:W-:Y:S01]  /*16290*/  LOP3.LUT R35, R31, 0xff000000, R12, 0xf8, !PT ;  /* 0xff0000001f237812 */ /* 0x000fe200078ef80c */
[--C-:B------:R-:W-:Y:S01]  /*162a0*/  HADD2.F32 R31, -RZ, R30.reuse.H0_H0 ;  /* 0x2000001eff1f7230 */ /* 0x100fe20000004100 */
[-C--:B--2---:R-:W-:Y:S01]  /*162b0*/  F2FP.F16.E4M3.UNPACK_B R12, R5.reuse ;  /* 0x00000005ff0c723e */ /* 0x084fe200020006ff */
[----:B------:R-:W-:Y:S01]  /*162c0*/  HADD2.F32 R30, -RZ, R30.H1_H1 ;  /* 0x3000001eff1e7230 */ /* 0x000fe20000004100 */
[----:B------:R-:W-:Y:S01]  /*162d0*/  F2FP.F16.E4M3.UNPACK_B R13, R5.H1 ;  /* 0x00000005ff0d723e */ /* 0x000fe200030006ff */
[--C-:B------:R-:W-:Y:S01]  /*162e0*/  HADD2.F32 R5, -RZ, R21.reuse.H0_H0 ;  /* 0x20000015ff057230 */ /* 0x100fe20000004100 */
[----:B------:R-:W-:Y:S01]  /*162f0*/  LOP3.LUT R41, R41, 0xff000000, R15, 0xf8, !PT ;  /* 0xff00000029297812 */ /* 0x000fe200078ef80f */
[----:B------:R-:W-:Y:S01]  /*16300*/  HADD2.F32 R21, -RZ, R21.H1_H1 ;  /* 0x30000015ff157230 */ /* 0x000fe20000004100 */
[----:B------:R-:W-:-:S02]  /*16310*/  LOP3.LUT R40, R39, 0xff000000, R14, 0xf8, !PT ;  /* 0xff00000027287812 */ /* 0x000fc400078ef80e */
[----:B------:R-:W-:Y:S01]  /*16320*/  F2FP.F16.E4M3.UNPACK_B R15, R7 ;  /* 0x00000007ff0f723e */ /* 0x000fe200020006ff */
[----:B------:R-:W-:Y:S01]  /*16330*/  FMUL.FTZ R39, R5, R31 ;  /* 0x0000001f05277220 */ /* 0x000fe20000410000 */
[----:B------:R-:W-:Y:S01]  /*16340*/  F2FP.F16.E4M3.UNPACK_B R20, R7.H1 ;  /* 0x00000007ff14723e */ /* 0x000fe200030006ff */
[C---:B------:R-:W-:Y:S01]  /*16350*/  FMUL.FTZ R43, R21.reuse, R36 ;  /* 0x00000024152b7220 */ /* 0x040fe20000410000 */
[----:B------:R-:W-:Y:S01]  /*16360*/  F2FP.F16.E4M3.UNPACK_B R7, R6 ;  /* 0x00000006ff07723e */ /* 0x000fe200020006ff */
[----:B------:R-:W-:Y:S01]  /*16370*/  FMUL.FTZ R21, R21, R30 ;  /* 0x0000001e15157220 */ /* 0x000fe20000410000 */
[----:B------:R-:W-:Y:S01]  /*16380*/  F2FP.F16.E4M3.UNPACK_B R14, R6.H1 ;  /* 0x00000006ff0e723e */ /* 0x000fe200030006ff */
[--C-:B------:R-:W-:Y:S01]  /*16390*/  HADD2.F32 R6, -RZ, R12.reuse.H0_H0 ;  /* 0x2000000cff067230 */ /* 0x100fe20000004100 */
[----:B------:R-:W-:Y:S01]  /*163a0*/  F2FP.F16.E4M3.UNPACK_B R24, R9.H1 ;  /* 0x00000009ff18723e */ /* 0x000fe200030006ff */
[----:B------:R-:W-:Y:S01]  /*163b0*/  FMUL.FTZ R9, R5, R38 ;  /* 0x0000002605097220 */ /* 0x000fe20000410000 */
[----:B------:R-:W-:Y:S01]  /*163c0*/  F2FP.F16.E4M3.UNPACK_B R37, R37.H1 ;  /* 0x00000025ff25723e */ /* 0x000fe200030006ff */
[----:B------:R-:W-:Y:S01]  /*163d0*/  HADD2.F32 R12, -RZ, R12.H1_H1 ;  /* 0x3000000cff0c7230 */ /* 0x000fe20000004100 */
[----:B------:R-:W-:Y:S01]  /*163e0*/  F2FP.F16.E4M3.UNPACK_B R32, R32.H1 ;  /* 0x00000020ff20723e */ /* 0x000fe200030006ff */
[C---:B------:R-:W-:Y:S01]  /*163f0*/  FFMA.FTZ R5, R6.reuse, R31, -R9 ;  /* 0x0000001f06057223 */ /* 0x040fe20000010809 */
[----:B------:R-:W-:Y:S01]  /*16400*/  F2FP.F16.E4M3.UNPACK_B R25, R10 ;  /* 0x0000000aff19723e */ /* 0x000fe200020006ff */
[----:B------:R-:W-:Y:S01]  /*16410*/  FFMA.FTZ R9, R6, R38, R39 ;  /* 0x0000002606097223 */ /* 0x000fe20000010027 */
[----:B------:R-:W-:Y:S01]  /*16420*/  F2FP.F16.E4M3.UNPACK_B R26, R10.H1 ;  /* 0x0000000aff1a723e */ /* 0x000fe200030006ff */
[----:B------:R-:W-:-:S02]  /*16430*/  HADD2.F32 R39, -RZ, R37.H0_H0 ;  /* 0x20000025ff277230 */ /* 0x000fc40000004100 */
[C---:B------:R-:W-:Y:S01]  /*16440*/  FFMA.FTZ R38, R12.reuse, R30, -R43 ;  /* 0x0000001e0c267223 */ /* 0x040fe2000001082b */
[----:B------:R-:W-:Y:S01]  /*16450*/  HADD2.F32 R10, -RZ, R24.H0_H0 ;  /* 0x20000018ff0a7230 */ /* 0x000fe20000004100 */
[----:B------:R-:W-:Y:S01]  /*16460*/  F2FP.F16.E4M3.UNPACK_B R27, R11 ;  /* 0x0000000bff1b723e */ /* 0x000fe200020006ff */
[----:B------:R-:W-:Y:S02]  /*16470*/  HADD2.F32 R31, -RZ, R32.H0_H0 ;  /* 0x20000020ff1f7230 */ /* 0x000fe40000004100 */
[----:B------:R-:W-:Y:S01]  /*16480*/  FFMA.FTZ R36, R12, R36, R21 ;  /* 0x000000240c247223 */ /* 0x000fe20000010015 */
[----:B------:R-:W-:Y:S02]  /*16490*/  HADD2.F32 R6, -RZ, R13.H0_H0 ;  /* 0x2000000dff067230 */ /* 0x000fe40000004100 */
[C---:B------:R-:W-:Y:S01]  /*164a0*/  FMUL.FTZ R45, R10.reuse, R39 ;  /* 0x000000270a2d7220 */ /* 0x040fe20000410000 */
[----:B------:R-:W-:Y:S01]  /*164b0*/  F2FP.F16.E4M3.UNPACK_B R30, R41 ;  /* 0x00000029ff1e723e */ /* 0x000fe200020006ff */
[-C--:B------:R-:W-:Y:S01]  /*164c0*/  FMUL.FTZ R10, R10, R31.reuse ;  /* 0x0000001f0a0a7220 */ /* 0x080fe20000410000 */
[----:B------:R-:W-:Y:S01]  /*164d0*/  F2FP.F16.E4M3.UNPACK_B R12, R34 ;  /* 0x00000022ff0c723e */ /* 0x000fe200020006ff */
[----:B------:R-:W-:Y:S01]  /*164e0*/  FFMA.FTZ R45, R6, R31, -R45 ;  /* 0x0000001f062d7223 */ /* 0x000fe2000001082d */
[----:B------:R-:W-:-:S02]  /*164f0*/  HADD2.F32 R37, -RZ, R37.H1_H1 ;  /* 0x30000025ff257230 */ /* 0x000fc40000004100 */
[----:B------:R-:W-:Y:S01]  /*16500*/  FFMA.FTZ R39, R6, R39, R10 ;  /* 0x0000002706277223 */ /* 0x000fe2000001000a */
[----:B------:R-:W-:Y:S01]  /*16510*/  HADD2.F32 R31, -RZ, R30.H0_H0 ;  /* 0x2000001eff1f7230 */ /* 0x000fe20000004100 */
[----:B------:R-:W-:Y:S01]  /*16520*/  F2FP.F16.E4M3.UNPACK_B R28, R11.H1 ;  /* 0x0000000bff1c723e */ /* 0x000fe200030006ff */
[----:B------:R-:W-:Y:S01]  /*16530*/  HADD2.F32 R10, -RZ, R27.H0_H0 ;  /* 0x2000001bff0a7230 */ /* 0x000fe20000004100 */
[----:B------:R-:W-:Y:S01]  /*16540*/  F2FP.F16.E4M3.UNPACK_B R41, R41.H1 ;  /* 0x00000029ff29723e */ /* 0x000fe200030006ff */
[----:B------:R-:W-:Y:S01]  /*16550*/  HADD2.F32 R24, -RZ, R24.H1_H1 ;  /* 0x30000018ff187230 */ /* 0x000fe20000004100 */
[----:B------:R-:W-:Y:S01]  /*16560*/  F2FP.F16.E4M3.UNPACK_B R34, R34.H1 ;  /* 0x00000022ff22723e */ /* 0x000fe200030006ff */
[----:B------:R-:W-:Y:S02]  /*16570*/  HADD2.F32 R21, -RZ, R12.H0_H0 ;  /* 0x2000000cff157230 */ /* 0x000fe40000004100 */
[----:B------:R-:W-:Y:S01]  /*16580*/  FMUL.FTZ R43, R10, R31 ;  /* 0x0000001f0a2b7220 */ /* 0x000fe20000410000 */
[----:B------:R-:W-:-:S02]  /*16590*/  HADD2.F32 R32, -RZ, R32.H1_H1 ;  /* 0x30000020ff207230 */ /* 0x000fc40000004100 */
[----:B------:R-:W-:Y:S01]  /*165a0*/  FMUL.FTZ R42, R24, R37 ;  /* 0x00000025182a7220 */ /* 0x000fe20000410000 */
[----:B------:R-:W-:Y:S02]  /*165b0*/  HADD2.F32 R13, -RZ, R13.H1_H1 ;  /* 0x3000000dff0d7230 */ /* 0x000fe40000004100 */
[----:B------:R-:W-:Y:S01]  /*165c0*/  FMUL.FTZ R10, R10, R21 ;  /* 0x000000150a0a7220 */ /* 0x000fe20000410000 */
[----:B------:R-:W-:Y:S02]  /*165d0*/  HADD2.F32 R6, -RZ, R15.H0_H0 ;  /* 0x2000000fff067230 */ /* 0x000fe40000004100 */
[-C--:B------:R-:W-:Y:S01]  /*165e0*/  FMUL.FTZ R24, R24, R32.reuse ;  /* 0x0000002018187220 */ /* 0x080fe20000410000 */
[----:B------:R-:W-:Y:S02]  /*165f0*/  HADD2.F32 R30, -RZ, R30.H1_H1 ;  /* 0x3000001eff1e7230 */ /* 0x000fe40000004100 */
[----:B------:R-:W-:Y:S01]  /*16600*/  FFMA.FTZ R42, R13, R32, -R42 ;  /* 0x000000200d2a7223 */ /* 0x000fe2000001082a */
[----:B------:R-:W-:-:S02]  /*16610*/  HADD2.F32 R27, -RZ, R27.H1_H1 ;  /* 0x3000001bff1b7230 */ /* 0x000fc40000004100 */
[C---:B------:R-:W-:Y:S01]  /*16620*/  FFMA.FTZ R43, R6.reuse, R21, -R43 ;  /* 0x00000015062b7223 */ /* 0x040fe2000001082b */
[----:B------:R-:W-:Y:S01]  /*16630*/  FFMA.FTZ R46, R6, R31, R10 ;  /* 0x0000001f062e7223 */ /* 0x000fe2000001000a */
[----:B------:R-:W-:Y:S01]  /*16640*/  FFMA.FTZ R32, R13, R37, R24 ;  /* 0x000000250d207223 */ /* 0x000fe20000010018 */
[----:B------:R-:W-:Y:S02]  /*16650*/  HADD2.F32 R21, -RZ, R41.H0_H0 ;  /* 0x20000029ff157230 */ /* 0x000fe40000004100 */
[----:B------:R-:W-:Y:S01]  /*16660*/  FMUL.FTZ R24, R27, R30 ;  /* 0x0000001e1b187220 */ /* 0x000fe20000410000 */
[----:B------:R-:W-:Y:S01]  /*16670*/  HADD2.F32 R10, -RZ, R28.H0_H0 ;  /* 0x2000001cff0a7230 */ /* 0x000fe20000004100 */
[-C--:B------:R-:W-:Y:S01]  /*16680*/  F2FP.F16.E4M3.UNPACK_B R11, R8.reuse ;  /* 0x00000008ff0b723e */ /* 0x080fe200020006ff */
[----:B------:R-:W-:Y:S01]  /*16690*/  HADD2.F32 R13, -RZ, R34.H0_H0 ;  /* 0x20000022ff0d7230 */ /* 0x000fe20000004100 */
[----:B------:R-:W-:Y:S01]  /*166a0*/  F2FP.F16.E4M3.UNPACK_B R8, R8.H1 ;  /* 0x00000008ff08723e */ /* 0x000fe200030006ff */
[----:B------:R-:W-:-:S02]  /*166b0*/  HADD2.F32 R6, -RZ, R20.H0_H0 ;  /* 0x20000014ff067230 */ /* 0x000fc40000004100 */
[C---:B------:R-:W-:Y:S01]  /*166c0*/  FMUL.FTZ R31, R10.reuse, R21 ;  /* 0x000000150a1f7220 */ /* 0x040fe20000410000 */
[----:B------:R-:W-:Y:S02]  /*166d0*/  HADD2.F32 R12, -RZ, R12.H1_H1 ;  /* 0x3000000cff0c7230 */ /* 0x000fe40000004100 */
[----:B------:R-:W-:Y:S01]  /*166e0*/  FMUL.FTZ R10, R10, R13 ;  /* 0x0000000d0a0a7220 */ /* 0x000fe20000410000 */
[----:B------:R-:W-:Y:S01]  /*166f0*/  HADD2.F32 R15, -RZ, R15.H1_H1 ;  /* 0x3000000fff0f7230 */ /* 0x000fe20000004100 */
[----:B------:R-:W-:Y:S01]  /*16700*/  F2FP.F16.E4M3.UNPACK_B R3, R4 ;  /* 0x00000004ff03723e */ /* 0x000fe200020006ff */
[----:B------:R-:W-:Y:S02]  /*16710*/  HADD2.F32 R41, -RZ, R41.H1_H1 ;  /* 0x30000029ff297230 */ /* 0x000fe40000004100 */
[C---:B------:R-:W-:Y:S01]  /*16720*/  FFMA.FTZ R50, R6.reuse, R21, R10 ;  /* 0x0000001506327223 */ /* 0x040fe2000001000a */
[-C--:B------:R-:W-:Y:S01]  /*16730*/  FMUL.FTZ R27, R27, R12.reuse ;  /* 0x0000000c1b1b7220 */ /* 0x080fe20000410000 */
[C---:B------:R-:W-:Y:S01]  /*16740*/  FFMA.FTZ R48, R15.reuse, R12, -R24 ;  /* 0x0000000c0f307223 */ /* 0x040fe20000010818 */
[----:B------:R-:W-:Y:S01]  /*16750*/  F2FP.F16.E4M3.UNPACK_B R21, R35.H1 ;  /* 0x00000023ff15723e */ /* 0x000fe200030006ff */
[----:B------:R-:W-:Y:S01]  /*16760*/  HADD2.F32 R28, -RZ, R28.H1_H1 ;  /* 0x3000001cff1c7230 */ /* 0x000fe20000004100 */
[----:B------:R-:W-:Y:S01]  /*16770*/  F2FP.F16.E4M3.UNPACK_B R12, R29.H1 ;  /* 0x0000001dff0c723e */ /* 0x000fe200030006ff */
[----:B------:R-:W-:Y:S01]  /*16780*/  FFMA.FTZ R47, R15, R30, R27 ;  /* 0x0000001e0f2f7223 */ /* 0x000fe2000001001b */
[----:B------:R-:W-:Y:S01]  /*16790*/  F2FP.F16.E4M3.UNPACK_B R4, R4.H1 ;  /* 0x00000004ff04723e */ /* 0x000fe200030006ff */
[----:B------:R-:W-:Y:S01]  /*167a0*/  FFMA.FTZ R49, R6, R13, -R31 ;  /* 0x0000000d06317223 */ /* 0x000fe2000001081f */
[----:B------:R-:W-:-:S02]  /*167b0*/  HADD2.F32 R15, -RZ, R34.H1_H1 ;  /* 0x30000022ff0f7230 */ /* 0x000fc40000004100 */
[C---:B------:R-:W-:Y:S01]  /*167c0*/  FMUL.FTZ R37, R28.reuse, R41 ;  /* 0x000000291c257220 */ /* 0x040fe20000410000 */
[----:B------:R-:W-:Y:S01]  /*167d0*/  HADD2.F32 R27, -RZ, R21.H0_H0 ;  /* 0x20000015ff1b7230 */ /* 0x000fe20000004100 */
[----:B------:R-:W-:Y:S01]  /*167e0*/  F2FP.F16.E4M3.UNPACK_B R35, R35 ;  /* 0x00000023ff23723e */ /* 0x000fe200020006ff */
[----:B------:R-:W-:Y:S02]  /*167f0*/  HADD2.F32 R10, -RZ, R8.H0_H0 ;  /* 0x20000008ff0a7230 */ /* 0x000fe40000004100 */
[----:B------:R-:W-:Y:S01]  /*16800*/  FMUL.FTZ R28, R28, R15 ;  /* 0x0000000f1c1c7220 */ /* 0x000fe20000410000 */
[----:B------:R-:W-:Y:S01]  /*16810*/  HADD2.F32 R13, -RZ, R12.H0_H0 ;  /* 0x2000000cff0d7230 */ /* 0x000fe20000004100 */
[----:B------:R-:W-:Y:S01]  /*16820*/  F2FP.F16.E4M3.UNPACK_B R29, R29 ;  /* 0x0000001dff1d723e */ /* 0x000fe200020006ff */
[----:B------:R-:W-:Y:S02]  /*16830*/  HADD2.F32 R20, -RZ, R20.H1_H1 ;  /* 0x30000014ff147230 */ /* 0x000fe40000004100 */
[----:B------:R-:W-:Y:S01]  /*16840*/  FMUL.FTZ R31, R10, R27 ;  /* 0x0000001b0a1f7220 */ /* 0x000fe20000410000 */
[----:B------:R-:W-:-:S02]  /*16850*/  HADD2.F32 R6, -RZ, R4.H0_H0 ;  /* 0x20000004ff067230 */ /* 0x000fc40000004100 */
[----:B------:R-:W-:Y:S01]  /*16860*/  FMUL.FTZ R10, R10, R13 ;  /* 0x0000000d0a0a7220 */ /* 0x000fe20000410000 */
[----:B------:R-:W-:Y:S02]  /*16870*/  HADD2.F32 R21, -RZ, R21.H1_H1 ;  /* 0x30000015ff157230 */ /* 0x000fe40000004100 */
[----:B------:R-:W-:Y:S01]  /*16880*/  FFMA.FTZ R41, R20, R41, R28 ;  /* 0x0000002914297223 */ /* 0x000fe2000001001c */
[----:B------:R-:W-:Y:S02]  /*16890*/  HADD2.F32 R8, -RZ, R8.H1_H1 ;  /* 0x30000008ff087230 */ /* 0x000fe40000004100 */
[C---:B------:R-:W-:Y:S01]  /*168a0*/  FFMA.FTZ R31, R6.reuse, R13, -R31 ;  /* 0x0000000d061f7223 */ /* 0x040fe2000001081f */
[----:B------:R-:W-:Y:S01]  /*168b0*/  FFMA.FTZ R28, R6, R27, R10 ;  /* 0x0000001b061c7223 */ /* 0x000fe2000001000a */
[----:B------:R-:W-:Y:S02]  /*168c0*/  HADD2.F32 R13, -RZ, R12.H1_H1 ;  /* 0x3000000cff0d7230 */ /* 0x000fe40000004100 */
[----:B------:R-:W-:Y:S01]  /*168d0*/  FFMA.FTZ R34, R20, R15, -R37 ;  /* 0x0000000f14227223 */ /* 0x000fe20000010825 */
        /* <DEDUP_REMOVED lines=8> */
[----:B------:R-:W-:-:S02]  /*16960*/  HADD2.F32 R10, -RZ, R35.H1_H1 ;  /* 0x30000023ff0a7230 */ /* 0x000fc40000004100 */
[C---:B------:R-:W-:Y:S01]  /*16970*/  FMUL.FTZ R21, R6.reuse, R15 ;  /* 0x0000000f06157220 */ /* 0x040fe20000410000 */
[----:B------:R-:W-:Y:S02]  /*16980*/  HADD2.F32 R11, -RZ, R11.H1_H1 ;  /* 0x3000000bff0b7230 */ /* 0x000fe40000004100 */
[-C--:B------:R-:W-:Y:S01]  /*16990*/  FMUL.FTZ R27, R6, R13.reuse ;  /* 0x0000000d061b7220 */ /* 0x080fe20000410000 */
[----:B------:R-:W-:Y:S01]  /*169a0*/  HADD2.F32 R4, -RZ, R3.H0_H0 ;  /* 0x20000003ff047230 */ /* 0x000fe20000004100 */
[----:B------:R-:W-:Y:S01]  /*169b0*/  F2FP.F16.E4M3.UNPACK_B R12, R40.H1 ;  /* 0x00000028ff0c723e */ /* 0x000fe200030006ff */
[----:B------:R-:W-:Y:S02]  /*169c0*/  HADD2.F32 R6, -RZ, R29.H1_H1 ;  /* 0x3000001dff067230 */ /* 0x000fe40000004100 */
[C---:B------:R-:W-:Y:S01]  /*169d0*/  FMUL.FTZ R20, R11.reuse, R10 ;  /* 0x0000000a0b147220 */ /* 0x040fe20000410000 */
[----:B------:R-:W-:Y:S02]  /*169e0*/  HADD2.F32 R3, -RZ, R3.H1_H1 ;  /* 0x30000003ff037230 */ /* 0x000fe40000004100 */
[C---:B------:R-:W-:Y:S01]  /*169f0*/  FFMA.FTZ R21, R4.reuse, R13, -R21 ;  /* 0x0000000d04157223 */ /* 0x040fe20000010815 */
[----:B------:R-:W-:Y:S01]  /*16a00*/  FFMA.FTZ R27, R4, R15, R27 ;  /* 0x0000000f041b7223 */ /* 0x000fe2000001001b */
[----:B------:R-:W-:Y:S01]  /*16a10*/  F2FP.F16.E4M3.UNPACK_B R8, R33.H1 ;  /* 0x00000021ff08723e */ /* 0x000fe200030006ff */
[----:B------:R-:W-:Y:S01]  /*16a20*/  FMUL.FTZ R11, R11, R6 ;  /* 0x000000060b0b7220 */ /* 0x000fe20000410000 */
[----:B------:R-:W-:-:S02]  /*16a30*/  HADD2.F32 R13, -RZ, R12.H0_H0 ;  /* 0x2000000cff0d7230 */ /* 0x000fc40000004100 */
[C---:B------:R-:W-:Y:S01]  /*16a40*/  FFMA.FTZ R20, R3.reuse, R6, -R20 ;  /* 0x0000000603147223 */ /* 0x040fe20000010814 */
[----:B------:R-:W-:Y:S02]  /*16a50*/  HADD2.F32 R4, -RZ, R26.H0_H0 ;  /* 0x2000001aff047230 */ /* 0x000fe40000004100 */
[----:B------:R-:W-:Y:S01]  /*16a60*/  FFMA.FTZ R24, R3, R10, R11 ;  /* 0x0000000a03187223 */ /* 0x000fe2000001000b */
[--C-:B------:R-:W-:Y:S01]  /*16a70*/  HADD2.F32 R6, -RZ, R8.reuse.H0_H0 ;  /* 0x20000008ff067230 */ /* 0x100fe20000004100 */
[----:B------:R-:W-:Y:S01]  /*16a80*/  F2FP.F16.E4M3.UNPACK_B R33, R33 ;  /* 0x00000021ff21723e */ /* 0x000fe200020006ff */
[----:B------:R-:W-:Y:S02]  /*16a90*/  HADD2.F32 R11, -RZ, R8.H1_H1 ;  /* 0x30000008ff0b7230 */ /* 0x000fe40000004100 */
[C---:B------:R-:W-:Y:S01]  /*16aa0*/  FMUL.FTZ R8, R4.reuse, R13 ;  /* 0x0000000d04087220 */ /* 0x040fe20000410000 */
[----:B------:R-:W-:Y:S02]  /*16ab0*/  HADD2.F32 R3, -RZ, R14.H0_H0 ;  /* 0x2000000eff037230 */ /* 0x000fe40000004100 */
[----:B------:R-:W-:Y:S01]  /*16ac0*/  FMUL.FTZ R4, R4, R6 ;  /* 0x0000000604047220 */ /* 0x000fe20000410000 */
[----:B------:R-:W-:Y:S01]  /*16ad0*/  HADD2.F32 R15, -RZ, R12.H1_H1 ;  /* 0x3000000cff0f7230 */ /* 0x000fe20000004100 */
[----:B------:R-:W-:Y:S01]  /*16ae0*/  F2FP.F16.E4M3.UNPACK_B R40, R40 ;  /* 0x00000028ff28723e */ /* 0x000fe200020006ff */
[----:B------:R-:W-:-:S02]  /*16af0*/  HADD2.F32 R26, -RZ, R26.H1_H1 ;  /* 0x3000001aff1a7230 */ /* 0x000fc40000004100 */
[C---:B------:R-:W-:Y:S01]  /*16b00*/  FFMA.FTZ R29, R3.reuse, R6, -R8 ;  /* 0x00000006031d7223 */ /* 0x040fe20000010808 */
[----:B------:R-:W-:Y:S02]  /*16b10*/  HADD2.F32 R14, -RZ, R14.H1_H1 ;  /* 0x3000000eff0e7230 */ /* 0x000fe40000004100 */
[----:B------:R-:W-:Y:S01]  /*16b20*/  FFMA.FTZ R13, R3, R13, R4 ;  /* 0x0000000d030d7223 */ /* 0x000fe20000010004 */
[----:B------:R-:W-:Y:S02]  /*16b30*/  HADD2.F32 R10, -RZ, R40.H0_H0 ;  /* 0x20000028ff0a7230 */ /* 0x000fe40000004100 */
[C---:B------:R-:W-:Y:S01]  /*16b40*/  FMUL.FTZ R35, R26.reuse, R15 ;  /* 0x0000000f1a237220 */ /* 0x040fe20000410000 */
[----:B------:R-:W-:Y:S01]  /*16b50*/  FMUL.FTZ R6, R26, R11 ;  /* 0x0000000b1a067220 */ /* 0x000fe20000410000 */
[----:B------:R-:W-:Y:S01]  /*16b60*/  HADD2.F32 R4, -RZ, R25.H0_H0 ;  /* 0x20000019ff047230 */ /* 0x000fe20000004100 */
[----:B------:R-:W-:Y:S01]  /*16b70*/  F2FP.SATFINITE.E4M3.F32.PACK_AB_MERGE_C R42, R42, R45, RZ ;  /* 0x0000002d2a2a723e */ /* 0x000fe200048070ff */
[C---:B------:R-:W-:Y:S01]  /*16b80*/  FFMA.FTZ R26, R14.reuse, R11, -R35 ;  /* 0x0000000b0e1a7223 */ /* 0x040fe20000010823 */
[----:B------:R-:W-:Y:S01]  /*16b90*/  FFMA.FTZ R14, R14, R15, R6 ;  /* 0x0000000f0e0e7223 */ /* 0x000fe20000010006 */
[----:B------:R-:W-:-:S02]  /*16ba0*/  HADD2.F32 R6, -RZ, R33.H0_H0 ;  /* 0x20000021ff067230 */ /* 0x000fc40000004100 */
[----:B------:R-:W-:Y:S01]  /*16bb0*/  FMUL.FTZ R12, R4, R10 ;  /* 0x0000000a040c7220 */ /* 0x000fe20000410000 */
[----:B------:R-:W-:Y:S01]  /*16bc0*/  HADD2.F32 R40, -RZ, R40.H1_H1 ;  /* 0x30000028ff287230 */ /* 0x000fe20000004100 */
[----:B------:R-:W-:Y:S01]  /*16bd0*/  F2FP.SATFINITE.E4M3.F32.PACK_AB_MERGE_C R26, R26, R29, RZ ;  /* 0x0000001d1a1a723e */ /* 0x000fe200048070ff */
        /* <DEDUP_REMOVED lines=21> */
[----:B------:R-:W-:-:S02]  /*16d30*/  F2FP.SATFINITE.E4M3.F32.PACK_AB_MERGE_C R9, R36, R9, R32 ;  /* 0x000000092409723e */ /* 0x000fc40004807020 */
[----:B------:R-:W-:Y:S01]  /*16d40*/  F2FP.SATFINITE.E4M3.F32.PACK_AB_MERGE_C R11, R47, R46, R11 ;  /* 0x0000002e2f0b723e */ /* 0x000fe2000480700b */
[----:B------:R4:W-:Y:S01]  /*16d50*/  STS.128 [R231+0x14400], R4 ;  /* 0x01440004e7007388 */ /* 0x0009e20000000c00 */
[----:B------:R-:W-:Y:S02]  /*16d60*/  F2FP.SATFINITE.E4M3.F32.PACK_AB_MERGE_C R8, R24, R27, R8 ;  /* 0x0000001b1808723e */ /* 0x000fe40004807008 */
[----:B------:R-:W-:-:S05]  /*16d70*/  F2FP.SATFINITE.E4M3.F32.PACK_AB_MERGE_C R10, R25, R10, R13 ;  /* 0x0000000a190a723e */ /* 0x000fca000480700d */
[----:B------:R4:W-:Y:S02]  /*16d80*/  STS.128 [R0+0x14400], R8 ;  /* 0x0144000800007388 */ /* 0x0009e40000000c00 */
.L_x_596:
[----:B------:R-:W-:Y:S05]  /*16d90*/  BSYNC B0 ;  /* 0x0000000000007941 */ /* 0x000fea0003800000 */
.L_x_589:
[----:B------:R-:W-:Y:S01]  /*16da0*/  @!PT LDS RZ, [RZ] ;  /* 0x00000000fffff984 */ /* 0x000fe20000000800 */
[----:B------:R-:W-:Y:S01]  /*16db0*/  @!PT LDS RZ, [RZ] ;  /* 0x00000000fffff984 */ /* 0x000fe20000000800 */
[----:B------:R-:W-:Y:S01]  /*16dc0*/  @!PT LDS RZ, [RZ] ;  /* 0x00000000fffff984 */ /* 0x000fe20000000800 */
[----:B------:R-:W-:Y:S01]  /*16dd0*/  @!PT LDS RZ, [RZ] ;  /* 0x00000000fffff984 */ /* 0x000fe20000000800 */
[----:B------:R1:W-:Y:S06]  /*16de0*/  MEMBAR.ALL.CTA ;  /* 0x0000000000007992 */ /* 0x0003ec0000008000 */
[----:B-1----:R-:W1:Y:S01]  /*16df0*/  FENCE.VIEW.ASYNC.S ;  /* 0x00000000000073c6 */ /* 0x002e620000000000 */
[----:B------:R-:W-:Y:S05]  /*16e00*/  WARPSYNC.ALL ;  /* 0x0000000000007948 */ /* 0x000fea0003800000 */
[----:B-1----:R-:W-:Y:S06]  /*16e10*/  BAR.SYNC.DEFER_BLOCKING 0xd, 0x100 ;  /* 0x0344000000007b1d */ /* 0x002fec0000010000 */
.L_x_587:
[----:B0-234-:R-:W-:-:S05]  /*16e20*/  IMAD.U32 R0, RZ, RZ, UR53 ;  /* 0x00000035ff007e24 */ /* 0x01dfca000f8e00ff */
[----:B------:R-:W-:-:S13]  /*16e30*/  ISETP.NE.AND P0, PT, R0, 0x3, PT ;  /* 0x000000030000780c */ /* 0x000fda0003f05270 */
[----:B------:R-:W-:Y:S05]  /*16e40*/  @!P0 BRA `(.L_x_616) ;  /* 0x0000000000048947 */ /* 0x000fea0003800000 */
[----:B------:R-:W-:Y:S01]  /*16e50*/  BPT.TRAP 0x1 ;  /* 0x000000040000795c */ /* 0x000fe20000300000 */
.L_x_616:
[----:B-1----:R-:W-:Y:S01]  /*16e60*/  IMAD R3, R156, 0x8, R16 ;  /* 0x000000089c037824 */ /* 0x002fe200078e0210 */
[----:B------:R-:W-:-:S04]  /*16e70*/  SHF.L.U32 R0, R198, 0x1f, RZ ;  /* 0x0000001fc6007819 */ /* 0x000fc800000006ff */
[----:B------:R0:W1:Y:S01]  /*16e80*/  SYNCS.PHASECHK.TRANS64.TRYWAIT P2, [R3+URZ+0x29830], R0 ;  /* 0x02983000030075a7 */ /* 0x000062000804017f */
[----:B------:R-:W-:Y:S05]  /*16e90*/  @!P0 BRA `(.L_x_617) ;  /* 0x0000000000048947 */ /* 0x000fea0003800000 */
[----:B------:R-:W-:Y:S01]  /*16ea0*/  BPT.TRAP 0x1 ;  /* 0x000000040000795c */ /* 0x000fe20000300000 */
.L_x_617:
[----:B-----5:R-:W2:Y:S01]  /*16eb0*/  S2R R4, SR_TID.X ;  /* 0x0000000000047919 */ /* 0x020ea20000002100 */
[----:B------:R-:W-:Y:S02]  /*16ec0*/  MOV R87, RZ ;  /* 0x000000ff00577202 */ /* 0x000fe40000000f00 */
[----:B--2---:R-:W-:-:S04]  /*16ed0*/  LOP3.LUT R4, R4, 0x7f, RZ, 0xc0, !PT ;  /* 0x0000007f04047812 */ /* 0x004fc800078ec0ff */
[----:B------:R-:W-:Y:S01]  /*16ee0*/  ISETP.NE.AND P1, PT, R4, RZ, PT ;  /* 0x000000ff0400720c */ /* 0x000fe20003f25270 */
[----:B-1----:R-:W-:-:S12]  /*16ef0*/  @P2 BRA `(.L_x_618) ;  /* 0x0000000000082947 */ /* 0x002fd80003800000 */
[----:B------:R-:W1:Y:S02]  /*16f00*/  SYNCS.PHASECHK.TRANS64.TRYWAIT P2, [R3+URZ+0x29830], R0 ;  /* 0x02983000030075a7 */ /* 0x000e64000804017f */
[----:B-1----:R-:W-:Y:S05]  /*16f10*/  @!P2 BRA `(.L_x_619) ;  /* 0x0000011c0050a947 */ /* 0x002fea0003800000 */
.L_x_618:
[----:B------:R-:W-:Y:S05]  /*16f20*/  WARPSYNC.ALL ;  /* 0x0000000000007948 */ /* 0x000fea0003800000 */
[----:B01----:R-:W-:Y:S01]  /*16f30*/  VIADD R0, R16, 0x1a400 ;  /* 0x0001a40010007836 */ /* 0x003fe20000000000 */
[----:B------:R-:W-:Y:S01]  /*16f40*/  R2UR UR32, R44 ;  /* 0x000000002c2072ca */ /* 0x000fe200000e0000 */
[----:B------:R-:W-:Y:S01]  /*16f50*/  IMAD.MOV.U32 R5, RZ, RZ, -0x7fffffe0 ;  /* 0x80000020ff057424 */ /* 0x000fe200078e00ff */
[----:B------:R-:W-:Y:S01]  /*16f60*/  WARPGROUP.ARRIVE ;  /* 0x00000000000079c5 */ /* 0x000fe20000000000 */
[----:B------:R-:W-:Y:S01]  /*16f70*/  UMOV UR29, 0x80000020 ;  /* 0x80000020001d7882 */ /* 0x000fe20000000000 */
[----:B------:R-:W-:Y:S01]  /*16f80*/  SHF.R.U32.HI R0, RZ, 0x4, R0 ;  /* 0x00000004ff007819 */ /* 0x000fe20000011600 */
[----:B------:R-:W-:Y:S01]  /*16f90*/  IMAD.MOV.U32 R7, RZ, RZ, -0x7fffffe0 ;  /* 0x80000020ff077424 */ /* 0x000fe200078e00ff */
[----:B------:R-:W-:Y:S01]  /*16fa0*/  R2UR UR31, R5 ;  /* 0x00000000051f72ca */ /* 0x000fe200000e0000 */
[----:B------:R-:W-:Y:S01]  /*16fb0*/  IMAD.MOV.U32 R9, RZ, RZ, -0x7fffffe0 ;  /* 0x80000020ff097424 */ /* 0x000fe200078e00ff */
[----:B------:R-:W-:Y:S01]  /*16fc0*/  LOP3.LUT R0, R0, 0x3fff, RZ, 0xc0, !PT ;  /* 0x00003fff00007812 */ /* 0x000fe200078ec0ff */
[----:B------:R-:W-:Y:S01]  /*16fd0*/  UMOV UR5, UR29 ;  /* 0x0000001d00057c82 */ /* 0x000fe20008000000 */
[----:B------:R-:W-:Y:S01]  /*16fe0*/  UMOV UR9, UR29 ;  /* 0x0000001d00097c82 */ /* 0x000fe20008000000 */
[----:B------:R-:W-:Y:S01]  /*16ff0*/  UMOV UR13, UR29 ;  /* 0x0000001d000d7c82 */ /* 0x000fe20008000000 */
[----:B------:R-:W-:Y:S01]  /*17000*/  LOP3.LUT R0, R0, 0x10000, RZ, 0xfc, !PT ;  /* 0x0001000000007812 */ /* 0x000fe200078efcff */
[----:B------:R-:W-:Y:S01]  /*17010*/  ULOP3.LUT UR32, UR32, 0x10000, URZ, 0xfc, !UPT ;  /* 0x0001000020207892 */ /* 0x000fe2000f8efc3f */
[----:B------:R-:W-:Y:S01]  /*17020*/  R2UR UR7, R9 ;  /* 0x00000000090772ca */ /* 0x000fe200000e0000 */
[----:B------:R-:W-:Y:S01]  /*17030*/  IMAD.MOV.U32 R9, RZ, RZ, -0x7fffffe0 ;  /* 0x80000020ff097424 */ /* 0x000fe200078e00ff */
[----:B------:R-:W-:Y:S01]  /*17040*/  MOV R11, 0x80000020 ;  /* 0x80000020000b7802 */ /* 0x000fe20000000f00 */
[----:B------:R-:W-:Y:S01]  /*17050*/  IMAD R4, R156, 0x780, R0 ;  /* 0x000007809c047824 */ /* 0x000fe200078e0200 */
[----:B------:R-:W-:Y:S01]  /*17060*/  UIADD3 UR48, UR32, 0x2, URZ ;  /* 0x0000000220307890 */ /* 0x000fe2000fffe03f */
[----:B------:R-:W-:Y:S01]  /*17070*/  IMAD.MOV.U32 R5, RZ, RZ, -0x7fffffe0 ;  /* 0x80000020ff057424 */ /* 0x000fe200078e00ff */
[----:B------:R-:W-:Y:S01]  /*17080*/  UMOV UR28, UR32 ;  /* 0x00000020001c7c82 */ /* 0x000fe20008000000 */
[C---:B------:R-:W-:Y:S01]  /*17090*/  VIADD R6, R4.reuse, 0x80 ;  /* 0x0000008004067836 */ /* 0x040fe20000000000 */
[C---:B------:R-:W-:Y:S01]  /*170a0*/  R2UR UR30, R4.reuse ;  /* 0x00000000041e72ca */ /* 0x040fe200000e0000 */
[----:B------:R-:W-:Y:S01]  /*170b0*/  UMOV UR4, UR28 ;  /* 0x0000001c00047c82 */ /* 0x000fe20008000000 */
[----:B------:R-:W-:Y:S01]  /*170c0*/  IADD3 R8, R4, 0x100, RZ ;  /* 0x0000010004087810 */ /* 0x000fe20007ffe0ff */
[----:B------:R-:W-:Y:S01]  /*170d0*/  UMOV UR8, UR28 ;  /* 0x0000001c00087c82 */ /* 0x000fe20008000000 */
[----:B------:R-:W-:Y:S01]  /*170e0*/  R2UR UR15, R9 ;  /* 0x00000000090f72ca */ /* 0x000fe200000e0000 */
[----:B------:R-:W-:Y:S01]  /*170f0*/  UMOV UR12, UR28 ;  /* 0x0000001c000c7c82 */ /* 0x000fe20008000000 */
[----:B------:R-:W-:Y:S01]  /*17100*/  R2UR UR6, R8 ;  /* 0x00000000080672ca */ /* 0x000fe200000e0000 */
[C---:B------:R-:W-:Y:S01]  /*17110*/  VIADD R10, R4.reuse, 0x2 ;  /* 0x00000002040a7836 */ /* 0x040fe20000000000 */
[----:B------:R-:W-:Y:S01]  /*17120*/  IADD3 R8, R4, 0x200, RZ ;  /* 0x0000020004087810 */ /* 0x000fe20007ffe0ff */
[----:B------:R-:W-:Y:S01]  /*17130*/  UMOV UR49, 0x80000020 ;  /* 0x8000002000317882 */ /* 0x000fe20000000000 */
[----:B------:R-:W-:Y:S01]  /*17140*/  R2UR UR51, R11 ;  /* 0x000000000b3372ca */ /* 0x000fe200000e0000 */
[----:B------:R-:W-:Y:S01]  /*17150*/  IMAD.MOV.U32 R9, RZ, RZ, -0x7fffffe0 ;  /* 0x80000020ff097424 */ /* 0x000fe200078e00ff */
[----:B------:R-:W-:Y:S01]  /*17160*/  R2UR UR14, R8 ;  /* 0x00000000080e72ca */ /* 0x000fe200000e0000 */
[----:B------:R-:W-:Y:S01]  /*17170*/  QGMMA.64x32x32.F32.E4M3.E4M3 R104, gdesc[UR28], RZ, !UPT, gsb0 ;  /* 0x006000001c6879f3 */ /* 0x000fe2000c0008ff */
[----:B------:R-:W-:Y:S01]  /*17180*/  R2UR UR30, R6 ;  /* 0x00000000061e72ca */ /* 0x000fe200000e0000 */
[----:B------:R-:W-:Y:S01]  /*17190*/  VIADD R6, R4, 0x180 ;  /* 0x0000018004067836 */ /* 0x000fe20000000000 */
[----:B------:R-:W-:Y:S01]  /*171a0*/  R2UR UR31, R7 ;  /* 0x00000000071f72ca */ /* 0x000fe200000e0000 */
[----:B------:R-:W-:Y:S01]  /*171b0*/  IMAD.MOV.U32 R7, RZ, RZ, -0x7fffffe0 ;  /* 0x80000020ff077424 */ /* 0x000fe200078e00ff */
[----:B------:R-:W-:Y:S01]  /*171c0*/  R2UR UR50, R10 ;  /* 0x000000000a3272ca */ /* 0x000fe200000e0000 */
[----:B------:R-:W-:Y:S01]  /*171d0*/  VIADD R8, R4, 0x102 ;  /* 0x0000010204087836 */ /* 0x000fe20000000000 */
[----:B------:R-:W-:Y:S01]  /*171e0*/  R2UR UR10, R6 ;  /* 0x00000000060a72ca */ /* 0x000fe200000e0000 */
[C---:B------:R-:W-:Y:S01]  /*171f0*/  VIADD R6, R4.reuse, 0x82 ;  /* 0x0000008204067836 */ /* 0x040fe20000000000 */
[----:B------:R-:W-:Y:S01]  /*17200*/  R2UR UR11, R7 ;  /* 0x00000000070b72ca */ /* 0x000fe200000e0000 */
[----:B------:R-:W-:Y:S01]  /*17210*/  IMAD.MOV.U32 R7, RZ, RZ, -0x7fffffe0 ;  /* 0x80000020ff077424 */ /* 0x000fe200078e00ff */
[----:B------:R-:W-:Y:S01]  /*17220*/  UMOV UR16, UR48 ;  /* 0x0000003000107c82 */ /* 0x000fe20008000000 */
[----:B------:R-:W-:Y:S01]  /*17230*/  UMOV UR17, UR49 ;  /* 0x0000003100117c82 */ /* 0x000fe20008000000 */
[----:B------:R-:W-:Y:S01]  /*17240*/  VIADD R10, R4, 0x280 ;  /* 0x00000280040a7836 */ /* 0x000fe20000000000 */
[----:B------:R-:W-:Y:S01]  /*17250*/  ULDC UR56, c[0x0][0x988] ;  /* 0x0002620000387ab9 */ /* 0x000fe20000000800 */
[----:B------:R-:W-:Y:S01]  /*17260*/  IMAD.MOV.U32 R11, RZ, RZ, -0x7fffffe0 ;  /* 0x80000020ff0b7424 */ /* 0x000fe200078e00ff */
[----:B------:R-:W-:-:S02]  /*17270*/  WARPGROUP.DEPBAR.LE gsb0, 0x0 ;  /* 0x00008000000079c5 */ /* 0x000fc40000010000 */
[----:B------:R-:W-:-:S06]  /*17280*/  WARPGROUP.ARRIVE ;  /* 0x00000000000079c5 */ /* 0x000fcc0000000000 */
[----:B------:R-:W-:Y:S03]  /*17290*/  QGMMA.64x32x32.F32.E4M3.E4M3 R88, gdesc[UR28], RZ, !UPT, gsb0 ;  /* 0x006000001c5879f3 */ /* 0x000fe6000c0008ff */
[----:B------:R-:W-:Y:S02]  /*172a0*/  WARPGROUP.DEPBAR.LE gsb0, 0x0 ;  /* 0x00008000000079c5 */ /* 0x000fe40000010000 */
[----:B------:R-:W-:-:S06]  /*172b0*/  WARPGROUP.ARRIVE ;  /* 0x00000000000079c5 */ /* 0x000fcc0000000000 */
[----:B------:R-:W-:Y:S01]  /*172c0*/  QGMMA.64x32x32.F32.E4M3.E4M3 R56, gdesc[UR4], RZ, !UPT, gsb0 ;  /* 0x00600000043879f3 */ /* 0x000fe2000c0008ff */
[----:B------:R-:W-:Y:S01]  /*172d0*/  R2UR UR6, R10 ;  /* 0x000000000a0672ca */ /* 0x000fe200000e0000 */
[----:B------:R-:W-:Y:S01]  /*172e0*/  UIADD3 UR4, UR32, 0x200, URZ ;  /* 0x0000020020047890 */ /* 0x000fe2000fffe03f */
[----:B------:R-:W-:Y:S01]  /*172f0*/  R2UR UR7, R11 ;  /* 0x000000000b0772ca */ /* 0x000fe200000e0000 */
[----:B------:R-:W-:Y:S01]  /*17300*/  UMOV UR5, 0x80000020 ;  /* 0x8000002000057882 */ /* 0x000fe20000000000 */
[----:B------:R-:W-:Y:S01]  /*17310*/  VIADD R10, R4, 0x282 ;  /* 0x00000282040a7836 */ /* 0x000fe20000000000 */
[----:B------:R-:W-:Y:S01]  /*17320*/  UMOV UR21, UR5 ;  /* 0x0000000500157c82 */ /* 0x000fe20008000000 */
[----:B------:R-:W-:Y:S02]  /*17330*/  MOV R11, 0x80000020 ;  /* 0x80000020000b7802 */ /* 0x000fe40000000f00 */
[----:B------:R-:W-:Y:S01]  /*17340*/  UMOV UR20, UR4 ;  /* 0x0000000400147c82 */ /* 0x000fe20008000000 */
[----:B------:R-:W-:-:S02]  /*17350*/  WARPGROUP.DEPBAR.LE gsb0, 0x0 ;  /* 0x00008000000079c5 */ /* 0x000fc40000010000 */
[----:B------:R-:W-:-:S06]  /*17360*/  WARPGROUP.ARRIVE ;  /* 0x00000000000079c5 */ /* 0x000fcc0000000000 */
[----:B------:R-:W-:Y:S01]  /*17370*/  QGMMA.64x32x32.F32.E4M3.E4M3 R40, gdesc[UR8], RZ, !UPT, gsb0 ;  /* 0x00600000082879f3 */ /* 0x000fe2000c0008ff */
[----:B------:R-:W-:Y:S01]  /*17380*/  R2UR UR10, R8 ;  /* 0x00000000080a72ca */ /* 0x000fe200000e0000 */
[----:B------:R-:W-:Y:S01]  /*17390*/  UMOV UR8, UR48 ;  /* 0x0000003000087c82 */ /* 0x000fe20008000000 */
[----:B------:R-:W-:Y:S01]  /*173a0*/  R2UR UR11, R9 ;  /* 0x00000000090b72ca */ /* 0x000fe200000e0000 */
[----:B------:R-:W-:Y:S01]  /*173b0*/  UMOV UR9, UR49 ;  /* 0x0000003100097c82 */ /* 0x000fe20008000000 */
[----:B------:R-:W-:Y:S02]  /*173c0*/  VIADD R8, R4, 0x202 ;  /* 0x0000020204087836 */ /* 0x000fe40000000000 */
[----:B------:R-:W-:-:S03]  /*173d0*/  IMAD.MOV.U32 R9, RZ, RZ, -0x7fffffe0 ;  /* 0x80000020ff097424 */ /* 0x000fc600078e00ff */
[----:B------:R-:W-:Y:S02]  /*173e0*/  R2UR UR18, R8 ;  /* 0x00000000081272ca */ /* 0x000fe400000e0000 */
[----:B------:R-:W-:Y:S01]  /*173f0*/  R2UR UR19, R9 ;  /* 0x00000000091372ca */ /* 0x000fe200000e0000 */
[----:B------:R-:W-:Y:S01]  /*17400*/  IMAD.MOV.U32 R9, RZ, RZ, -0x7fffffe0 ;  /* 0x80000020ff097424 */ /* 0x000fe200078e00ff */
[----:B------:R-:W-:Y:S01]  /*17410*/  IADD3 R8, R4, 0x380, RZ ;  /* 0x0000038004087810 */ /* 0x000fe20007ffe0ff */
[----:B------:R-:W-:Y:S02]  /*17420*/  WARPGROUP.DEPBAR.LE gsb0, 0x0 ;  /* 0x00008000000079c5 */ /* 0x000fe40000010000 */
[----:B------:R-:W-:-:S06]  /*17430*/  WARPGROUP.ARRIVE ;  /* 0x00000000000079c5 */ /* 0x000fcc0000000000 */
[----:B------:R-:W-:Y:S01]  /*17440*/  QGMMA.64x32x32.F32.E4M3.E4M3 R24, gdesc[UR12], RZ, !UPT, gsb0 ;  /* 0x006000000c1879f3 */ /* 0x000fe2000c0008ff */
[----:B------:R-:W-:Y:S01]  /*17450*/  UMOV UR12, UR48 ;  /* 0x00000030000c7c82 */ /* 0x000fe20008000000 */
[----:B------:R-:W-:Y:S01]  /*17460*/  UMOV UR13, UR49 ;  /* 0x00000031000d7c82 */ /* 0x000fe20008000000 */
[----:B------:R-:W-:Y:S02]  /*17470*/  WARPGROUP.DEPBAR.LE gsb0, 0x0 ;  /* 0x00008000000079c5 */ /* 0x000fe40000010000 */
[----:B------:R-:W-:-:S06]  /*17480*/  WARPGROUP.ARRIVE ;  /* 0x00000000000079c5 */ /* 0x000fcc0000000000 */
[----:B------:R-:W-:Y:S01]  /*17490*/  QGMMA.64x32x32.F32.E4M3.E4M3 R104, gdesc[UR48], R104, gsb0 ;  /* 0x00600000306879f3 */ /* 0x000fe20008000868 */
[----:B------:R-:W-:Y:S02]  /*174a0*/  R2UR UR50, R6 ;  /* 0x00000000063272ca */ /* 0x000fe400000e0000 */
[----:B------:R-:W-:Y:S02]  /*174b0*/  R2UR UR51, R7 ;  /* 0x00000000073372ca */ /* 0x000fe400000e0000 */
[----:B------:R-:W-:Y:S02]  /*174c0*/  IADD3 R6, R4, 0x182, RZ ;  /* 0x0000018204067810 */ /* 0x000fe40007ffe0ff */
[----:B------:R-:W-:Y:S02]  /*174d0*/  MOV R7, 0x80000020 ;  /* 0x8000002000077802 */ /* 0x000fe40000000f00 */
[----:B------:R-:W-:Y:S01]  /*174e0*/  R2UR UR14, R6 ;  /* 0x00000000060e72ca */ /* 0x000fe200000e0000 */
[----:B------:R-:W-:Y:S01]  /*174f0*/  VIADD R6, R4, 0x300 ;  /* 0x0000030004067836 */ /* 0x000fe20000000000 */
[----:B------:R-:W-:Y:S01]  /*17500*/  R2UR UR15, R7 ;  /* 0x00000000070f72ca */ /* 0x000fe200000e0000 */
[----:B------:R-:W-:Y:S01]  /*17510*/  IMAD.MOV.U32 R7, RZ, RZ, -0x7fffffe0 ;  /* 0x80000020ff077424 */ /* 0x000fe200078e00ff */
[----:B------:R-:W-:-:S02]  /*17520*/  WARPGROUP.DEPBAR.LE gsb0, 0x0 ;  /* 0x00008000000079c5 */ /* 0x000fc40000010000 */
[----:B------:R-:W-:-:S06]  /*17530*/  WARPGROUP.ARRIVE ;  /* 0x00000000000079c5 */ /* 0x000fcc0000000000 */
[----:B------:R-:W-:Y:S03]  /*17540*/  QGMMA.64x32x32.F32.E4M3.E4M3 R88, gdesc[UR48], R88, gsb0 ;  /* 0x00600000305879f3 */ /* 0x000fe60008000858 */
[----:B------:R-:W-:Y:S02]  /*17550*/  WARPGROUP.DEPBAR.LE gsb0, 0x0 ;  /* 0x00008000000079c5 */ /* 0x000fe40000010000 */
[----:B------:R-:W-:-:S06]  /*17560*/  WARPGROUP.ARRIVE ;  /* 0x00000000000079c5 */ /* 0x000fcc0000000000 */
[----:B------:R-:W-:Y:S01]  /*17570*/  QGMMA.64x32x32.F32.E4M3.E4M3 R56, gdesc[UR8], R56, gsb0 ;  /* 0x00600000083879f3 */ /* 0x000fe20008000838 */
[----:B------:R-:W-:Y:S01]  /*17580*/  R2UR UR10, R10 ;  /* 0x000000000a0a72ca */ /* 0x000fe200000e0000 */
[----:B------:R-:W-:Y:S01]  /*17590*/  UIADD3 UR8, UR32, 0x202, URZ ;  /* 0x0000020220087890 */ /* 0x000fe2000fffe03f */
[----:B------:R-:W-:Y:S01]  /*175a0*/  R2UR UR11, R11 ;  /* 0x000000000b0b72ca */ /* 0x000fe200000e0000 */
[----:B------:R-:W-:Y:S01]  /*175b0*/  UMOV UR9, 0x80000020 ;  /* 0x8000002000097882 */ /* 0x000fe20000000000 */
[----:B------:R-:W-:Y:S01]  /*175c0*/  VIADD R10, R4, 0x500 ;  /* 0x00000500040a7836 */ /* 0x000fe20000000000 */
[----:B------:R-:W-:Y:S01]  /*175d0*/  UMOV UR25, UR9 ;  /* 0x0000000900197c82 */ /* 0x000fe20008000000 */
[----:B------:R-:W-:Y:S02]  /*175e0*/  IMAD.MOV.U32 R11, RZ, RZ, -0x7fffffe0 ;  /* 0x80000020ff0b7424 */ /* 0x000fe400078e00ff */
[----:B------:R-:W-:Y:S01]  /*175f0*/  UMOV UR24, UR8 ;  /* 0x0000000800187c82 */ /* 0x000fe20008000000 */
[----:B------:R-:W-:-:S02]  /*17600*/  WARPGROUP.DEPBAR.LE gsb0, 0x0 ;  /* 0x00008000000079c5 */ /* 0x000fc40000010000 */
[----:B------:R-:W-:-:S06]  /*17610*/  WARPGROUP.ARRIVE ;  /* 0x00000000000079c5 */ /* 0x000fcc0000000000 */
[----:B------:R-:W-:Y:S01]  /*17620*/  QGMMA.64x32x32.F32.E4M3.E4M3 R40, gdesc[UR12], R40, gsb0 ;  /* 0x006000000c2879f3 */ /* 0x000fe20008000828 */
[----:B------:R-:W-:Y:S01]  /*17630*/  R2UR UR14, R8 ;  /* 0x00000000080e72ca */ /* 0x000fe200000e0000 */
[----:B------:R-:W-:Y:S01]  /*17640*/  UMOV UR12, UR4 ;  /* 0x00000004000c7c82 */ /* 0x000fe20008000000 */
[----:B------:R-:W-:Y:S01]  /*17650*/  R2UR UR15, R9 ;  /* 0x00000000090f72ca */ /* 0x000fe200000e0000 */
[----:B------:R-:W-:Y:S01]  /*17660*/  UMOV UR13, UR5 ;  /* 0x00000005000d7c82 */ /* 0x000fe20008000000 */
[----:B------:R-:W-:Y:S01]  /*17670*/  IMAD.MOV.U32 R9, RZ, RZ, -0x7fffffe0 ;  /* 0x80000020ff097424 */ /* 0x000fe200078e00ff */
[----:B------:R-:W-:-:S04]  /*17680*/  IADD3 R8, R4, 0x480, RZ ;  /* 0x0000048004087810 */ /* 0x000fc80007ffe0ff */
[----:B------:R-:W-:Y:S01]  /*17690*/  R2UR UR22, R8 ;  /* 0x00000000081672ca */ /* 0x000fe200000e0000 */
[----:B------:R-:W-:Y:S01]  /*176a0*/  VIADD R8, R4, 0x382 ;  /* 0x0000038204087836 */ /* 0x000fe20000000000 */
[----:B------:R-:W-:Y:S01]  /*176b0*/  R2UR UR23, R9 ;  /* 0x00000000091772ca */ /* 0x000fe200000e0000 */
[----:B------:R-:W-:Y:S01]  /*176c0*/  IMAD.MOV.U32 R9, RZ, RZ, -0x7fffffe0 ;  /* 0x80000020ff097424 */ /* 0x000fe200078e00ff */
[----:B------:R-:W-:Y:S02]  /*176d0*/  WARPGROUP.DEPBAR.LE gsb0, 0x0 ;  /* 0x00008000000079c5 */ /* 0x000fe40000010000 */
[----:B------:R-:W-:-:S06]  /*176e0*/  WARPGROUP.ARRIVE ;  /* 0x00000000000079c5 */ /* 0x000fcc0000000000 */
[----:B------:R-:W-:Y:S01]  /*176f0*/  QGMMA.64x32x32.F32.E4M3.E4M3 R24, gdesc[UR16], R24, gsb0 ;  /* 0x00600000101879f3 */ /* 0x000fe20008000818 */
[----:B------:R-:W-:Y:S01]  /*17700*/  UMOV UR16, UR4 ;  /* 0x0000000400107c82 */ /* 0x000fe20008000000 */
[----:B------:R-:W-:Y:S01]  /*17710*/  UMOV UR17, UR5 ;  /* 0x0000000500117c82 */ /* 0x000fe20008000000 */
[----:B------:R-:W-:Y:S02]  /*17720*/  WARPGROUP.DEPBAR.LE gsb0, 0x0 ;  /* 0x00008000000079c5 */ /* 0x000fe40000010000 */
[----:B------:R-:W-:-:S06]  /*17730*/  WARPGROUP.ARRIVE ;  /* 0x00000000000079c5 */ /* 0x000fcc0000000000 */
[----:B------:R-:W-:Y:S01]  /*17740*/  QGMMA.64x32x32.F32.E4M3.E4M3 R104, gdesc[UR4], R104, gsb0 ;  /* 0x00600000046879f3 */ /* 0x000fe20008000868 */
[----:B------:R-:W-:Y:S01]  /*17750*/  R2UR UR6, R6 ;  /* 0x00000000060672ca */ /* 0x000fe200000e0000 */
[----:B------:R-:W-:Y:S01]  /*17760*/  VIADD R6, R4, 0x400 ;  /* 0x0000040004067836 */ /* 0x000fe20000000000 */
[----:B------:R-:W-:Y:S01]  /*17770*/  R2UR UR7, R7 ;  /* 0x00000000070772ca */ /* 0x000fe200000e0000 */
[----:B------:R-:W-:-:S03]  /*17780*/  IMAD.MOV.U32 R7, RZ, RZ, -0x7fffffe0 ;  /* 0x80000020ff077424 */ /* 0x000fc600078e00ff */
[----:B------:R-:W-:Y:S01]  /*17790*/  R2UR UR18, R6 ;  /* 0x00000000061272ca */ /* 0x000fe200000e0000 */
[----:B------:R-:W-:Y:S01]  /*177a0*/  VIADD R6, R4, 0x302 ;  /* 0x0000030204067836 */ /* 0x000fe20000000000 */
[----:B------:R-:W-:Y:S01]  /*177b0*/  R2UR UR19, R7 ;  /* 0x00000000071372ca */ /* 0x000fe200000e0000 */
[----:B------:R-:W-:Y:S01]  /*177c0*/  IMAD.MOV.U32 R7, RZ, RZ, -0x7fffffe0 ;  /* 0x80000020ff077424 */ /* 0x000fe200078e00ff */
[----:B------:R-:W-:Y:S02]  /*177d0*/  WARPGROUP.DEPBAR.LE gsb0, 0x0 ;  /* 0x00008000000079c5 */ /* 0x000fe40000010000 */
[----:B------:R-:W-:-:S06]  /*177e0*/  WARPGROUP.ARRIVE ;  /* 0x00000000000079c5 */ /* 0x000fcc0000000000 */
[----:B------:R-:W-:Y:S01]  /*177f0*/  QGMMA.64x32x32.F32.E4M3.E4M3 R88, gdesc[UR4], R88, gsb0 ;  /* 0x00600000045879f3 */ /* 0x000fe20008000858 */
[----:B------:R-:W-:Y:S02]  /*17800*/  ULDC UR6, c[0x0][0x988] ;  /* 0x0002620000067ab9 */ /* 0x000fe40000000800 */
        /* <DEDUP_REMOVED lines=9> */
[----:B------:R-:W-:Y:S01]  /*178a0*/  MOV R11, 0x80000020 ;  /* 0x80000020000b7802 */ /* 0x000fe20000000f00 */
[----:B------:R-:W-:Y:S02]  /*178b0*/  WARPGROUP.DEPBAR.LE gsb0, 0x0 ;  /* 0x00008000000079c5 */ /* 0x000fe40000010000 */
[----:B------:R-:W-:-:S06]  /*178c0*/  WARPGROUP.ARRIVE ;  /* 0x00000000000079c5 */ /* 0x000fcc0000000000 */
[----:B------:R-:W-:Y:S01]  /*178d0*/  QGMMA.64x32x32.F32.E4M3.E4M3 R40, gdesc[UR16], R40, gsb0 ;  /* 0x00600000102879f3 */ /* 0x000fe20008000828 */
        /* <DEDUP_REMOVED lines=32> */
[----:B------:R-:W-:Y:S01]  /*17ae0*/  UIADD3 UR16, UR32, 0x402, URZ ;  /* 0x0000040220107890 */ /* 0x000fe2000fffe03f */
[----:B------:R-:W-:Y:S01]  /*17af0*/  R2UR UR18, R10 ;  /* 0x000000000a1272ca */ /* 0x000fe200000e0000 */
[----:B------:R-:W-:Y:S01]  /*17b00*/  UMOV UR17, 0x80000020 ;  /* 0x8000002000117882 */ /* 0x000fe20000000000 */
[----:B------:R-:W-:Y:S01]  /*17b10*/  UMOV UR32, UR12 ;  /* 0x0000000c00207c82 */ /* 0x000fe20008000000 */
[----:B------:R-:W-:Y:S01]  /*17b20*/  R2UR UR19, R11 ;  /* 0x000000000b1372ca */ /* 0x000fe200000e0000 */
[----:B------:R-:W-:Y:S02]  /*17b30*/  WARPGROUP.DEPBAR.LE gsb0, 0x0 ;  /* 0x00008000000079c5 */ /* 0x000fe40000010000 */
        /* <DEDUP_REMOVED lines=8> */
[----:B------:R-:W-:Y:S02]  /*17bc0*/  R2UR UR34, R8 ;  /* 0x00000000082272ca */ /* 0x000fe400000e0000 */
[----:B------:R-:W-:Y:S01]  /*17bd0*/  R2UR UR35, R9 ;  /* 0x00000000092372ca */ /* 0x000fe200000e0000 */
        /* <DEDUP_REMOVED lines=31> */
[----:B------:R-:W-:Y:S01]  /*17dd0*/  R2UR UR18, R6 ;  /* 0x00000000061272ca */ /* 0x000fe200000e0000 */
[----:B------:R-:W-:Y:S01]  /*17de0*/  VIADD R6, R4, 0x602 ;  /* 0x0000060204067836 */ /* 0x000fe20000000000 */
[----:B------:R-:W-:Y:S02]  /*17df0*/  R2UR UR19, R7 ;  /* 0x00000000071372ca */ /* 0x000fe400000e0000 */
[----:B------:R-:W-:Y:S01]  /*17e00*/  MOV R7, 0x80000020 ;  /* 0x8000002000077802 */ /* 0x000fe20000000f00 */
[----:B------:R-:W-:Y:S02]  /*17e10*/  WARPGROUP.DEPBAR.LE gsb0, 0x0 ;  /* 0x00008000000079c5 */ /* 0x000fe40000010000 */
[----:B------:R-:W-:Y:S01]  /*17e20*/  WARPGROUP.ARRIVE ;  /* 0x00000000000079c5 */ /* 0x000fe20000000000 */
[C---:B------:R-:W-:Y:S01]  /*17e30*/  FMUL.FTZ R8, R2.reuse, R104 ;  /* 0x0000006802087220 */ /* 0x040fe20000410000 */
[C---:B------:R-:W-:Y:S01]  /*17e40*/  FMUL.FTZ R12, R2.reuse, R106 ;  /* 0x0000006a020c7220 */ /* 0x040fe20000410000 */
[C---:B------:R-:W-:Y:S01]  /*17e50*/  FMUL.FTZ R9, R2.reuse, R105 ;  /* 0x0000006902097220 */ /* 0x040fe20000410000 */
[C---:B------:R-:W-:Y:S01]  /*17e60*/  FMUL.FTZ R15, R2.reuse, R112 ;  /* 0x00000070020f7220 */ /* 0x040fe20000410000 */
[----:B------:R-:W-:-:S03]  /*17e70*/  FMUL.FTZ R11, R2, R108 ;  /* 0x0000006c020b7220 */ /* 0x000fc60000410000 */
[----:B------:R-:W-:Y:S01]  /*17e80*/  QGMMA.64x32x32.F32.E4M3.E4M3 R88, gdesc[UR16], R88, gsb0 ;  /* 0x00600000105879f3 */ /* 0x000fe20008000858 */
[----:B------:R-:W-:Y:S01]  /*17e90*/  R2UR UR18, R6 ;  /* 0x00000000061272ca */ /* 0x000fe200000e0000 */
[----:B------:R-:W-:Y:S01]  /*17ea0*/  VIADD R6, R4, 0x682 ;  /* 0x0000068204067836 */ /* 0x000fe20000000000 */
[----:B------:R-:W-:Y:S01]  /*17eb0*/  R2UR UR19, R7 ;  /* 0x00000000071372ca */ /* 0x000fe200000e0000 */
[----:B------:R-:W-:Y:S01]  /*17ec0*/  IMAD.MOV.U32 R7, RZ, RZ, -0x7fffffe0 ;  /* 0x80000020ff077424 */ /* 0x000fe200078e00ff */
[----:B------:R-:W0:Y:S01]  /*17ed0*/  MUFU.TANH R8, R8 ;  /* 0x0000000800087308 */ /* 0x000e220000002400 */
[C---:B------:R-:W-:Y:S01]  /*17ee0*/  FMUL.FTZ R10, R2.reuse, R109 ;  /* 0x0000006d020a7220 */ /* 0x040fe20000410000 */
[C---:B------:R-:W-:Y:S01]  /*17ef0*/  FMUL.FTZ R13, R2.reuse, R107 ;  /* 0x0000006b020d7220 */ /* 0x040fe20000410000 */
[----:B------:R-:W-:Y:S01]  /*17f00*/  FMUL.FTZ R21, R2, R110 ;  /* 0x0000006e02157220 */ /* 0x000fe20000410000 */
[----:B------:R-:W-:Y:S02]  /*17f10*/  VIADD R4, R4, 0x702 ;  /* 0x0000070204047836 */ /* 0x000fe40000000000 */
[C---:B------:R-:W-:Y:S01]  /*17f20*/  FMUL.FTZ R14, R2.reuse, R113 ;  /* 0x00000071020e7220 */ /* 0x040fe20000410000 */
[C---:B------:R-:W-:Y:S01]  /*17f30*/  FMUL.FTZ R20, R2.reuse, R111 ;  /* 0x0000006f02147220 */ /* 0x040fe20000410000 */
[C---:B------:R-:W-:Y:S01]  /*17f40*/  FMUL.FTZ R73, R2.reuse, R116 ;  /* 0x0000007402497220 */ /* 0x040fe20000410000 */
[----:B------:R-:W-:Y:S01]  /*17f50*/  MUFU.TANH R12, R12 ;  /* 0x0000000c000c7308 */ /* 0x000fe20000002400 */
[C---:B------:R-:W-:Y:S01]  /*17f60*/  FMUL.FTZ R75, R2.reuse, R114 ;  /* 0x00000072024b7220 */ /* 0x040fe20000410000 */
[C---:B------:R-:W-:Y:S01]  /*17f70*/  FMUL.FTZ R72, R2.reuse, R117 ;  /* 0x0000007502487220 */ /* 0x040fe20000410000 */
[C---:B------:R-:W-:Y:S01]  /*17f80*/  FMUL.FTZ R74, R2.reuse, R115 ;  /* 0x00000073024a7220 */ /* 0x040fe20000410000 */
[C---:B------:R-:W-:Y:S01]  /*17f90*/  FMUL.FTZ R79, R2.reuse, R118 ;  /* 0x00000076024f7220 */ /* 0x040fe20000410000 */
[----:B------:R-:W-:-:S03]  /*17fa0*/  FMUL.FTZ R78, R2, R119 ;  /* 0x00000077024e7220 */ /* 0x000fc60000410000 */
[----:B------:R-:W1:Y:S08]  /*17fb0*/  MUFU.TANH R9, R9 ;  /* 0x0000000900097308 */ /* 0x000e700000002400 */
[----:B------:R-:W-:Y:S08]  /*17fc0*/  MUFU.TANH R15, R15 ;  /* 0x0000000f000f7308 */ /* 0x000ff00000002400 */
[----:B------:R-:W2:Y:S08]  /*17fd0*/  MUFU.TANH R11, R11 ;  /* 0x0000000b000b7308 */ /* 0x000eb00000002400 */
[----:B------:R-:W3:Y:S08]  /*17fe0*/  MUFU.TANH R10, R10 ;  /* 0x0000000a000a7308 */ /* 0x000ef00000002400 */
[----:B------:R-:W-:Y:S01]  /*17ff0*/  MUFU.TANH R13, R13 ;  /* 0x0000000d000d7308 */ /* 0x000fe20000002400 */
[----:B------:R-:W-:-:S02]  /*18000*/  WARPGROUP.DEPBAR.LE gsb0, 0x0 ;  /* 0x00008000000079c5 */ /* 0x000fc40000010000 */
[----:B------:R-:W-:Y:S01]  /*18010*/  WARPGROUP.ARRIVE ;  /* 0x00000000000079c5 */ /* 0x000fe20000000000 */
[C---:B------:R-:W-:Y:S01]  /*18020*/  FMUL.FTZ R81, R2.reuse, R92 ;  /* 0x0000005c02517220 */ /* 0x040fe20000410000 */
[----:B------:R-:W-:-:S03]  /*18030*/  FMUL.FTZ R92, R2, R98 ;  /* 0x00000062025c7220 */ /* 0x000fc60000410000 */
[----:B------:R-:W4:Y:S01]  /*18040*/  MUFU.TANH R21, R21 ;  /* 0x0000001500157308 */ /* 0x000f220000002400 */
[C---:B------:R-:W-:Y:S01]  /*18050*/  FMUL.FTZ R76, R2.reuse, R89 ;  /* 0x00000059024c7220 */ /* 0x040fe20000410000 */
[----:B------:R-:W-:Y:S01]  /*18060*/  FMUL.FTZ R89, R2, R100 ;  /* 0x0000006402597220 */ /* 0x000fe20000410000 */
[----:B------:R-:W-:Y:S01]  /*18070*/  QGMMA.64x32x32.F32.E4M3.E4M3 R56, gdesc[UR16], R56, gsb0 ;  /* 0x00600000103879f3 */ /* 0x000fe20008000838 */
[----:B------:R-:W-:Y:S01]  /*18080*/  R2UR UR18, R6 ;  /* 0x00000000061272ca */ /* 0x000fe200000e0000 */
[C---:B------:R-:W-:Y:S01]  /*18090*/  FMUL.FTZ R77, R2.reuse, R88 ;  /* 0x00000058024d7220 */ /* 0x040fe20000410000 */
[----:B------:R-:W-:Y:S01]  /*180a0*/  R2UR UR19, R7 ;  /* 0x00000000071372ca */ /* 0x000fe200000e0000 */
[C---:B------:R-:W-:Y:S01]  /*180b0*/  FMUL.FTZ R88, R2.reuse, R94 ;  /* 0x0000005e02587220 */ /* 0x040fe20000410000 */
[----:B------:R-:W-:Y:S01]  /*180c0*/  IADD3 R7, R237, R158, RZ ;  /* 0x0000009eed077210 */ /* 0x000fe20007ffe0ff */
[----:B------:R-:W-:Y:S01]  /*180d0*/  MUFU.TANH R14, R14 ;  /* 0x0000000e000e7308 */ /* 0x000fe20000002400 */
[C---:B------:R-:W-:Y:S01]  /*180e0*/  FMUL.FTZ R94, R2.reuse, R102 ;  /* 0x00000066025e7220 */ /* 0x040fe20000410000 */
[C---:B------:R-:W-:Y:S01]  /*180f0*/  FMUL.FTZ R82, R2.reuse, R91 ;  /* 0x0000005b02527220 */ /* 0x040fe20000410000 */
[----:B------:R-:W-:Y:S01]  /*18100*/  FMUL.FTZ R83, R2, R90 ;  /* 0x0000005a02537220 */ /* 0x000fe20000410000 */
[----:B------:R-:W-:-:S02]  /*18110*/  IMAD R7, R164, -0xa0, R7 ;  /* 0xffffff60a4077824 */ /* 0x000fc400078e0207 */
[C---:B------:R-:W-:Y:S01]  /*18120*/  FMUL.FTZ R80, R2.reuse, R93 ;  /* 0x0000005d02507220 */ /* 0x040fe20000410000 */
[C---:B------:R-:W-:Y:S01]  /*18130*/  FMUL.FTZ R86, R2.reuse, R95 ;  /* 0x0000005f02567220 */ /* 0x040fe20000410000 */
[C---:B------:R-:W-:Y:S01]  /*18140*/  FMUL.FTZ R85, R2.reuse, R96 ;  /* 0x0000006002557220 */ /* 0x040fe20000410000 */
[----:B------:R-:W5:Y:S01]  /*18150*/  MUFU.TANH R20, R20 ;  /* 0x0000001400147308 */ /* 0x000f620000002400 */
[C---:B------:R-:W-:Y:S01]  /*18160*/  ISETP.GT.AND P2, PT, R7.reuse, RZ, PT ;  /* 0x000000ff0700720c */ /* 0x040fe20003f44270 */
[C---:B------:R-:W-:Y:S01]  /*18170*/  FMUL.FTZ R84, R2.reuse, R97 ;  /* 0x0000006102547220 */ /* 0x040fe20000410000 */
[C---:B------:R-:W-:Y:S01]  /*18180*/  ISETP.GT.AND P3, PT, R7.reuse, 0x1, PT ;  /* 0x000000010700780c */ /* 0x040fe20003f64270 */
[----:B------:R-:W-:Y:S01]  /*18190*/  FMUL.FTZ R91, R2, R99 ;  /* 0x00000063025b7220 */ /* 0x000fe20000410000 */
[----:B0-----:R-:W-:Y:S01]  /*181a0*/  FSEL R98, R8, -INF , P2 ;  /* 0xff80000008627808 */ /* 0x001fe20001000000 */
[C---:B------:R-:W-:Y:S01]  /*181b0*/  FMUL.FTZ R90, R2.reuse, R101 ;  /* 0x00000065025a7220 */ /* 0x040fe20000410000 */
[----:B------:R-:W-:Y:S01]  /*181c0*/  ISETP.GT.AND P4, PT, R7, 0x8, PT ;  /* 0x000000080700780c */ /* 0x000fe20003f84270 */
[----:B------:R-:W0:Y:S01]  /*181d0*/  MUFU.TANH R73, R73 ;  /* 0x0000004900497308 */ /* 0x000e220000002400 */
[----:B-1----:R-:W-:Y:S01]  /*181e0*/  FSEL R9, R9, -INF , P3 ;  /* 0xff80000009097808 */ /* 0x002fe20001800000 */
[----:B------:R-:W-:Y:S01]  /*181f0*/  FMUL.FTZ R95, R2, R103 ;  /* 0x00000067025f7220 */ /* 0x000fe20000410000 */
[----:B------:R-:W-:-:S02]  /*18200*/  ISETP.GT.AND P5, PT, R7, 0x9, PT ;  /* 0x000000090700780c */ /* 0x000fc40003fa4270 */
[----:B--2---:R-:W-:Y:S02]  /*18210*/  FSEL R100, R11, -INF , P4 ;  /* 0xff8000000b647808 */ /* 0x004fe40002000000 */
[----:B---3--:R-:W-:Y:S01]  /*18220*/  FSEL R102, R10, -INF , P5 ;  /* 0xff8000000a667808 */ /* 0x008fe20002800000 */
[----:B------:R-:W-:Y:S01]  /*18230*/  MUFU.TANH R75, R75 ;  /* 0x0000004b004b7308 */ /* 0x000fe20000002400 */
[----:B----4-:R-:W-:Y:S02]  /*18240*/  FSEL R6, R21, -INF , P4 ;  /* 0xff80000015067808 */ /* 0x010fe40002000000 */
[C---:B------:R-:W-:Y:S02]  /*18250*/  ISETP.GT.AND P4, PT, R7.reuse, 0x18, PT ;  /* 0x000000180700780c */ /* 0x040fe40003f84270 */
[----:B-----5:R-:W-:Y:S02]  /*18260*/  FSEL R8, R20, -INF , P5 ;  /* 0xff80000014087808 */ /* 0x020fe40002800000 */
[----:B------:R-:W-:Y:S01]  /*18270*/  ISETP.GT.AND P5, PT, R7, 0x19, PT ;  /* 0x000000190700780c */ /* 0x000fe20003fa4270 */
[----:B------:R-:W1:Y:S01]  /*18280*/  MUFU.TANH R72, R72 ;  /* 0x0000004800487308 */ /* 0x000e620000002400 */
[----:B0-----:R-:W-:-:S07]  /*18290*/  FSEL R108, R73, -INF , P4 ;  /* 0xff800000496c7808 */ /* 0x001fce0002000000 */
[----:B------:R-:W0:Y:S08]  /*182a0*/  MUFU.TANH R74, R74 ;  /* 0x0000004a004a7308 */ /* 0x000e300000002400 */
[----:B------:R-:W2:Y:S01]  /*182b0*/  MUFU.TANH R77, R77 ;  /* 0x0000004d004d7308 */ /* 0x000ea20000002400 */
[----:B-1----:R-:W-:Y:S01]  /*182c0*/  FSEL R110, R72, -INF , P5 ;  /* 0xff800000486e7808 */ /* 0x002fe20002800000 */
[----:B------:R-:W-:-:S02]  /*182d0*/  WARPGROUP.DEPBAR.LE gsb0, 0x0 ;  /* 0x00008000000079c5 */ /* 0x000fc40000010000 */
[----:B------:R-:W-:-:S04]  /*182e0*/  WARPGROUP.ARRIVE ;  /* 0x00000000000079c5 */ /* 0x000fc80000000000 */
[----:B------:R-:W1:Y:S01]  /*182f0*/  MUFU.TANH R79, R79 ;  /* 0x0000004f004f7308 */ /* 0x000e620000002400 */
[C---:B------:R-:W-:Y:S01]  /*18300*/  FMUL.FTZ R97, R2.reuse, R59 ;  /* 0x0000003b02617220 */ /* 0x040fe20000410000 */
[C---:B------:R-:W-:Y:S01]  /*18310*/  FMUL.FTZ R96, R2.reuse, R60 ;  /* 0x0000003c02607220 */ /* 0x040fe20000410000 */
[C---:B------:R-:W-:Y:S01]  /*18320*/  FMUL.FTZ R59, R2.reuse, R61 ;  /* 0x0000003d023b7220 */ /* 0x040fe20000410000 */
[----:B------:R-:W-:Y:S01]  /*18330*/  FMUL.FTZ R60, R2, R62 ;  /* 0x0000003e023c7220 */ /* 0x000fe20000410000 */
[----:B------:R-:W-:Y:S01]  /*18340*/  QGMMA.64x32x32.F32.E4M3.E4M3 R40, gdesc[UR16], R40, gsb0 ;  /* 0x00600000102879f3 */ /* 0x000fe20008000828 */
[----:B------:R-:W-:Y:S01]  /*18350*/  R2UR UR18, R4 ;  /* 0x00000000041272ca */ /* 0x000fe200000e0000 */
[----:B------:R-:W-:Y:S01]  /*18360*/  FMUL.FTZ R62, R2, R63 ;  /* 0x0000003f023e7220 */ /* 0x000fe20000410000 */
[----:B------:R-:W-:Y:S01]  /*18370*/  R2UR UR19, R5 ;  /* 0x00000000051372ca */ /* 0x000fe200000e0000 */
[----:B------:R-:W3:Y:S01]  /*18380*/  MUFU.TANH R82, R82 ;  /* 0x0000005200527308 */ /* 0x000ee20000002400 */
[----:B------:R-:W-:Y:S01]  /*18390*/  FSEL R4, R12, -INF , P2 ;  /* 0xff8000000c047808 */ /* 0x000fe20001000000 */
[C---:B------:R-:W-:Y:S01]  /*183a0*/  FMUL.FTZ R61, R2.reuse, R64 ;  /* 0x00000040023d7220 */ /* 0x040fe20000410000 */
[----:B------:R-:W-:Y:S01]  /*183b0*/  ISETP.GT.AND P2, PT, R7, 0x10, PT ;  /* 0x000000100700780c */ /* 0x000fe20003f44270 */
[C---:B------:R-:W-:Y:S01]  /*183c0*/  FMUL.FTZ R63, R2.reuse, R65 ;  /* 0x00000041023f7220 */ /* 0x040fe20000410000 */
[----:B------:R-:W-:Y:S01]  /*183d0*/  FSEL R5, R13, -INF , P3 ;  /* 0xff8000000d057808 */ /* 0x000fe20001800000 */
[----:B------:R-:W-:Y:S01]  /*183e0*/  FMUL.FTZ R64, R2, R66 ;  /* 0x0000004202407220 */ /* 0x000fe20000410000 */
[----:B------:R-:W-:Y:S01]  /*183f0*/  FSEL R104, R15, -INF , P2 ;  /* 0xff8000000f687808 */ /* 0x000fe20001000000 */
[----:B------:R-:W4:Y:S01]  /*18400*/  MUFU.TANH R76, R76 ;  /* 0x0000004c004c7308 */ /* 0x000f220000002400 */
[----:B------:R-:W-:Y:S01]  /*18410*/  FMNMX.FTZ R15, R98, R9, !PT ;  /* 0x00000009620f7209 */ /* 0x000fe20007810000 */
[C---:B------:R-:W-:Y:S01]  /*18420*/  FMUL.FTZ R66, R2.reuse, R67 ;  /* 0x0000004302427220 */ /* 0x040fe20000410000 */
[----:B------:R-:W-:Y:S01]  /*18430*/  ISETP.GT.AND P3, PT, R7, 0x11, PT ;  /* 0x000000110700780c */ /* 0x000fe20003f64270 */
[----:B------:R-:W-:Y:S01]  /*18440*/  FMUL.FTZ R65, R2, R68 ;  /* 0x0000004402417220 */ /* 0x000fe20000410000 */
[----:B------:R-:W-:Y:S01]  /*18450*/  FMNMX.FTZ R15, R100, R15, !PT ;  /* 0x0000000f640f7209 */ /* 0x000fe20007810000 */
[----:B------:R-:W-:Y:S01]  /*18460*/  FMUL.FTZ R67, R2, R69 ;  /* 0x0000004502437220 */ /* 0x000fe20000410000 */
[----:B------:R-:W-:Y:S01]  /*18470*/  FSEL R106, R14, -INF , P3 ;  /* 0xff8000000e6a7808 */ /* 0x000fe20001800000 */
[----:B------:R-:W-:Y:S01]  /*18480*/  MUFU.TANH R78, R78 ;  /* 0x0000004e004e7308 */ /* 0x000fe20000002400 */
[----:B------:R-:W-:Y:S01]  /*18490*/  FMNMX.FTZ R15, R102, R15, !PT ;  /* 0x0000000f660f7209 */ /* 0x000fe20007810000 */
[C---:B------:R-:W-:Y:S01]  /*184a0*/  FMUL.FTZ R69, R2.reuse, R70 ;  /* 0x0000004602457220 */ /* 0x040fe20000410000 */
[----:B------:R-:W-:Y:S01]  /*184b0*/  FSEL R10, R75, -INF , P2 ;  /* 0xff8000004b0a7808 */ /* 0x000fe20001000000 */
[----:B------:R-:W-:Y:S01]  /*184c0*/  FMUL.FTZ R70, R2, R71 ;  /* 0x0000004702467220 */ /* 0x000fe20000410000 */
[----:B------:R-:W-:Y:S01]  /*184d0*/  FMNMX.FTZ R15, R104, R15, !PT ;  /* 0x0000000f680f7209 */ /* 0x000fe20007810000 */
[----:B------:R-:W-:Y:S01]  /*184e0*/  FMUL.FTZ R57, R2, R57 ;  /* 0x0000003902397220 */ /* 0x000fe20000410000 */
[----:B------:R-:W-:Y:S01]  /*184f0*/  ISETP.GT.AND P2, PT, R7, 0x20, PT ;  /* 0x000000200700780c */ /* 0x000fe20003f44270 */
[----:B------:R-:W-:Y:S01]  /*18500*/  MUFU.TANH R88, R88 ;  /* 0x0000005800587308 */ /* 0x000fe20000002400 */
[----:B------:R-:W-:Y:S01]  /*18510*/  FMNMX.FTZ R15, R106, R15, !PT ;  /* 0x0000000f6a0f7209 */ /* 0x000fe20007810000 */
[----:B------:R-:W-:Y:S01]  /*18520*/  FMUL.FTZ R93, R2, R56 ;  /* 0x00000038025d7220 */ /* 0x000fe20000410000 */
[----:B0-----:R-:W-:Y:S01]  /*18530*/  FSEL R12, R74, -INF , P3 ;  /* 0xff8000004a0c7808 */ /* 0x001fe20001800000 */
[----:B------:R-:W-:Y:S01]  /*18540*/  FMUL.FTZ R58, R2, R58 ;  /* 0x0000003a023a7220 */ /* 0x000fe20000410000 */
[----:B------:R-:W-:-:S02]  /*18550*/  FMNMX.FTZ R15, R108, R15, !PT ;  /* 0x0000000f6c0f7209 */ /* 0x000fc40007810000 */
[----:B------:R-:W-:Y:S01]  /*18560*/  ISETP.GT.AND P3, PT, R7, 0x21, PT ;  /* 0x000000210700780c */ /* 0x000fe20003f64270 */
[----:B------:R-:W-:Y:S01]  /*18570*/  MUFU.TANH R81, R81 ;  /* 0x0000005100517308 */ /* 0x000fe20000002400 */
[----:B--2---:R-:W-:Y:S02]  /*18580*/  FSEL R112, R77, -INF , P2 ;  /* 0xff8000004d707808 */ /* 0x004fe40001000000 */
[----:B------:R-:W-:Y:S02]  /*18590*/  FMNMX.FTZ R15, R110, R15, !PT ;  /* 0x0000000f6e0f7209 */ /* 0x000fe40007810000 */
[----:B-1----:R-:W-:Y:S02]  /*185a0*/  FSEL R20, R79, -INF , P4 ;  /* 0xff8000004f147808 */ /* 0x002fe40002000000 */
[----:B------:R-:W-:Y:S01]  /*185b0*/  ISETP.GT.AND P4, PT, R7, 0x28, PT ;  /* 0x000000280700780c */ /* 0x000fe20003f84270 */
[----:B------:R-:W-:Y:S01]  /*185c0*/  MUFU.TANH R83, R83 ;  /* 0x0000005300537308 */ /* 0x000fe20000002400 */
[----:B------:R-:W-:-:S07]  /*185d0*/  FMNMX.FTZ R21, R112, R15, !PT ;  /* 0x0000000f70157209 */ /* 0x000fce0007810000 */
[----:B------:R-:W-:Y:S01]  /*185e0*/  MUFU.TANH R80, R80 ;  /* 0x0000005000507308 */ /* 0x000fe20000002400 */
[----:B------:R-:W-:Y:S02]  /*185f0*/  WARPGROUP.DEPBAR.LE gsb0, 0x0 ;  /* 0x00008000000079c5 */ /* 0x000fe40000010000 */
[----:B------:R-:W-:-:S05]  /*18600*/  WARPGROUP.ARRIVE ;  /* 0x00000000000079c5 */ /* 0x000fca0000000000 */
[----:B------:R-:W-:Y:S01]  /*18610*/  MUFU.TANH R86, R86 ;  /* 0x0000005600567308 */ /* 0x000fe20000002400 */
[C---:B------:R-:W-:Y:S01]  /*18620*/  FMUL.FTZ R68, R2.reuse, R40 ;  /* 0x0000002802447220 */ /* 0x040fe20000410000 */
[C---:B------:R-:W-:Y:S01]  /*18630*/  FMUL.FTZ R99, R2.reuse, R44 ;  /* 0x0000002c02637220 */ /* 0x040fe20000410000 */
[C---:B------:R-:W-:Y:S01]  /*18640*/  FMUL.FTZ R46, R2.reuse, R46 ;  /* 0x0000002e022e7220 */ /* 0x040fe20000410000 */
[----:B------:R-:W-:Y:S01]  /*18650*/  FMUL.FTZ R40, R2, R47 ;  /* 0x0000002f02287220 */ /* 0x000fe20000410000 */
[----:B------:R-:W-:Y:S01]  /*18660*/  QGMMA.64x32x32.F32.E4M3.E4M3 R24, gdesc[UR16], R24, gsb0 ;  /* 0x00600000101879f3 */ /* 0x000fe20008000818 */
[----:B---3--:R-:W-:Y:S01]  /*18670*/  FSEL R44, R82, -INF , P3 ;  /* 0xff800000522c7808 */ /* 0x008fe20001800000 */
[----:B------:R-:W-:Y:S01]  /*18680*/  FMUL.FTZ R71, R2, R42 ;  /* 0x0000002a02477220 */ /* 0x000fe20000410000 */
[----:B------:R-:W-:Y:S01]  /*18690*/  MUFU.TANH R85, R85 ;  /* 0x0000005500557308 */ /* 0x000fe20000002400 */
[----:B----4-:R-:W-:Y:S01]  /*186a0*/  FSEL R82, R76, -INF , P3 ;  /* 0xff8000004c527808 */ /* 0x010fe20001800000 */
[C---:B------:R-:W-:Y:S01]  /*186b0*/  FMUL.FTZ R42, R2.reuse, R49 ;  /* 0x00000031022a7220 */ /* 0x040fe20000410000 */
[C---:B------:R-:W-:Y:S01]  /*186c0*/  FMUL.FTZ R48, R2.reuse, R48 ;  /* 0x0000003002307220 */ /* 0x040fe20000410000 */
[----:B------:R-:W-:Y:S01]  /*186d0*/  FMUL.FTZ R51, R2, R51 ;  /* 0x0000003302337220 */ /* 0x000fe20000410000 */
[----:B------:R-:W-:Y:S01]  /*186e0*/  FMNMX.FTZ R21, R82, R21, !PT ;  /* 0x0000001552157209 */ /* 0x000fe20007810000 */
[C---:B------:R-:W-:Y:S01]  /*186f0*/  FMUL.FTZ R50, R2.reuse, R50 ;  /* 0x0000003202327220 */ /* 0x040fe20000410000 */
[----:B------:R-:W-:Y:S01]  /*18700*/  ISETP.GT.AND P3, PT, R7, 0x31, PT ;  /* 0x000000310700780c */ /* 0x000fe20003f64270 */
        /* <DEDUP_REMOVED lines=8> */
[----:B------:R-:W-:Y:S08]  /*18790*/  MUFU.TANH R92, R92 ;  /* 0x0000005c005c7308 */ /* 0x000ff00000002400 */
[----:B------:R1:W-:Y:S01]  /*187a0*/  MUFU.TANH R47, R46 ;  /* 0x0000002e002f7308 */ /* 0x0003e20000002400 */
[----:B0-----:R-:W-:-:S07]  /*187b0*/  FSEL R84, R84, -INF , P3 ;  /* 0xff80000054547808 */ /* 0x001fce0001800000 */
[----:B------:R0:W-:Y:S01]  /*187c0*/  MUFU.TANH R49, R40 ;  /* 0x0000002800317308 */ /* 0x0001e20000002400 */
[----:B-1----:R-:W-:Y:S02]  /*187d0*/  FSEL R46, R88, -INF , P4 ;  /* 0xff800000582e7808 */ /* 0x002fe40002000000 */
[----:B------:R-:W-:Y:S02]  /*187e0*/  FSEL R88, R81, -INF , P4 ;  /* 0xff80000051587808 */ /* 0x000fe40002000000 */
[C---:B------:R-:W-:Y:S02]  /*187f0*/  ISETP.GT.AND P4, PT, R7.reuse, 0x38, PT ;  /* 0x000000380700780c */ /* 0x040fe40003f84270 */
[----:B------:R-:W-:Y:S01]  /*18800*/  FMNMX.FTZ R21, R88, R21, !PT ;  /* 0x0000001558157209 */ /* 0x000fe20007810000 */
[----:B------:R-:W-:Y:S01]  /*18810*/  MUFU.TANH R89, R89 ;  /* 0x0000005900597308 */ /* 0x000fe20000002400 */
[----:B0-----:R-:W-:Y:S02]  /*18820*/  FSEL R40, R78, -INF , P5 ;  /* 0xff8000004e287808 */ /* 0x001fe40002800000 */
[----:B------:R-:W-:-:S04]  /*18830*/  ISETP.GT.AND P5, PT, R7, 0x29, PT ;  /* 0x000000290700780c */ /* 0x000fc80003fa4270 */
[----:B------:R-:W-:Y:S01]  /*18840*/  FSEL R80, R80, -INF , P5 ;  /* 0xff80000050507808 */ /* 0x000fe20002800000 */
        /* <DEDUP_REMOVED lines=10> */
[----:B-1----:R-:W-:Y:S01]  /*188f0*/  FSEL R42, R83, -INF , P2 ;  /* 0xff800000532a7808 */ /* 0x002fe20001000000 */
[C---:B------:R-:W-:Y:S01]  /*18900*/  FMUL.FTZ R33, R2.reuse, R33 ;  /* 0x0000002102217220 */ /* 0x040fe20000410000 */
[----:B------:R-:W-:Y:S01]  /*18910*/  ISETP.GT.AND P2, PT, R7, 0x30, PT ;  /* 0x000000300700780c */ /* 0x000fe20003f44270 */
[----:B------:R-:W-:Y:S01]  /*18920*/  FMUL.FTZ R37, R2, R37 ;  /* 0x0000002502257220 */ /* 0x000fe20000410000 */
[----:B0-----:R-:W-:-:S02]  /*18930*/  FSEL R52, R91, -INF , P3 ;  /* 0xff8000005b347808 */ /* 0x001fc40001800000 */
[----:B------:R-:W-:Y:S01]  /*18940*/  ISETP.GT.AND P3, PT, R7, 0x41, PT ;  /* 0x000000410700780c */ /* 0x000fe20003f64270 */
[----:B------:R-:W0:Y:S08]  /*18950*/  MUFU.TANH R94, R94 ;  /* 0x0000005e005e7308 */ /* 0x000e300000002400 */
[----:B------:R-:W1:Y:S08]  /*18960*/  MUFU.TANH R57, R57 ;  /* 0x0000003900397308 */ /* 0x000e700000002400 */
[----:B------:R2:W-:Y:S01]  /*18970*/  MUFU.TANH R13, R48 ;  /* 0x00000030000d7308 */ /* 0x0005e20000002400 */
[----:B0-----:R-:W-:-:S07]  /*18980*/  FSEL R54, R94, -INF , P4 ;  /* 0xff8000005e367808 */ /* 0x001fce0002000000 */
[----:B------:R-:W0:Y:S01]  /*18990*/  MUFU.TANH R93, R93 ;  /* 0x0000005d005d7308 */ /* 0x000e220000002400 */
[----:B--2---:R-:W-:Y:S02]  /*189a0*/  FSEL R48, R86, -INF , P5 ;  /* 0xff80000056307808 */ /* 0x004fe40002800000 */
[----:B------:R-:W-:Y:S02]  /*189b0*/  FSEL R86, R85, -INF , P2 ;  /* 0xff80000055567808 */ /* 0x000fe40001000000 */
[----:B------:R-:W-:Y:S02]  /*189c0*/  ISETP.GT.AND P5, PT, R7, 0x39, PT ;  /* 0x000000390700780c */ /* 0x000fe40003fa4270 */
[----:B-1----:R-:W-:Y:S01]  /*189d0*/  FSEL R116, R57, -INF , P3 ;  /* 0xff80000039747808 */ /* 0x002fe20001800000 */
[----:B------:R1:W-:Y:S01]  /*189e0*/  MUFU.TANH R74, R51 ;  /* 0x00000033004a7308 */ /* 0x0003e20000002400 */
[----:B------:R-:W-:-:S07]  /*189f0*/  FSEL R90, R90, -INF , P5 ;  /* 0xff8000005a5a7808 */ /* 0x000fce0002800000 */
[----:B------:R-:W2:Y:S01]  /*18a00*/  MUFU.TANH R95, R95 ;  /* 0x0000005f005f7308 */ /* 0x000ea20000002400 */
[----:B-1----:R-:W-:Y:S01]  /*18a10*/  FMNMX.FTZ R51, R86, R21, !PT ;  /* 0x0000001556337209 */ /* 0x002fe20007810000 */
[----:B------:R-:W-:-:S03]  /*18a20*/  FMUL.FTZ R21, R2, R26 ;  /* 0x0000001a02157220 */ /* 0x000fc60000410000 */
[----:B------:R-:W-:-:S03]  /*18a30*/  FMNMX.FTZ R51, R84, R51, !PT ;  /* 0x0000003354337209 */ /* 0x000fc60007810000 */
[----:B------:R1:W-:Y:S08]  /*18a40*/  MUFU.TANH R14, R50 ;  /* 0x00000032000e7308 */ /* 0x0003f00000002400 */
[----:B------:R-:W3:Y:S01]  /*18a50*/  MUFU.TANH R96, R96 ;  /* 0x0000006000607308 */ /* 0x000ee20000002400 */
[----:B-1----:R-:W-:Y:S02]  /*18a60*/  FSEL R50, R92, -INF , P2 ;  /* 0xff8000005c327808 */ /* 0x002fe40001000000 */
[----:B------:R-:W-:-:S02]  /*18a70*/  FSEL R92, R89, -INF , P4 ;  /* 0xff800000595c7808 */ /* 0x000fc40002000000 */
[----:B------:R-:W-:Y:S02]  /*18a80*/  ISETP.GT.AND P2, PT, R7, 0x40, PT ;  /* 0x000000400700780c */ /* 0x000fe40003f44270 */
[----:B------:R-:W-:Y:S01]  /*18a90*/  FMNMX.FTZ R51, R92, R51, !PT ;  /* 0x000000335c337209 */ /* 0x000fe20007810000 */
[----:B------:R-:W1:Y:S01]  /*18aa0*/  MUFU.TANH R58, R58 ;  /* 0x0000003a003a7308 */ /* 0x000e620000002400 */
[----:B0-----:R-:W-:Y:S02]  /*18ab0*/  FSEL R94, R93, -INF , P2 ;  /* 0xff8000005d5e7808 */ /* 0x001fe40001000000 */
[----:B------:R-:W-:Y:S01]  /*18ac0*/  FMNMX.FTZ R57, R90, R51, !PT ;  /* 0x000000335a397209 */ /* 0x000fe20007810000 */
[----:B------:R-:W-:Y:S01]  /*18ad0*/  FMUL.FTZ R51, R2, R28 ;  /* 0x0000001c02337220 */ /* 0x000fe20000410000 */
[----:B------:R-:W-:Y:S02]  /*18ae0*/  ISETP.GT.AND P4, PT, R7, 0x48, PT ;  /* 0x000000480700780c */ /* 0x000fe40003f84270 */
[----:B------:R-:W-:Y:S01]  /*18af0*/  FMNMX.FTZ R57, R94, R57, !PT ;  /* 0x000000395e397209 */ /* 0x000fe20007810000 */
[----:B------:R-:W0:Y:S01]  /*18b00*/  MUFU.TANH R59, R59 ;  /* 0x0000003b003b7308 */ /* 0x000e220000002400 */
[----:B--2---:R-:W-:-:S02]  /*18b10*/  FSEL R56, R95, -INF , P5 ;  /* 0xff8000005f387808 */ /* 0x004fc40002800000 */
[C---:B------:R-:W-:Y:S02]  /*18b20*/  ISETP.GT.AND P5, PT, R7.reuse, 0x49, PT ;  /* 0x000000490700780c */ /* 0x040fe40003fa4270 */
[----:B---3--:R-:W-:Y:S02]  /*18b30*/  FSEL R120, R96, -INF , P4 ;  /* 0xff80000060787808 */ /* 0x008fe40002000000 */
[----:B------:R-:W-:Y:S01]  /*18b40*/  FMNMX.FTZ R57, R116, R57, !PT ;  /* 0x0000003974397209 */ /* 0x000fe20007810000 */
[----:B------:R-:W2:Y:S01]  /*18b50*/  MUFU.TANH R97, R97 ;  /* 0x0000006100617308 */ /* 0x000ea20000002400 */
[----:B-1----:R-:W-:Y:S02]  /*18b60*/  FSEL R24, R58, -INF , P2 ;  /* 0xff8000003a187808 */ /* 0x002fe40001000000 */
[----:B------:R-:W-:Y:S02]  /*18b70*/  ISETP.GT.AND P2, PT, R7, 0x50, PT ;  /* 0x000000500700780c */ /* 0x000fe40003f44270 */
[----:B------:R-:W-:-:S03]  /*18b80*/  FMNMX.FTZ R57, R120, R57, !PT ;  /* 0x0000003978397209 */ /* 0x000fc60007810000 */
[----:B------:R-:W1:Y:S01]  /*18b90*/  MUFU.TANH R61, R61 ;  /* 0x0000003d003d7308 */ /* 0x000e620000002400 */
[----:B0-----:R-:W-:-:S04]  /*18ba0*/  FSEL R122, R59, -INF , P5 ;  /* 0xff8000003b7a7808 */ /* 0x001fc80002800000 */
[----:B------:R-:W-:-:S03]  /*18bb0*/  FMNMX.FTZ R57, R122, R57, !PT ;  /* 0x000000397a397209 */ /* 0x000fc60007810000 */
[----:B------:R-:W0:Y:S01]  /*18bc0*/  MUFU.TANH R62, R62 ;  /* 0x0000003e003e7308 */ /* 0x000e220000002400 */
[----:B--2---:R-:W-:Y:S02]  /*18bd0*/  FSEL R58, R97, -INF , P3 ;  /* 0xff800000613a7808 */ /* 0x004fe40001800000 */
[----:B------:R-:W-:-:S05]  /*18be0*/  ISETP.GT.AND P3, PT, R7, 0x51, PT ;  /* 0x000000510700780c */ /* 0x000fca0003f64270 */
[----:B------:R-:W2:Y:S01]  /*18bf0*/  MUFU.TANH R64, R64 ;  /* 0x0000004000407308 */ /* 0x000ea20000002400 */
[----:B-1----:R-:W-:-:S04]  /*18c00*/  FSEL R124, R61, -INF , P2 ;  /* 0xff8000003d7c7808 */ /* 0x002fc80001000000 */
[----:B------:R-:W-:Y:S01]  /*18c10*/  FMNMX.FTZ R59, R124, R57, !PT ;  /* 0x000000397c3b7209 */ /* 0x000fe20007810000 */
[----:B------:R-:W-:Y:S02]  /*18c20*/  FMUL.FTZ R57, R2, R30 ;  /* 0x0000001e02397220 */ /* 0x000fe40000410000 */
[----:B------:R-:W1:Y:S01]  /*18c30*/  MUFU.TANH R60, R60 ;  /* 0x0000003c003c7308 */ /* 0x000e620000002400 */
[----:B0-----:R-:W-:Y:S02]  /*18c40*/  FSEL R26, R62, -INF , P5 ;  /* 0xff8000003e1a7808 */ /* 0x001fe40002800000 */
[----:B------:R-:W-:-:S05]  /*18c50*/  ISETP.GT.AND P5, PT, R7, 0x59, PT ;  /* 0x000000590700780c */ /* 0x000fca0003fa4270 */
[----:B------:R-:W0:Y:S01]  /*18c60*/  MUFU.TANH R63, R63 ;  /* 0x0000003f003f7308 */ /* 0x000e220000002400 */
[----:B--2---:R-:W-:Y:S02]  /*18c70*/  FSEL R62, R64, -INF , P2 ;  /* 0xff800000403e7808 */ /* 0x004fe40001000000 */
[----:B------:R-:W-:-:S05]  /*18c80*/  ISETP.GT.AND P2, PT, R7, 0x60, PT ;  /* 0x000000600700780c */ /* 0x000fca0003f44270 */
[----:B------:R-:W2:Y:S01]  /*18c90*/  MUFU.TANH R66, R66 ;  /* 0x0000004200427308 */ /* 0x000ea20000002400 */
[----:B-1----:R-:W-:Y:S02]  /*18ca0*/  FSEL R60, R60, -INF , P4 ;  /* 0xff8000003c3c7808 */ /* 0x002fe40002000000 */
[----:B------:R-:W-:-:S05]  /*18cb0*/  ISETP.GT.AND P4, PT, R7, 0x58, PT ;  /* 0x000000580700780c */ /* 0x000fca0003f84270 */
[----:B------:R-:W1:Y:S01]  /*18cc0*/  MUFU.TANH R68, R68 ;  /* 0x0000004400447308 */ /* 0x000e620000002400 */
[----:B0-----:R-:W-:-:S04]  /*18cd0*/  FSEL R126, R63, -INF , P3 ;  /* 0xff8000003f7e7808 */ /* 0x001fc80001800000 */
[----:B------:R-:W-:-:S03]  /*18ce0*/  FMNMX.FTZ R59, R126, R59, !PT ;  /* 0x0000003b7e3b7209 */ /* 0x000fc60007810000 */
[----:B------:R-:W0:Y:S01]  /*18cf0*/  MUFU.TANH R71, R71 ;  /* 0x0000004700477308 */ /* 0x000e220000002400 */
[----:B--2---:R-:W-:Y:S02]  /*18d00*/  FSEL R28, R66, -INF , P3 ;  /* 0xff800000421c7808 */ /* 0x004fe40001800000 */
[----:B------:R-:W-:-:S05]  /*18d10*/  ISETP.GT.AND P3, PT, R7, 0x61, PT ;  /* 0x000000610700780c */ /* 0x000fca0003f64270 */
[----:B------:R-:W2:Y:S01]  /*18d20*/  MUFU.TANH R65, R65 ;  /* 0x0000004100417308 */ /* 0x000ea20000002400 */
[----:B-1----:R-:W-:-:S07]  /*18d30*/  FSEL R132, R68, -INF , P2 ;  /* 0xff80000044847808 */ /* 0x002fce0001000000 */
[----:B------:R-:W1:Y:S01]  /*18d40*/  MUFU.TANH R41, R41 ;  /* 0x0000002900297308 */ /* 0x000e620000002400 */
[----:B0-----:R-:W-:Y:S02]  /*18d50*/  FSEL R30, R71, -INF , P2 ;  /* 0xff800000471e7808 */ /* 0x001fe40001000000 */
[----:B------:R-:W-:-:S04]  /*18d60*/  ISETP.GT.AND P2, PT, R7, 0x70, PT ;  /* 0x000000700700780c */ /* 0x000fc80003f44270 */
[----:B------:R-:W-:Y:S01]  /*18d70*/  FSEL R140, R13, -INF , P2 ;  /* 0xff8000000d8c7808 */ /* 0x000fe20001000000 */
[----:B------:R-:W0:Y:S01]  /*18d80*/  MUFU.TANH R43, R43 ;  /* 0x0000002b002b7308 */ /* 0x000e220000002400 */
[----:B--2---:R-:W-:-:S04]  /*18d90*/  FSEL R128, R65, -INF , P4 ;  /* 0xff80000041807808 */ /* 0x004fc80002000000 */
[----:B------:R-:W-:-:S03]  /*18da0*/  FMNMX.FTZ R59, R128, R59, !PT ;  /* 0x0000003b803b7209 */ /* 0x000fc60007810000 */
[----:B------:R-:W2:Y:S01]  /*18db0*/  MUFU.TANH R67, R67 ;  /* 0x0000004300437308 */ /* 0x000ea20000002400 */
[----:B-1----:R-:W-:Y:S01]  /*18dc0*/  FSEL R134, R41, -INF , P3 ;  /* 0xff80000029867808 */ /* 0x002fe20001800000 */
[----:B------:R-:W-:Y:S01]  /*18dd0*/  FMUL.FTZ R41, R2, R32 ;  /* 0x0000002002297220 */ /* 0x000fe20000410000 */
[----:B------:R-:W-:Y:S02]  /*18de0*/  FSEL R32, R14, -INF , P2 ;  /* 0xff8000000e207808 */ /* 0x000fe40001000000 */
[----:B------:R-:W-:-:S03]  /*18df0*/  ISETP.GT.AND P2, PT, R7, 0x80, PT ;  /* 0x000000800700780c */ /* 0x000fc60003f44270 */
[----:B------:R-:W1:Y:S01]  /*18e00*/  MUFU.TANH R21, R21 ;  /* 0x0000001500157308 */ /* 0x000e620000002400 */
[----:B0-----:R-:W-:Y:S01]  /*18e10*/  FSEL R68, R43, -INF , P3 ;  /* 0xff8000002b447808 */ /* 0x001fe20001800000 */
[C---:B------:R-:W-:Y:S01]  /*18e20*/  FMUL.FTZ R43, R2.reuse, R35 ;  /* 0x00000023022b7220 */ /* 0x040fe20000410000 */
[----:B------:R-:W-:Y:S01]  /*18e30*/  ISETP.GT.AND P3, PT, R7, 0x71, PT ;  /* 0x000000710700780c */ /* 0x000fe20003f64270 */
[----:B------:R-:W-:-:S03]  /*18e40*/  FMUL.FTZ R35, R2, R39 ;  /* 0x0000002702237220 */ /* 0x000fc60000410000 */
[----:B------:R-:W-:Y:S01]  /*18e50*/  FSEL R142, R11, -INF , P3 ;  /* 0xff8000000b8e7808 */ /* 0x000fe20001800000 */
[----:B------:R-:W0:Y:S01]  /*18e60*/  MUFU.TANH R69, R69 ;  /* 0x0000004500457308 */ /* 0x000e220000002400 */
[----:B--2---:R-:W-:Y:S01]  /*18e70*/  FSEL R130, R67, -INF , P5 ;  /* 0xff80000043827808 */ /* 0x004fe20002800000 */
[----:B------:R-:W-:Y:S01]  /*18e80*/  FMUL.FTZ R11, R2, R36 ;  /* 0x00000024020b7220 */ /* 0x000fe20000410000 */
[----:B------:R-:W-:Y:S02]  /*18e90*/  FSEL R74, R74, -INF , P3 ;  /* 0xff8000004a4a7808 */ /* 0x000fe40001800000 */
[----:B------:R-:W-:Y:S02]  /*18ea0*/  FMNMX.FTZ R59, R130, R59, !PT ;  /* 0x0000003b823b7209 */ /* 0x000fe40007810000 */
[----:B------:R-:W-:Y:S01]  /*18eb0*/  ISETP.GT.AND P3, PT, R7, 0x81, PT ;  /* 0x000000810700780c */ /* 0x000fe20003f64270 */
[----:B------:R-:W2:Y:S01]  /*18ec0*/  MUFU.TANH R70, R70 ;  /* 0x0000004600467308 */ /* 0x000ea20000002400 */
[----:B-1----:R-:W-:-:S02]  /*18ed0*/  FSEL R36, R21, -INF , P2 ;  /* 0xff80000015247808 */ /* 0x002fc40001000000 */
[----:B------:R-:W-:Y:S02]  /*18ee0*/  FMNMX.FTZ R21, R4, R5, !PT ;  /* 0x0000000504157209 */ /* 0x000fe40007810000 */
[----:B------:R-:W-:Y:S02]  /*18ef0*/  FMNMX.FTZ R59, R132, R59, !PT ;  /* 0x0000003b843b7209 */ /* 0x000fe40007810000 */
[----:B------:R-:W-:Y:S01]  /*18f00*/  FMNMX.FTZ R21, R6, R21, !PT ;  /* 0x0000001506157209 */ /* 0x000fe20007810000 */
[----:B------:R-:W1:Y:S01]  /*18f10*/  MUFU.TANH R99, R99 ;  /* 0x0000006300637308 */ /* 0x000e620000002400 */
[----:B0-----:R-:W-:Y:S02]  /*18f20*/  FSEL R64, R69, -INF , P4 ;  /* 0xff80000045407808 */ /* 0x001fe40002000000 */
[----:B------:R-:W-:Y:S02]  /*18f30*/  ISETP.GT.AND P4, PT, R7, 0x68, PT ;  /* 0x000000680700780c */ /* 0x000fe40003f84270 */
[----:B------:R-:W-:-:S03]  /*18f40*/  FMNMX.FTZ R59, R134, R59, !PT ;  /* 0x0000003b863b7209 */ /* 0x000fc60007810000 */
[----:B------:R-:W0:Y:S01]  /*18f50*/  MUFU.TANH R25, R25 ;  /* 0x0000001900197308 */ /* 0x000e220000002400 */
[----:B--2---:R-:W-:Y:S02]  /*18f60*/  FSEL R66, R70, -INF , P5 ;  /* 0xff80000046427808 */ /* 0x004fe40002800000 */
[----:B------:R-:W-:Y:S02]  /*18f70*/  ISETP.GT.AND P5, PT, R7, 0x69, PT ;  /* 0x000000690700780c */ /* 0x000fe40003fa4270 */
[----:B------:R-:W-:Y:S02]  /*18f80*/  FSEL R70, R47, -INF , P4 ;  /* 0xff8000002f467808 */ /* 0x000fe40002000000 */
[----:B------:R-:W-:Y:S01]  /*18f90*/  FSEL R72, R49, -INF , P5 ;  /* 0xff80000031487808 */ /* 0x000fe20002800000 */
[----:B------:R-:W2:Y:S01]  /*18fa0*/  MUFU.TANH R45, R45 ;  /* 0x0000002d002d7308 */ /* 0x000ea20000002400 */
[----:B-1----:R-:W-:Y:S02]  /*18fb0*/  FSEL R136, R99, -INF , P4 ;  /* 0xff80000063887808 */ /* 0x002fe40002000000 */
[----:B------:R-:W-:-:S02]  /*18fc0*/  ISETP.GT.AND P4, PT, R7, 0x78, PT ;  /* 0x000000780700780c */ /* 0x000fc40003f84270 */
[----:B------:R-:W-:-:S03]  /*18fd0*/  FMNMX.FTZ R59, R136, R59, !PT ;  /* 0x0000003b883b7209 */ /* 0x000fc60007810000 */
[----:B------:R-:W1:Y:S01]  /*18fe0*/  MUFU.TANH R144, R144 ;  /* 0x0000009000907308 */ /* 0x000e620000002400 */
[----:B0-----:R-:W-:Y:S02]  /*18ff0*/  FSEL R150, R25, -INF , P3 ;  /* 0xff80000019967808 */ /* 0x001fe40001800000 */
[----:B------:R-:W-:-:S04]  /*19000*/  FMNMX.FTZ R25, R8, R21, !PT ;  /* 0x0000001508197209 */ /* 0x000fc80007810000 */
[----:B------:R-:W-:Y:S01]  /*19010*/  FMNMX.FTZ R25, R10, R25, !PT ;  /* 0x000000190a197209 */ /* 0x000fe20007810000 */
[----:B------:R-:W0:Y:S01]  /*19020*/  MUFU.TANH R27, R27 ;  /* 0x0000001b001b7308 */ /* 0x000e220000002400 */
[----:B--2---:R-:W-:Y:S02]  /*19030*/  FSEL R138, R45, -INF , P5 ;  /* 0xff8000002d8a7808 */ /* 0x004fe40002800000 */
[----:B------:R-:W-:Y:S02]  /*19040*/  FMNMX.FTZ R25, R12, R25, !PT ;  /* 0x000000190c197209 */ /* 0x000fe40007810000 */
[----:B------:R-:W-:Y:S02]  /*19050*/  FMNMX.FTZ R59, R138, R59, !PT ;  /* 0x0000003b8a3b7209 */ /* 0x000fe40007810000 */
[----:B------:R-:W-:Y:S01]  /*19060*/  FMNMX.FTZ R25, R20, R25, !PT ;  /* 0x0000001914197209 */ /* 0x000fe20007810000 */
[----:B------:R-:W2:Y:S01]  /*19070*/  MUFU.TANH R53, R53 ;  /* 0x0000003500357308 */ /* 0x000ea20000002400 */
[----:B------:R-:W-:-:S02]  /*19080*/  FMNMX.FTZ R59, R140, R59, !PT ;  /* 0x0000003b8c3b7209 */ /* 0x000fc40007810000 */
[----:B------:R-:W-:Y:S02]  /*19090*/  ISETP.GT.AND P5, PT, R7, 0x79, PT ;  /* 0x000000790700780c */ /* 0x000fe40003fa4270 */
[----:B-1----:R-:W-:Y:S02]  /*190a0*/  FSEL R144, R144, -INF , P4 ;  /* 0xff80000090907808 */ /* 0x002fe40002000000 */
[----:B------:R-:W-:Y:S01]  /*190b0*/  FMNMX.FTZ R59, R142, R59, !PT ;  /* 0x0000003b8e3b7209 */ /* 0x000fe20007810000 */
[----:B------:R-:W1:Y:S01]  /*190c0*/  MUFU.TANH R15, R15 ;  /* 0x0000000f000f7308 */ /* 0x000e620000002400 */
[----:B0-----:R-:W-:Y:S02]  /*190d0*/  FSEL R96, R27, -INF , P3 ;  /* 0xff8000001b607808 */ /* 0x001fe40001800000 */
[----:B------:R-:W-:Y:S02]  /*190e0*/  FMNMX.FTZ R27, R40, R25, !PT ;  /* 0x00000019281b7209 */ /* 0x000fe40007810000 */
[----:B------:R-:W-:-:S02]  /*190f0*/  FMNMX.FTZ R59, R144, R59, !PT ;  /* 0x0000003b903b7209 */ /* 0x000fc40007810000 */
[----:B------:R-:W-:Y:S01]  /*19100*/  FMNMX.FTZ R27, R42, R27, !PT ;  /* 0x0000001b2a1b7209 */ /* 0x000fe20007810000 */
[----:B------:R-:W0:Y:S01]  /*19110*/  MUFU.TANH R76, R101 ;  /* 0x00000065004c7308 */ /* 0x000e220000002400 */
[----:B--2---:R-:W-:Y:S02]  /*19120*/  FSEL R146, R53, -INF , P5 ;  /* 0xff80000035927808 */ /* 0x004fe40002800000 */
[----:B------:R-:W-:Y:S02]  /*19130*/  FMNMX.FTZ R27, R44, R27, !PT ;  /* 0x0000001b2c1b7209 */ /* 0x000fe40007810000 */
[----:B------:R-:W-:Y:S02]  /*19140*/  FMNMX.FTZ R59, R146, R59, !PT ;  /* 0x0000003b923b7209 */ /* 0x000fe40007810000 */
[----:B------:R-:W-:Y:S01]  /*19150*/  FMNMX.FTZ R27, R46, R27, !PT ;  /* 0x0000001b2e1b7209 */ /* 0x000fe20007810000 */
[----:B------:R-:W2:Y:S01]  /*19160*/  MUFU.TANH R55, R55 ;  /* 0x0000003700377308 */ /* 0x000ea20000002400 */
[----:B-1----:R-:W-:Y:S01]  /*19170*/  FSEL R148, R15, -INF , P2 ;  /* 0xff8000000f947808 */ /* 0x002fe20001000000 */
[----:B------:R-:W-:Y:S01]  /*19180*/  IMAD.U32 R15, RZ, RZ, UR6 ;  /* 0x00000006ff0f7e24 */ /* 0x000fe2000f8e00ff */
[----:B------:R-:W-:-:S02]  /*19190*/  ISETP.GT.AND P2, PT, R7, 0x90, PT ;  /* 0x000000900700780c */ /* 0x000fc40003f44270 */
[----:B------:R-:W-:Y:S02]  /*191a0*/  FMNMX.FTZ R59, R148, R59, !PT ;  /* 0x0000003b943b7209 */ /* 0x000fe40007810000 */
[C---:B------:R-:W-:Y:S01]  /*191b0*/  ISETP.GT.AND P3, PT, R7.reuse, 0x91, PT ;  /* 0x000000910700780c */ /* 0x040fe20003f64270 */
[----:B------:R-:W1:Y:S01]  /*191c0*/  MUFU.TANH R51, R51 ;  /* 0x0000003300337308 */ /* 0x000e620000002400 */
[----:B0-----:R-:W-:Y:S02]  /*191d0*/  FSEL R76, R76, -INF , P4 ;  /* 0xff8000004c4c7808 */ /* 0x001fe40002000000 */
[----:B------:R-:W-:Y:S02]  /*191e0*/  ISETP.GT.AND P4, PT, R7, 0x88, PT ;  /* 0x000000880700780c */ /* 0x000fe40003f84270 */
[----:B------:R-:W-:-:S03]  /*191f0*/  FMNMX.FTZ R59, R150, R59, !PT ;  /* 0x0000003b963b7209 */ /* 0x000fc60007810000 */
[----:B------:R-:W0:Y:S01]  /*19200*/  MUFU.TANH R31, R31 ;  /* 0x0000001f001f7308 */ /* 0x000e220000002400 */
[----:B--2---:R-:W-:Y:S02]  /*19210*/  FSEL R78, R55, -INF , P5 ;  /* 0xff800000374e7808 */ /* 0x004fe40002800000 */
[----:B------:R-:W-:-:S05]  /*19220*/  ISETP.GT.AND P5, PT, R7, 0x89, PT ;  /* 0x000000890700780c */ /* 0x000fca0003fa4270 */
[----:B------:R-:W2:Y:S01]  /*19230*/  MUFU.TANH R29, R29 ;  /* 0x0000001d001d7308 */ /* 0x000ea20000002400 */
[----:B-1----:R-:W-:-:S04]  /*19240*/  FSEL R152, R51, -INF , P4 ;  /* 0xff80000033987808 */ /* 0x002fc80002000000 */
        /* <DEDUP_REMOVED lines=12> */
[----:B------:R-:W-:Y:S01]  /*19310*/  FMUL.FTZ R41, R2, R34 ;  /* 0x0000002202297220 */ /* 0x000fe20000410000 */
[----:B------:R-:W-:-:S02]  /*19320*/  ISETP.GT.AND P5, PT, R7, 0x99, PT ;  /* 0x000000990700780c */ /* 0x000fc40003fa4270 */
[----:B------:R-:W-:-:S03]  /*19330*/  FMNMX.FTZ R59, R160, R59, !PT ;  /* 0x0000003ba03b7209 */ /* 0x000fc60007810000 */
[----:B------:R-:W1:Y:S01]  /*19340*/  MUFU.TANH R11, R11 ;  /* 0x0000000b000b7308 */ /* 0x000e620000002400 */
[----:B0-----:R-:W-:Y:S02]  /*19350*/  FSEL R114, R57, -INF , P4 ;  /* 0xff80000039727808 */ /* 0x001fe40002000000 */
[----:B------:R-:W-:-:S05]  /*19360*/  ISETP.GT.AND P4, PT, R7, 0x98, PT ;  /* 0x000000980700780c */ /* 0x000fca0003f84270 */
[----:B------:R-:W0:Y:S01]  /*19370*/  MUFU.TANH R37, R37 ;  /* 0x0000002500257308 */ /* 0x000e220000002400 */
[----:B--2---:R-:W-:Y:S02]  /*19380*/  FSEL R162, R33, -INF , P3 ;  /* 0xff80000021a27808 */ /* 0x004fe40001800000 */
[----:B------:R-:W-:Y:S02]  /*19390*/  FMNMX.FTZ R33, R56, R31, !PT ;  /* 0x0000001f38217209 */ /* 0x000fe40007810000 */
[----:B------:R-:W-:Y:S02]  /*193a0*/  FMNMX.FTZ R59, R162, R59, !PT ;  /* 0x0000003ba23b7209 */ /* 0x000fe40007810000 */
[----:B------:R-:W-:Y:S01]  /*193b0*/  FMNMX.FTZ R33, R24, R33, !PT ;  /* 0x0000002118217209 */ /* 0x000fe20007810000 */
[----:B------:R-:W2:Y:S01]  /*193c0*/  MUFU.TANH R41, R41 ;  /* 0x0000002900297308 */ /* 0x000ea20000002400 */
[----:B-1----:R-:W-:Y:S02]  /*193d0*/  FSEL R176, R11, -INF , P4 ;  /* 0xff8000000bb07808 */ /* 0x002fe40002000000 */
[----:B------:R-:W-:-:S02]  /*193e0*/  FMNMX.FTZ R33, R58, R33, !PT ;  /* 0x000000213a217209 */ /* 0x000fc40007810000 */
[----:B------:R-:W-:Y:S02]  /*193f0*/  FMNMX.FTZ R59, R176, R59, !PT ;  /* 0x0000003bb03b7209 */ /* 0x000fe40007810000 */
[----:B------:R-:W-:Y:S01]  /*19400*/  FMNMX.FTZ R33, R60, R33, !PT ;  /* 0x000000213c217209 */ /* 0x000fe20007810000 */
[----:B------:R-:W1:Y:S01]  /*19410*/  MUFU.TANH R43, R43 ;  /* 0x0000002b002b7308 */ /* 0x000e620000002400 */
[----:B0-----:R-:W-:Y:S01]  /*19420*/  FSEL R166, R37, -INF , P5 ;  /* 0xff80000025a67808 */ /* 0x001fe20002800000 */
[----:B------:R-:W-:Y:S01]  /*19430*/  FMUL.FTZ R37, R2, R38 ;  /* 0x0000002602257220 */ /* 0x000fe20000410000 */
[----:B------:R-:W-:Y:S02]  /*19440*/  FMNMX.FTZ R39, R26, R33, !PT ;  /* 0x000000211a277209 */ /* 0x000fe40007810000 */
[----:B------:R-:W-:Y:S02]  /*19450*/  FMNMX.FTZ R59, R166, R59, !PT ;  /* 0x0000003ba63b7209 */ /* 0x000fe40007810000 */
[----:B------:R-:W-:Y:S01]  /*19460*/  FMNMX.FTZ R39, R62, R39, !PT ;  /* 0x000000273e277209 */ /* 0x000fe20007810000 */
[----:B------:R-:W0:Y:S02]  /*19470*/  MUFU.TANH R37, R37 ;  /* 0x0000002500257308 */ /* 0x000e240000002400 */
[----:B------:R-:W3:Y:S01]  /*19480*/  SHFL.BFLY PT, R14, R59, 0x2, 0x1f ;  /* 0x0c401f003b0e7f89 */ /* 0x000ee200000e0000 */
[----:B------:R-:W-:-:S04]  /*19490*/  FMNMX.FTZ R39, R28, R39, !PT ;  /* 0x000000271c277209 */ /* 0x000fc80007810000 */
[----:B------:R-:W-:Y:S01]  /*194a0*/  FMNMX.FTZ R39, R64, R39, !PT ;  /* 0x0000002740277209 */ /* 0x000fe20007810000 */
[----:B------:R-:W4:Y:S03]  /*194b0*/  MUFU.TANH R35, R35 ;  /* 0x0000002300237308 */ /* 0x000f260000002400 */
[----:B------:R-:W-:-:S04]  /*194c0*/  FMNMX.FTZ R45, R66, R39, !PT ;  /* 0x00000027422d7209 */ /* 0x000fc80007810000 */
[----:B------:R-:W-:-:S04]  /*194d0*/  FMNMX.FTZ R45, R30, R45, !PT ;  /* 0x0000002d1e2d7209 */ /* 0x000fc80007810000 */
[----:B------:R-:W-:-:S04]  /*194e0*/  FMNMX.FTZ R45, R68, R45, !PT ;  /* 0x0000002d442d7209 */ /* 0x000fc80007810000 */
[----:B------:R-:W-:Y:S02]  /*194f0*/  FMNMX.FTZ R45, R70, R45, !PT ;  /* 0x0000002d462d7209 */ /* 0x000fe40007810000 */
[----:B---3--:R-:W-:Y:S02]  /*19500*/  FMNMX.FTZ R7, R59, R14, !PT ;  /* 0x0000000e3b077209 */ /* 0x008fe40007810000 */
[----:B------:R-:W-:-:S03]  /*19510*/  FMNMX.FTZ R47, R72, R45, !PT ;  /* 0x0000002d482f7209 */ /* 0x000fc60007810000 */
[----:B------:R-:W3:Y:S01]  /*19520*/  SHFL.BFLY PT, R14, R7, 0x1, 0x1f ;  /* 0x0c201f00070e7f89 */ /* 0x000ee200000e0000 */
[----:B------:R-:W-:-:S04]  /*19530*/  FMNMX.FTZ R47, R32, R47, !PT ;  /* 0x0000002f202f7209 */ /* 0x000fc80007810000 */
[----:B------:R-:W-:-:S04]  /*19540*/  FMNMX.FTZ R47, R74, R47, !PT ;  /* 0x0000002f4a2f7209 */ /* 0x000fc80007810000 */
[----:B------:R-:W-:-:S04]  /*19550*/  FMNMX.FTZ R47, R76, R47, !PT ;  /* 0x0000002f4c2f7209 */ /* 0x000fc80007810000 */
[----:B------:R-:W-:-:S04]  /*19560*/  FMNMX.FTZ R49, R78, R47, !PT ;  /* 0x0000002f4e317209 */ /* 0x000fc80007810000 */
[----:B------:R-:W-:-:S04]  /*19570*/  FMNMX.FTZ R49, R36, R49, !PT ;  /* 0x0000003124317209 */ /* 0x000fc80007810000 */
[----:B------:R-:W-:Y:S02]  /*19580*/  FMNMX.FTZ R49, R96, R49, !PT ;  /* 0x0000003160317209 */ /* 0x000fe40007810000 */
[----:B---3--:R-:W-:Y:S02]  /*19590*/  FMNMX.FTZ R14, R7, R14, !PT ;  /* 0x0000000e070e7209 */ /* 0x008fe40007810000 */
[----:B------:R-:W-:Y:S02]  /*195a0*/  FMNMX.FTZ R49, R114, R49, !PT ;  /* 0x0000003172317209 */ /* 0x000fe40007810000 */
[C---:B------:R-:W-:Y:S01]  /*195b0*/  FSETP.NEU.FTZ.AND P6, PT, R14.reuse, -INF , PT ;  /* 0xff8000000e00780b */ /* 0x040fe20003fdd000 */
[----:B------:R-:W-:-:S01]  /*195c0*/  FFMA.FTZ R29, R14, R15, -8 ;  /* 0xc10000000e1d7423 */ /* 0x000fc2000001000f */
[----:B------:R-:W-:-:S04]  /*195d0*/  FMNMX.FTZ R49, R118, R49, !PT ;  /* 0x0000003176317209 */ /* 0x000fc80007810000 */
[----:B------:R-:W-:-:S05]  /*195e0*/  FSEL R29, R29, RZ, P6 ;  /* 0x000000ff1d1d7208 */ /* 0x000fca0003000000 */
[-CC-:B------:R-:W-:Y:S01]  /*195f0*/  FFMA.FTZ R11, R104, R15.reuse, -R29.reuse ;  /* 0x0000000f680b7223 */ /* 0x180fe2000001081d */
[----:B--2---:R-:W-:Y:S01]  /*19600*/  FSEL R104, R41, -INF , P2 ;  /* 0xff80000029687808 */ /* 0x004fe20001000000 */
[-CC-:B------:R-:W-:Y:S01]  /*19610*/  FFMA.FTZ R7, R98, R15.reuse, -R29.reuse ;  /* 0x0000000f62077223 */ /* 0x180fe2000001081d */
[----:B------:R-:W-:-:S01]  /*19620*/  FFMA.FTZ R98, R106, R15, -R29 ;  /* 0x0000000f6a627223 */ /* 0x000fc2000001081d */
[----:B-1----:R-:W-:Y:S01]  /*19630*/  FSEL R106, R43, -INF , P3 ;  /* 0xff8000002b6a7808 */ /* 0x002fe20001800000 */
[----:B------:R-:W-:-:S01]  /*19640*/  FFMA.FTZ R34, R9, R15, -R29 ;  /* 0x0000000f09227223 */ /* 0x000fc2000001081d */
[----:B------:R-:W-:Y:S01]  /*19650*/  FMNMX.FTZ R49, R104, R49, !PT ;  /* 0x0000003168317209 */ /* 0x000fe20007810000 */
[----:B------:R-:W-:-:S01]  /*19660*/  FFMA.FTZ R9, R100, R15, -R29 ;  /* 0x0000000f64097223 */ /* 0x000fc2000001081d */
[-CC-:B------:R-:W-:Y:S01]  /*19670*/  FFMA.FTZ R100, R110, R15.reuse, -R29.reuse ;  /* 0x0000000f6e647223 */ /* 0x180fe2000001081d */
[----:B------:R-:W-:-:S01]  /*19680*/  FFMA.FTZ R112, R112, R15, -R29 ;  /* 0x0000000f70707223 */ /* 0x000fc2000001081d */
[----:B0-----:R-:W-:Y:S01]  /*19690*/  FSEL R110, R37, -INF , P4 ;  /* 0xff800000256e7808 */ /* 0x001fe20002000000 */
[----:B------:R-:W-:-:S01]  /*196a0*/  FFMA.FTZ R86, R86, R15, -R29 ;  /* 0x0000000f56567223 */ /* 0x000fc2000001081d */
[----:B------:R-:W-:Y:S01]  /*196b0*/  FMNMX.FTZ R49, R106, R49, !PT ;  /* 0x000000316a317209 */ /* 0x000fe20007810000 */
[----:B------:R4:W-:Y:S01]  /*196c0*/  MUFU.EX2 R21, R112 ;  /* 0x0000007000157308 */ /* 0x0009e20000000800 */
[----:B------:R-:W-:-:S01]  /*196d0*/  FFMA.FTZ R90, R90, R15, -R29 ;  /* 0x0000000f5a5a7223 */ /* 0x000fc2000001081d */
[--C-:B------:R-:W-:Y:S01]  /*196e0*/  FFMA.FTZ R38, R102, R15, -R29.reuse ;  /* 0x0000000f66267223 */ /* 0x100fe2000001081d */
[----:B------:R-:W-:Y:S01]  /*196f0*/  FMNMX.FTZ R49, R110, R49, !PT ;  /* 0x000000316e317209 */ /* 0x000fe20007810000 */
[-CC-:B------:R-:W-:Y:S01]  /*19700*/  FFMA.FTZ R41, R132, R15.reuse, -R29.reuse ;  /* 0x0000000f84297223 */ /* 0x180fe2000001081d */
[----:B------:R-:W-:-:S01]  /*19710*/  FFMA.FTZ R88, R88, R15, -R29 ;  /* 0x0000000f58587223 */ /* 0x000fc2000001081d */
[-CC-:B------:R-:W-:Y:S01]  /*19720*/  FFMA.FTZ R92, R92, R15.reuse, -R29.reuse ;  /* 0x0000000f5c5c7223 */ /* 0x180fe2000001081d */
[----:B------:R-:W-:-:S01]  /*19730*/  FFMA.FTZ R94, R94, R15, -R29 ;  /* 0x0000000f5e5e7223 */ /* 0x000fc2000001081d */
[----:B------:R-:W-:Y:S01]  /*19740*/  MUFU.EX2 R27, R86 ;  /* 0x00000056001b7308 */ /* 0x000fe20000000800 */
[----:B----4-:R-:W-:Y:S01]  /*19750*/  FSEL R112, R35, -INF , P5 ;  /* 0xff80000023707808 */ /* 0x010fe20002800000 */
[-CC-:B------:R-:W-:Y:S01]  /*19760*/  FFMA.FTZ R120, R120, R15.reuse, -R29.reuse ;  /* 0x0000000f78787223 */ /* 0x180fe2000001081d */
[----:B------:R-:W-:-:S01]  /*19770*/  FFMA.FTZ R124, R124, R15, -R29 ;  /* 0x0000000f7c7c7223 */ /* 0x000fc2000001081d */
[--C-:B------:R-:W-:Y:S01]  /*19780*/  FFMA.FTZ R128, R128, R15, -R29.reuse ;  /* 0x0000000f80807223 */ /* 0x100fe2000001081d */
[----:B------:R-:W-:Y:S01]  /*19790*/  FMNMX.FTZ R49, R112, R49, !PT ;  /* 0x0000003170317209 */ /* 0x000fe20007810000 */
[-CC-:B------:R-:W-:Y:S01]  /*197a0*/  FFMA.FTZ R13, R108, R15.reuse, -R29.reuse ;  /* 0x0000000f6c0d7223 */ /* 0x180fe2000001081d */
        /* <DEDUP_REMOVED lines=10> */
[----:B0-----:R-:W0:Y:S01]  /*19850*/  SHFL.BFLY PT, R90, R49, 0x2, 0x1f ;  /* 0x0c401f00315a7f89 */ /* 0x001e2200000e0000 */
[----:B------:R-:W-:-:S01]  /*19860*/  FFMA.FTZ R51, R152, R15, -R29 ;  /* 0x0000000f98337223 */ /* 0x000fc2000001081d */
[-CC-:B------:R-:W-:Y:S01]  /*19870*/  FFMA.FTZ R53, R160, R15.reuse, -R29.reuse ;  /* 0x0000000fa0357223 */ /* 0x180fe2000001081d */
[----:B------:R-:W-:-:S04]  /*19880*/  FFMA.FTZ R130, R166, R15, -R29 ;  /* 0x0000000fa6827223 */ /* 0x000fc8000001081d */
[----:B------:R-:W-:Y:S08]  /*19890*/  MUFU.EX2 R34, R34 ;  /* 0x0000002200227308 */ /* 0x000ff00000000800 */
[----:B------:R-:W-:Y:S08]  /*198a0*/  MUFU.EX2 R9, R9 ;  /* 0x0000000900097308 */ /* 0x000ff00000000800 */
[----:B------:R-:W1:Y:S01]  /*198b0*/  MUFU.EX2 R38, R38 ;  /* 0x0000002600267308 */ /* 0x000e620000000800 */
[----:B0-----:R-:W-:Y:S01]  /*198c0*/  FMNMX.FTZ R55, R49, R90, !PT ;  /* 0x0000005a31377209 */ /* 0x001fe20007810000 */
[----:B------:R-:W-:-:S04]  /*198d0*/  FFMA.FTZ R49, R148, R15, -R29 ;  /* 0x0000000f94317223 */ /* 0x000fc8000001081d */
[----:B------:R-:W0:Y:S02]  /*198e0*/  SHFL.BFLY PT, R90, R55, 0x1, 0x1f ;  /* 0x0c201f00375a7f89 */ /* 0x000e2400000e0000 */
[----:B------:R2:W-:Y:S08]  /*198f0*/  MUFU.EX2 R25, R88 ;  /* 0x0000005800197308 */ /* 0x0005f00000000800 */
[----:B------:R3:W4:Y:S01]  /*19900*/  MUFU.EX2 R31, R92 ;  /* 0x0000005c001f7308 */ /* 0x0007220000000800 */
[----:B--2---:R-:W-:-:S01]  /*19910*/  FFMA.FTZ R88, R116, R15, -R29 ;  /* 0x0000000f74587223 */ /* 0x004fc2000001081d */
[----:B------:R-:W-:-:S06]  /*19920*/  FFMA.FTZ R116, R138, R15, -R29 ;  /* 0x0000000f8a747223 */ /* 0x000fcc000001081d */
[----:B------:R2:W-:Y:S01]  /*19930*/  MUFU.EX2 R33, R94 ;  /* 0x0000005e00217308 */ /* 0x0005e20000000800 */
[----:B---3--:R-:W-:-:S01]  /*19940*/  FFMA.FTZ R92, R122, R15, -R29 ;  /* 0x0000000f7a5c7223 */ /* 0x008fc2000001081d */
[-CC-:B------:R-:W-:Y:S01]  /*19950*/  FFMA.FTZ R122, R146, R15.reuse, -R29.reuse ;  /* 0x0000000f927a7223 */ /* 0x180fe2000001081d */
[----:B0-----:R-:W-:Y:S01]  /*19960*/  FMNMX.FTZ R90, R55, R90, !PT ;  /* 0x0000005a375a7209 */ /* 0x001fe20007810000 */
[----:B------:R-:W-:-:S04]  /*19970*/  FFMA.FTZ R55, R176, R15, -R29 ;  /* 0x0000000fb0377223 */ /* 0x000fc8000001081d */
[----:B------:R0:W-:Y:S01]  /*19980*/  MUFU.EX2 R39, R120 ;  /* 0x0000007800277308 */ /* 0x0001e20000000800 */
[----:B--2---:R-:W-:-:S01]  /*19990*/  FFMA.FTZ R94, R126, R15, -R29 ;  /* 0x0000000f7e5e7223 */ /* 0x004fc2000001081d */
[C---:B------:R-:W-:Y:S01]  /*199a0*/  FSETP.NEU.FTZ.AND P2, PT, R90.reuse, -INF , PT ;  /* 0xff8000005a00780b */ /* 0x040fe20003f5d000 */
[----:B------:R-:W-:-:S01]  /*199b0*/  FFMA.FTZ R57, R90, R15, -8 ;  /* 0xc10000005a397423 */ /* 0x000fc2000001000f */
[--C-:B------:R-:W-:Y:S01]  /*199c0*/  FFMA.FTZ R126, R154, R15, -R29.reuse ;  /* 0x0000000f9a7e7223 */ /* 0x100fe2000001081d */
[----:B-1----:R-:W-:Y:S02]  /*199d0*/  F2FP.SATFINITE.E4M3.F32.PACK_AB_MERGE_C R176, R38, R9, RZ ;  /* 0x0000000926b0723e */ /* 0x002fe400048070ff */
[----:B----4-:R-:W-:Y:S01]  /*199e0*/  F2FP.SATFINITE.E4M3.F32.PACK_AB_MERGE_C R182, R86, R31, RZ ;  /* 0x0000001f56b6723e */ /* 0x010fe200048070ff */
[----:B------:R1:W-:Y:S01]  /*199f0*/  MUFU.EX2 R45, R124 ;  /* 0x0000007c002d7308 */ /* 0x0003e20000000800 */
[----:B------:R-:W-:Y:S01]  /*19a00*/  FSEL R57, R57, RZ, P2 ;  /* 0x000000ff39397208 */ /* 0x000fe20001000000 */
[----:B0-----:R-:W-:Y:S01]  /*19a10*/  FFMA.FTZ R120, R142, R15, -R29 ;  /* 0x0000000f8e787223 */ /* 0x001fe2000001081d */
[----:B------:R-:W-:-:S02]  /*19a20*/  F2FP.SATFINITE.E4M3.F32.PACK_AB_MERGE_C R176, R34, R7, R176 ;  /* 0x0000000722b0723e */ /* 0x000fc400048070b0 */
[----:B------:R-:W-:Y:S01]  /*19a30*/  ISETP.GE.AND P2, PT, R158, 0xa1, PT ;  /* 0x000000a19e00780c */ /* 0x000fe20003f46270 */
[----:B------:R-:W-:-:S01]  /*19a40*/  FFMA.FTZ R4, R4, R15, -R57 ;  /* 0x0000000f04047223 */ /* 0x000fc20000010839 */
[-CC-:B------:R-:W-:Y:S01]  /*19a50*/  FFMA.FTZ R5, R5, R15.reuse, -R57.reuse ;  /* 0x0000000f05057223 */ /* 0x180fe20000010839 */
[----:B------:R-:W-:-:S01]  /*19a60*/  FFMA.FTZ R59, R6, R15, -R57 ;  /* 0x0000000f063b7223 */ /* 0x000fc20000010839 */
[-CC-:B------:R-:W-:Y:S01]  /*19a70*/  FFMA.FTZ R132, R8, R15.reuse, -R57.reuse ;  /* 0x0000000f08847223 */ /* 0x180fe20000010839 */
[----:B------:R-:W-:-:S01]  /*19a80*/  FFMA.FTZ R6, R10, R15, -R57 ;  /* 0x0000000f0a067223 */ /* 0x000fc20000010839 */
[----:B------:R0:W-:Y:S01]  /*19a90*/  MUFU.EX2 R47, R128 ;  /* 0x00000080002f7308 */ /* 0x0001e20000000800 */
[----:B-1----:R-:W-:-:S01]  /*19aa0*/  FFMA.FTZ R124, R150, R15, -R29 ;  /* 0x0000000f967c7223 */ /* 0x002fc2000001081d */
[-CC-:B------:R-:W-:Y:S01]  /*19ab0*/  FFMA.FTZ R75, R26, R15.reuse, -R57.reuse ;  /* 0x0000000f1a4b7223 */ /* 0x180fe20000010839 */
[----:B------:R-:W-:-:S01]  /*19ac0*/  FFMA.FTZ R71, R28, R15, -R57 ;  /* 0x0000000f1c477223 */ /* 0x000fc20000010839 */
[----:B------:R-:W-:Y:S01]  /*19ad0*/  FADD.FTZ R26, R7, R34 ;  /* 0x00000022071a7221 */ /* 0x000fe20000010000 */
[----:B------:R-:W-:-:S01]  /*19ae0*/  FFMA.FTZ R65, R40, R15, -R57 ;  /* 0x0000000f28417223 */ /* 0x000fc20000010839 */
[-CC-:B------:R-:W-:Y:S01]  /*19af0*/  FFMA.FTZ R8, R42, R15.reuse, -R57.reuse ;  /* 0x0000000f2a087223 */ /* 0x180fe20000010839 */
[----:B------:R-:W-:-:S01]  /*19b00*/  FFMA.FTZ R61, R44, R15, -R57 ;  /* 0x0000000f2c3d7223 */ /* 0x000fc20000010839 */
[----:B------:R-:W-:Y:S01]  /*19b10*/  MUFU.EX2 R4, R4 ;  /* 0x0000000400047308 */ /* 0x000fe20000000800 */
[----:B0-----:R-:W-:-:S01]  /*19b20*/  FFMA.FTZ R128, R162, R15, -R29 ;  /* 0x0000000fa2807223 */ /* 0x001fc2000001081d */
[-CC-:B------:R-:W-:Y:S01]  /*19b30*/  FFMA.FTZ R29, R12, R15.reuse, -R57.reuse ;  /* 0x0000000f0c1d7223 */ /* 0x180fe20000010839 */
[----:B------:R-:W-:-:S01]  /*19b40*/  FFMA.FTZ R12, R20, R15, -R57 ;  /* 0x0000000f140c7223 */ /* 0x000fc20000010839 */
[----:B------:R-:W-:Y:S01]  /*19b50*/  FADD.FTZ R79, R9, R26 ;  /* 0x0000001a094f7221 */ /* 0x000fe20000010000 */
[----:B------:R-:W-:-:S01]  /*19b60*/  FFMA.FTZ R40, R46, R15, -R57 ;  /* 0x0000000f2e287223 */ /* 0x000fc20000010839 */
[-CC-:B------:R-:W-:Y:S01]  /*19b70*/  FFMA.FTZ R69, R48, R15.reuse, -R57.reuse ;  /* 0x0000000f30457223 */ /* 0x180fe20000010839 */
[----:B------:R-:W-:-:S01]  /*19b80*/  FFMA.FTZ R30, R30, R15, -R57 ;  /* 0x0000000f1e1e7223 */ /* 0x000fc20000010839 */
[----:B------:R-:W0:Y:S01]  /*19b90*/  MUFU.EX2 R5, R5 ;  /* 0x0000000500057308 */ /* 0x000e220000000800 */
[----:B------:R-:W-:-:S02]  /*19ba0*/  @!P1 VIADD R26, R3, 0x29840 ;  /* 0x00029840031a9836 */ /* 0x000fc40000000000 */
        /* <DEDUP_REMOVED lines=11> */
[----:B------:R-:W-:Y:S01]  /*19c60*/  @!P1 PRMT R26, RZ, 0x654, R26 ;  /* 0x00000654ff1a9816 */ /* 0x000fe2000000001a */
[-CC-:B------:R-:W-:Y:S01]  /*19c70*/  FFMA.FTZ R68, R68, R15.reuse, -R57.reuse ;  /* 0x0000000f44447223 */ /* 0x180fe20000010839 */
[----:B------:R-:W-:-:S01]  /*19c80*/  FFMA.FTZ R70, R70, R15, -R57 ;  /* 0x0000000f46467223 */ /* 0x000fc20000010839 */
[----:B------:R-:W2:Y:S01]  /*19c90*/  MUFU.EX2 R132, R132 ;  /* 0x0000008400847308 */ /* 0x000ea20000000800 */
[----:B0-----:R-:W-:-:S01]  /*19ca0*/  FADD.FTZ R28, R4, R5 ;  /* 0x00000005041c7221 */ /* 0x001fc20000010000 */
[----:B------:R0:W-:Y:S01]  /*19cb0*/  @!P1 SYNCS.ARRIVE.TRANS64.RED.A1T0 RZ, [R26+URZ], RZ ;  /* 0x000000ff1aff99a7 */ /* 0x0001e2000810043f */
[----:B------:R-:W-:-:S01]  /*19cc0*/  FFMA.FTZ R72, R72, R15, -R57 ;  /* 0x0000000f48487223 */ /* 0x000fc20000010839 */
[-CC-:B------:R-:W-:Y:S01]  /*19cd0*/  FFMA.FTZ R76, R76, R15.reuse, -R57.reuse ;  /* 0x0000000f4c4c7223 */ /* 0x180fe20000010839 */
[----:B------:R-:W-:-:S01]  /*19ce0*/  FFMA.FTZ R78, R78, R15, -R57 ;  /* 0x0000000f4e4e7223 */ /* 0x000fc20000010839 */
[-CC-:B------:R-:W-:Y:S01]  /*19cf0*/  FFMA.FTZ R36, R36, R15.reuse, -R57.reuse ;  /* 0x0000000f24247223 */ /* 0x180fe20000010839 */
[----:B------:R-:W-:-:S01]  /*19d00*/  FFMA.FTZ R96, R96, R15, -R57 ;  /* 0x0000000f60607223 */ /* 0x000fc20000010839 */
[----:B------:R-:W3:Y:S01]  /*19d10*/  MUFU.EX2 R11, R11 ;  /* 0x0000000b000b7308 */ /* 0x000ee20000000800 */
[----:B-1----:R-:W-:-:S01]  /*19d20*/  FADD.FTZ R81, R59, R28 ;  /* 0x0000001c3b517221 */ /* 0x002fc20000010000 */
[----:B------:R-:W-:Y:S01]  /*19d30*/  FADD.FTZ R28, R38, R79 ;  /* 0x0000004f261c7221 */ /* 0x000fe20000010000 */
[----:B------:R-:W-:-:S01]  /*19d40*/  FFMA.FTZ R114, R114, R15, -R57 ;  /* 0x0000000f72727223 */ /* 0x000fc20000010839 */
[-CC-:B------:R-:W-:Y:S01]  /*19d50*/  FFMA.FTZ R118, R118, R15.reuse, -R57.reuse ;  /* 0x0000000f76767223 */ /* 0x180fe20000010839 */
[----:B------:R-:W-:-:S01]  /*19d60*/  FFMA.FTZ R104, R104, R15, -R57 ;  /* 0x0000000f68687223 */ /* 0x000fc20000010839 */
[-CC-:B------:R-:W-:Y:S01]  /*19d70*/  FFMA.FTZ R106, R106, R15.reuse, -R57.reuse ;  /* 0x0000000f6a6a7223 */ /* 0x180fe20000010839 */
[----:B------:R-:W-:-:S01]  /*19d80*/  FFMA.FTZ R110, R110, R15, -R57 ;  /* 0x0000000f6e6e7223 */ /* 0x000fc20000010839 */
[----:B------:R-:W1:Y:S01]  /*19d90*/  MUFU.EX2 R6, R6 ;  /* 0x0000000600067308 */ /* 0x000e620000000800 */
[----:B--2---:R-:W-:-:S01]  /*19da0*/  FADD.FTZ R81, R132, R81 ;  /* 0x0000005184517221 */ /* 0x004fc20000010000 */
[----:B------:R-:W-:Y:S01]  /*19db0*/  F2FP.SATFINITE.E4M3.F32.PACK_AB_MERGE_C R59, R132, R59, RZ ;  /* 0x0000003b843b723e */ /* 0x000fe200048070ff */
[--C-:B------:R-:W-:Y:S01]  /*19dc0*/  IMAD.MOV.U32 R64, RZ, RZ, R87.reuse ;  /* 0x000000ffff407224 */ /* 0x100fe200078e0057 */
[----:B------:R-:W-:Y:S01]  /*19dd0*/  MOV R66, R87 ;  /* 0x0000005700427202 */ /* 0x000fe20000000f00 */
[----:B------:R-:W-:Y:S01]  /*19de0*/  IMAD.MOV.U32 R60, RZ, RZ, R87 ;  /* 0x000000ffff3c7224 */ /* 0x000fe200078e0057 */
[----:B------:R-:W-:Y:S01]  /*19df0*/  F2FP.SATFINITE.E4M3.F32.PACK_AB_MERGE_C R177, R5, R4, R59 ;  /* 0x0000000405b1723e */ /* 0x000fe2000480703b */
[----:B------:R-:W-:Y:S01]  /*19e00*/  IMAD.MOV.U32 R59, RZ, RZ, R87 ;  /* 0x000000ffff3b7224 */ /* 0x000fe200078e0057 */
[----:B------:R-:W2:Y:S01]  /*19e10*/  MUFU.EX2 R98, R98 ;  /* 0x0000006200627308 */ /* 0x000ea20000000800 */
[----:B---3--:R-:W-:-:S01]  /*19e20*/  FADD.FTZ R79, R11, R28 ;  /* 0x0000001c0b4f7221 */ /* 0x008fc20000010000 */
[-C--:B------:R-:W-:Y:S01]  /*19e30*/  MOV R62, R87.reuse ;  /* 0x00000057003e7202 */ /* 0x080fe20000000f00 */
[--C-:B------:R-:W-:Y:S01]  /*19e40*/  IMAD.MOV.U32 R56, RZ, RZ, R87.reuse ;  /* 0x000000ffff387224 */ /* 0x100fe200078e0057 */
[-C--:B------:R-:W-:Y:S01]  /*19e50*/  MOV R58, R87.reuse ;  /* 0x00000057003a7202 */ /* 0x080fe20000000f00 */
[--C-:B------:R-:W-:Y:S01]  /*19e60*/  IMAD.MOV.U32 R52, RZ, RZ, R87.reuse ;  /* 0x000000ffff347224 */ /* 0x100fe200078e0057 */
[----:B------:R-:W-:Y:S01]  /*19e70*/  MOV R54, R87 ;  /* 0x0000005700367202 */ /* 0x000fe20000000f00 */
[----:B------:R-:W-:Y:S01]  /*19e80*/  IMAD.MOV.U32 R50, RZ, RZ, R87 ;  /* 0x000000ffff327224 */ /* 0x000fe200078e0057 */
[----:B------:R-:W3:Y:S01]  /*19e90*/  MUFU.EX2 R29, R29 ;  /* 0x0000001d001d7308 */ /* 0x000ee20000000800 */
[----:B-1----:R-:W-:-:S01]  /*19ea0*/  FADD.FTZ R28, R6, R81 ;  /* 0x00000051061c7221 */ /* 0x002fc20000010000 */
[----:B------:R-:W-:-:S02]  /*19eb0*/  IMAD.MOV.U32 R38, RZ, RZ, R87 ;  /* 0x000000ffff267224 */ /* 0x000fc400078e0057 */
[----:B------:R-:W-:-:S04]  /*19ec0*/  IMAD.MOV.U32 R34, RZ, RZ, R87 ;  /* 0x000000ffff227224 */ /* 0x000fc800078e0057 */
[----:B------:R-:W1:Y:S01]  /*19ed0*/  MUFU.EX2 R13, R13 ;  /* 0x0000000d000d7308 */ /* 0x000e620000000800 */
[----:B--2---:R-:W-:-:S07]  /*19ee0*/  FADD.FTZ R48, R98, R79 ;  /* 0x0000004f62307221 */ /* 0x004fce0000010000 */
[----:B------:R-:W-:Y:S01]  /*19ef0*/  MUFU.EX2 R12, R12 ;  /* 0x0000000c000c7308 */ /* 0x000fe20000000800 */
[----:B---3--:R-:W-:-:S01]  /*19f00*/  FADD.FTZ R79, R29, R28 ;  /* 0x0000001c1d4f7221 */ /* 0x008fc20000010000 */
[----:B------:R-:W-:-:S06]  /*19f10*/  FFMA.FTZ R28, R32, R15, -R57 ;  /* 0x0000000f201c7223 */ /* 0x000fcc0000010839 */
[----:B------:R-:W2:Y:S01]  /*19f20*/  MUFU.EX2 R100, R100 ;  /* 0x0000006400647308 */ /* 0x000ea20000000800 */
[----:B-1----:R-:W-:-:S07]  /*19f30*/  FADD.FTZ R81, R13, R48 ;  /* 0x000000300d517221 */ /* 0x002fce0000010000 */
[----:B------:R-:W-:Y:S08]  /*19f40*/  MUFU.EX2 R65, R65 ;  /* 0x0000004100417308 */ /* 0x000ff00000000800 */
[----:B------:R-:W-:Y:S01]  /*19f50*/  MUFU.EX2 R8, R8 ;  /* 0x0000000800087308 */ /* 0x000fe20000000800 */
[----:B--2---:R-:W-:-:S01]  /*19f60*/  FADD.FTZ R48, R100, R81 ;  /* 0x0000005164307221 */ /* 0x004fc20000010000 */
[----:B------:R-:W-:-:S03]  /*19f70*/  F2FP.SATFINITE.E4M3.F32.PACK_AB_MERGE_C R178, R100, R13, RZ ;  /* 0x0000000d64b2723e */ /* 0x000fc600048070ff */
[----:B------:R-:W-:Y:S01]  /*19f80*/  FADD.FTZ R83, R21, R48 ;  /* 0x0000003015537221 */ /* 0x000fe20000010000 */
[----:B------:R-:W-:Y:S02]  /*19f90*/  F2FP.SATFINITE.E4M3.F32.PACK_AB_MERGE_C R178, R98, R11, R178 ;  /* 0x0000000b62b2723e */ /* 0x000fe400048070b2 */
[----:B------:R-:W1:Y:S01]  /*19fa0*/  MUFU.EX2 R82, R82 ;  /* 0x0000005200527308 */ /* 0x000e620000000800 */
[----:B------:R-:W-:-:S07]  /*19fb0*/  MOV R48, R87 ;  /* 0x0000005700307202 */ /* 0x000fce0000000f00 */
[----:B------:R-:W2:Y:S08]  /*19fc0*/  MUFU.EX2 R61, R61 ;  /* 0x0000003d003d7308 */ /* 0x000eb00000000800 */
[----:B------:R-:W3:Y:S01]  /*19fd0*/  MUFU.EX2 R40, R40 ;  /* 0x0000002800287308 */ /* 0x000ee20000000800 */
[----:B-1----:R-:W-:-:S04]  /*19fe0*/  FADD.FTZ R32, R82, R83 ;  /* 0x0000005352207221 */ /* 0x002fc80000010000 */
[----:B------:R-:W-:-:S03]  /*19ff0*/  FADD.FTZ R85, R25, R32 ;  /* 0x0000002019557221 */ /* 0x000fc60000010000 */
[----:B------:R1:W-:Y:S08]  /*1a000*/  MUFU.EX2 R3, R30 ;  /* 0x0000001e00037308 */ /* 0x0003f00000000800 */
[----:B------:R-:W4:Y:S01]  /*1a010*/  MUFU.EX2 R80, R80 ;  /* 0x0000005000507308 */ /* 0x000f220000000800 */
[----:B-1----:R-:W-:-:S01]  /*1a020*/  FADD.FTZ R30, R12, R79 ;  /* 0x0000004f0c1e7221 */ /* 0x002fc20000010000 */
[-CC-:B------:R-:W-:Y:S01]  /*1a030*/  FFMA.FTZ R79, R74, R15.reuse, -R57.reuse ;  /* 0x0000000f4a4f7223 */ /* 0x180fe20000010839 */
[----:B------:R-:W-:-:S01]  /*1a040*/  FFMA.FTZ R57, R112, R15, -R57 ;  /* 0x0000000f70397223 */ /* 0x000fc20000010839 */
[----:B------:R-:W-:Y:S01]  /*1a050*/  MOV R74, R87 ;  /* 0x00000057004a7202 */ /* 0x000fe20000000f00 */
[----:B------:R-:W-:-:S01]  /*1a060*/  FADD.FTZ R81, R65, R30 ;  /* 0x0000001e41517221 */ /* 0x000fc20000010000 */
[----:B------:R-:W-:-:S02]  /*1a070*/  F2FP.SATFINITE.E4M3.F32.PACK_AB_MERGE_C R65, R65, R12, RZ ;  /* 0x0000000c4141723e */ /* 0x000fc400048070ff */
[----:B------:R-:W1:Y:S01]  /*1a080*/  MUFU.EX2 R69, R69 ;  /* 0x0000004500457308 */ /* 0x000e620000000800 */
[----:B------:R-:W-:-:S01]  /*1a090*/  FADD.FTZ R30, R8, R81 ;  /* 0x00000051081e7221 */ /* 0x000fc20000010000 */
[----:B------:R-:W-:Y:S01]  /*1a0a0*/  F2FP.SATFINITE.E4M3.F32.PACK_AB_MERGE_C R179, R29, R6, R65 ;  /* 0x000000061db3723e */ /* 0x000fe20004807041 */
[--C-:B------:R-:W-:Y:S02]  /*1a0b0*/  IMAD.MOV.U32 R65, RZ, RZ, R87.reuse ;  /* 0x000000ffff417224 */ /* 0x100fe400078e0057 */
[----:B--2---:R-:W-:Y:S01]  /*1a0c0*/  FADD.FTZ R83, R61, R30 ;  /* 0x0000001e3d537221 */ /* 0x004fe20000010000 */
[----:B------:R-:W-:Y:S02]  /*1a0d0*/  IMAD.MOV.U32 R29, RZ, RZ, R87 ;  /* 0x000000ffff1d7224 */ /* 0x000fe400078e0057 */
[----:B------:R-:W2:Y:S01]  /*1a0e0*/  MUFU.EX2 R10, R10 ;  /* 0x0000000a000a7308 */ /* 0x000ea20000000800 */
[----:B---3--:R-:W-:-:S01]  /*1a0f0*/  FADD.FTZ R30, R40, R83 ;  /* 0x00000053281e7221 */ /* 0x008fc20000010000 */
[C---:B----4-:R-:W-:Y:S01]  /*1a100*/  FADD.FTZ R32, R80.reuse, R85 ;  /* 0x0000005550207221 */ /* 0x050fe20000010000 */
[----:B------:R-:W-:Y:S01]  /*1a110*/  F2FP.SATFINITE.E4M3.F32.PACK_AB_MERGE_C R180, R80, R25, RZ ;  /* 0x0000001950b4723e */ /* 0x000fe200048070ff */
[----:B------:R-:W-:-:S02]  /*1a120*/  IMAD.MOV.U32 R80, RZ, RZ, R87 ;  /* 0x000000ffff507224 */ /* 0x000fc400078e0057 */
[----:B------:R-:W-:-:S01]  /*1a130*/  FADD.FTZ R85, R27, R32 ;  /* 0x000000201b557221 */ /* 0x000fc20000010000 */
[----:B------:R-:W-:Y:S01]  /*1a140*/  F2FP.SATFINITE.E4M3.F32.PACK_AB_MERGE_C R180, R82, R21, R180 ;  /* 0x0000001552b4723e */ /* 0x000fe200048070b4 */
[----:B------:R-:W3:Y:S01]  /*1a150*/  MUFU.EX2 R84, R84 ;  /* 0x0000005400547308 */ /* 0x000ee20000000800 */
[----:B-1----:R-:W-:-:S01]  /*1a160*/  FADD.FTZ R83, R69, R30 ;  /* 0x0000001e45537221 */ /* 0x002fc20000010000 */
[----:B------:R-:W-:Y:S01]  /*1a170*/  F2FP.SATFINITE.E4M3.F32.PACK_AB_MERGE_C R40, R69, R40, RZ ;  /* 0x000000284528723e */ /* 0x000fe200048070ff */
[--C-:B------:R-:W-:Y:S01]  /*1a180*/  IMAD.MOV.U32 R69, RZ, RZ, R87.reuse ;  /* 0x000000ffff457224 */ /* 0x100fe200078e0057 */
[----:B------:R-:W-:Y:S02]  /*1a190*/  MOV R82, R87 ;  /* 0x0000005700527202 */ /* 0x000fe40000000f00 */
[----:B------:R-:W-:Y:S01]  /*1a1a0*/  F2FP.SATFINITE.E4M3.F32.PACK_AB_MERGE_C R181, R61, R8, R40 ;  /* 0x000000083db5723e */ /* 0x000fe20004807028 */
[----:B------:R-:W-:Y:S01]  /*1a1b0*/  IMAD.MOV.U32 R61, RZ, RZ, R87 ;  /* 0x000000ffff3d7224 */ /* 0x000fe200078e0057 */
[----:B------:R-:W1:Y:S01]  /*1a1c0*/  MUFU.EX2 R63, R63 ;  /* 0x0000003f003f7308 */ /* 0x000e620000000800 */
[----:B--2---:R-:W-:-:S01]  /*1a1d0*/  FADD.FTZ R30, R10, R83 ;  /* 0x000000530a1e7221 */ /* 0x004fc20000010000 */
[----:B------:R-:W-:-:S06]  /*1a1e0*/  IMAD.MOV.U32 R40, RZ, RZ, R87 ;  /* 0x000000ffff287224 */ /* 0x000fcc00078e0057 */
[----:B------:R-:W2:Y:S01]  /*1a1f0*/  MUFU.EX2 R42, R42 ;  /* 0x0000002a002a7308 */ /* 0x000ea20000000800 */
[----:B---3--:R-:W-:-:S01]  /*1a200*/  FADD.FTZ R32, R84, R85 ;  /* 0x0000005554207221 */ /* 0x008fc20000010000 */
[----:B------:R-:W-:Y:S01]  /*1a210*/  F2FP.SATFINITE.E4M3.F32.PACK_AB_MERGE_C R182, R84, R27, R182 ;  /* 0x0000001b54b6723e */ /* 0x000fe200048070b6 */
[----:B------:R-:W-:Y:S01]  /*1a220*/  IMAD.MOV.U32 R84, RZ, RZ, R87 ;  /* 0x000000ffff547224 */ /* 0x000fe200078e0057 */
[----:B------:R-:W-:Y:S01]  /*1a230*/  MOV R27, R87 ;  /* 0x00000057001b7202 */ /* 0x000fe20000000f00 */
[----:B------:R-:W-:-:S03]  /*1a240*/  FADD.FTZ R85, R31, R32 ;  /* 0x000000201f557221 */ /* 0x000fc60000010000 */
[----:B------:R-:W3:Y:S01]  /*1a250*/  MUFU.EX2 R73, R73 ;  /* 0x0000004900497308 */ /* 0x000ee20000000800 */
[----:B-1----:R-:W-:-:S01]  /*1a260*/  FADD.FTZ R83, R63, R30 ;  /* 0x0000001e3f537221 */ /* 0x002fc20000010000 */
[----:B------:R-:W-:Y:S01]  /*1a270*/  FADD.FTZ R32, R86, R85 ;  /* 0x0000005556207221 */ /* 0x000fe20000010000 */
[----:B------:R-:W-:Y:S01]  /*1a280*/  MOV R86, R87 ;  /* 0x0000005700567202 */ /* 0x000fe20000000f00 */
[----:B------:R-:W-:-:S04]  /*1a290*/  IMAD.MOV.U32 R85, RZ, RZ, R87 ;  /* 0x000000ffff557224 */ /* 0x000fc800078e0057 */
[----:B------:R-:W1:Y:S01]  /*1a2a0*/  MUFU.EX2 R20, R20 ;  /* 0x0000001400147308 */ /* 0x000e620000000800 */
[----:B--2---:R-:W-:-:S01]  /*1a2b0*/  FADD.FTZ R30, R42, R83 ;  /* 0x000000532a1e7221 */ /* 0x004fc20000010000 */
[----:B------:R-:W-:-:S06]  /*1a2c0*/  FADD.FTZ R83, R33, R32 ;  /* 0x0000002021537221 */ /* 0x000fcc0000010000 */
[----:B------:R-:W2:Y:S01]  /*1a2d0*/  MUFU.EX2 R88, R88 ;  /* 0x0000005800587308 */ /* 0x000ea20000000800 */
[----:B---3--:R-:W-:-:S01]  /*1a2e0*/  FADD.FTZ R9, R73, R30 ;  /* 0x0000001e49097221 */ /* 0x008fc20000010000 */
[----:B------:R-:W-:Y:S01]  /*1a2f0*/  F2FP.SATFINITE.E4M3.F32.PACK_AB_MERGE_C R42, R73, R42, RZ ;  /* 0x0000002a492a723e */ /* 0x000fe200048070ff */
[----:B------:R-:W-:-:S03]  /*1a300*/  IMAD.MOV.U32 R73, RZ, RZ, R87 ;  /* 0x000000ffff497224 */ /* 0x000fc600078e0057 */
[----:B------:R-:W-:Y:S01]  /*1a310*/  F2FP.SATFINITE.E4M3.F32.PACK_AB_MERGE_C R183, R63, R10, R42 ;  /* 0x0000000a3fb7723e */ /* 0x000fe2000480702a */
[----:B------:R-:W-:Y:S01]  /*1a320*/  IMAD.MOV.U32 R63, RZ, RZ, R87 ;  /* 0x000000ffff3f7224 */ /* 0x000fe200078e0057 */
[----:B------:R-:W3:Y:S01]  /*1a330*/  MUFU.EX2 R67, R67 ;  /* 0x0000004300437308 */ /* 0x000ee20000000800 */
[----:B-1----:R-:W-:-:S01]  /*1a340*/  FADD.FTZ R30, R20, R9 ;  /* 0x00000009141e7221 */ /* 0x002fc20000010000 */
[----:B------:R-:W-:-:S06]  /*1a350*/  MOV R42, R87 ;  /* 0x00000057002a7202 */ /* 0x000fcc0000000f00 */
[----:B------:R-:W1:Y:S01]  /*1a360*/  MUFU.EX2 R44, R44 ;  /* 0x0000002c002c7308 */ /* 0x000e620000000800 */
[----:B--2---:R-:W-:-:S01]  /*1a370*/  FADD.FTZ R32, R88, R83 ;  /* 0x0000005358207221 */ /* 0x004fc20000010000 */
[----:B------:R-:W-:-:S03]  /*1a380*/  IMAD.MOV.U32 R83, RZ, RZ, R87 ;  /* 0x000000ffff537224 */ /* 0x000fc600078e0057 */
[----:B------:R-:W-:Y:S01]  /*1a390*/  FADD.FTZ R25, R39, R32 ;  /* 0x0000002027197221 */ /* 0x000fe20000010000 */
[----:B------:R-:W-:Y:S02]  /*1a3a0*/  IMAD.MOV.U32 R32, RZ, RZ, R87 ;  /* 0x000000ffff207224 */ /* 0x000fe400078e0057 */
[----:B------:R-:W2:Y:S01]  /*1a3b0*/  MUFU.EX2 R92, R92 ;  /* 0x0000005c005c7308 */ /* 0x000ea20000000800 */
[----:B---3--:R-:W-:-:S07]  /*1a3c0*/  FADD.FTZ R13, R67, R30 ;  /* 0x0000001e430d7221 */ /* 0x008fce0000010000 */
[----:B------:R-:W3:Y:S01]  /*1a3d0*/  MUFU.EX2 R75, R75 ;  /* 0x0000004b004b7308 */ /* 0x000ee20000000800 */
[----:B-1----:R-:W-:-:S07]  /*1a3e0*/  FADD.FTZ R30, R44, R13 ;  /* 0x0000000d2c1e7221 */ /* 0x002fce0000010000 */
[----:B------:R-:W1:Y:S01]  /*1a3f0*/  MUFU.EX2 R24, R24 ;  /* 0x0000001800187308 */ /* 0x000e620000000800 */
[C---:B--2---:R-:W-:Y:S01]  /*1a400*/  F2FP.SATFINITE.E4M3.F32.PACK_AB_MERGE_C R184, R92.reuse, R39, RZ ;  /* 0x000000275cb8723e */ /* 0x044fe200048070ff */
[----:B------:R-:W-:Y:S01]  /*1a410*/  FADD.FTZ R92, R92, R25 ;  /* 0x000000195c5c7221 */ /* 0x000fe20000010000 */
[----:B------:R-:W-:Y:S02]  /*1a420*/  MOV R39, R87 ;  /* 0x0000005700277202 */ /* 0x000fe40000000f00 */
[----:B------:R-:W-:Y:S01]  /*1a430*/  F2FP.SATFINITE.E4M3.F32.PACK_AB_MERGE_C R184, R88, R33, R184 ;  /* 0x0000002158b8723e */ /* 0x000fe200048070b8 */
[----:B------:R-:W-:-:S01]  /*1a440*/  FADD.FTZ R25, R45, R92 ;  /* 0x0000005c2d197221 */ /* 0x000fc20000010000 */
[----:B------:R-:W-:Y:S01]  /*1a450*/  MOV R33, R87 ;  /* 0x0000005700217202 */ /* 0x000fe20000000f00 */
        /* <DEDUP_REMOVED lines=8> */
[----:B------:R-:W-:-:S06]  /*1a4e0*/  IMAD.MOV.U32 R44, RZ, RZ, R87 ;  /* 0x000000ffff2c7224 */ /* 0x000fcc00078e0057 */
[----:B------:R-:W1:Y:S01]  /*1a4f0*/  MUFU.EX2 R46, R46 ;  /* 0x0000002e002e7308 */ /* 0x000e620000000800 */
[----:B--2---:R-:W-:-:S04]  /*1a500*/  FADD.FTZ R30, R94, R25 ;  /* 0x000000195e1e7221 */ /* 0x004fc80000010000 */
[----:B------:R-:W-:-:S03]  /*1a510*/  FADD.FTZ R31, R47, R30 ;  /* 0x0000001e2f1f7221 */ /* 0x000fc60000010000 */
[----:B------:R-:W2:Y:S01]  /*1a520*/  MUFU.EX2 R102, R102 ;  /* 0x0000006600667308 */ /* 0x000ea20000000800 */
[----:B---3--:R-:W-:-:S07]  /*1a530*/  FADD.FTZ R25, R71, R12 ;  /* 0x0000000c47197221 */ /* 0x008fce0000010000 */
[----:B------:R-:W3:Y:S01]  /*1a540*/  MUFU.EX2 R77, R77 ;  /* 0x0000004d004d7308 */ /* 0x000ee20000000800 */
[----:B-1----:R-:W-:-:S07]  /*1a550*/  FADD.FTZ R12, R46, R25 ;  /* 0x000000192e0c7221 */ /* 0x002fce0000010000 */
[----:B------:R-:W1:Y:S01]  /*1a560*/  MUFU.EX2 R41, R41 ;  /* 0x0000002900297308 */ /* 0x000e620000000800 */
[C---:B--2---:R-:W-:Y:S01]  /*1a570*/  F2FP.SATFINITE.E4M3.F32.PACK_AB_MERGE_C R186, R102.reuse, R47, RZ ;  /* 0x0000002f66ba723e */ /* 0x044fe200048070ff */
[----:B------:R-:W-:Y:S01]  /*1a580*/  FADD.FTZ R102, R102, R31 ;  /* 0x0000001f66667221 */ /* 0x000fe20000010000 */
[--C-:B------:R-:W-:Y:S02]  /*1a590*/  IMAD.MOV.U32 R47, RZ, RZ, R87.reuse ;  /* 0x000000ffff2f7224 */ /* 0x100fe400078e0057 */
[----:B------:R-:W-:Y:S01]  /*1a5a0*/  F2FP.SATFINITE.E4M3.F32.PACK_AB_MERGE_C R186, R94, R45, R186 ;  /* 0x0000002d5eba723e */ /* 0x000fe200048070ba */
[----:B------:R-:W-:Y:S01]  /*1a5b0*/  IMAD.MOV.U32 R31, RZ, RZ, R87 ;  /* 0x000000ffff1f7224 */ /* 0x000fe200078e0057 */
[----:B------:R-:W-:Y:S01]  /*1a5c0*/  MOV R45, R87 ;  /* 0x00000057002d7202 */ /* 0x000fe20000000f00 */
[----:B------:R-:W2:Y:S01]  /*1a5d0*/  MUFU.EX2 R108, R108 ;  /* 0x0000006c006c7308 */ /* 0x000ea20000000800 */
[----:B---3--:R-:W-:-:S01]  /*1a5e0*/  FADD.FTZ R12, R77, R12 ;  /* 0x0000000c4d0c7221 */ /* 0x008fc20000010000 */
[----:B------:R-:W-:Y:S01]  /*1a5f0*/  F2FP.SATFINITE.E4M3.F32.PACK_AB_MERGE_C R46, R77, R46, RZ ;  /* 0x0000002e4d2e723e */ /* 0x000fe200048070ff */
[----:B------:R-:W-:-:S02]  /*1a600*/  IMAD.MOV.U32 R77, RZ, RZ, R87 ;  /* 0x000000ffff4d7224 */ /* 0x000fc400078e0057 */
[----:B------:R-:W-:Y:S01]  /*1a610*/  FADD.FTZ R11, R3, R12 ;  /* 0x0000000c030b7221 */ /* 0x000fe20000010000 */
[----:B------:R-:W-:Y:S01]  /*1a620*/  F2FP.SATFINITE.E4M3.F32.PACK_AB_MERGE_C R187, R71, R24, R46 ;  /* 0x0000001847bb723e */ /* 0x000fe2000480702e */
[----:B------:R-:W-:Y:S01]  /*1a630*/  IMAD.MOV.U32 R71, RZ, RZ, R87 ;  /* 0x000000ffff477224 */ /* 0x000fe200078e0057 */
[----:B0-----:R0:W3:Y:S01]  /*1a640*/  MUFU.EX2 R26, R68 ;  /* 0x00000044001a7308 */ /* 0x0010e20000000800 */
[----:B-1----:R-:W-:-:S01]  /*1a650*/  FADD.FTZ R7, R41, R102 ;  /* 0x0000006629077221 */ /* 0x002fc20000010000 */
[----:B------:R-:W-:Y:S01]  /*1a660*/  IMAD.MOV.U32 R46, RZ, RZ, R87 ;  /* 0x000000ffff2e7224 */ /* 0x000fe200078e0057 */
[----:B------:R-:W-:-:S05]  /*1a670*/  MOV R24, R87 ;  /* 0x0000005700187202 */ /* 0x000fca0000000f00 */
[----:B------:R-:W1:Y:S01]  /*1a680*/  MUFU.EX2 R35, R35 ;  /* 0x0000002300237308 */ /* 0x000e620000000800 */
[----:B--2---:R-:W-:-:S01]  /*1a690*/  FADD.FTZ R12, R108, R7 ;  /* 0x000000076c0c7221 */ /* 0x004fc20000010000 */
[----:B0-----:R-:W-:-:S06]  /*1a6a0*/  IMAD.MOV.U32 R68, RZ, RZ, R87 ;  /* 0x000000ffff447224 */ /* 0x001fcc00078e0057 */
        /* <DEDUP_REMOVED lines=9> */
[----:B-1----:R-:W-:Y:S02]  /*1a740*/  IMAD.MOV.U32 R72, RZ, RZ, R87 ;  /* 0x000000ffff487224 */ /* 0x002fe400078e0057 */
[----:B------:R-:W-:Y:S01]  /*1a750*/  F2FP.SATFINITE.E4M3.F32.PACK_AB_MERGE_C R188, R108, R41, R35 ;  /* 0x000000296cbc723e */ /* 0x000fe20004807023 */
[--C-:B------:R-:W-:Y:S02]  /*1a760*/  IMAD.MOV.U32 R41, RZ, RZ, R87.reuse ;  /* 0x000000ffff297224 */ /* 0x100fe400078e0057 */
[----:B------:R-:W1:Y:S01]  /*1a770*/  MUFU.EX2 R28, R28 ;  /* 0x0000001c001c7308 */ /* 0x000e620000000800 */
[C---:B---3--:R-:W-:Y:S01]  /*1a780*/  F2FP.SATFINITE.E4M3.F32.PACK_AB_MERGE_C R70, R81.reuse, R70, RZ ;  /* 0x000000465146723e */ /* 0x048fe200048070ff */
[----:B------:R-:W-:Y:S01]  /*1a790*/  FADD.FTZ R81, R81, R12 ;  /* 0x0000000c51517221 */ /* 0x000fe20000010000 */
[----:B------:R-:W-:-:S02]  /*1a7a0*/  IMAD.MOV.U32 R35, RZ, RZ, R87 ;  /* 0x000000ffff237224 */ /* 0x000fc400078e0057 */
[----:B------:R-:W-:Y:S01]  /*1a7b0*/  F2FP.SATFINITE.E4M3.F32.PACK_AB_MERGE_C R189, R26, R3, R70 ;  /* 0x000000031abd723e */ /* 0x000fe20004807046 */
[----:B------:R-:W-:Y:S01]  /*1a7c0*/  IMAD.MOV.U32 R26, RZ, RZ, R87 ;  /* 0x000000ffff1a7224 */ /* 0x000fe200078e0057 */
[----:B------:R-:W-:Y:S01]  /*1a7d0*/  MOV R70, R87 ;  /* 0x0000005700467202 */ /* 0x000fe20000000f00 */
[----:B------:R-:W2:Y:S01]  /*1a7e0*/  MUFU.EX2 R120, R120 ;  /* 0x0000007800787308 */ /* 0x000ea20000000800 */
[----:B0-----:R-:W-:-:S07]  /*1a7f0*/  FADD.FTZ R11, R37, R116 ;  /* 0x00000074250b7221 */ /* 0x001fce0000010000 */
[----:B------:R-:W0:Y:S01]  /*1a800*/  MUFU.EX2 R79, R79 ;  /* 0x0000004f004f7308 */ /* 0x000e220000000800 */
[----:B-1----:R-:W-:-:S01]  /*1a810*/  FADD.FTZ R12, R28, R81 ;  /* 0x000000511c0c7221 */ /* 0x002fc20000010000 */
[----:B------:R-:W-:-:S06]  /*1a820*/  IMAD.MOV.U32 R81, RZ, RZ, R87 ;  /* 0x000000ffff517224 */ /* 0x000fcc00078e0057 */
[----:B------:R-:W-:Y:S01]  /*1a830*/  MUFU.EX2 R43, R43 ;  /* 0x0000002b002b7308 */ /* 0x000fe20000000800 */
[----:B--2---:R-:W-:-:S07]  /*1a840*/  FADD.FTZ R30, R120, R11 ;  /* 0x0000000b781e7221 */ /* 0x004fce0000010000 */
[----:B------:R-:W1:Y:S01]  /*1a850*/  MUFU.EX2 R122, R122 ;  /* 0x0000007a007a7308 */ /* 0x000e620000000800 */
[----:B0-----:R-:W-:-:S07]  /*1a860*/  FADD.FTZ R21, R79, R12 ;  /* 0x0000000c4f157221 */ /* 0x001fce0000010000 */
[----:B------:R-:W0:Y:S08]  /*1a870*/  MUFU.EX2 R76, R76 ;  /* 0x0000004c004c7308 */ /* 0x000e300000000800 */
[----:B------:R2:W3:Y:S01]  /*1a880*/  MUFU.EX2 R9, R78 ;  /* 0x0000004e00097308 */ /* 0x0004e20000000800 */
[----:B-1----:R-:W-:Y:S01]  /*1a890*/  F2FP.SATFINITE.E4M3.F32.PACK_AB_MERGE_C R25, R122, R43, RZ ;  /* 0x0000002b7a19723e */ /* 0x002fe200048070ff */
[----:B------:R-:W-:Y:S01]  /*1a8a0*/  FADD.FTZ R43, R43, R30 ;  /* 0x0000001e2b2b7221 */ /* 0x000fe20000010000 */
[----:B------:R-:W-:-:S02]  /*1a8b0*/  MOV R30, R87 ;  /* 0x00000057001e7202 */ /* 0x000fc40000000f00 */
[----:B------:R-:W-:Y:S01]  /*1a8c0*/  F2FP.SATFINITE.E4M3.F32.PACK_AB_MERGE_C R190, R120, R37, R25 ;  /* 0x0000002578be723e */ /* 0x000fe20004807019 */
[----:B------:R-:W-:-:S01]  /*1a8d0*/  FADD.FTZ R122, R122, R43 ;  /* 0x0000002b7a7a7221 */ /* 0x000fc20000010000 */
[----:B------:R-:W-:Y:S01]  /*1a8e0*/  IMAD.MOV.U32 R43, RZ, RZ, R87 ;  /* 0x000000ffff2b7224 */ /* 0x000fe200078e0057 */
[----:B------:R-:W-:Y:S01]  /*1a8f0*/  MUFU.EX2 R51, R51 ;  /* 0x0000003300337308 */ /* 0x000fe20000000800 */
[----:B0-----:R-:W-:-:S01]  /*1a900*/  FADD.FTZ R12, R76, R21 ;  /* 0x000000154c0c7221 */ /* 0x001fc20000010000 */
[----:B--2---:R-:W-:Y:S01]  /*1a910*/  MOV R78, R87 ;  /* 0x00000057004e7202 */ /* 0x004fe20000000f00 */
[--C-:B------:R-:W-:Y:S02]  /*1a920*/  IMAD.MOV.U32 R37, RZ, RZ, R87.reuse ;  /* 0x000000ffff257224 */ /* 0x100fe400078e0057 */
[----:B------:R-:W-:-:S03]  /*1a930*/  IMAD.MOV.U32 R25, RZ, RZ, R87 ;  /* 0x000000ffff197224 */ /* 0x000fc600078e0057 */
[----:B------:R-:W0:Y:S01]  /*1a940*/  MUFU.EX2 R126, R126 ;  /* 0x0000007e007e7308 */ /* 0x000e220000000800 */
[C---:B---3--:R-:W-:Y:S01]  /*1a950*/  F2FP.SATFINITE.E4M3.F32.PACK_AB_MERGE_C R76, R9.reuse, R76, RZ ;  /* 0x0000004c094c723e */ /* 0x048fe200048070ff */
[----:B------:R-:W-:-:S03]  /*1a960*/  FADD.FTZ R9, R9, R12 ;  /* 0x0000000c09097221 */ /* 0x000fc60000010000 */
[----:B------:R-:W-:Y:S01]  /*1a970*/  F2FP.SATFINITE.E4M3.F32.PACK_AB_MERGE_C R191, R79, R28, R76 ;  /* 0x0000001c4fbf723e */ /* 0x000fe2000480704c */
[--C-:B------:R-:W-:Y:S02]  /*1a980*/  IMAD.MOV.U32 R79, RZ, RZ, R87.reuse ;  /* 0x000000ffff4f7224 */ /* 0x100fe400078e0057 */
[----:B------:R-:W1:Y:S01]  /*1a990*/  MUFU.EX2 R49, R49 ;  /* 0x0000003100317308 */ /* 0x000e620000000800 */
[--C-:B------:R-:W-:Y:S02]  /*1a9a0*/  IMAD.MOV.U32 R76, RZ, RZ, R87.reuse ;  /* 0x000000ffff4c7224 */ /* 0x100fe400078e0057 */
[----:B------:R-:W-:-:S05]  /*1a9b0*/  IMAD.MOV.U32 R28, RZ, RZ, R87 ;  /* 0x000000ffff1c7224 */ /* 0x000fca00078e0057 */
[----:B------:R-:W2:Y:S01]  /*1a9c0*/  MUFU.EX2 R36, R36 ;  /* 0x0000002400247308 */ /* 0x000ea20000000800 */
[----:B0-----:R-:W-:-:S07]  /*1a9d0*/  F2FP.SATFINITE.E4M3.F32.PACK_AB_MERGE_C R12, R126, R51, RZ ;  /* 0x000000337e0c723e */ /* 0x001fce00048070ff */
[----:B------:R-:W0:Y:S01]  /*1a9e0*/  MUFU.EX2 R124, R124 ;  /* 0x0000007c007c7308 */ /* 0x000e220000000800 */
[----:B-1----:R-:W-:-:S07]  /*1a9f0*/  FADD.FTZ R5, R49, R122 ;  /* 0x0000007a31057221 */ /* 0x002fce0000010000 */
[----:B------:R-:W1:Y:S01]  /*1aa00*/  MUFU.EX2 R13, R96 ;  /* 0x00000060000d7308 */ /* 0x000e620000000800 */
[----:B--2---:R-:W-:-:S07]  /*1aa10*/  FADD.FTZ R4, R36, R9 ;  /* 0x0000000924047221 */ /* 0x004fce0000010000 */
[----:B------:R-:W2:Y:S01]  /*1aa20*/  MUFU.EX2 R114, R114 ;  /* 0x0000007200727308 */ /* 0x000ea20000000800 */
[C---:B0-----:R-:W-:Y:S01]  /*1aa30*/  F2FP.SATFINITE.E4M3.F32.PACK_AB_MERGE_C R192, R124.reuse, R49, R12 ;  /* 0x000000317cc0723e */ /* 0x041fe2000480700c */
[----:B------:R-:W-:Y:S01]  /*1aa40*/  FADD.FTZ R124, R124, R5 ;  /* 0x000000057c7c7221 */ /* 0x000fe20000010000 */
[----:B------:R-:W-:-:S03]  /*1aa50*/  IMAD.MOV.U32 R49, RZ, RZ, R87 ;  /* 0x000000ffff317224 */ /* 0x000fc600078e0057 */
[----:B------:R-:W-:Y:S02]  /*1aa60*/  FADD.FTZ R51, R51, R124 ;  /* 0x0000007c33337221 */ /* 0x000fe40000010000 */
[----:B------:R-:W0:Y:S01]  /*1aa70*/  MUFU.EX2 R7, R118 ;  /* 0x0000007600077308 */ /* 0x000e220000000800 */
[----:B-1----:R-:W-:-:S01]  /*1aa80*/  FADD.FTZ R5, R13, R4 ;  /* 0x000000040d057221 */ /* 0x002fc20000010000 */
[----:B------:R-:W-:Y:S01]  /*1aa90*/  FADD.FTZ R126, R126, R51 ;  /* 0x000000337e7e7221 */ /* 0x000fe20000010000 */
[----:B------:R-:W-:-:S05]  /*1aaa0*/  MOV R51, R87 ;  /* 0x0000005700337202 */ /* 0x000fca0000000f00 */
[----:B------:R-:W-:Y:S01]  /*1aab0*/  MUFU.EX2 R55, R55 ;  /* 0x0000003700377308 */ /* 0x000fe20000000800 */
[----:B--2---:R-:W-:-:S07]  /*1aac0*/  FADD.FTZ R4, R114, R5 ;  /* 0x0000000572047221 */ /* 0x004fce0000010000 */
[----:B------:R-:W1:Y:S01]  /*1aad0*/  MUFU.EX2 R130, R130 ;  /* 0x0000008200827308 */ /* 0x000e620000000800 */
[C---:B0-----:R-:W-:Y:S01]  /*1aae0*/  F2FP.SATFINITE.E4M3.F32.PACK_AB_MERGE_C R114, R7.reuse, R114, RZ ;  /* 0x000000720772723e */ /* 0x041fe200048070ff */
[----:B------:R-:W-:-:S03]  /*1aaf0*/  FADD.FTZ R7, R7, R4 ;  /* 0x0000000407077221 */ /* 0x000fc60000010000 */
[----:B------:R-:W-:Y:S02]  /*1ab00*/  F2FP.SATFINITE.E4M3.F32.PACK_AB_MERGE_C R193, R13, R36, R114 ;  /* 0x000000240dc1723e */ /* 0x000fe40004807072 */
[----:B------:R-:W-:Y:S01]  /*1ab10*/  MOV R36, R87 ;  /* 0x0000005700247202 */ /* 0x000fe20000000f00 */
        /* <DEDUP_REMOVED lines=10> */
[----:B------:R-:W-:-:S03]  /*1abc0*/  IMAD.MOV.U32 R53, RZ, RZ, R87 ;  /* 0x000000ffff357224 */ /* 0x000fc600078e0057 */
[----:B------:R-:W-:Y:S02]  /*1abd0*/  FADD.FTZ R55, R55, R128 ;  /* 0x0000008037377221 */ /* 0x000fe40000010000 */
[----:B------:R-:W1:Y:S01]  /*1abe0*/  MUFU.EX2 R57, R57 ;  /* 0x0000003900397308 */ /* 0x000e620000000800 */
[----:B0-----:R-:W-:-:S04]  /*1abf0*/  FADD.FTZ R3, R11, R4 ;  /* 0x000000040b037221 */ /* 0x001fc80000010000 */
[----:B--2---:R-:W-:Y:S01]  /*1ac00*/  FADD.FTZ R4, R110, R3 ;  /* 0x000000036e047221 */ /* 0x004fe20000010000 */
[----:B------:R-:W-:-:S01]  /*1ac10*/  FADD.FTZ R3, R130, R55 ;  /* 0x0000003782037221 */ /* 0x000fc20000010000 */
[--C-:B------:R-:W-:Y:S01]  /*1ac20*/  IMAD.MOV.U32 R55, RZ, RZ, R87.reuse ;  /* 0x000000ffff377224 */ /* 0x100fe200078e0057 */
[C---:B-1----:R-:W-:Y:S01]  /*1ac30*/  F2FP.SATFINITE.E4M3.F32.PACK_AB_MERGE_C R5, R57.reuse, R110, RZ ;  /* 0x0000006e3905723e */ /* 0x042fe200048070ff */
[----:B------:R-:W-:Y:S01]  /*1ac40*/  FADD.FTZ R4, R57, R4 ;  /* 0x0000000439047221 */ /* 0x000fe20000010000 */
[----:B------:R-:W-:Y:S02]  /*1ac50*/  IMAD.MOV.U32 R57, RZ, RZ, R87 ;  /* 0x000000ffff397224 */ /* 0x000fe400078e0057 */
[----:B------:R-:W-:Y:S01]  /*1ac60*/  F2FP.SATFINITE.E4M3.F32.PACK_AB_MERGE_C R195, R11, R104, R5 ;  /* 0x000000680bc3723e */ /* 0x000fe20004807005 */
[----:B------:R-:W-:Y:S06]  /*1ac70*/  @!P2 BRA `(.L_x_620) ;  /* 0x0000003c00a4a947 */ /* 0x000fec0003800000 */
[----:B------:R-:W-:Y:S01]  /*1ac80*/  VIADD R5, R164, 0xfffffffe ;  /* 0xfffffffea4057836 */ /* 0x000fe20000000000 */
[----:B------:R-:W-:Y:S01]  /*1ac90*/  MOV R7, R14 ;  /* 0x0000000e00077202 */ /* 0x000fe20000000f00 */
[----:B------:R-:W-:Y:S01]  /*1aca0*/  IMAD.MOV.U32 R6, RZ, RZ, R90 ;  /* 0x000000ffff067224 */ /* 0x000fe200078e005a */
[----:B------:R-:W-:Y:S01]  /*1acb0*/  CS2R R86, SRZ ;  /* 0x0000000000567805 */ /* 0x000fe2000001ff00 */
[----:B------:R-:W-:Y:S01]  /*1acc0*/  IMAD.MOV.U32 R8, RZ, RZ, R198 ;  /* 0x000000ffff087224 */ /* 0x000fe200078e00c6 */
[----:B------:R-:W-:Y:S01]  /*1acd0*/  CS2R R84, SRZ ;  /* 0x0000000000547805 */ /* 0x000fe2000001ff00 */
[----:B------:R-:W-:Y:S01]  /*1ace0*/  IMAD.MOV.U32 R9, RZ, RZ, R156 ;  /* 0x000000ffff097224 */ /* 0x000fe200078e009c */
        /* <DEDUP_REMOVED lines=29> */
[----:B------:R-:W-:-:S07]  /*1aec0*/  CS2R R24, SRZ ;  /* 0x0000000000187805 */ /* 0x000fce000001ff00 */
.L_x_631:
[----:B------:R-:W-:Y:S01]  /*1aed0*/  ISETP.NE.AND P1, PT, R9, 0x1, PT ;  /* 0x000000010900780c */ /* 0x000fe20003f25270 */
[----:B------:R-:W-:Y:S05]  /*1aee0*/  YIELD ;  /* 0x0000000000007946 */ /* 0x000fea0003800000 */
[----:B------:R-:W-:Y:S02]  /*1aef0*/  SEL R11, RZ, 0x1, P1 ;  /* 0x00000001ff0b7807 */ /* 0x000fe40000800000 */
[----:B------:R-:W-:Y:S02]  /*1af00*/  ISETP.NE.AND P1, PT, R201, RZ, PT ;  /* 0x000000ffc900720c */ /* 0x000fe40003f25270 */
[----:B------:R-:W-:-:S11]  /*1af10*/  LOP3.LUT R198, R8, R11, RZ, 0x3c, !PT ;  /* 0x0000000b08c67212 */ /* 0x000fd600078e3cff */
[----:B------:R-:W-:Y:S05]  /*1af20*/  @P1 BRA `(.L_x_621) ;  /* 0x00000000003c1947 */ /* 0x000fea0003800000 */
[----:B------:R-:W-:Y:S05]  /*1af30*/  @!P0 BRA `(.L_x_622) ;  /* 0x0000000000048947 */ /* 0x000fea0003800000 */
[----:B------:R-:W-:Y:S01]  /*1af40*/  BPT.TRAP 0x1 ;  /* 0x000000040000795c */ /* 0x000fe20000300000 */
.L_x_622:
[----:B------:R-:W-:-:S04]  /*1af50*/  IADD3 R10, R9, 0x1, RZ ;  /* 0x00000001090a7810 */ /* 0x000fc80007ffe0ff */
[----:B------:R-:W-:-:S04]  /*1af60*/  ISETP.NE.AND P2, PT, R10, 0x2, PT ;  /* 0x000000020a00780c */ /* 0x000fc80003f45270 */
[----:B------:R-:W-:Y:S02]  /*1af70*/  SEL R11, R10, RZ, P2 ;  /* 0x000000ff0a0b7207 */ /* 0x000fe40001000000 */
[----:B------:R-:W-:-:S03]  /*1af80*/  SHF.L.U32 R10, R198, 0x1f, RZ ;  /* 0x0000001fc60a7819 */ /* 0x000fc600000006ff */
[----:B------:R-:W-:-:S04]  /*1af90*/  IMAD R11, R11, 0x8, R16 ;  /* 0x000000080b0b7824 */ /* 0x000fc800078e0210 */
[----:B------:R0:W1:Y:S01]  /*1afa0*/  SYNCS.PHASECHK.TRANS64.TRYWAIT P2, [R11+URZ+0x29830], R10 ;  /* 0x0298300a0b0075a7 */ /* 0x000062000804017f */
[----:B------:R-:W-:Y:S05]  /*1afb0*/  @!P0 BRA `(.L_x_623) ;  /* 0x0000000000048947 */ /* 0x000fea0003800000 */
[----:B------:R-:W-:Y:S01]  /*1afc0*/  BPT.TRAP 0x1 ;  /* 0x000000040000795c */ /* 0x000fe20000300000 */
.L_x_623:
[----:B------:R-:W-:Y:S04]  /*1afd0*/  BSSY B0, `(.L_x_621) ;  /* 0x0000004000007945 */ /* 0x000fe80003800000 */
[----:B-1----:R-:W-:Y:S05]  /*1afe0*/  @P2 BRA `(.L_x_624) ;  /* 0x0000000000082947 */ /* 0x002fea0003800000 */
[----:B------:R-:W1:Y:S02]  /*1aff0*/  SYNCS.PHASECHK.TRANS64.TRYWAIT P2, [R11+URZ+0x29830], R10 ;  /* 0x0298300a0b0075a7 */ /* 0x000e64000804017f */
[----:B-1----:R-:W-:Y:S05]  /*1b000*/  @!P2 BRA `(.L_x_625) ;  /* 0x000000dc0028a947 */ /* 0x002fea0003800000 */
.L_x_624:
[----:B------:R-:W-:Y:S05]  /*1b010*/  BSYNC B0 ;  /* 0x0000000000007941 */ /* 0x000fea0003800000 */
.L_x_621:
[----:B01----:R-:W0:Y:S01]  /*1b020*/  S2R R10, SR_TID.X ;  /* 0x00000000000a7919 */ /* 0x003e220000002100 */
[----:B------:R-:W-:Y:S05]  /*1b030*/  WARPSYNC.ALL ;  /* 0x0000000000007948 */ /* 0x000fea0003800000 */
[----:B------:R-:W-:Y:S01]  /*1b040*/  IMAD.MOV.U32 R13, RZ, RZ, -0x7fffffe0 ;  /* 0x80000020ff0d7424 */ /* 0x000fe200078e00ff */
[----:B------:R-:W-:Y:S01]  /*1b050*/  UMOV UR20, UR28 ;  /* 0x0000001c00147c82 */ /* 0x000fe20008000000 */
[----:B------:R-:W-:Y:S01]  /*1b060*/  UMOV UR21, UR29 ;  /* 0x0000001d00157c82 */ /* 0x000fe20008000000 */
[----:B------:R-:W-:Y:S01]  /*1b070*/  IMAD.MOV.U32 R15, RZ, RZ, -0x7fffffe0 ;  /* 0x80000020ff0f7424 */ /* 0x000fe200078e00ff */
[----:B------:R-:W-:Y:S01]  /*1b080*/  UMOV UR24, UR28 ;  /* 0x0000001c00187c82 */ /* 0x000fe20008000000 */
[----:B------:R-:W-:Y:S01]  /*1b090*/  R2UR UR23, R13 ;  /* 0x000000000d1772ca */ /* 0x000fe200000e0000 */
[----:B------:R-:W-:Y:S01]  /*1b0a0*/  UMOV UR25, UR29 ;  /* 0x0000001d00197c82 */ /* 0x000fe20008000000 */
[----:B------:R-:W-:Y:S01]  /*1b0b0*/  IMAD.MOV.U32 R21, RZ, RZ, -0x7fffffe0 ;  /* 0x80000020ff157424 */ /* 0x000fe200078e00ff */
[C---:B------:R-:W-:Y:S01]  /*1b0c0*/  R2UR UR27, R15.reuse ;  /* 0x000000000f1b72ca */ /* 0x040fe200000e0000 */
[----:B------:R-:W-:Y:S01]  /*1b0d0*/  UMOV UR32, UR28 ;  /* 0x0000001c00207c82 */ /* 0x000fe20008000000 */
[----:B------:R-:W-:Y:S01]  /*1b0e0*/  R2UR UR35, R15 ;  /* 0x000000000f2372ca */ /* 0x000fe200000e0000 */
[----:B------:R-:W-:Y:S01]  /*1b0f0*/  UMOV UR33, UR29 ;  /* 0x0000001d00217c82 */ /* 0x000fe20008000000 */
[C---:B------:R-:W-:Y:S01]  /*1b100*/  R2UR UR31, R21.reuse ;  /* 0x00000000151f72ca */ /* 0x040fe200000e0000 */
[----:B------:R-:W-:Y:S01]  /*1b110*/  UMOV UR44, UR28 ;  /* 0x0000001c002c7c82 */ /* 0x000fe20008000000 */
[----:B------:R-:W-:Y:S01]  /*1b120*/  MOV R89, 0x80000020 ;  /* 0x8000002000597802 */ /* 0x000fe20000000f00 */
[----:B------:R-:W-:Y:S01]  /*1b130*/  UMOV UR45, UR29 ;  /* 0x0000001d002d7c82 */ /* 0x000fe20008000000 */
[----:B------:R-:W-:Y:S01]  /*1b140*/  R2UR UR51, R21 ;  /* 0x00000000153372ca */ /* 0x000fe200000e0000 */
[----:B------:R-:W-:Y:S01]  /*1b150*/  IMAD.MOV.U32 R15, RZ, RZ, -0x7fffffe0 ;  /* 0x80000020ff0f7424 */ /* 0x000fe200078e00ff */
[----:B------:R-:W-:-:S02]  /*1b160*/  R2UR UR47, R89 ;  /* 0x00000000592f72ca */ /* 0x000fc400000e0000 */
[----:B------:R-:W-:Y:S02]  /*1b170*/  MOV R21, 0x80000020 ;  /* 0x8000002000157802 */ /* 0x000fe40000000f00 */
[----:B------:R-:W-:Y:S02]  /*1b180*/  MOV R13, 0x80000020 ;  /* 0x80000020000d7802 */ /* 0x000fe40000000f00 */
[----:B0-----:R-:W-:Y:S01]  /*1b190*/  SHF.R.U32.HI R11, RZ, 0x7, R10 ;  /* 0x00000007ff0b7819 */ /* 0x001fe2000001160a */
[----:B------:R-:W-:-:S03]  /*1b1a0*/  VIADD R10, R9, 0x1 ;  /* 0x00000001090a7836 */ /* 0x000fc60000000000 */
[----:B------:R-:W-:-:S05]  /*1b1b0*/  IADD3 R11, R11, 0x8, RZ ;  /* 0x000000080b0b7810 */ /* 0x000fca0007ffe0ff */
[----:B------:R0:W-:Y:S01]  /*1b1c0*/  BAR.SYNC.DEFER_BLOCKING R11, 0x100 ;  /* 0x0004000b0000751d */ /* 0x0001e20000010000 */
[----:B------:R-:W-:-:S04]  /*1b1d0*/  ISETP.NE.AND P2, PT, R10, 0x2, PT ;  /* 0x000000020a00780c */ /* 0x000fc80003f45270 */
[----:B------:R-:W-:-:S05]  /*1b1e0*/  SEL R10, R10, RZ, P2 ;  /* 0x000000ff0a0a7207 */ /* 0x000fca0001000000 */
[----:B------:R-:W-:-:S04]  /*1b1f0*/  IMAD R12, R10, 0x780, R0 ;  /* 0x000007800a0c7824 */ /* 0x000fc800078e0200 */
[C---:B------:R-:W-:Y:S01]  /*1b200*/  VIADD R14, R12.reuse, 0x80 ;  /* 0x000000800c0e7836 */ /* 0x040fe20000000000 */
[C---:B------:R-:W-:Y:S02]  /*1b210*/  R2UR UR22, R12.reuse ;  /* 0x000000000c1672ca */ /* 0x040fe400000e0000 */
[----:B------:R-:W-:Y:S02]  /*1b220*/  IADD3 R20, R12, 0x100, RZ ;  /* 0x000001000c147810 */ /* 0x000fe40007ffe0ff */
[----:B------:R-:W-:Y:S01]  /*1b230*/  R2UR UR26, R14 ;  /* 0x000000000e1a72ca */ /* 0x000fe200000e0000 */
[----:B------:R-:W-:Y:S01]  /*1b240*/  VIADD R14, R12, 0x180 ;  /* 0x000001800c0e7836 */ /* 0x000fe20000000000 */
[----:B------:R-:W-:Y:S01]  /*1b250*/  R2UR UR30, R20 ;  /* 0x00000000141e72ca */ /* 0x000fe200000e0000 */
[C---:B------:R-:W-:Y:S01]  /*1b260*/  VIADD R20, R12.reuse, 0x2 ;  /* 0x000000020c147836 */ /* 0x040fe20000000000 */
[----:B------:R-:W-:Y:S01]  /*1b270*/  IADD3 R88, R12, 0x200, RZ ;  /* 0x000002000c587810 */ /* 0x000fe20007ffe0ff */
[----:B------:R-:W-:Y:S01]  /*1b280*/  WARPGROUP.ARRIVE ;  /* 0x00000000000079c5 */ /* 0x000fe20000000000 */
[----:B------:R-:W-:Y:S01]  /*1b290*/  R2UR UR34, R14 ;  /* 0x000000000e2272ca */ /* 0x000fe200000e0000 */
[----:B------:R-:W-:Y:S01]  /*1b2a0*/  VIADD R14, R12, 0x102 ;  /* 0x000001020c0e7836 */ /* 0x000fe20000000000 */
[----:B------:R-:W-:-:S02]  /*1b2b0*/  R2UR UR46, R88 ;  /* 0x00000000582e72ca */ /* 0x000fc400000e0000 */
[----:B------:R-:W-:Y:S01]  /*1b2c0*/  R2UR UR50, R20 ;  /* 0x00000000143272ca */ /* 0x000fe200000e0000 */
[----:B------:R-:W-:Y:S01]  /*1b2d0*/  QGMMA.64x32x32.F32.E4M3.E4M3 R152, gdesc[UR20], RZ, !UPT, gsb0 ;  /* 0x00600000149879f3 */ /* 0x000fe2000c0008ff */
[----:B------:R-:W-:Y:S01]  /*1b2e0*/  VIADD R20, R12, 0x82 ;  /* 0x000000820c147836 */ /* 0x000fe20000000000 */
[----:B------:R-:W-:Y:S01]  /*1b2f0*/  R2UR UR23, R21 ;  /* 0x00000000151772ca */ /* 0x000fe200000e0000 */
[----:B------:R-:W-:Y:S01]  /*1b300*/  UMOV UR20, UR48 ;  /* 0x0000003000147c82 */ /* 0x000fe20008000000 */
[----:B------:R-:W-:Y:S02]  /*1b310*/  UMOV UR21, UR49 ;  /* 0x0000003100157c82 */ /* 0x000fe40008000000 */
[----:B------:R-:W-:Y:S01]  /*1b320*/  R2UR UR22, R20 ;  /* 0x00000000141672ca */ /* 0x000fe200000e0000 */
[----:B------:R-:W-:Y:S02]  /*1b330*/  WARPGROUP.DEPBAR.LE gsb0, 0x0 ;  /* 0x00008000000079c5 */ /* 0x000fe40000010000 */
[----:B------:R-:W-:-:S06]  /*1b340*/  WARPGROUP.ARRIVE ;  /* 0x00000000000079c5 */ /* 0x000fcc0000000000 */
[----:B------:R-:W-:Y:S01]  /*1b350*/  QGMMA.64x32x32.F32.E4M3.E4M3 R136, gdesc[UR24], RZ, !UPT, gsb0 ;  /* 0x00600000188879f3 */ /* 0x000fe2000c0008ff */
[----:B------:R-:W-:Y:S01]  /*1b360*/  R2UR UR26, R14 ;  /* 0x000000000e1a72ca */ /* 0x000fe200000e0000 */
[----:B------:R-:W-:Y:S01]  /*1b370*/  UMOV UR24, UR48 ;  /* 0x0000003000187c82 */ /* 0x000fe20008000000 */
[----:B------:R-:W-:Y:S01]  /*1b380*/  R2UR UR27, R15 ;  /* 0x000000000f1b72ca */ /* 0x000fe200000e0000 */
[----:B------:R-:W-:Y:S01]  /*1b390*/  UMOV UR25, UR49 ;  /* 0x0000003100197c82 */ /* 0x000fe20008000000 */
[----:B------:R-:W-:Y:S01]  /*1b3a0*/  VIADD R14, R12, 0x182 ;  /* 0x000001820c0e7836 */ /* 0x000fe20000000000 */
[----:B------:R-:W-:Y:S01]  /*1b3b0*/  MOV R15, 0x80000020 ;  /* 0x80000020000f7802 */ /* 0x000fe20000000f00 */
[----:B------:R-:W-:Y:S02]  /*1b3c0*/  WARPGROUP.DEPBAR.LE gsb0, 0x0 ;  /* 0x00008000000079c5 */ /* 0x000fe40000010000 */
[----:B------:R-:W-:-:S06]  /*1b3d0*/  WARPGROUP.ARRIVE ;  /* 0x00000000000079c5 */ /* 0x000fcc0000000000 */
[----:B------:R-:W-:Y:S03]  /*1b3e0*/  QGMMA.64x32x32.F32.E4M3.E4M3 R120, gdesc[UR28], RZ, !UPT, gsb0 ;  /* 0x006000001c7879f3 */ /* 0x000fe6000c0008ff */
[----:B------:R-:W-:Y:S02]  /*1b3f0*/  WARPGROUP.DEPBAR.LE gsb0, 0x0 ;  /* 0x00008000000079c5 */ /* 0x000fe40000010000 */
[----:B------:R-:W-:-:S06]  /*1b400*/  WARPGROUP.ARRIVE ;  /* 0x00000000000079c5 */ /* 0x000fcc0000000000 */
[----:B------:R-:W-:Y:S01]  /*1b410*/  QGMMA.64x32x32.F32.E4M3.E4M3 R104, gdesc[UR32], RZ, !UPT, gsb0 ;  /* 0x00600000206879f3 */ /* 0x000fe2000c0008ff */
[----:B------:R-:W-:Y:S01]  /*1b420*/  R2UR UR34, R14 ;  /* 0x000000000e2272ca */ /* 0x000fe200000e0000 */
[----:B------:R-:W-:Y:S01]  /*1b430*/  UMOV UR32, UR48 ;  /* 0x0000003000207c82 */ /* 0x000fe20008000000 */
[----:B------:R-:W-:Y:S01]  /*1b440*/  R2UR UR35, R15 ;  /* 0x000000000f2372ca */ /* 0x000fe200000e0000 */
[----:B------:R-:W-:Y:S01]  /*1b450*/  UMOV UR33, UR49 ;  /* 0x0000003100217c82 */ /* 0x000fe20008000000 */
[----:B------:R-:W-:Y:S02]  /*1b460*/  VIADD R14, R12, 0x202 ;  /* 0x000002020c0e7836 */ /* 0x000fe40000000000 */
[----:B------:R-:W-:Y:S01]  /*1b470*/  IMAD.MOV.U32 R15, RZ, RZ, -0x7fffffe0 ;  /* 0x80000020ff0f7424 */ /* 0x000fe200078e00ff */
[----:B------:R-:W-:Y:S02]  /*1b480*/  WARPGROUP.DEPBAR.LE gsb0, 0x0 ;  /* 0x00008000000079c5 */ /* 0x000fe40000010000 */
[----:B------:R-:W-:-:S06]  /*1b490*/  WARPGROUP.ARRIVE ;  /* 0x00000000000079c5 */ /* 0x000fcc0000000000 */
[----:B------:R-:W-:Y:S01]  /*1b4a0*/  QGMMA.64x32x32.F32.E4M3.E4M3 R88, gdesc[UR44], RZ, !UPT, gsb0 ;  /* 0x006000002c5879f3 */ /* 0x000fe2000c0008ff */
        /* <DEDUP_REMOVED lines=8> */
[----:B------:R-:W-:Y:S02]  /*1b530*/  R2UR UR7, R15 ;  /* 0x000000000f0772ca */ /* 0x000fe400000e0000 */
[----:B------:R-:W-:Y:S01]  /*1b540*/  MOV R15, 0x80000020 ;  /* 0x80000020000f7802 */ /* 0x000fe20000000f00 */
[----:B------:R-:W-:Y:S02]  /*1b550*/  WARPGROUP.DEPBAR.LE gsb0, 0x0 ;  /* 0x00008000000079c5 */ /* 0x000fe40000010000 */
[----:B------:R-:W-:-:S06]  /*1b560*/  WARPGROUP.ARRIVE ;  /* 0x00000000000079c5 */ /* 0x000fcc0000000000 */
[----:B------:R-:W-:Y:S03]  /*1b570*/  QGMMA.64x32x32.F32.E4M3.E4M3 R152, gdesc[UR48], R152, gsb0 ;  /* 0x00600000309879f3 */ /* 0x000fe60008000898 */
        /* <DEDUP_REMOVED lines=17> */
[----:B------:R-:W-:Y:S01]  /*1b690*/  IADD3 R14, R12, 0x400, RZ ;  /* 0x000004000c0e7810 */ /* 0x000fe20007ffe0ff */
[----:B------:R-:W-:Y:S02]  /*1b6a0*/  WARPGROUP.DEPBAR.LE gsb0, 0x0 ;  /* 0x00008000000079c5 */ /* 0x000fe40000010000 */
[----:B------:R-:W-:-:S06]  /*1b6b0*/  WARPGROUP.ARRIVE ;  /* 0x00000000000079c5 */ /* 0x000fcc0000000000 */
[----:B------:R-:W-:Y:S01]  /*1b6c0*/  QGMMA.64x32x32.F32.E4M3.E4M3 R104, gdesc[UR32], R104, gsb0 ;  /* 0x00600000206879f3 */ /* 0x000fe20008000868 */
        /* <DEDUP_REMOVED lines=57> */
[----:B------:R-:W-:-:S04]  /*1ba60*/  MOV R15, 0x80000020 ;  /* 0x80000020000f7802 */ /* 0x000fc80000000f00 */
        /* <DEDUP_REMOVED lines=67> */
[C---:B------:R-:W-:Y:S01]  /*1bea0*/  IADD3 R14, R12.reuse, 0x682, RZ ;  /* 0x000006820c0e7810 */ /* 0x040fe20007ffe0ff */
[----:B------:R-:W-:Y:S01]  /*1beb0*/  VIADD R12, R12, 0x702 ;  /* 0x000007020c0c7836 */ /* 0x000fe20000000000 */
[----:B------:R-:W-:Y:S02]  /*1bec0*/  WARPGROUP.DEPBAR.LE gsb0, 0x0 ;  /* 0x00008000000079c5 */ /* 0x000fe40000010000 */
[----:B------:R-:W-:-:S06]  /*1bed0*/  WARPGROUP.ARRIVE ;  /* 0x00000000000079c5 */ /* 0x000fcc0000000000 */
[----:B------:R-:W-:Y:S01]  /*1bee0*/  QGMMA.64x32x32.F32.E4M3.E4M3 R104, gdesc[UR32], R104, gsb0 ;  /* 0x00600000206879f3 */ /* 0x000fe20008000868 */
[----:B------:R-:W-:Y:S01]  /*1bef0*/  R2UR UR34, R14 ;  /* 0x000000000e2272ca */ /* 0x000fe200000e0000 */
[----:B------:R-:W-:Y:S01]  /*1bf00*/  UMOV UR32, UR16 ;  /* 0x0000001000207c82 */ /* 0x000fe20008000000 */
[----:B------:R-:W-:Y:S01]  /*1bf10*/  R2UR UR35, R15 ;  /* 0x000000000f2372ca */ /* 0x000fe200000e0000 */
[----:B------:R-:W-:Y:S01]  /*1bf20*/  UMOV UR33, UR17 ;  /* 0x0000001100217c82 */ /* 0x000fe20008000000 */
        /* <DEDUP_REMOVED lines=23> */
[----:B0-----:R-:W-:Y:S05]  /*1c0a0*/  @P1 BRA `(.L_x_626) ;  /* 0x0000000000281947 */ /* 0x001fea0003800000 */
[----:B------:R-:W-:Y:S05]  /*1c0b0*/  @!P0 BRA `(.L_x_627) ;  /* 0x0000000000048947 */ /* 0x000fea0003800000 */
[----:B------:R-:W-:Y:S01]  /*1c0c0*/  BPT.TRAP 0x1 ;  /* 0x000000040000795c */ /* 0x000fe20000300000 */
.L_x_627:
[----:B------:R-:W-:Y:S01]  /*1c0d0*/  SHF.L.U32 R8, R8, 0x1f, RZ ;  /* 0x0000001f08087819 */ /* 0x000fe200000006ff */
[----:B------:R-:W-:-:S04]  /*1c0e0*/  IMAD R11, R9, 0x8, R16 ;  /* 0x00000008090b7824 */ /* 0x000fc800078e0210 */
[----:B------:R0:W1:Y:S01]  /*1c0f0*/  SYNCS.PHASECHK.TRANS64.TRYWAIT P1, [R11+URZ+0x29850], R8 ;  /* 0x029850080b0075a7 */ /* 0x000062000802017f */
[----:B------:R-:W-:Y:S05]  /*1c100*/  @!P0 BRA `(.L_x_628) ;  /* 0x0000000000048947 */ /* 0x000fea0003800000 */
[----:B------:R-:W-:Y:S01]  /*1c110*/  BPT.TRAP 0x1 ;  /* 0x000000040000795c */ /* 0x000fe20000300000 */
.L_x_628:
[----:B-1----:R-:W-:Y:S05]  /*1c120*/  @P1 BRA `(.L_x_626) ;  /* 0x0000000000081947 */ /* 0x002fea0003800000 */
[----:B------:R-:W1:Y:S02]  /*1c130*/  SYNCS.PHASECHK.TRANS64.TRYWAIT P1, [R11+URZ+0x29850], R8 ;  /* 0x029850080b0075a7 */ /* 0x000e64000802017f */
[----:B-1----:R-:W-:Y:S05]  /*1c140*/  @!P1 BRA `(.L_x_629) ;  /* 0x000000c800ec9947 */ /* 0x002fea0003800000 */
.L_x_626:
[----:B01----:R-:W-:Y:S01]  /*1c150*/  VIADD R8, R16, 0x400 ;  /* 0x0000040010087836 */ /* 0x003fe20000000000 */
[----:B------:R-:W-:Y:S01]  /*1c160*/  MOV R13, 0xc0000010 ;  /* 0xc0000010000d7802 */ /* 0x000fe20000000f00 */
[----:B------:R-:W-:Y:S05]  /*1c170*/  WARPSYNC.ALL ;  /* 0x0000000000007948 */ /* 0x000fea0003800000 */
[----:B------:R-:W-:Y:S01]  /*1c180*/  SHF.R.U32.HI R8, RZ, 0x4, R8 ;  /* 0x00000004ff087819 */ /* 0x000fe20000011608 */
[----:B------:R-:W-:Y:S01]  /*1c190*/  WARPGROUP.ARRIVE ;  /* 0x00000000000079c5 */ /* 0x000fe20000000000 */
[----:B------:R-:W-:Y:S01]  /*1c1a0*/  R2UR UR7, R13 ;  /* 0x000000000d0772ca */ /* 0x000fe200000e0000 */
[----:B------:R-:W-:Y:S01]  /*1c1b0*/  IMAD.MOV.U32 R15, RZ, RZ, -0x3ffffff0 ;  /* 0xc0000010ff0f7424 */ /* 0x000fe200078e00ff */
[----:B------:R-:W-:Y:S01]  /*1c1c0*/  LOP3.LUT R8, R8, 0x3fff, RZ, 0xc0, !PT ;  /* 0x00003fff08087812 */ /* 0x000fe200078ec0ff */
[C---:B------:R-:W-:Y:S01]  /*1c1d0*/  FMUL.FTZ R13, R2.reuse, R154 ;  /* 0x0000009a020d7220 */ /* 0x040fe20000410000 */
[C---:B------:R-:W-:Y:S01]  /*1c1e0*/  FMUL.FTZ R11, R2.reuse, R153 ;  /* 0x00000099020b7220 */ /* 0x040fe20000410000 */
[----:B------:R-:W-:Y:S01]  /*1c1f0*/  FMUL.FTZ R20, R2, R155 ;  /* 0x0000009b02147220 */ /* 0x000fe20000410000 */
[----:B------:R-:W-:Y:S01]  /*1c200*/  LOP3.LUT R8, R8, 0x10000, RZ, 0xfc, !PT ;  /* 0x0001000008087812 */ /* 0x000fe200078efcff */
[C---:B------:R-:W-:Y:S01]  /*1c210*/  FMUL.FTZ R21, R2.reuse, R156 ;  /* 0x0000009c02157220 */ /* 0x040fe20000410000 */
[C---:B------:R-:W-:Y:S01]  /*1c220*/  FMUL.FTZ R153, R2.reuse, R158 ;  /* 0x0000009e02997220 */ /* 0x040fe20000410000 */
[----:B------:R-:W-:Y:S01]  /*1c230*/  MUFU.TANH R13, R13 ;  /* 0x0000000d000d7308 */ /* 0x000fe20000002400 */
[----:B------:R-:W-:Y:S01]  /*1c240*/  FMUL.FTZ R154, R2, R159 ;  /* 0x0000009f029a7220 */ /* 0x000fe20000410000 */
[----:B------:R-:W-:-:S02]  /*1c250*/  IMAD R12, R9, 0x500, R8 ;  /* 0x00000500090c7824 */ /* 0x000fc400078e0208 */
[C---:B------:R-:W-:Y:S01]  /*1c260*/  FMUL.FTZ R8, R2.reuse, R152 ;  /* 0x0000009802087220 */ /* 0x040fe20000410000 */
[C---:B------:R-:W-:Y:S01]  /*1c270*/  FMUL.FTZ R152, R2.reuse, R157 ;  /* 0x0000009d02987220 */ /* 0x040fe20000410000 */
[----:B------:R-:W-:Y:S01]  /*1c280*/  FMUL.FTZ R155, R2, R160 ;  /* 0x000000a0029b7220 */ /* 0x000fe20000410000 */
[C---:B------:R-:W-:Y:S01]  /*1c290*/  VIADD R14, R12.reuse, 0x100 ;  /* 0x000001000c0e7836 */ /* 0x040fe20000000000 */
[----:B------:R-:W-:Y:S01]  /*1c2a0*/  R2UR UR6, R12 ;  /* 0x000000000c0672ca */ /* 0x000fe200000e0000 */
        /* <DEDUP_REMOVED lines=11> */
[----:B------:R-:W-:Y:S01]  /*1c360*/  FMUL.FTZ R136, R2, R138 ;  /* 0x0000008a02887220 */ /* 0x000fe20000410000 */
[----:B------:R-:W-:Y:S01]  /*1c370*/  QGMMA.64x128x32.F32.E4M3.E4M3 R24, R176, gdesc[UR4], R24, gsb0 ;  /* 0x01e00004b0187df3 */ /* 0x000fe20008000818 */
[----:B------:R-:W-:Y:S01]  /*1c380*/  R2UR UR6, R14 ;  /* 0x000000000e0672ca */ /* 0x000fe200000e0000 */
[----:B------:R-:W-:Y:S01]  /*1c390*/  FMUL.FTZ R164, R2, R137 ;  /* 0x0000008902a47220 */ /* 0x000fe20000410000 */
[----:B------:R-:W-:Y:S01]  /*1c3a0*/  R2UR UR7, R15 ;  /* 0x000000000f0772ca */ /* 0x000fe200000e0000 */
[----:B------:R-:W-:Y:S01]  /*1c3b0*/  IMAD.MOV.U32 R15, RZ, RZ, -0x3ffffff0 ;  /* 0xc0000010ff0f7424 */ /* 0x000fe200078e00ff */
[----:B------:R-:W-:Y:S01]  /*1c3c0*/  IADD3 R14, R12, 0x200, RZ ;  /* 0x000002000c0e7810 */ /* 0x000fe20007ffe0ff */
        /* <DEDUP_REMOVED lines=8> */
[----:B------:R-:W2:Y:S01]  /*1c450*/  MUFU.TANH R21, R21 ;  /* 0x0000001500157308 */ /* 0x000ea20000002400 */
        /* <DEDUP_REMOVED lines=18> */
[C---:B------:R-:W-:Y:S01]  /*1c580*/  FMUL.FTZ R128, R2.reuse, R129 ;  /* 0x0000008102807220 */ /* 0x040fe20000410000 */
[C---:B------:R-:W-:Y:S01]  /*1c590*/  FMUL.FTZ R129, R2.reuse, R131 ;  /* 0x0000008302817220 */ /* 0x040fe20000410000 */
[C---:B------:R-:W-:Y:S01]  /*1c5a0*/  FMUL.FTZ R130, R2.reuse, R132 ;  /* 0x0000008402827220 */ /* 0x040fe20000410000 */
[C---:B------:R-:W-:Y:S01]  /*1c5b0*/  FMUL.FTZ R131, R2.reuse, R134 ;  /* 0x0000008602837220 */ /* 0x040fe20000410000 */
[C---:B------:R-:W-:Y:S01]  /*1c5c0*/  FMUL.FTZ R132, R2.reuse, R133 ;  /* 0x0000008502847220 */ /* 0x040fe20000410000 */
[----:B------:R-:W5:Y:S01]  /*1c5d0*/  MUFU.TANH R154, R154 ;  /* 0x0000009a009a7308 */ /* 0x000f620000002400 */
        /* <DEDUP_REMOVED lines=22> */
[----:B------:R-:W-:Y:S01]  /*1c740*/  FMUL.FTZ R102, R2, R102 ;  /* 0x0000006602667220 */ /* 0x000fe20000410000 */
[----:B------:R-:W5:Y:S01]  /*1c750*/  MUFU.TANH R156, R156 ;  /* 0x0000009c009c7308 */ /* 0x000f620000002400 */
[----:B------:R-:W0:Y:S07]  /*1c760*/  S2R R205, SR_TID.X ;  /* 0x0000000000cd7919 */ /* 0x000e2e0000002100 */
[----:B------:R-:W5:Y:S08]  /*1c770*/  MUFU.TANH R158, R158 ;  /* 0x0000009e009e7308 */ /* 0x000f700000002400 */
[----:B------:R-:W5:Y:S08]  /*1c780*/  MUFU.TANH R159, R159 ;  /* 0x0000009f009f7308 */ /* 0x000f700000002400 */
[----:B------:R-:W5:Y:S08]  /*1c790*/  MUFU.TANH R160, R160 ;  /* 0x000000a000a07308 */ /* 0x000f700000002400 */
[----:B------:R-:W5:Y:S01]  /*1c7a0*/  MUFU.TANH R162, R162 ;  /* 0x000000a200a27308 */ /* 0x000f620000002400 */
[----:B0-----:R-:W-:-:S02]  /*1c7b0*/  LOP3.LUT R207, R205, 0x7f, RZ, 0xc0, !PT ;  /* 0x0000007fcdcf7812 */ /* 0x001fc400078ec0ff */
[----:B------:R-:W0:Y:S02]  /*1c7c0*/  S2R R205, SR_TID.X ;  /* 0x0000000000cd7919 */ /* 0x000e240000002100 */
[----:B------:R-:W-:-:S03]  /*1c7d0*/  ISETP.NE.AND P1, PT, R207, RZ, PT ;  /* 0x000000ffcf00720c */ /* 0x000fc60003f25270 */
[----:B------:R-:W5:Y:S08]  /*1c7e0*/  MUFU.TANH R161, R161 ;  /* 0x000000a100a17308 */ /* 0x000f700000002400 */
[----:B------:R-:W5:Y:S08]  /*1c7f0*/  MUFU.TANH R163, R163 ;  /* 0x000000a300a37308 */ /* 0x000f700000002400 */
[----:B------:R-:W5:Y:S08]  /*1c800*/  MUFU.TANH R136, R136 ;  /* 0x0000008800887308 */ /* 0x000f700000002400 */
[----:B------:R-:W5:Y:S01]  /*1c810*/  MUFU.TANH R164, R164 ;  /* 0x000000a400a47308 */ /* 0x000f620000002400 */
[----:B0-----:R-:W-:-:S07]  /*1c820*/  SHF.R.U32.HI R205, RZ, 0x7, R205 ;  /* 0x00000007ffcd7819 */ /* 0x001fce00000116cd */
[----:B------:R-:W0:Y:S01]  /*1c830*/  MUFU.TANH R137, R137 ;  /* 0x0000008900897308 */ /* 0x000e220000002400 */
[----:B------:R-:W-:Y:S02]  /*1c840*/  WARPGROUP.DEPBAR.LE gsb0, 0x0 ;  /* 0x00008000000079c5 */ /* 0x000fe40000010000 */
[----:B------:R-:W-:-:S05]  /*1c850*/  WARPGROUP.ARRIVE ;  /* 0x00000000000079c5 */ /* 0x000fca0000000000 */
[----:B------:R-:W0:Y:S01]  /*1c860*/  MUFU.TANH R139, R139 ;  /* 0x0000008b008b7308 */ /* 0x000e220000002400 */
[C---:B------:R-:W-:Y:S01]  /*1c870*/  FMUL.FTZ R176, R2.reuse, R117 ;  /* 0x0000007502b07220 */ /* 0x040fe20000410000 */
[----:B------:R-:W-:Y:S01]  /*1c880*/  FMUL.FTZ R178, R2, R119 ;  /* 0x0000007702b27220 */ /* 0x000fe20000410000 */
[----:B------:R-:W-:Y:S01]  /*1c890*/  QGMMA.64x128x32.F32.E4M3.E4M3 R24, R180, gdesc[UR4], R24, gsb0 ;  /* 0x01e00004b4187df3 */ /* 0x000fe20008000818 */
[----:B------:R-:W-:Y:S02]  /*1c8a0*/  R2UR UR6, R14 ;  /* 0x000000000e0672ca */ /* 0x000fe400000e0000 */
[----:B------:R-:W-:Y:S02]  /*1c8b0*/  R2UR UR7, R15 ;  /* 0x000000000f0772ca */ /* 0x000fe400000e0000 */
[----:B------:R-:W0:Y:S01]  /*1c8c0*/  MUFU.TANH R138, R138 ;  /* 0x0000008a008a7308 */ /* 0x000e220000002400 */
[----:B------:R-:W-:Y:S02]  /*1c8d0*/  FMNMX.FTZ R14, R8, R7, !PT ;  /* 0x00000007080e7209 */ /* 0x000fe40007810000 */
[----:B------:R-:W-:-:S02]  /*1c8e0*/  FMNMX.FTZ R15, R13, R6, !PT ;  /* 0x000000060d0f7209 */ /* 0x000fc40007810000 */
[----:B------:R-:W-:-:S03]  /*1c8f0*/  FMNMX.FTZ R14, R11, R14, !PT ;  /* 0x0000000e0b0e7209 */ /* 0x000fc60007810000 */
[----:B------:R-:W0:Y:S08]  /*1c900*/  MUFU.TANH R141, R141 ;  /* 0x0000008d008d7308 */ /* 0x000e300000002400 */
        /* <DEDUP_REMOVED lines=15> */
[----:B------:R-:W0:Y:S01]  /*1ca00*/  MUFU.TANH R124, R124 ;  /* 0x0000007c007c7308 */ /* 0x000e220000002400 */
[----:B------:R-:W-:-:S02]  /*1ca10*/  WARPGROUP.DEPBAR.LE gsb0, 0x0 ;  /* 0x00008000000079c5 */ /* 0x000fc40000010000 */
[----:B------:R-:W-:Y:S01]  /*1ca20*/  WARPGROUP.ARRIVE ;  /* 0x00000000000079c5 */ /* 0x000fe20000000000 */
[----:B-1----:R-:W-:Y:S01]  /*1ca30*/  FMNMX.FTZ R180, R20, R15, !PT ;  /* 0x0000000f14b47209 */ /* 0x002fe20007810000 */
[----:B------:R-:W-:Y:S01]  /*1ca40*/  FMUL.FTZ R182, R2, R89 ;  /* 0x0000005902b67220 */ /* 0x000fe20000410000 */
[----:B--2---:R-:W-:Y:S02]  /*1ca50*/  FMNMX.FTZ R15, R21, R14, !PT ;  /* 0x0000000e150f7209 */ /* 0x004fe40007810000 */
[----:B------:R-:W1:Y:S01]  /*1ca60*/  MUFU.TANH R125, R125 ;  /* 0x0000007d007d7308 */ /* 0x000e620000002400 */
[----:B---3--:R-:W-:Y:S01]  /*1ca70*/  FMNMX.FTZ R113, R153, R180, !PT ;  /* 0x000000b499717209 */ /* 0x008fe20007810000 */
[----:B------:R-:W-:Y:S01]  /*1ca80*/  QGMMA.64x128x32.F32.E4M3.E4M3 R24, R184, gdesc[UR4], R24, gsb0 ;  /* 0x01e00004b8187df3 */ /* 0x000fe20008000818 */
[----:B----4-:R-:W-:Y:S02]  /*1ca90*/  FMNMX.FTZ R14, R152, R15, !PT ;  /* 0x0000000f980e7209 */ /* 0x010fe40007810000 */
[----:B-----5:R-:W-:-:S02]  /*1caa0*/  FMNMX.FTZ R180, R154, R113, !PT ;  /* 0x000000719ab47209 */ /* 0x020fc40007810000 */
[----:B------:R-:W-:Y:S01]  /*1cab0*/  FMNMX.FTZ R15, R155, R14, !PT ;  /* 0x0000000e9b0f7209 */ /* 0x000fe20007810000 */
[----:B------:R-:W2:Y:S01]  /*1cac0*/  MUFU.TANH R126, R126 ;  /* 0x0000007e007e7308 */ /* 0x000ea20000002400 */
[----:B------:R-:W-:Y:S02]  /*1cad0*/  FMNMX.FTZ R113, R157, R180, !PT ;  /* 0x000000b49d717209 */ /* 0x000fe40007810000 */
[----:B------:R-:W-:Y:S02]  /*1cae0*/  FMNMX.FTZ R14, R156, R15, !PT ;  /* 0x0000000f9c0e7209 */ /* 0x000fe40007810000 */
[----:B------:R-:W-:Y:S02]  /*1caf0*/  FMNMX.FTZ R113, R158, R113, !PT ;  /* 0x000000719e717209 */ /* 0x000fe40007810000 */
[----:B------:R-:W-:Y:S01]  /*1cb00*/  FMNMX.FTZ R15, R159, R14, !PT ;  /* 0x0000000e9f0f7209 */ /* 0x000fe20007810000 */
[----:B------:R-:W3:Y:S01]  /*1cb10*/  MUFU.TANH R127, R127 ;  /* 0x0000007f007f7308 */ /* 0x000ee20000002400 */
[----:B------:R-:W-:-:S02]  /*1cb20*/  FMNMX.FTZ R14, R160, R113, !PT ;  /* 0x00000071a00e7209 */ /* 0x000fc40007810000 */
[----:B------:R-:W-:Y:S02]  /*1cb30*/  FMNMX.FTZ R180, R162, R15, !PT ;  /* 0x0000000fa2b47209 */ /* 0x000fe40007810000 */
[----:B------:R-:W-:Y:S02]  /*1cb40*/  FMNMX.FTZ R15, R161, R14, !PT ;  /* 0x0000000ea10f7209 */ /* 0x000fe40007810000 */
[----:B------:R-:W-:Y:S01]  /*1cb50*/  FMNMX.FTZ R89, R163, R180, !PT ;  /* 0x000000b4a3597209 */ /* 0x000fe20007810000 */
[----:B------:R-:W-:Y:S01]  /*1cb60*/  FMUL.FTZ R180, R2, R90 ;  /* 0x0000005a02b47220 */ /* 0x000fe20000410000 */
[----:B------:R-:W-:Y:S01]  /*1cb70*/  FMNMX.FTZ R14, R136, R15, !PT ;  /* 0x0000000f880e7209 */ /* 0x000fe20007810000 */
[----:B------:R-:W4:Y:S01]  /*1cb80*/  MUFU.TANH R128, R128 ;  /* 0x0000008000807308 */ /* 0x000f220000002400 */
[----:B------:R-:W-:Y:S02]  /*1cb90*/  FMNMX.FTZ R90, R164, R89, !PT ;  /* 0x00000059a45a7209 */ /* 0x000fe40007810000 */
[----:B0-----:R-:W-:-:S02]  /*1cba0*/  FMNMX.FTZ R15, R137, R14, !PT ;  /* 0x0000000e890f7209 */ /* 0x001fc40007810000 */
[----:B------:R-:W-:Y:S02]  /*1cbb0*/  FMNMX.FTZ R90, R139, R90, !PT ;  /* 0x0000005a8b5a7209 */ /* 0x000fe40007810000 */
[----:B------:R-:W-:Y:S01]  /*1cbc0*/  FMNMX.FTZ R15, R138, R15, !PT ;  /* 0x0000000f8a0f7209 */ /* 0x000fe20007810000 */
[----:B------:R-:W0:Y:S01]  /*1cbd0*/  MUFU.TANH R129, R129 ;  /* 0x0000008100817308 */ /* 0x000e220000002400 */
[----:B------:R-:W-:Y:S02]  /*1cbe0*/  FMNMX.FTZ R90, R141, R90, !PT ;  /* 0x0000005a8d5a7209 */ /* 0x000fe40007810000 */
[----:B------:R-:W-:Y:S02]  /*1cbf0*/  FMNMX.FTZ R15, R140, R15, !PT ;  /* 0x0000000f8c0f7209 */ /* 0x000fe40007810000 */
[----:B------:R-:W-:Y:S02]  /*1cc00*/  FMNMX.FTZ R90, R143, R90, !PT ;  /* 0x0000005a8f5a7209 */ /* 0x000fe40007810000 */
[----:B------:R-:W-:Y:S01]  /*1cc10*/  FMNMX.FTZ R15, R142, R15, !PT ;  /* 0x0000000f8e0f7209 */ /* 0x000fe20007810000 */
[----:B------:R-:W5:Y:S01]  /*1cc20*/  MUFU.TANH R130, R130 ;  /* 0x0000008200827308 */ /* 0x000f620000002400 */
[----:B------:R-:W-:-:S02]  /*1cc30*/  FMNMX.FTZ R90, R145, R90, !PT ;  /* 0x0000005a915a7209 */ /* 0x000fc40007810000 */
[----:B------:R-:W-:Y:S02]  /*1cc40*/  FMNMX.FTZ R15, R144, R15, !PT ;  /* 0x0000000f900f7209 */ /* 0x000fe40007810000 */
[----:B------:R-:W-:Y:S02]  /*1cc50*/  FMNMX.FTZ R90, R147, R90, !PT ;  /* 0x0000005a935a7209 */ /* 0x000fe40007810000 */
[----:B------:R-:W-:Y:S01]  /*1cc60*/  FMNMX.FTZ R15, R146, R15, !PT ;  /* 0x0000000f920f7209 */ /* 0x000fe20007810000 */
[----:B------:R-:W5:Y:S01]  /*1cc70*/  MUFU.TANH R131, R131 ;  /* 0x0000008300837308 */ /* 0x000f620000002400 */
[----:B------:R-:W-:Y:S02]  /*1cc80*/  FMNMX.FTZ R89, R149, R90, !PT ;  /* 0x0000005a95597209 */ /* 0x000fe40007810000 */
[----:B------:R-:W-:Y:S02]  /*1cc90*/  FMNMX.FTZ R15, R148, R15, !PT ;  /* 0x0000000f940f7209 */ /* 0x000fe40007810000 */
[----:B------:R-:W-:Y:S01]  /*1cca0*/  FMNMX.FTZ R14, R150, R89, !PT ;  /* 0x00000059960e7209 */ /* 0x000fe20007810000 */
[----:B------:R-:W-:Y:S01]  /*1ccb0*/  FMUL.FTZ R89, R2, R97 ;  /* 0x0000006102597220 */ /* 0x000fe20000410000 */
        /* <DEDUP_REMOVED lines=8> */
[----:B-1----:R-:W-:Y:S02]  /*1cd40*/  FMNMX.FTZ R90, R125, R90, !PT ;  /* 0x0000005a7d5a7209 */ /* 0x002fe40007810000 */
[----:B--2---:R-:W-:-:S02]  /*1cd50*/  FMNMX.FTZ R15, R126, R15, !PT ;  /* 0x0000000f7e0f7209 */ /* 0x004fc40007810000 */
[----:B---3--:R-:W-:Y:S01]  /*1cd60*/  FMNMX.FTZ R90, R127, R90, !PT ;  /* 0x0000005a7f5a7209 */ /* 0x008fe20007810000 */
[----:B------:R-:W1:Y:S01]  /*1cd70*/  MUFU.TANH R104, R104 ;  /* 0x0000006800687308 */ /* 0x000e620000002400 */
[----:B----4-:R-:W-:Y:S02]  /*1cd80*/  FMNMX.FTZ R15, R128, R15, !PT ;  /* 0x0000000f800f7209 */ /* 0x010fe40007810000 */
[----:B0-----:R-:W-:Y:S02]  /*1cd90*/  FMNMX.FTZ R90, R129, R90, !PT ;  /* 0x0000005a815a7209 */ /* 0x001fe40007810000 */
[----:B-----5:R-:W-:Y:S02]  /*1cda0*/  FMNMX.FTZ R15, R130, R15, !PT ;  /* 0x0000000f820f7209 */ /* 0x020fe40007810000 */
[----:B------:R-:W-:Y:S01]  /*1cdb0*/  FMNMX.FTZ R90, R131, R90, !PT ;  /* 0x0000005a835a7209 */ /* 0x000fe20007810000 */
[----:B------:R-:W-:Y:S01]  /*1cdc0*/  MUFU.TANH R105, R105 ;  /* 0x0000006900697308 */ /* 0x000fe20000002400 */
[----:B------:R-:W-:-:S02]  /*1cdd0*/  FMNMX.FTZ R15, R132, R15, !PT ;  /* 0x0000000f840f7209 */ /* 0x000fc40007810000 */
[----:B------:R-:W-:-:S05]  /*1cde0*/  FMNMX.FTZ R90, R133, R90, !PT ;  /* 0x0000005a855a7209 */ /* 0x000fca0007810000 */
[----:B------:R-:W0:Y:S01]  /*1cdf0*/  MUFU.TANH R134, R134 ;  /* 0x0000008600867308 */ /* 0x000e220000002400 */
[----:B-1----:R-:W-:-:S07]  /*1ce00*/  FMNMX.FTZ R15, R104, R15, !PT ;  /* 0x0000000f680f7209 */ /* 0x002fce0007810000 */
[----:B------:R-:W-:Y:S08]  /*1ce10*/  MUFU.TANH R106, R106 ;  /* 0x0000006a006a7308 */ /* 0x000ff00000002400 */
[----:B------:R-:W1:Y:S01]  /*1ce20*/  MUFU.TANH R107, R107 ;  /* 0x0000006b006b7308 */ /* 0x000e620000002400 */
[----:B0-----:R-:W-:-:S07]  /*1ce30*/  FMNMX.FTZ R14, R134, R15, !PT ;  /* 0x0000000f860e7209 */ /* 0x001fce0007810000 */
[----:B------:R-:W-:Y:S08]  /*1ce40*/  MUFU.TANH R108, R108 ;  /* 0x0000006c006c7308 */ /* 0x000ff00000002400 */
[----:B------:R-:W0:Y:S01]  /*1ce50*/  MUFU.TANH R109, R109 ;  /* 0x0000006d006d7308 */ /* 0x000e220000002400 */
[----:B-1----:R-:W-:-:S07]  /*1ce60*/  FMNMX.FTZ R14, R107, R14, !PT ;  /* 0x0000000e6b0e7209 */ /* 0x002fce0007810000 */
[----:B------:R-:W-:Y:S08]  /*1ce70*/  MUFU.TANH R110, R110 ;  /* 0x0000006e006e7308 */ /* 0x000ff00000002400 */
[----:B------:R-:W1:Y:S01]  /*1ce80*/  MUFU.TANH R111, R111 ;  /* 0x0000006f006f7308 */ /* 0x000e620000002400 */
[----:B0-----:R-:W-:Y:S01]  /*1ce90*/  FMNMX.FTZ R14, R109, R14, !PT ;  /* 0x0000000e6d0e7209 */ /* 0x001fe20007810000 */
[----:B------:R-:W-:-:S06]  /*1cea0*/  WARPGROUP.DEPBAR.LE gsb0, 0x0 ;  /* 0x00008000000079c5 */ /* 0x000fcc0000010000 */
[----:B------:R-:W0:Y:S01]  /*1ceb0*/  MUFU.TANH R112, R112 ;  /* 0x0000007000707308 */ /* 0x000e220000002400 */
[C---:B------:R-:W-:Y:S01]  /*1cec0*/  FMUL.FTZ R184, R2.reuse, R91 ;  /* 0x0000005b02b87220 */ /* 0x040fe20000410000 */
[----:B------:R-:W-:Y:S01]  /*1ced0*/  FMNMX.FTZ R91, R105, R90, !PT ;  /* 0x0000005a695b7209 */ /* 0x000fe20007810000 */
[C---:B------:R-:W-:Y:S01]  /*1cee0*/  FMUL.FTZ R186, R2.reuse, R93 ;  /* 0x0000005d02ba7220 */ /* 0x040fe20000410000 */
[C---:B------:R-:W-:Y:S01]  /*1cef0*/  FMUL.FTZ R93, R2.reuse, R100 ;  /* 0x00000064025d7220 */ /* 0x040fe20000410000 */
[----:B------:R-:W-:Y:S01]  /*1cf00*/  FMUL.FTZ R100, R2, R101 ;  /* 0x0000006502647220 */ /* 0x000fe20000410000 */
[----:B------:R-:W-:Y:S01]  /*1cf10*/  FMNMX.FTZ R15, R106, R91, !PT ;  /* 0x0000005b6a0f7209 */ /* 0x000fe20007810000 */
[----:B------:R-:W-:Y:S01]  /*1cf20*/  FMUL.FTZ R91, R2, R99 ;  /* 0x00000063025b7220 */ /* 0x000fe20000410000 */
[----:B------:R-:W2:Y:S01]  /*1cf30*/  MUFU.TANH R166, R166 ;  /* 0x000000a600a67308 */ /* 0x000ea20000002400 */
[----:B-1----:R-:W-:Y:S01]  /*1cf40*/  FMNMX.FTZ R95, R111, R14, !PT ;  /* 0x0000000e6f5f7209 */ /* 0x002fe20007810000 */
[----:B------:R-:W-:Y:S01]  /*1cf50*/  WARPGROUP.ARRIVE ;  /* 0x00000000000079c5 */ /* 0x000fe20000000000 */
[----:B------:R-:W-:-:S04]  /*1cf60*/  FMNMX.FTZ R15, R108, R15, !PT ;  /* 0x0000000f6c0f7209 */ /* 0x000fc80007810000 */
[----:B------:R-:W-:Y:S01]  /*1cf70*/  FMNMX.FTZ R15, R110, R15, !PT ;  /* 0x0000000f6e0f7209 */ /* 0x000fe20007810000 */
[----:B------:R-:W1:Y:S03]  /*1cf80*/  MUFU.TANH R114, R114 ;  /* 0x0000007200727308 */ /* 0x000e660000002400 */
[----:B0-----:R-:W-:-:S05]  /*1cf90*/  FMNMX.FTZ R15, R112, R15, !PT ;  /* 0x0000000f700f7209 */ /* 0x001fca0007810000 */
        /* <DEDUP_REMOVED lines=22> */
[----:B------:R-:W-:-:S06]  /*1d100*/  FMUL.FTZ R95, R2, R103 ;  /* 0x00000067025f7220 */ /* 0x000fcc0000410000 */
        /* <DEDUP_REMOVED lines=17> */
[----:B-1----:R-:W-:Y:S02]  /*1d220*/  FMNMX.FTZ R14, R102, R15, !PT ;  /* 0x0000000f660e7209 */ /* 0x002fe40007810000 */
[----:B------:R-:W-:-:S04]  /*1d230*/  MOV R15, 0xc0000010 ;  /* 0xc0000010000f7802 */ /* 0x000fc80000000f00 */
[----:B------:R-:W-:Y:S01]  /*1d240*/  R2UR UR7, R15 ;  /* 0x000000000f0772ca */ /* 0x000fe200000e0000 */
[----:B------:R-:W-:Y:S01]  /*1d250*/  IMAD.U32 R15, RZ, RZ, UR56 ;  /* 0x00000038ff0f7e24 */ /* 0x000fe2000f8e00ff */
[----:B0-----:R-:W-:Y:S02]  /*1d260*/  FMNMX.FTZ R97, R100, R97, !PT ;  /* 0x0000006164617209 */ /* 0x001fe40007810000 */
[----:B--2---:R-:W-:-:S03]  /*1d270*/  FMNMX.FTZ R99, R95, R14, !PT ;  /* 0x0000000e5f637209 */ /* 0x004fc60007810000 */
[----:B------:R-:W0:Y:S04]  /*1d280*/  SHFL.BFLY PT, R14, R97, 0x2, 0x1f ;  /* 0x0c401f00610e7f89 */ /* 0x000e2800000e0000 */
[----:B------:R-:W1:Y:S01]  /*1d290*/  SHFL.BFLY PT, R90, R99, 0x2, 0x1f ;  /* 0x0c401f00635a7f89 */ /* 0x000e6200000e0000 */
[----:B0-----:R-:W-:Y:S01]  /*1d2a0*/  FMNMX.FTZ R101, R97, R14, !PT ;  /* 0x0000000e61657209 */ /* 0x001fe20007810000 */
[----:B------:R-:W-:Y:S01]  /*1d2b0*/  VIADD R14, R12, 0x300 ;  /* 0x000003000c0e7836 */ /* 0x000fe20000000000 */
[----:B-1----:R-:W-:-:S04]  /*1d2c0*/  FMNMX.FTZ R103, R99, R90, !PT ;  /* 0x0000005a63677209 */ /* 0x002fc80007810000 */
[----:B------:R-:W-:Y:S01]  /*1d2d0*/  R2UR UR6, R14 ;  /* 0x000000000e0672ca */ /* 0x000fe200000e0000 */
[----:B------:R-:W0:Y:S04]  /*1d2e0*/  SHFL.BFLY PT, R90, R101, 0x1, 0x1f ;  /* 0x0c201f00655a7f89 */ /* 0x000e2800000e0000 */
[----:B------:R-:W1:Y:S08]  /*1d2f0*/  SHFL.BFLY PT, R113, R103, 0x1, 0x1f ;  /* 0x0c201f0067717f89 */ /* 0x000e7000000e0000 */
[----:B------:R-:W-:Y:S01]  /*1d300*/  QGMMA.64x128x32.F32.E4M3.E4M3 R24, R188, gdesc[UR4], R24, gsb0 ;  /* 0x01e00004bc187df3 */ /* 0x000fe20008000818 */
[----:B0-----:R-:W-:-:S02]  /*1d310*/  FMNMX.FTZ R14, R101, R90, !PT ;  /* 0x0000005a650e7209 */ /* 0x001fc40007810000 */
[----:B-1----:R-:W-:-:S05]  /*1d320*/  FMNMX.FTZ R90, R103, R113, !PT ;  /* 0x00000071675a7209 */ /* 0x002fca0007810000 */
[----:B------:R-:W-:-:S04]  /*1d330*/  FADD.FTZ R6, -R90, R6 ;  /* 0x000000065a067221 */ /* 0x000fc80000010100 */
[----:B------:R-:W-:-:S04]  /*1d340*/  FMUL.FTZ R6, R6, R15 ;  /* 0x0000000f06067220 */ /* 0x000fc80000410000 */
[----:B------:R0:W-:Y:S02]  /*1d350*/  MUFU.EX2 R97, R6 ;  /* 0x0000000600617308 */ /* 0x0001e40000000800 */
[----:B0-----:R-:W-:Y:S02]  /*1d360*/  VIADD R6, R12, 0x400 ;  /* 0x000004000c067836 */ /* 0x001fe40000000000 */
[----:B------:R-:W-:-:S04]  /*1d370*/  FFMA.FTZ R12, R90, R15, -8 ;  /* 0xc10000005a0c7423 */ /* 0x000fc8000001000f */
[-CC-:B------:R-:W-:Y:S01]  /*1d380*/  FFMA.FTZ R136, R136, R15.reuse, -R12.reuse ;  /* 0x0000000f88887223 */ /* 0x180fe2000001080c */
[----:B------:R-:W-:-:S01]  /*1d390*/  FFMA.FTZ R137, R137, R15, -R12 ;  /* 0x0000000f89897223 */ /* 0x000fc2000001080c */
[-CC-:B------:R-:W-:Y:S01]  /*1d3a0*/  FFMA.FTZ R138, R138, R15.reuse, -R12.reuse ;  /* 0x0000000f8a8a7223 */ /* 0x180fe2000001080c */
[----:B------:R-:W-:Y:S01]  /*1d3b0*/  R2UR UR6, R6 ;  /* 0x00000000060672ca */ /* 0x000fe200000e0000 */
        /* <DEDUP_REMOVED lines=22> */
[C---:B------:R-:W-:Y:S01]  /*1d520*/  FFMA.FTZ R190, R14.reuse, R15, -8 ;  /* 0xc10000000ebe7423 */ /* 0x040fe2000001000f */
[----:B------:R-:W-:-:S01]  /*1d530*/  FADD.FTZ R188, -R14, R7 ;  /* 0x000000070ebc7221 */ /* 0x000fc20000010100 */
[----:B------:R-:W-:Y:S01]  /*1d540*/  MOV R7, 0xc0000010 ;  /* 0xc000001000077802 */ /* 0x000fe20000000f00 */
[----:B------:R-:W-:Y:S01]  /*1d550*/  WARPGROUP.ARRIVE ;  /* 0x00000000000079c5 */ /* 0x000fe20000000000 */
        /* <DEDUP_REMOVED lines=39> */
[-C--:B------:R-:W-:Y:S01]  /*1d7d0*/  FMUL.FTZ R188, R188, R15.reuse ;  /* 0x0000000fbcbc7220 */ /* 0x080fe20000410000 */
[-C--:B------:R-:W-:Y:S01]  /*1d7e0*/  FFMA.FTZ R190, R100, R15.reuse, -R190 ;  /* 0x0000000f64be7223 */ /* 0x080fe200000108be */
[----:B------:R-:W-:-:S01]  /*1d7f0*/  FFMA.FTZ R100, R13, R15, -R12 ;  /* 0x0000000f0d647223 */ /* 0x000fc2000001080c */
[----:B------:R-:W-:Y:S01]  /*1d800*/  R2UR UR7, R7 ;  /* 0x00000000070772ca */ /* 0x000fe200000e0000 */
        /* <DEDUP_REMOVED lines=15> */
[----:B------:R-:W-:Y:S01]  /*1d900*/  QGMMA.64x128x32.F32.E4M3.E4M3 R24, R192, gdesc[UR4], R24, gsb0 ;  /* 0x01e00004c0187df3 */ /* 0x000fe20008000818 */
[----:B------:R-:W-:-:S01]  /*1d910*/  FFMA.FTZ R144, R125, R15, -R12 ;  /* 0x0000000f7d907223 */ /* 0x000fc2000001080c */
[----:B------:R-:W1:Y:S01]  /*1d920*/  MUFU.EX2 R100, R100 ;  /* 0x0000006400647308 */ /* 0x000e620000000800 */
[----:B------:R-:W-:-:S01]  /*1d930*/  FFMA.FTZ R125, R127, R15, -R12 ;  /* 0x0000000f7f7d7223 */ /* 0x000fc2000001080c */
[-CC-:B------:R-:W-:Y:S01]  /*1d940*/  FFMA.FTZ R127, R131, R15.reuse, -R12.reuse ;  /* 0x0000000f837f7223 */ /* 0x180fe2000001080c */
[----:B------:R-:W-:-:S01]  /*1d950*/  FFMA.FTZ R131, R114, R15, -R12 ;  /* 0x0000000f72837223 */ /* 0x000fc2000001080c */
[----:B------:R-:W-:-:S04]  /*1d960*/  @!P1 IMAD R158, R10, 0x8, R16 ;  /* 0x000000080a9e9824 */ /* 0x000fc800078e0210 */
[----:B------:R-:W2:Y:S01]  /*1d970*/  MUFU.EX2 R8, R8 ;  /* 0x0000000800087308 */ /* 0x000ea20000000800 */
[----:B0-----:R-:W-:-:S07]  /*1d980*/  FFMA.FTZ R3, R188, R3, R99 ;  /* 0x00000003bc037223 */ /* 0x001fce0000010063 */
[----:B------:R-:W0:Y:S01]  /*1d990*/  MUFU.EX2 R7, R7 ;  /* 0x0000000700077308 */ /* 0x000e220000000800 */
[----:B-1----:R-:W-:-:S07]  /*1d9a0*/  FFMA.FTZ R4, R97, R4, R100 ;  /* 0x0000000461047223 */ /* 0x002fce0000010064 */
        /* <DEDUP_REMOVED lines=28> */
[----:B0-----:R-:W-:-:S04]  /*1db70*/  FADD.FTZ R3, R157, R4 ;  /* 0x000000049d037221 */ /* 0x001fc80000010000 */
[----:B------:R-:W-:-:S03]  /*1db80*/  FADD.FTZ R4, R136, R3 ;  /* 0x0000000388047221 */ /* 0x000fc60000010000 */
[----:B------:R-:W0:Y:S01]  /*1db90*/  MUFU.EX2 R113, R113 ;  /* 0x0000007100717308 */ /* 0x000e220000000800 */
[----:B-1----:R-:W-:-:S01]  /*1dba0*/  FADD.FTZ R129, R103, R154 ;  /* 0x0000009a67817221 */ /* 0x002fc20000010000 */
[----:B------:R-:W-:Y:S01]  /*1dbb0*/  FADD.FTZ R3, R137, R4 ;  /* 0x0000000489037221 */ /* 0x000fe20000010000 */
[----:B------:R-:W-:-:S03]  /*1dbc0*/  WARPGROUP.DEPBAR.LE gsb0, 0x0 ;  /* 0x00008000000079c5 */ /* 0x000fc60000010000 */
[----:B------:R-:W-:Y:S02]  /*1dbd0*/  FADD.FTZ R4, R138, R3 ;  /* 0x000000038a047221 */ /* 0x000fe40000010000 */
        /* <DEDUP_REMOVED lines=29> */
[----:B--2---:R-:W-:-:S01]  /*1ddb0*/  FADD.FTZ R133, R141, R154 ;  /* 0x0000009a8d857221 */ /* 0x004fc20000010000 */
[----:B------:R-:W-:-:S04]  /*1ddc0*/  FADD.FTZ R4, R121, R4 ;  /* 0x0000000479047221 */ /* 0x000fc80000010000 */
[----:B------:R-:W-:Y:S02]  /*1ddd0*/  FADD.FTZ R3, R123, R4 ;  /* 0x000000047b037221 */ /* 0x000fe40000010000 */
[----:B------:R-:W2:Y:S01]  /*1dde0*/  MUFU.EX2 R143, R143 ;  /* 0x0000008f008f7308 */ /* 0x000ea20000000800 */
[----:B0-----:R-:W-:-:S07]  /*1ddf0*/  FADD.FTZ R133, R150, R133 ;  /* 0x0000008596857221 */ /* 0x001fce0000010000 */
[----:B------:R-:W0:Y:S01]  /*1de00*/  MUFU.EX2 R144, R144 ;  /* 0x0000009000907308 */ /* 0x000e220000000800 */
[----:B-1----:R-:W-:-:S01]  /*1de10*/  FADD.FTZ R114, R122, R133 ;  /* 0x000000857a727221 */ /* 0x002fc20000010000 */
[----:B------:R-:W-:-:S06]  /*1de20*/  FFMA.FTZ R133, R178, R15, -R12 ;  /* 0x0000000fb2857223 */ /* 0x000fcc000001080c */
        /* <DEDUP_REMOVED lines=21> */
[----:B--2---:R-:W-:-:S04]  /*1df80*/  FADD.FTZ R4, R148, R3 ;  /* 0x0000000394047221 */ /* 0x004fc80000010000 */
[----:B------:R-:W-:-:S03]  /*1df90*/  FADD.FTZ R3, R105, R4 ;  /* 0x0000000469037221 */ /* 0x000fc60000010000 */
[----:B------:R-:W2:Y:S01]  /*1dfa0*/  MUFU.EX2 R107, R107 ;  /* 0x0000006b006b7308 */ /* 0x000ea20000000800 */
[----:B0-----:R-:W-:-:S01]  /*1dfb0*/  FADD.FTZ R118, R104, R167 ;  /* 0x000000a768767221 */ /* 0x001fc20000010000 */
[----:B------:R-:W-:Y:S01]  /*1dfc0*/  FADD.FTZ R3, R106, R3 ;  /* 0x000000036a037221 */ /* 0x000fe20000010000 */
[----:B------:R-:W-:-:S03]  /*1dfd0*/  FFMA.FTZ R167, R204, R15, -R12 ;  /* 0x0000000fcca77223 */ /* 0x000fc6000001080c */
[----:B------:R-:W-:Y:S02]  /*1dfe0*/  FADD.FTZ R4, R108, R3 ;  /* 0x000000036c047221 */ /* 0x000fe40000010000 */
        /* <DEDUP_REMOVED lines=9> */
[----:B------:R-:W-:-:S05]  /*1e080*/  FFMA.FTZ R98, R91, R15, -R12 ;  /* 0x0000000f5b627223 */ /* 0x000fca000001080c */
[----:B------:R-:W1:Y:S01]  /*1e090*/  MUFU.EX2 R130, R130 ;  /* 0x0000008200827308 */ /* 0x000e620000000800 */
[----:B--2---:R-:W-:-:S07]  /*1e0a0*/  FADD.FTZ R177, R109, R118 ;  /* 0x000000766db17221 */ /* 0x004fce0000010000 */
[----:B------:R-:W2:Y:S01]  /*1e0b0*/  MUFU.EX2 R131, R131 ;  /* 0x0000008300837308 */ /* 0x000ea20000000800 */
[----:B0-----:R-:W-:-:S01]  /*1e0c0*/  FADD.FTZ R118, R110, R3 ;  /* 0x000000036e767221 */ /* 0x001fc20000010000 */
[----:B------:R-:W-:-:S06]  /*1e0d0*/  IADD3 R3, -R205, 0xb, RZ ;  /* 0x0000000bcd037810 */ /* 0x000fcc0007ffe1ff */
        /* <DEDUP_REMOVED lines=16> */
[----:B------:R1:W-:Y:S06]  /*1e1e0*/  BAR.ARV R3, 0x100 ;  /* 0x000400030000751d */ /* 0x0003ec0000002000 */
        /* <DEDUP_REMOVED lines=9> */
[----:B------:R0:W3:Y:S01]  /*1e280*/  MUFU.EX2 R91, R4 ;  /* 0x00000004005b7308 */ /* 0x0000e20000000800 */
[----:B-1----:R-:W-:-:S07]  /*1e290*/  FADD.FTZ R118, R167, R118 ;  /* 0x00000076a7767221 */ /* 0x002fce0000010000 */
[----:B------:R-:W1:Y:S01]  /*1e2a0*/  MUFU.EX2 R89, R89 ;  /* 0x0000005900597308 */ /* 0x000e620000000800 */
[----:B0-----:R-:W-:-:S05]  /*1e2b0*/  @!P1 VIADD R4, R158, 0x29840 ;  /* 0x000298409e049836 */ /* 0x001fca0000000000 */
[----:B------:R-:W-:Y:S02]  /*1e2c0*/  @!P1 PRMT R4, RZ, 0x654, R4 ;  /* 0x00000654ff049816 */ /* 0x000fe40000000004 */
[----:B------:R-:W0:Y:S02]  /*1e2d0*/  MUFU.EX2 R98, R98 ;  /* 0x0000006200627308 */ /* 0x000e240000000800 */
[----:B------:R2:W-:Y:S06]  /*1e2e0*/  @!P1 SYNCS.ARRIVE.TRANS64.RED.A1T0 RZ, [R4+URZ], RZ ;  /* 0x000000ff04ff99a7 */ /* 0x0005ec000810043f */
[----:B------:R-:W4:Y:S01]  /*1e2f0*/  MUFU.EX2 R93, R93 ;  /* 0x0000005d005d7308 */ /* 0x000f220000000800 */
[----:B--2---:R-:W-:-:S01]  /*1e300*/  FADD.FTZ R4, R96, R3 ;  /* 0x0000000360047221 */ /* 0x004fc20000010000 */
[----:B---3--:R-:W-:-:S03]  /*1e310*/  FADD.FTZ R3, R91, R118 ;  /* 0x000000765b037221 */ /* 0x008fc60000010000 */
[----:B-1----:R-:W-:-:S03]  /*1e320*/  FADD.FTZ R4, R89, R4 ;  /* 0x0000000459047221 */ /* 0x002fc60000010000 */
[----:B------:R-:W1:Y:S01]  /*1e330*/  MUFU.EX2 R6, R190 ;  /* 0x000000be00067308 */ /* 0x000e620000000800 */
[----:B0-----:R-:W-:-:S01]  /*1e340*/  FADD.FTZ R3, R98, R3 ;  /* 0x0000000362037221 */ /* 0x001fc20000010000 */
[----:B----4-:R-:W-:-:S03]  /*1e350*/  FADD.FTZ R177, R93, R4 ;  /* 0x000000045db17221 */ /* 0x010fc60000010000 */
[----:B------:R-:W-:-:S04]  /*1e360*/  FADD.FTZ R4, R102, R3 ;  /* 0x0000000366047221 */ /* 0x000fc80000010000 */
[----:B------:R-:W-:Y:S01]  /*1e370*/  FADD.FTZ R4, R95, R4 ;  /* 0x000000045f047221 */ /* 0x000fe20000010000 */
[----:B-1----:R-:W-:-:S01]  /*1e380*/  FADD.FTZ R3, R6, R177 ;  /* 0x000000b106037221 */ /* 0x002fc20000010000 */
[----:B------:R-:W-:Y:S06]  /*1e390*/  @!P0 BRA `(.L_x_630) ;  /* 0x0000000000048947 */ /* 0x000fec0003800000 */
[----:B------:R-:W-:Y:S01]  /*1e3a0*/  BPT.TRAP 0x1 ;  /* 0x000000040000795c */ /* 0x000fe20000300000 */
.L_x_630:
[----:B------:R-:W-:Y:S01]  /*1e3b0*/  F2FP.SATFINITE.E4M3.F32.PACK_AB_MERGE_C R93, R6, R93, RZ ;  /* 0x0000005d065d723e */ /* 0x000fe200048070ff */
[-C--:B------:R-:W-:Y:S01]  /*1e3c0*/  FMUL.FTZ R24, R24, R188.reuse ;  /* 0x000000bc18187220 */ /* 0x080fe20000410000 */
[----:B------:R-:W-:Y:S01]  /*1e3d0*/  F2FP.SATFINITE.E4M3.F32.PACK_AB_MERGE_C R13, R20, R13, RZ ;  /* 0x0000000d140d723e */ /* 0x000fe200048070ff */
[----:B------:R-:W-:Y:S01]  /*1e3e0*/  FMUL.FTZ R25, R25, R188 ;  /* 0x000000bc19197220 */ /* 0x000fe20000410000 */
[----:B------:R-:W-:Y:S01]  /*1e3f0*/  LEA R6, R9, R16, 0x3 ;  /* 0x0000001009067211 */ /* 0x000fe200078e18ff */
[-C--:B------:R-:W-:Y:S01]  /*1e400*/  FMUL.FTZ R28, R28, R188.reuse ;  /* 0x000000bc1c1c7220 */ /* 0x080fe20000410000 */
[----:B------:R-:W-:Y:S01]  /*1e410*/  ISETP.GT.AND P1, PT, R5, RZ, PT ;  /* 0x000000ff0500720c */ /* 0x000fe20003f24270 */
[----:B------:R-:W-:Y:S01]  /*1e420*/  FMUL.FTZ R29, R29, R188 ;  /* 0x000000bc1d1d7220 */ /* 0x000fe20000410000 */
[----:B------:R-:W-:Y:S01]  /*1e430*/  F2FP.SATFINITE.E4M3.F32.PACK_AB_MERGE_C R177, R7, R100, R13 ;  /* 0x0000006407b1723e */ /* 0x000fe2000480700d */
[----:B------:R-:W-:Y:S01]  /*1e440*/  IMAD.U32 R7, RZ, RZ, UR37 ;  /* 0x00000025ff077e24 */ /* 0x000fe2000f8e00ff */
[----:B------:R-:W-:Y:S01]  /*1e450*/  F2FP.SATFINITE.E4M3.F32.PACK_AB_MERGE_C R107, R128, R107, RZ ;  /* 0x0000006b806b723e */ /* 0x000fe200048070ff */
[----:B------:R-:W-:Y:S01]  /*1e460*/  VIADD R6, R6, 0x29860 ;  /* 0x0002986006067836 */ /* 0x000fe20000000000 */
[----:B------:R-:W-:Y:S01]  /*1e470*/  F2FP.SATFINITE.E4M3.F32.PACK_AB_MERGE_C R11, R152, R11, RZ ;  /* 0x0000000b980b723e */ /* 0x000fe200048070ff */
[----:B------:R-:W-:Y:S01]  /*1e480*/  FMUL.FTZ R32, R32, R188 ;  /* 0x000000bc20207220 */ /* 0x000fe20000410000 */
[----:B------:R-:W-:Y:S01]  /*1e490*/  F2FP.SATFINITE.E4M3.F32.PACK_AB_MERGE_C R107, R149, R104, R107 ;  /* 0x00000068956b723e */ /* 0x000fe2000480706b */
[-C--:B------:R-:W-:Y:S01]  /*1e4a0*/  FMUL.FTZ R33, R33, R188.reuse ;  /* 0x000000bc21217220 */ /* 0x080fe20000410000 */
[----:B------:R-:W-:Y:S01]  /*1e4b0*/  PRMT R6, R7, 0x654, R6 ;  /* 0x0000065407067816 */ /* 0x000fe20000000006 */
[-C--:B------:R-:W-:Y:S01]  /*1e4c0*/  FMUL.FTZ R36, R36, R188.reuse ;  /* 0x000000bc24247220 */ /* 0x080fe20000410000 */
[----:B------:R-:W-:Y:S01]  /*1e4d0*/  F2FP.SATFINITE.E4M3.F32.PACK_AB_MERGE_C R101, R162, R101, RZ ;  /* 0x00000065a265723e */ /* 0x000fe200048070ff */
[----:B------:R-:W-:Y:S01]  /*1e4e0*/  FMUL.FTZ R37, R37, R188 ;  /* 0x000000bc25257220 */ /* 0x000fe20000410000 */
[----:B------:R-:W-:Y:S01]  /*1e4f0*/  F2FP.SATFINITE.E4M3.F32.PACK_AB_MERGE_C R134, R157, R134, RZ ;  /* 0x000000869d86723e */ /* 0x000fe200048070ff */
[----:B------:R0:W-:Y:S01]  /*1e500*/  SYNCS.ARRIVE.TRANS64.RED.A1T0 RZ, [R6+URZ], RZ ;  /* 0x000000ff06ff79a7 */ /* 0x0001e2000810043f */
        /* <DEDUP_REMOVED lines=40> */
[-C--:B------:R-:W-:Y:S01]  /*1e790*/  FMUL.FTZ R26, R26, R97.reuse ;  /* 0x000000611a1a7220 */ /* 0x080fe20000410000 */
[----:B------:R-:W-:Y:S01]  /*1e7a0*/  F2FP.SATFINITE.E4M3.F32.PACK_AB_MERGE_C R179, R153, R132, R134 ;  /* 0x0000008499b3723e */ /* 0x000fe20004807086 */
        /* <DEDUP_REMOVED lines=12> */
[-C--:B------:R-:W-:Y:S01]  /*1e870*/  FMUL.FTZ R39, R39, R97.reuse ;  /* 0x0000006127277220 */ /* 0x080fe20000410000 */
[----:B------:R-:W-:Y:S01]  /*1e880*/  F2FP.SATFINITE.E4M3.F32.PACK_AB_MERGE_C R186, R145, R124, R126 ;  /* 0x0000007c91ba723e */ /* 0x000fe2000480707e */
[----:B------:R-:W-:Y:S01]  /*1e890*/  FMUL.FTZ R42, R42, R97 ;  /* 0x000000612a2a7220 */ /* 0x000fe20000410000 */
[----:B------:R-:W-:Y:S01]  /*1e8a0*/  F2FP.SATFINITE.E4M3.F32.PACK_AB_MERGE_C R187, R146, R125, R127 ;  /* 0x0000007d92bb723e */ /* 0x000fe2000480707f */
[----:B------:R-:W-:Y:S01]  /*1e8b0*/  FMUL.FTZ R43, R43, R97 ;  /* 0x000000612b2b7220 */ /* 0x000fe20000410000 */
[----:B------:R-:W-:Y:S01]  /*1e8c0*/  F2FP.SATFINITE.E4M3.F32.PACK_AB_MERGE_C R189, R106, R105, R108 ;  /* 0x000000696abd723e */ /* 0x000fe2000480706c */
[----:B------:R-:W-:Y:S01]  /*1e8d0*/  FMUL.FTZ R46, R46, R97 ;  /* 0x000000612e2e7220 */ /* 0x000fe20000410000 */
[----:B------:R-:W-:Y:S01]  /*1e8e0*/  F2FP.SATFINITE.E4M3.F32.PACK_AB_MERGE_C R190, R130, R109, R111 ;  /* 0x0000006d82be723e */ /* 0x000fe2000480706f */
[-C--:B------:R-:W-:Y:S01]  /*1e8f0*/  FMUL.FTZ R47, R47, R97.reuse ;  /* 0x000000612f2f7220 */ /* 0x080fe20000410000 */
[----:B------:R-:W-:Y:S01]  /*1e900*/  F2FP.SATFINITE.E4M3.F32.PACK_AB_MERGE_C R191, R131, R110, R112 ;  /* 0x0000006e83bf723e */ /* 0x000fe20004807070 */
[-C--:B------:R-:W-:Y:S01]  /*1e910*/  FMUL.FTZ R50, R50, R97.reuse ;  /* 0x0000006132327220 */ /* 0x080fe20000410000 */
[----:B------:R-:W-:Y:S01]  /*1e920*/  F2FP.SATFINITE.E4M3.F32.PACK_AB_MERGE_C R192, R151, R88, R92 ;  /* 0x0000005897c0723e */ /* 0x000fe2000480705c */
[-C--:B------:R-:W-:Y:S01]  /*1e930*/  FMUL.FTZ R51, R51, R97.reuse ;  /* 0x0000006133337220 */ /* 0x080fe20000410000 */
[----:B------:R-:W-:Y:S01]  /*1e940*/  F2FP.SATFINITE.E4M3.F32.PACK_AB_MERGE_C R193, R165, R114, R94 ;  /* 0x00000072a5c1723e */ /* 0x000fe2000480705e */
[-C--:B------:R-:W-:Y:S01]  /*1e950*/  FMUL.FTZ R54, R54, R97.reuse ;  /* 0x0000006136367220 */ /* 0x080fe20000410000 */
        /* <DEDUP_REMOVED lines=19> */
[----:B------:R-:W-:Y:S01]  /*1ea90*/  IADD3 R5, R5, -0x1, RZ ;  /* 0xffffffff05057810 */ /* 0x000fe20007ffe0ff */
[----:B0-----:R-:W-:Y:S01]  /*1eaa0*/  IMAD.MOV.U32 R6, RZ, RZ, R90 ;  /* 0x000000ffff067224 */ /* 0x001fe200078e005a */
[----:B------:R-:W-:Y:S01]  /*1eab0*/  MOV R8, R198 ;  /* 0x000000c600087202 */ /* 0x000fe20000000f00 */
[----:B------:R-:W-:-:S02]  /*1eac0*/  IMAD.MOV.U32 R7, RZ, RZ, R14 ;  /* 0x000000ffff077224 */ /* 0x000fc400078e000e */
[----:B------:R-:W-:Y:S02]  /*1ead0*/  IMAD.MOV.U32 R9, RZ, RZ, R10 ;  /* 0x000000ffff097224 */ /* 0x000fe400078e000a */
[----:B------:R-:W-:Y:S01]  /*1eae0*/  IMAD.MOV.U32 R188, RZ, RZ, R107 ;  /* 0x000000ffffbc7224 */ /* 0x000fe200078e006b */
[----:B------:R-:W-:Y:S06]  /*1eaf0*/  @P1 BRA `(.L_x_631) ;  /* 0xffffffc000f41947 */ /* 0x000fec000383ffff */
[----:B------:R-:W-:-:S07]  /*1eb00*/  MOV R156, R10 ;  /* 0x0000000a009c7202 */ /* 0x000fce0000000f00 */
.L_x_620:
[----:B------:R-:W-:Y:S05]  /*1eb10*/  WARPSYNC.ALL ;  /* 0x0000000000007948 */ /* 0x000fea0003800000 */
[----:B------:R-:W-:Y:S06]  /*1eb20*/  BAR.ARV 0x8, 0x180 ;  /* 0x0206000000007b1d */ /* 0x000fec0000002000 */
[----:B------:R-:W-:Y:S05]  /*1eb30*/  @!P0 BRA `(.L_x_632) ;  /* 0x0000000000048947 */ /* 0x000fea0003800000 */
[----:B------:R-:W-:Y:S01]  /*1eb40*/  BPT.TRAP 0x1 ;  /* 0x000000040000795c */ /* 0x000fe20000300000 */
.L_x_632:
[----:B------:R-:W-:Y:S01]  /*1eb50*/  IMAD R13, R156, 0x8, R16 ;  /* 0x000000089c0d7824 */ /* 0x000fe200078e0210 */
[----:B------:R-:W-:-:S04]  /*1eb60*/  SHF.L.U32 R0, R198, 0x1f, RZ ;  /* 0x0000001fc6007819 */ /* 0x000fc800000006ff */
[----:B------:R0:W1:Y:S01]  /*1eb70*/  SYNCS.PHASECHK.TRANS64.TRYWAIT P1, [R13+URZ+0x29850], R0 ;  /* 0x029850000d0075a7 */ /* 0x000062000802017f */
[----:B------:R-:W-:Y:S05]  /*1eb80*/  @!P0 BRA `(.L_x_633) ;  /* 0x0000000000048947 */ /* 0x000fea0003800000 */
[----:B------:R-:W-:Y:S01]  /*1eb90*/  BPT.TRAP 0x1 ;  /* 0x000000040000795c */ /* 0x000fe20000300000 */
.L_x_633:
[----:B------:R-:W-:-:S05]  /*1eba0*/  VIADD R16, R16, 0x400 ;  /* 0x0000040010107836 */ /* 0x000fca0000000000 */
[----:B------:R-:W-:-:S04]  /*1ebb0*/  SHF.R.U32.HI R16, RZ, 0x4, R16 ;  /* 0x00000004ff107819 */ /* 0x000fc80000011610 */
[----:B------:R-:W-:-:S04]  /*1ebc0*/  LOP3.LUT R16, R16, 0x3fff, RZ, 0xc0, !PT ;  /* 0x00003fff10107812 */ /* 0x000fc800078ec0ff */
[----:B------:R-:W-:Y:S01]  /*1ebd0*/  LOP3.LUT R7, R16, 0x10000, RZ, 0xfc, !PT ;  /* 0x0001000010077812 */ /* 0x000fe200078efcff */
[----:B-1----:R-:W-:Y:S06]  /*1ebe0*/  @P1 BRA `(.L_x_634) ;  /* 0x0000000000081947 */ /* 0x002fec0003800000 */
[----:B------:R-:W1:Y:S02]  /*1ebf0*/  SYNCS.PHASECHK.TRANS64.TRYWAIT P1, [R13+URZ+0x29850], R0 ;  /* 0x029850000d0075a7 */ /* 0x000e64000802017f */
[----:B-1----:R-:W-:Y:S05]  /*1ec00*/  @!P1 BRA `(.L_x_635) ;  /* 0x000000a000509947 */ /* 0x002fea0003800000 */
.L_x_634:
[----:B------:R-:W-:Y:S01]  /*1ec10*/  IMAD R6, R156, 0x500, R7 ;  /* 0x000005009c067824 */ /* 0x000fe200078e0207 */
[----:B------:R-:W-:Y:S01]  /*1ec20*/  MOV R7, 0xc0000010 ;  /* 0xc000001000077802 */ /* 0x000fe20000000f00 */
[----:B------:R-:W-:Y:S05]  /*1ec30*/  WARPSYNC.ALL ;  /* 0x0000000000007948 */ /* 0x000fea0003800000 */
[C---:B------:R-:W-:Y:S01]  /*1ec40*/  R2UR UR6, R6.reuse ;  /* 0x00000000060672ca */ /* 0x040fe200000e0000 */
[----:B------:R-:W-:Y:S01]  /*1ec50*/  WARPGROUP.ARRIVE ;  /* 0x00000000000079c5 */ /* 0x000fe20000000000 */
[----:B------:R-:W-:Y:S01]  /*1ec60*/  R2UR UR7, R7 ;  /* 0x00000000070772ca */ /* 0x000fe200000e0000 */
[C---:B------:R-:W-:Y:S01]  /*1ec70*/  VIADD R8, R6.reuse, 0x100 ;  /* 0x0000010006087836 */ /* 0x040fe20000000000 */
[----:B------:R-:W-:Y:S01]  /*1ec80*/  ULDC.64 UR4, c[0x0][0x9a0] ;  /* 0x0002680000047ab9 */ /* 0x000fe20000000a00 */
[----:B------:R-:W-:Y:S01]  /*1ec90*/  IMAD.MOV.U32 R9, RZ, RZ, -0x3ffffff0 ;  /* 0xc0000010ff097424 */ /* 0x000fe200078e00ff */
[----:B------:R-:W-:Y:S01]  /*1eca0*/  ISETP.NE.U32.AND P1, PT, RZ, UR4, PT ;  /* 0x00000004ff007c0c */ /* 0x000fe2000bf25070 */
[----:B------:R-:W-:-:S02]  /*1ecb0*/  VIADD R20, R6, 0x200 ;  /* 0x0000020006147836 */ /* 0x000fc40000000000 */
[----:B------:R-:W-:Y:S01]  /*1ecc0*/  IMAD.MOV.U32 R21, RZ, RZ, -0x3ffffff0 ;  /* 0xc0000010ff157424 */ /* 0x000fe200078e00ff */
[----:B------:R-:W-:-:S05]  /*1ecd0*/  ISETP.NE.AND.EX P1, PT, RZ, UR5, PT, P1 ;  /* 0x00000005ff007c0c */ /* 0x000fca000bf25310 */
[----:B------:R-:W-:Y:S01]  /*1ece0*/  QGMMA.64x128x32.F32.E4M3.E4M3 R24, R176, gdesc[UR4], R24, gsb0 ;  /* 0x01e00004b0187df3 */ /* 0x000fe20008000818 */
[----:B------:R-:W-:Y:S02]  /*1ecf0*/  R2UR UR6, R8 ;  /* 0x00000000080672ca */ /* 0x000fe400000e0000 */
[----:B------:R-:W-:-:S05]  /*1ed00*/  R2UR UR7, R9 ;  /* 0x00000000090772ca */ /* 0x000fca00000e0000 */
[----:B------:R-:W0:Y:S01]  /*1ed10*/  @P1 LDC.64 R8, c[0x0][0x9c8] ;  /* 0x00027200ff081b82 */ /* 0x000e220000000a00 */
[----:B------:R-:W-:-:S07]  /*1ed20*/  @P1 SHF.R.S32.HI R7, RZ, 0x1f, R206 ;  /* 0x0000001fff071819 */ /* 0x000fce00000114ce */
[----:B------:R-:W2:Y:S01]  /*1ed30*/  @P1 LDC.64 R10, c[0x0][0x9d0] ;  /* 0x00027400ff0a1b82 */ /* 0x000ea20000000a00 */
[----:B01----:R-:W-:-:S04]  /*1ed40*/  @P1 IMAD R0, R216, R8, RZ ;  /* 0x00000008d8001224 */ /* 0x003fc800078e02ff */
[C---:B------:R-:W-:Y:S02]  /*1ed50*/  @P1 IMAD R5, R210.reuse, R9, R0 ;  /* 0x00000009d2051224 */ /* 0x040fe400078e0200 */
[----:B------:R-:W-:-:S04]  /*1ed60*/  @P1 IMAD.WIDE.U32 R8, R210, R8, RZ ;  /* 0x00000008d2081225 */ /* 0x000fc800078e00ff */
[----:B--2---:R-:W-:Y:S01]  /*1ed70*/  @P1 IMAD R0, R7, R10, RZ ;  /* 0x0000000a07001224 */ /* 0x004fe200078e02ff */
[----:B------:R-:W-:-:S03]  /*1ed80*/  @P1 IADD3 R9, R9, R5, RZ ;  /* 0x0000000509091210 */ /* 0x000fc60007ffe0ff */
[C---:B------:R-:W-:Y:S01]  /*1ed90*/  @P1 IMAD R5, R206.reuse, R11, R0 ;  /* 0x0000000bce051224 */ /* 0x040fe200078e0200 */
[----:B------:R-:W-:Y:S01]  /*1eda0*/  MOV R0, 0x3f800000 ;  /* 0x3f80000000007802 */ /* 0x000fe20000000f00 */
[----:B------:R-:W-:-:S04]  /*1edb0*/  @P1 IMAD.WIDE.U32 R8, R206, R10, R8 ;  /* 0x0000000ace081225 */ /* 0x000fc800078e0008 */
[----:B------:R-:W-:Y:S01]  /*1edc0*/  @P1 IMAD.IADD R5, R9, 0x1, R5 ;  /* 0x0000000109051824 */ /* 0x000fe200078e0205 */
[----:B------:R-:W-:-:S04]  /*1edd0*/  @P1 LEA R10, P2, R8, UR4, 0x2 ;  /* 0x00000004080a1c11 */ /* 0x000fc8000f8410ff */
[----:B------:R-:W-:-:S05]  /*1ede0*/  @P1 LEA.HI.X R11, R8, UR5, R5, 0x2, P2 ;  /* 0x00000005080b1c11 */ /* 0x000fca00090f1405 */
[----:B------:R0:W2:Y:S01]  /*1edf0*/  @P1 LDG.E R0, desc[UR54][R10.64] ;  /* 0x000000360a001981 */ /* 0x0000a2000c1e1900 */
[----:B------:R-:W-:Y:S02]  /*1ee00*/  WARPGROUP.DEPBAR.LE gsb0, 0x0 ;  /* 0x00008000000079c5 */ /* 0x000fe40000010000 */
[----:B------:R-:W-:-:S06]  /*1ee10*/  WARPGROUP.ARRIVE ;  /* 0x00000000000079c5 */ /* 0x000fcc0000000000 */
[----:B------:R-:W-:Y:S01]  /*1ee20*/  QGMMA.64x128x32.F32.E4M3.E4M3 R24, R180, gdesc[UR4], R24, gsb0 ;  /* 0x01e00004b4187df3 */ /* 0x000fe20008000818 */
[----:B------:R-:W-:Y:S02]  /*1ee30*/  R2UR UR6, R20 ;  /* 0x00000000140672ca */ /* 0x000fe400000e0000 */
[----:B------:R-:W-:Y:S01]  /*1ee40*/  R2UR UR7, R21 ;  /* 0x00000000150772ca */ /* 0x000fe200000e0000 */
[----:B------:R-:W-:Y:S01]  /*1ee50*/  VIADD R8, R6, 0x300 ;  /* 0x0000030006087836 */ /* 0x000fe20000000000 */
[----:B------:R-:W-:Y:S01]  /*1ee60*/  MOV R9, 0xc0000010 ;  /* 0xc000001000097802 */ /* 0x000fe20000000f00 */
[----:B------:R-:W-:Y:S02]  /*1ee70*/  WARPGROUP.DEPBAR.LE gsb0, 0x0 ;  /* 0x00008000000079c5 */ /* 0x000fe40000010000 */
[----:B------:R-:W-:-:S08]  /*1ee80*/  WARPGROUP.ARRIVE ;  /* 0x00000000000079c5 */ /* 0x000fd00000000000 */
[----:B------:R-:W-:Y:S01]  /*1ee90*/  QGMMA.64x128x32.F32.E4M3.E4M3 R24, R184, gdesc[UR4], R24, gsb0 ;  /* 0x01e00004b8187df3 */ /* 0x000fe20008000818 */
[----:B------:R-:W-:Y:S02]  /*1eea0*/  R2UR UR6, R8 ;  /* 0x00000000080672ca */ /* 0x000fe400000e0000 */
[----:B------:R-:W-:Y:S01]  /*1eeb0*/  R2UR UR7, R9 ;  /* 0x00000000090772ca */ /* 0x000fe200000e0000 */
[----:B------:R-:W-:Y:S02]  /*1eec0*/  VIADD R6, R6, 0x400 ;  /* 0x0000040006067836 */ /* 0x000fe40000000000 */
[----:B------:R-:W-:Y:S01]  /*1eed0*/  IMAD.MOV.U32 R7, RZ, RZ, -0x3ffffff0 ;  /* 0xc0000010ff077424 */ /* 0x000fe200078e00ff */
[----:B------:R-:W1:Y:S01]  /*1eee0*/  SHFL.BFLY PT, R2, R3, 0x2, 0x1f ;  /* 0x0c401f0003027f89 */ /* 0x000e6200000e0000 */
[----:B------:R-:W-:Y:S02]  /*1eef0*/  WARPGROUP.DEPBAR.LE gsb0, 0x0 ;  /* 0x00008000000079c5 */ /* 0x000fe40000010000 */
[----:B------:R-:W-:-:S06]  /*1ef00*/  WARPGROUP.ARRIVE ;  /* 0x00000000000079c5 */ /* 0x000fcc0000000000 */
[----:B------:R-:W-:Y:S01]  /*1ef10*/  QGMMA.64x128x32.F32.E4M3.E4M3 R24, R188, gdesc[UR4], R24, gsb0 ;  /* 0x01e00004bc187df3 */ /* 0x000fe20008000818 */
[----:B------:R-:W-:Y:S02]  /*1ef20*/  R2UR UR6, R6 ;  /* 0x00000000060672ca */ /* 0x000fe400000e0000 */
[----:B------:R-:W-:Y:S02]  /*1ef30*/  R2UR UR7, R7 ;  /* 0x00000000070772ca */ /* 0x000fe400000e0000 */
[----:B------:R-:W3:Y:S01]  /*1ef40*/  SHFL.BFLY PT, R7, R4, 0x2, 0x1f ;  /* 0x0c401f0004077f89 */ /* 0x000ee200000e0000 */
[----:B-1----:R-:W-:-:S05]  /*1ef50*/  FADD.FTZ R2, R2, R3 ;  /* 0x0000000302027221 */ /* 0x002fca0000010000 */
[----:B------:R-:W1:Y:S01]  /*1ef60*/  SHFL.BFLY PT, R5, R2, 0x1, 0x1f ;  /* 0x0c201f0002057f89 */ /* 0x000e6200000e0000 */
[----:B---3--:R-:W-:-:S05]  /*1ef70*/  FADD.FTZ R7, R7, R4 ;  /* 0x0000000407077221 */ /* 0x008fca0000010000 */
[----:B------:R-:W3:Y:S01]  /*1ef80*/  SHFL.BFLY PT, R6, R7, 0x1, 0x1f ;  /* 0x0c201f0007067f89 */ /* 0x000ee200000e0000 */
[----:B-1----:R-:W-:-:S05]  /*1ef90*/  FADD.FTZ R8, R2, R5 ;  /* 0x0000000502087221 */ /* 0x002fca0000010000 */
[C---:B------:R-:W-:Y:S01]  /*1efa0*/  FSETP.NE.FTZ.AND P1, PT, R8.reuse, RZ, PT ;  /* 0x000000ff0800720b */ /* 0x040fe20003f35000 */
[----:B0-----:R-:W-:Y:S01]  /*1efb0*/  FMUL.FTZ R10, R8, 0.00390625 ;  /* 0x3b800000080a7820 */ /* 0x001fe20000410000 */
[----:B------:R-:W-:-:S04]  /*1efc0*/  MOV R3, RZ ;  /* 0x000000ff00037202 */ /* 0x000fc80000000f00 */
[----:B------:R-:W-:Y:S01]  /*1efd0*/  FSETP.NE.FTZ.AND P2, PT, R10, RZ, PT ;  /* 0x000000ff0a00720b */ /* 0x000fe20003f55000 */
[----:B---3--:R-:W-:-:S04]  /*1efe0*/  FADD.FTZ R6, R7, R6 ;  /* 0x0000000607067221 */ /* 0x008fc80000010000 */
        /* <DEDUP_REMOVED lines=10> */
[----:B------:R-:W3:Y:S01]  /*1f090*/  @P1 MUFU.RCP R7, R6 ;  /* 0x0000000600071308 */ /* 0x000ee20000001000 */
[C---:B------:R-:W-:Y:S01]  /*1f0a0*/  @P2 FMUL.FTZ R5, R15.reuse, 0.69314718246459960938 ;  /* 0x3f3172180f052820 */ /* 0x040fe20000410000 */
[----:B0-----:R-:W-:Y:S01]  /*1f0b0*/  @P2 FMUL.FTZ R2, R2, 0.69314718246459960938 ;  /* 0x3f31721802022820 */ /* 0x001fe20000410000 */
[----:B------:R-:W-:Y:S01]  /*1f0c0*/  @P3 FMUL.FTZ R12, R15, 0.69314718246459960938 ;  /* 0x3f3172180f0c3820 */ /* 0x000fe20000410000 */
[----:B------:R-:W-:Y:S01]  /*1f0d0*/  IMAD.MOV.U32 R88, RZ, RZ, -0x800000 ;  /* 0xff800000ff587424 */ /* 0x000fe200078e00ff */
[----:B------:R-:W-:Y:S01]  /*1f0e0*/  MOV R89, 0xff800000 ;  /* 0xff80000000597802 */ /* 0x000fe20000000f00 */
[----:B------:R-:W-:Y:S01]  /*1f0f0*/  @P2 FFMA.FTZ R88, R5, R14, R2 ;  /* 0x0000000e05582223 */ /* 0x000fe20000010002 */
[----:B-1----:R-:W-:Y:S01]  /*1f100*/  @P3 FMUL.FTZ R9, R4, 0.69314718246459960938 ;  /* 0x3f31721804093820 */ /* 0x002fe20000410000 */
[----:B--2---:R-:W-:-:S03]  /*1f110*/  FMUL.FTZ R3, R3, R0 ;  /* 0x0000000003037220 */ /* 0x004fc60000410000 */
[----:B------:R-:W-:Y:S01]  /*1f120*/  @P3 FFMA.FTZ R89, R12, R90, R9 ;  /* 0x0000005a0c593223 */ /* 0x000fe20000010009 */
[----:B---3--:R-:W-:Y:S01]  /*1f130*/  FMUL.FTZ R2, R7, R0 ;  /* 0x0000000007027220 */ /* 0x008fe20000410000 */
[----:B------:R-:W-:Y:S02]  /*1f140*/  WARPGROUP.DEPBAR.LE gsb0, 0x0 ;  /* 0x00008000000079c5 */ /* 0x000fe40000010000 */
[----:B------:R-:W-:Y:S05]  /*1f150*/  @!P0 BRA `(.L_x_636) ;  /* 0x0000000000048947 */ /* 0x000fea0003800000 */
[----:B------:R-:W-:Y:S01]  /*1f160*/  BPT.TRAP 0x1 ;  /* 0x000000040000795c */ /* 0x000fe20000300000 */
.L_x_636:
[----:B------:R-:W-:Y:S01]  /*1f170*/  VIADD R0, R13, 0x29860 ;  /* 0x000298600d007836 */ /* 0x000fe20000000000 */
[----:B------:R-:W-:Y:S01]  /*1f180*/  IADD3 R156, R156, 0x1, RZ ;  /* 0x000000019c9c7810 */ /* 0x000fe20007ffe0ff */
[----:B------:R-:W-:Y:S02]  /*1f190*/  IMAD.U32 R5, RZ, RZ, UR37 ;  /* 0x00000025ff057e24 */ /* 0x000fe4000f8e00ff */
[-C--:B------:R-:W-:Y:S01]  /*1f1a0*/  FMUL.FTZ R103, R24, R3.reuse ;  /* 0x0000000318677220 */ /* 0x080fe20000410000 */
[-C--:B------:R-:W-:Y:S01]  /*1f1b0*/  FMUL.FTZ R100, R28, R3.reuse ;  /* 0x000000031c647220 */ /* 0x080fe20000410000 */
[----:B------:R-:W-:Y:S01]  /*1f1c0*/  ISETP.NE.AND P0, PT, R156, 0x2, PT ;  /* 0x000000029c00780c */ /* 0x000fe20003f05270 */
[-C--:B------:R-:W-:Y:S01]  /*1f1d0*/  FMUL.FTZ R98, R29, R3.reuse ;  /* 0x000000031d627220 */ /* 0x080fe20000410000 */
[----:B------:R-:W-:Y:S01]  /*1f1e0*/  PRMT R0, R5, 0x654, R0 ;  /* 0x0000065405007816 */ /* 0x000fe20000000000 */
[-C--:B------:R-:W-:Y:S01]  /*1f1f0*/  FMUL.FTZ R99, R32, R3.reuse ;  /* 0x0000000320637220 */ /* 0x080fe20000410000 */
        /* <DEDUP_REMOVED lines=29> */
[----:B------:R-:W-:Y:S01]  /*1f3d0*/  SEL R3, RZ, 0x1, P0 ;  /* 0x00000001ff037807 */ /* 0x000fe20000000000 */
        /* <DEDUP_REMOVED lines=32> */
[----:B------:R-:W-:Y:S01]  /*1f5e0*/  FMUL.FTZ R87, R87, R2 ;  /* 0x0000000257577220 */ /* 0x000fe20000410000 */
[----:B------:R-:W-:Y:S01]  /*1f5f0*/  LOP3.LUT R198, R198, R3, RZ, 0x3c, !PT ;  /* 0x00000003c6c67212 */ /* 0x000fe200078e3cff */
[----:B------:R-:W-:Y:S01]  /*1f600*/  UIADD3 UR43, UR43, 0x1, URZ ;  /* 0x000000012b2b7890 */ /* 0x000fe2000fffe03f */
[----:B0-----:R-:W-:-:S11]  /*1f610*/  SEL R156, R156, RZ, P0 ;  /* 0x000000ff9c9c7207 */ /* 0x001fd60000000000 */
.L_x_580:
[----:B------:R-:W-:Y:S05]  /*1f620*/  WARPSYNC.ALL ;  /* 0x0000000000007948 */ /* 0x000fea0003800000 */
[----:B------:R-:W0:Y:S08]  /*1f630*/  S2UR UR37, SR_CgaCtaId ;  /* 0x00000000002579c3 */ /* 0x000e300000008800 */
[----:B------:R-:W-:Y:S06]  /*1f640*/  BAR.SYNC.DEFER_BLOCKING 0x5, 0x180 ;  /* 0x0146000000007b1d */ /* 0x000fec0000010000 */
[----:B------:R-:W-:Y:S01]  /*1f650*/  UMOV UR4, 0x400 ;  /* 0x0000040000047882 */ /* 0x000fe20000000000 */
[----:B------:R-:W-:Y:S01]  /*1f660*/  BSSY B0, `(.L_x_637) ;  /* 0x0000275000007945 */ /* 0x000fe20003800000 */
[----:B0-----:R-:W-:-:S06]  /*1f670*/  ULEA UR4, UR37, UR4, 0x18 ;  /* 0x0000000425047291 */ /* 0x001fcc000f8ec03f */
[----:B------:R-:W-:-:S05]  /*1f680*/  IMAD.U32 R16, RZ, RZ, UR4 ;  /* 0x00000004ff107e24 */ /* 0x000fca000f8e00ff */
[----:B------:R0:W1:Y:S01]  /*1f690*/  LDS.128 R204, [R16+0x298d0] ;  /* 0x0298d00010cc7984 */ /* 0x0000620000000c00 */
[----:B------:R-:W-:Y:S06]  /*1f6a0*/  BAR.ARV 0x4, 0x180 ;  /* 0x0106000000007b1d */ /* 0x000fec0000002000 */
[----:B------:R-:W-:Y:S05]  /*1f6b0*/  @P1 BRA `(.L_x_638) ;  /* 0x0000001800c41947 */ /* 0x000fea0003800000 */
[----:B------:R-:W2:Y:S01]  /*1f6c0*/  S2R R54, SR_TID.X ;  /* 0x0000000000367919 */ /* 0x000ea20000002100 */
[----:B------:R-:W-:Y:S01]  /*1f6d0*/  ULDC.64 UR4, c[0x4][0x40] ;  /* 0x0100100000047ab9 */ /* 0x000fe20000000a00 */
[----:B------:R-:W3:Y:S01]  /*1f6e0*/  LDL R50, [R1+0x8] ;  /* 0x0000080001327983 */ /* 0x000ee20000100800 */
[----:B--2---:R-:W-:-:S05]  /*1f6f0*/  IMAD.SHL.U32 R0, R54, 0x4, RZ ;  /* 0x0000000436007824 */ /* 0x004fca00078e00ff */
[----:B------:R-:W-:-:S04]  /*1f700*/  LOP3.LUT R0, R0, 0xc, RZ, 0xc0, !PT ;  /* 0x0000000c00007812 */ /* 0x000fc800078ec0ff */
[----:B------:R-:W-:-:S04]  /*1f710*/  IADD3 R2, P0, R0, UR4, RZ ;  /* 0x0000000400027c10 */ /* 0x000fc8000ff1e0ff */
[----:B------:R-:W-:-:S05]  /*1f720*/  IADD3.X R3, RZ, UR5, RZ, P0, !PT ;  /* 0x00000005ff037c10 */ /* 0x000fca00087fe4ff */
[----:B------:R2:W4:Y:S01]  /*1f730*/  LDG.E.CONSTANT R0, desc[UR54][R2.64] ;  /* 0x0000003602007981 */ /* 0x000522000c1e9900 */
[----:B------:R-:W-:Y:S01]  /*1f740*/  F2FP.BF16.F32.PACK_AB R68, R61, R68 ;  /* 0x000000443d44723e */ /* 0x000fe200000010ff */
[----:B------:R-:W-:Y:S01]  /*1f750*/  UMOV UR4, 0xffffffff ;  /* 0xffffffff00047882 */ /* 0x000fe20000000000 */
[----:B------:R-:W-:Y:S01]  /*1f760*/  F2FP.BF16.F32.PACK_AB R59, R47, R52 ;  /* 0x000000342f3b723e */ /* 0x000fe200000010ff */
[----:B------:R-:W0:Y:S01]  /*1f770*/  S2R R51, SR_SWINHI ;  /* 0x0000000000337919 */ /* 0x000e220000002f00 */
[----:B------:R-:W-:Y:S02]  /*1f780*/  F2FP.BF16.F32.PACK_AB R61, R43, R46 ;  /* 0x0000002e2b3d723e */ /* 0x000fe400000010ff */
[----:B------:R-:W-:Y:S02]  /*1f790*/  F2FP.BF16.F32.PACK_AB R43, R4, R5 ;  /* 0x00000005042b723e */ /* 0x000fe400000010ff */
[----:B------:R-:W-:Y:S02]  /*1f7a0*/  F2FP.BF16.F32.PACK_AB R67, R31, R34 ;  /* 0x000000221f43723e */ /* 0x000fe400000010ff */
[----:B------:R-:W-:-:S02]  /*1f7b0*/  F2FP.BF16.F32.PACK_AB R34, R11, R12 ;  /* 0x0000000c0b22723e */ /* 0x000fc400000010ff */
[----:B------:R-:W-:Y:S02]  /*1f7c0*/  F2FP.BF16.F32.PACK_AB R73, R15, R20 ;  /* 0x000000140f49723e */ /* 0x000fe400000010ff */
[----:B------:R-:W-:Y:S02]  /*1f7d0*/  F2FP.BF16.F32.PACK_AB R38, R35, R38 ;  /* 0x000000262326723e */ /* 0x000fe400000010ff */
        /* <DEDUP_REMOVED lines=10> */
[----:B------:R-:W-:Y:S02]  /*1f880*/  MOV R46, R16 ;  /* 0x00000010002e7202 */ /* 0x000fe40000000f00 */
[----:B0-----:R-:W-:Y:S02]  /*1f890*/  MOV R47, R51 ;  /* 0x00000033002f7202 */ /* 0x001fe40000000f00 */
[----:B------:R-:W-:Y:S02]  /*1f8a0*/  F2FP.BF16.F32.PACK_AB R69, R25, R26 ;  /* 0x0000001a1945723e */ /* 0x000fe400000010ff */
[----:B--2---:R-:W-:Y:S02]  /*1f8b0*/  LOP3.LUT P0, R2, R54, 0x3, RZ, 0xc0, !PT ;  /* 0x0000000336027812 */ /* 0x004fe4000780c0ff */
[----:B------:R-:W-:Y:S02]  /*1f8c0*/  F2FP.BF16.F32.PACK_AB R100, R100, R103 ;  /* 0x000000676464723e */ /* 0x000fe400000010ff */
[----:B------:R-:W-:-:S02]  /*1f8d0*/  F2FP.BF16.F32.PACK_AB R101, R98, R101 ;  /* 0x000000656265723e */ /* 0x000fc400000010ff */
[----:B------:R-:W-:Y:S02]  /*1f8e0*/  ISETP.EQ.OR P0, PT, R2, 0x3, !P0 ;  /* 0x000000030200780c */ /* 0x000fe40004702670 */
        /* <DEDUP_REMOVED lines=11> */
[----:B------:R-:W-:Y:S02]  /*1f9a0*/  SEL R13, R100, R101, P0 ;  /* 0x00000065640d7207 */ /* 0x000fe40000000000 */
[----:B------:R-:W-:Y:S01]  /*1f9b0*/  SEL R3, R101, R100, P0 ;  /* 0x0000006465037207 */ /* 0x000fe20000000000 */
[----:B---3--:R-:W-:-:S03]  /*1f9c0*/  IMAD.WIDE R4, R50, 0x2, R46 ;  /* 0x0000000232047825 */ /* 0x008fc600078e022e */
[C---:B------:R-:W-:Y:S02]  /*1f9d0*/  IADD3 R11, P1, R4.reuse, 0x4040, RZ ;  /* 0x00004040040b7810 */ /* 0x040fe40007f3e0ff */
[C---:B------:R-:W-:Y:S02]  /*1f9e0*/  IADD3 R15, P5, R4.reuse, 0x4060, RZ ;  /* 0x00004060040f7810 */ /* 0x040fe40007fbe0ff */
[----:B------:R-:W-:Y:S02]  /*1f9f0*/  LOP3.LUT R10, R11, 0x380, RZ, 0xc0, !PT ;  /* 0x000003800b0a7812 */ /* 0x000fe400078ec0ff */
[----:B------:R-:W-:Y:S02]  /*1fa00*/  LOP3.LUT R14, R15, 0x380, RZ, 0xc0, !PT ;  /* 0x000003800f0e7812 */ /* 0x000fe400078ec0ff */
[----:B------:R-:W-:Y:S02]  /*1fa10*/  IADD3 R7, P3, R4, 0x4000, RZ ;  /* 0x0000400004077810 */ /* 0x000fe40007f7e0ff */
[----:B------:R-:W-:-:S02]  /*1fa20*/  SHF.R.U64 R10, R10, 0x3, RZ ;  /* 0x000000030a0a7819 */ /* 0x000fc400000012ff */
[----:B------:R-:W-:Y:S02]  /*1fa30*/  SHF.R.U64 R14, R14, 0x3, RZ ;  /* 0x000000030e0e7819 */ /* 0x000fe400000012ff */
[----:B------:R-:W-:Y:S02]  /*1fa40*/  LOP3.LUT R6, R7, 0x380, RZ, 0xc0, !PT ;  /* 0x0000038007067812 */ /* 0x000fe400078ec0ff */
[----:B------:R-:W-:Y:S01]  /*1fa50*/  LOP3.LUT R10, R10, R11, RZ, 0x3c, !PT ;  /* 0x0000000b0a0a7212 */ /* 0x000fe200078e3cff */
[--C-:B------:R-:W-:Y:S01]  /*1fa60*/  IMAD.X R11, RZ, RZ, R5.reuse, P1 ;  /* 0x000000ffff0b7224 */ /* 0x100fe200008e0605 */
[----:B------:R-:W-:Y:S01]  /*1fa70*/  LOP3.LUT R14, R14, R15, RZ, 0x3c, !PT ;  /* 0x0000000f0e0e7212 */ /* 0x000fe200078e3cff */
[----:B------:R-:W-:Y:S01]  /*1fa80*/  IMAD.X R15, RZ, RZ, R5, P5 ;  /* 0x000000ffff0f7224 */ /* 0x000fe200028e0605 */
[----:B------:R-:W-:Y:S02]  /*1fa90*/  SHF.R.U64 R6, R6, 0x3, RZ ;  /* 0x0000000306067819 */ /* 0x000fe400000012ff */
[----:B------:R-:W-:-:S02]  /*1faa0*/  IADD3 R21, P4, R4, 0x60, RZ ;  /* 0x0000006004157810 */ /* 0x000fc40007f9e0ff */
[C---:B------:R-:W-:Y:S02]  /*1fab0*/  IADD3 R27, P1, R4.reuse, 0x20, RZ ;  /* 0x00000020041b7810 */ /* 0x040fe40007f3e0ff */
[C---:B------:R-:W-:Y:S02]  /*1fac0*/  IADD3 R9, P2, R4.reuse, 0x4020, RZ ;  /* 0x0000402004097810 */ /* 0x040fe40007f5e0ff */
[----:B------:R-:W-:Y:S02]  /*1fad0*/  IADD3 R25, P5, R4, 0x40, RZ ;  /* 0x0000004004197810 */ /* 0x000fe40007fbe0ff */
[----:B------:R-:W-:Y:S02]  /*1fae0*/  LOP3.LUT R6, R6, R7, RZ, 0x3c, !PT ;  /* 0x0000000706067212 */ /* 0x000fe400078e3cff */
[----:B------:R-:W-:Y:S02]  /*1faf0*/  LOP3.LUT R20, R21, 0x380, RZ, 0xc0, !PT ;  /* 0x0000038015147812 */ /* 0x000fe400078ec0ff */
[----:B------:R-:W-:-:S02]  /*1fb00*/  LOP3.LUT R26, R27, 0x380, RZ, 0xc0, !PT ;  /* 0x000003801b1a7812 */ /* 0x000fc400078ec0ff */
[----:B------:R-:W-:Y:S02]  /*1fb10*/  LOP3.LUT R7, R4, 0x380, RZ, 0xc0, !PT ;  /* 0x0000038004077812 */ /* 0x000fe400078ec0ff */
[----:B------:R-:W-:Y:S02]  /*1fb20*/  LOP3.LUT R8, R9, 0x380, RZ, 0xc0, !PT ;  /* 0x0000038009087812 */ /* 0x000fe400078ec0ff */
[----:B------:R-:W-:Y:S02]  /*1fb30*/  LOP3.LUT R24, R25, 0x380, RZ, 0xc0, !PT ;  /* 0x0000038019187812 */ /* 0x000fe400078ec0ff */
[----:B------:R-:W-:Y:S02]  /*1fb40*/  SHF.R.U64 R20, R20, 0x3, RZ ;  /* 0x0000000314147819 */ /* 0x000fe400000012ff */
[----:B------:R-:W-:Y:S02]  /*1fb50*/  SHF.R.U64 R26, R26, 0x3, RZ ;  /* 0x000000031a1a7819 */ /* 0x000fe400000012ff */
[----:B------:R-:W-:-:S02]  /*1fb60*/  SHF.R.U64 R7, R7, 0x3, RZ ;  /* 0x0000000307077819 */ /* 0x000fc400000012ff */
[----:B------:R-:W-:Y:S02]  /*1fb70*/  SHF.R.U64 R8, R8, 0x3, RZ ;  /* 0x0000000308087819 */ /* 0x000fe400000012ff */
[----:B------:R-:W-:Y:S02]  /*1fb80*/  SHF.R.U64 R24, R24, 0x3, RZ ;  /* 0x0000000318187819 */ /* 0x000fe400000012ff */
[----:B------:R-:W-:Y:S01]  /*1fb90*/  LOP3.LUT R20, R20, R21, RZ, 0x3c, !PT ;  /* 0x0000001514147212 */ /* 0x000fe200078e3cff */
[--C-:B------:R-:W-:Y:S01]  /*1fba0*/  IMAD.X R21, RZ, RZ, R5.reuse, P4 ;  /* 0x000000ffff157224 */ /* 0x100fe200020e0605 */
[----:B------:R-:W-:Y:S01]  /*1fbb0*/  LOP3.LUT R26, R26, R27, RZ, 0x3c, !PT ;  /* 0x0000001b1a1a7212 */ /* 0x000fe200078e3cff */
[--C-:B------:R-:W-:Y:S01]  /*1fbc0*/  IMAD.X R27, RZ, RZ, R5.reuse, P1 ;  /* 0x000000ffff1b7224 */ /* 0x100fe200008e0605 */
[----:B------:R-:W-:Y:S01]  /*1fbd0*/  LOP3.LUT R4, R7, R4, RZ, 0x3c, !PT ;  /* 0x0000000407047212 */ /* 0x000fe200078e3cff */
[----:B------:R-:W-:Y:S01]  /*1fbe0*/  IMAD.X R7, RZ, RZ, R5, P3 ;  /* 0x000000ffff077224 */ /* 0x000fe200018e0605 */
[----:B------:R-:W-:-:S02]  /*1fbf0*/  LOP3.LUT R8, R8, R9, RZ, 0x3c, !PT ;  /* 0x0000000908087212 */ /* 0x000fc400078e3cff */
[----:B------:R-:W-:Y:S02]  /*1fc00*/  LOP3.LUT R24, R24, R25, RZ, 0x3c, !PT ;  /* 0x0000001918187212 */ /* 0x000fe400078e3cff */
[-C--:B------:R-:W-:Y:S02]  /*1fc10*/  IADD3.X R9, RZ, R5.reuse, RZ, P2, !PT ;  /* 0x00000005ff097210 */ /* 0x080fe400017fe4ff */
[-C--:B------:R-:W-:Y:S02]  /*1fc20*/  IADD3.X R25, RZ, R5.reuse, RZ, P5, !PT ;  /* 0x00000005ff197210 */ /* 0x080fe40002ffe4ff */
[----:B------:R-:W-:Y:S02]  /*1fc30*/  MOV R78, R4 ;  /* 0x00000004004e7202 */ /* 0x000fe40000000f00 */
[----:B------:R-:W-:Y:S02]  /*1fc40*/  MOV R62, R14 ;  /* 0x0000000e003e7202 */ /* 0x000fe40000000f00 */
[----:B------:R-:W-:-:S02]  /*1fc50*/  MOV R64, R10 ;  /* 0x0000000a00407202 */ /* 0x000fc40000000f00 */
[----:B------:R-:W-:Y:S02]  /*1fc60*/  MOV R66, R8 ;  /* 0x0000000800427202 */ /* 0x000fe40000000f00 */
[----:B------:R-:W-:Y:S02]  /*1fc70*/  MOV R70, R6 ;  /* 0x0000000600467202 */ /* 0x000fe40000000f00 */
[----:B------:R-:W-:Y:S02]  /*1fc80*/  MOV R72, R20 ;  /* 0x0000001400487202 */ /* 0x000fe40000000f00 */
[----:B------:R-:W-:Y:S02]  /*1fc90*/  MOV R74, R24 ;  /* 0x00000018004a7202 */ /* 0x000fe40000000f00 */
[----:B------:R-:W-:Y:S02]  /*1fca0*/  MOV R76, R26 ;  /* 0x0000001a004c7202 */ /* 0x000fe40000000f00 */
[----:B----4-:R-:W-:Y:S01]  /*1fcb0*/  LOP3.LUT R2, R0, 0x2, RZ, 0x3c, !PT ;  /* 0x0000000200027812 */ /* 0x010fe200078e3cff */
[----:B------:R-:W-:Y:S06]  /*1fcc0*/  BRA.DIV UR4, `(.L_x_639) ;  /* 0x0000009204347947 */ /* 0x000fec000b800000 */
[----:B------:R-:W-:Y:S01]  /*1fcd0*/  SEL R29, R40, R37, P0 ;  /* 0x00000025281d7207 */ /* 0x000fe20000000000 */
[----:B------:R-:W-:Y:S01]  /*1fce0*/  SHFL.IDX PT, R6, R13, R0, 0x1c1f ;  /* 0x001c1f000d067589 */ /* 0x000fe200000e0000 */
[----:B------:R-:W-:Y:S02]  /*1fcf0*/  SEL R31, R37, R40, P0 ;  /* 0x00000028251f7207 */ /* 0x000fe40000000000 */
[----:B------:R-:W-:Y:S01]  /*1fd00*/  SEL R25, R48, R45, P0 ;  /* 0x0000002d30197207 */ /* 0x000fe20000000000 */
[----:B------:R-:W-:Y:S01]  /*1fd10*/  SHFL.IDX PT, R3, R3, R2, 0x1c1f ;  /* 0x001c1f0203037589 */ /* 0x000fe200000e0000 */
[----:B------:R-:W-:Y:S02]  /*1fd20*/  SEL R27, R45, R48, P0 ;  /* 0x000000302d1b7207 */ /* 0x000fe40000000000 */
[----:B------:R-:W-:Y:S01]  /*1fd30*/  SEL R33, R32, R35, P0 ;  /* 0x0000002320217207 */ /* 0x000fe20000000000 */
[----:B------:R-:W-:Y:S01]  /*1fd40*/  SHFL.IDX PT, R26, R25, R0, 0x1c1f ;  /* 0x001c1f00191a7589 */ /* 0x000fe200000e0000 */
[----:B------:R-:W-:-:S02]  /*1fd50*/  SEL R37, R39, R28, P0 ;  /* 0x0000001c27257207 */ /* 0x000fc40000000000 */
        /* <DEDUP_REMOVED lines=16> */
[----:B------:R-:W0:Y:S01]  /*1fe60*/  SHFL.IDX PT, R10, R5, R0, 0x1c1f ;  /* 0x001c1f00050a7589 */ /* 0x000e2200000e0000 */
        /* <DEDUP_REMOVED lines=8> */
[----:B------:R-:W2:Y:S01]  /*1fef0*/  SHFL.IDX PT, R38, R37, R0, 0x1c1f ;  /* 0x001c1f0025267589 */ /* 0x000ea200000e0000 */
[----:B------:R-:W-:-:S02]  /*1ff00*/  SEL R67, R30, R69, P0 ;  /* 0x000000451e437207 */ /* 0x000fc40000000000 */
[----:B------:R-:W-:Y:S01]  /*1ff10*/  SEL R71, R73, R34, P0 ;  /* 0x0000002249477207 */ /* 0x000fe20000000000 */
[----:B------:R-:W3:Y:S01]  /*1ff20*/  SHFL.IDX PT, R20, R21, R2, 0x1c1f ;  /* 0x001c1f0215147589 */ /* 0x000ee200000e0000 */
[----:B------:R-:W-:Y:S02]  /*1ff30*/  SEL R61, R42, R61, P0 ;  /* 0x0000003d2a3d7207 */ /* 0x000fe40000000000 */
[----:B------:R-:W-:Y:S01]  /*1ff40*/  SEL R69, R69, R30, P0 ;  /* 0x0000001e45457207 */ /* 0x000fe20000000000 */
[----:B------:R-:W4:Y:S01]  /*1ff50*/  SHFL.IDX PT, R42, R41, R0, 0x1c1f ;  /* 0x001c1f00292a7589 */ /* 0x000f2200000e0000 */
[----:B------:R-:W-:Y:S02]  /*1ff60*/  SEL R73, R34, R73, P0 ;  /* 0x0000004922497207 */ /* 0x000fe40000000000 */
[----:B------:R-:W-:Y:S01]  /*1ff70*/  SEL R75, R77, R44, P0 ;  /* 0x0000002c4d4b7207 */ /* 0x000fe20000000000 */
[----:B------:R-:W1:Y:S01]  /*1ff80*/  SHFL.IDX PT, R30, R29, R0, 0x1c1f ;  /* 0x001c1f001d1e7589 */ /* 0x000e6200000e0000 */
[----:B------:R-:W-:-:S02]  /*1ff90*/  SEL R77, R44, R77, P0 ;  /* 0x0000004d2c4d7207 */ /* 0x000fc40000000000 */
[----:B0-----:R-:W-:Y:S01]  /*1ffa0*/  SEL R8, R10, R7, P0 ;  /* 0x000000070a087207 */ /* 0x001fe20000000000 */
[----:B------:R-:W0:Y:S01]  /*1ffb0*/  SHFL.IDX PT, R34, R33, R0, 0x1c1f ;  /* 0x001c1f0021227589 */ /* 0x000e2200000e0000 */
[----:B------:R-:W-:Y:S02]  /*1ffc0*/  SEL R24, R26, R27, P0 ;  /* 0x0000001b1a187207 */ /* 0x000fe40000000000 */
[----:B------:R-:W-:Y:S01]  /*1ffd0*/  SEL R4, R6, R3, P0 ;  /* 0x0000000306047207 */ /* 0x000fe20000000000 */
[----:B------:R-:W-:Y:S01]  /*1ffe0*/  SHFL.IDX PT, R45, R45, R0, 0x1c1f ;  /* 0x001c1f002d2d7589 */ /* 0x000fe200000e0000 */
[----:B------:R-:W-:Y:S02]  /*1fff0*/  SEL R10, R7, R10, P0 ;  /* 0x0000000a070a7207 */ /* 0x000fe40000000000 */
[----:B------:R-:W-:Y:S01]  /*20000*/  SEL R26, R27, R26, P0 ;  /* 0x0000001a1b1a7207 */ /* 0x000fe20000000000 */
[----:B------:R-:W-:Y:S01]  /*20010*/  SHFL.IDX PT, R51, R51, R0, 0x1c1f ;  /* 0x001c1f0033337589 */ /* 0x000fe200000e0000 */
[----:B--2---:R-:W-:-:S02]  /*20020*/  SEL R36, R38, R39, P0 ;  /* 0x0000002726247207 */ /* 0x004fc40000000000 */
[----:B------:R-:W-:Y:S01]  /*20030*/  SEL R38, R39, R38, P0 ;  /* 0x0000002627267207 */ /* 0x000fe20000000000 */
[----:B------:R-:W-:Y:S01]  /*20040*/  SHFL.IDX PT, R55, R55, R0, 0x1c1f ;  /* 0x001c1f0037377589 */ /* 0x000fe200000e0000 */
[----:B---3--:R-:W-:Y:S02]  /*20050*/  SEL R12, R9, R20, P0 ;  /* 0x00000014090c7207 */ /* 0x008fe40000000000 */
[----:B------:R-:W-:Y:S01]  /*20060*/  SEL R14, R20, R9, P0 ;  /* 0x00000009140e7207 */ /* 0x000fe20000000000 */
[----:B------:R-:W-:Y:S01]  /*20070*/  SHFL.IDX PT, R59, R59, R0, 0x1c1f ;  /* 0x001c1f003b3b7589 */ /* 0x000fe200000e0000 */
[----:B----4-:R-:W-:Y:S02]  /*20080*/  SEL R40, R42, R43, P0 ;  /* 0x0000002b2a287207 */ /* 0x010fe40000000000 */
[----:B------:R-:W-:Y:S01]  /*20090*/  SEL R6, R3, R6, P0 ;  /* 0x0000000603067207 */ /* 0x000fe20000000000 */
[----:B------:R-:W-:Y:S01]  /*200a0*/  SHFL.IDX PT, R63, R63, R0, 0x1c1f ;  /* 0x001c1f003f3f7589 */ /* 0x000fe200000e0000 */
[----:B-1----:R-:W-:-:S02]  /*200b0*/  SEL R28, R30, R31, P0 ;  /* 0x0000001f1e1c7207 */ /* 0x002fc40000000000 */
[----:B------:R-:W-:Y:S01]  /*200c0*/  SEL R30, R31, R30, P0 ;  /* 0x0000001e1f1e7207 */ /* 0x000fe20000000000 */
[----:B------:R-:W-:Y:S01]  /*200d0*/  SHFL.IDX PT, R67, R67, R0, 0x1c1f ;  /* 0x001c1f0043437589 */ /* 0x000fe200000e0000 */
[----:B0-----:R-:W-:Y:S02]  /*200e0*/  SEL R32, R34, R35, P0 ;  /* 0x0000002322207207 */ /* 0x001fe40000000000 */
[----:B------:R-:W-:Y:S01]  /*200f0*/  SEL R34, R35, R34, P0 ;  /* 0x0000002223227207 */ /* 0x000fe20000000000 */
[----:B------:R-:W-:Y:S01]  /*20100*/  SHFL.IDX PT, R71, R71, R0, 0x1c1f ;  /* 0x001c1f0047477589 */ /* 0x000fe200000e0000 */
[----:B------:R-:W-:-:S03]  /*20110*/  SEL R42, R43, R42, P0 ;  /* 0x0000002a2b2a7207 */ /* 0x000fc60000000000 */
[----:B------:R0:W1:Y:S04]  /*20120*/  SHFL.IDX PT, R44, R49, R2, 0x1c1f ;  /* 0x001c1f02312c7589 */ /* 0x00006800000e0000 */
[----:B------:R-:W2:Y:S04]  /*20130*/  SHFL.IDX PT, R48, R53, R2, 0x1c1f ;  /* 0x001c1f0235307589 */ /* 0x000ea800000e0000 */
[----:B------:R-:W3:Y:S01]  /*20140*/  SHFL.IDX PT, R50, R57, R2, 0x1c1f ;  /* 0x001c1f0239327589 */ /* 0x000ee200000e0000 */
[----:B0-----:R-:W-:-:S03]  /*20150*/  IMAD.MOV.U32 R49, RZ, RZ, RZ ;  /* 0x000000ffff317224 */ /* 0x001fc600078e00ff */
[----:B------:R-:W0:Y:S04]  /*20160*/  SHFL.IDX PT, R52, R61, R2, 0x1c1f ;  /* 0x001c1f023d347589 */ /* 0x000e2800000e0000 */
[----:B------:R-:W4:Y:S04]  /*20170*/  SHFL.IDX PT, R54, R65, R2, 0x1c1f ;  /* 0x001c1f0241367589 */ /* 0x000f2800000e0000 */
[----:B------:R-:W4:Y:S04]  /*20180*/  SHFL.IDX PT, R56, R69, R2, 0x1c1f ;  /* 0x001c1f0245387589 */ /* 0x000f2800000e0000 */
[----:B------:R-:W4:Y:S01]  /*20190*/  SHFL.IDX PT, R58, R73, R2, 0x1c1f ;  /* 0x001c1f02493a7589 */ /* 0x000f2200000e0000 */
[----:B-1----:R-:W-:-:S02]  /*201a0*/  SEL R5, R45, R44, P0 ;  /* 0x0000002c2d057207 */ /* 0x002fc40000000000 */
[----:B------:R-:W-:Y:S01]  /*201b0*/  SEL R7, R44, R45, P0 ;  /* 0x0000002d2c077207 */ /* 0x000fe20000000000 */
[----:B------:R1:W1:Y:S01]  /*201c0*/  SHFL.IDX PT, R75, R75, R0, 0x1c1f ;  /* 0x001c1f004b4b7589 */ /* 0x00026200000e0000 */
[----:B--2---:R-:W-:Y:S02]  /*201d0*/  SEL R9, R51, R48, P0 ;  /* 0x0000003033097207 */ /* 0x004fe40000000000 */
[----:B------:R-:W-:Y:S01]  /*201e0*/  SEL R11, R48, R51, P0 ;  /* 0x00000033300b7207 */ /* 0x000fe20000000000 */
[----:B------:R2:W1:Y:S01]  /*201f0*/  SHFL.IDX PT, R60, R77, R2, 0x1c1f ;  /* 0x001c1f024d3c7589 */ /* 0x00046200000e0000 */
[----:B---3--:R-:W-:Y:S02]  /*20200*/  SEL R13, R55, R50, P0 ;  /* 0x00000032370d7207 */ /* 0x008fe40000000000 */
[----:B------:R-:W-:Y:S02]  /*20210*/  SEL R15, R50, R55, P0 ;  /* 0x00000037320f7207 */ /* 0x000fe40000000000 */
[----:B0-----:R-:W-:-:S02]  /*20220*/  SEL R25, R59, R52, P0 ;  /* 0x000000343b197207 */ /* 0x001fc40000000000 */
[----:B------:R-:W-:Y:S02]  /*20230*/  SEL R27, R52, R59, P0 ;  /* 0x0000003b341b7207 */ /* 0x000fe40000000000 */
[----:B----4-:R-:W-:Y:S02]  /*20240*/  SEL R29, R63, R54, P0 ;  /* 0x000000363f1d7207 */ /* 0x010fe40000000000 */
[----:B------:R-:W-:Y:S02]  /*20250*/  SEL R31, R54, R63, P0 ;  /* 0x0000003f361f7207 */ /* 0x000fe40000000000 */
[----:B------:R-:W-:Y:S02]  /*20260*/  SEL R33, R67, R56, P0 ;  /* 0x0000003843217207 */ /* 0x000fe40000000000 */
[----:B------:R-:W-:Y:S02]  /*20270*/  SEL R35, R56, R67, P0 ;  /* 0x0000004338237207 */ /* 0x000fe40000000000 */
[----:B------:R-:W-:-:S02]  /*20280*/  SEL R37, R71, R58, P0 ;  /* 0x0000003a47257207 */ /* 0x000fc40000000000 */
[----:B--2---:R-:W-:-:S07]  /*20290*/  SEL R39, R58, R71, P0 ;  /* 0x000000473a277207 */ /* 0x004fce0000000000 */
.L_x_849:
[----:B------:R-:W-:Y:S05]  /*202a0*/  WARPSYNC.ALL ;  /* 0x0000000000007948 */ /* 0x000fea0003800000 */
[----:B------:R-:W-:Y:S01]  /*202b0*/  BAR.SYNC.DEFER_BLOCKING 0x1, 0x100 ;  /* 0x0044000000007b1d */ /* 0x000fe20000010000 */
[----:B-1----:R-:W-:-:S05]  /*202c0*/  SEL R41, R75, R60, P0 ;  /* 0x0000003c4b297207 */ /* 0x002fca0000000000 */
[----:B------:R-:W-:Y:S01]  /*202d0*/  ULDC.64 UR4, c[0x0][0xc00] ;  /* 0x0003000000047ab9 */ /* 0x000fe20000000a00 */
[----:B------:R-:W-:Y:S01]  /*202e0*/  SEL R43, R60, R75, P0 ;  /* 0x0000004b3c2b7207 */ /* 0x000fe20000000000 */
[----:B------:R-:W2:Y:S01]  /*202f0*/  LDL R20, [R1+0x4] ;  /* 0x0000040001147983 */ /* 0x000ea20000100800 */
[----:B------:R-:W-:Y:S01]  /*20300*/  ISETP.NE.U32.AND P1, PT, RZ, UR4, PT ;  /* 0x00000004ff007c0c */ /* 0x000fe2000bf25070 */
[----:B------:R-:W0:Y:S01]  /*20310*/  LDC R51, c[0x0][0xbe8] ;  /* 0x0002fa00ff337b82 */ /* 0x000e220000000800 */
[----:B------:R-:W-:Y:S02]  /*20320*/  IADD3 R2, P2, R214, UR4, RZ ;  /* 0x00000004d6027c10 */ /* 0x000fe4000ff5e0ff */
[----:B------:R-:W-:Y:S02]  /*20330*/  ISETP.NE.AND.EX P1, PT, RZ, UR5, PT, P1 ;  /* 0x00000005ff007c0c */ /* 0x000fe4000bf25310 */
[----:B------:R-:W-:Y:S01]  /*20340*/  IADD3.X R3, R215, UR5, RZ, P2, !PT ;  /* 0x00000005d7037c10 */ /* 0x000fe200097fe4ff */
[----:B------:R-:W-:-:S02]  /*20350*/  ULDC.64 UR4, c[0x0][0xc08] ;  /* 0x0003020000047ab9 */ /* 0x000fc40000000a00 */
[----:B------:R-:W-:Y:S01]  /*20360*/  ISETP.NE.U32.AND P0, PT, RZ, UR4, PT ;  /* 0x00000004ff007c0c */ /* 0x000fe2000bf05070 */
[----:B------:R1:W-:Y:S04]  /*20370*/  STSM.16.M88.4 [R78], R4 ;  /* 0x000000044e007844 */ /* 0x0003e80000000200 */
[----:B------:R-:W-:Y:S04]  /*20380*/  STSM.16.M88.4 [R76], R8 ;  /* 0x000000084c007844 */ /* 0x000fe80000000200 */
[----:B------:R2:W-:Y:S04]  /*20390*/  STSM.16.M88.4 [R74], R12 ;  /* 0x0000000c4a007844 */ /* 0x0005e80000000200 */
[----:B------:R3:W-:Y:S04]  /*203a0*/  STSM.16.M88.4 [R72], R24 ;  /* 0x0000001848007844 */ /* 0x0007e80000000200 */
[----:B------:R3:W-:Y:S04]  /*203b0*/  STSM.16.M88.4 [R70], R28 ;  /* 0x0000001c46007844 */ /* 0x0007e80000000200 */
[----:B------:R3:W-:Y:S04]  /*203c0*/  STSM.16.M88.4 [R66], R32 ;  /* 0x0000002042007844 */ /* 0x0007e80000000200 */
[----:B------:R3:W-:Y:S01]  /*203d0*/  STSM.16.M88.4 [R64], R36 ;  /* 0x0000002440007844 */ /* 0x0007e20000000200 */
[----:B------:R-:W-:-:S03]  /*203e0*/  ISETP.NE.AND.EX P0, PT, RZ, UR5, PT, P0 ;  /* 0x00000005ff007c0c */ /* 0x000fc6000bf05300 */
[----:B------:R3:W-:Y:S01]  /*203f0*/  STSM.16.M88.4 [R62], R40 ;  /* 0x000000283e007844 */ /* 0x0007e20000000200 */
[----:B------:R-:W-:Y:S09]  /*20400*/  BAR.SYNC.DEFER_BLOCKING 0x1, 0x100 ;  /* 0x0044000000007b1d */ /* 0x000ff20000010000 */
[----:B------:R-:W-:Y:S01]  /*20410*/  @P0 IADD3 R214, P3, R214, UR4, RZ ;  /* 0x00000004d6d60c10 */ /* 0x000fe2000ff7e0ff */
[----:B------:R-:W-:-:S02]  /*20420*/  ULDC UR4, c[0x0][0xa88] ;  /* 0x0002a20000047ab9 */ /* 0x000fc40000000800 */
[----:B------:R-:W-:Y:S02]  /*20430*/  MOV R0, UR4 ;  /* 0x0000000400007c02 */ /* 0x000fe40008000f00 */
[----:B------:R-:W-:Y:S01]  /*20440*/  @P0 IADD3.X R215, R215, UR5, RZ, P3, !PT ;  /* 0x00000005d7d70c10 */ /* 0x000fe20009ffe4ff */
[----:B------:R3:W5:Y:S01]  /*20450*/  @P1 LDG.E R49, desc[UR54][R2.64] ;  /* 0x0000003602311981 */ /* 0x000762000c1e1900 */
[----:B0-----:R-:W-:-:S03]  /*20460*/  ISETP.NE.AND P2, PT, R51, 0x1, PT ;  /* 0x000000013300780c */ /* 0x001fc60003f45270 */
[----:B------:R3:W5:Y:S10]  /*20470*/  @P0 LDG.E R0, desc[UR54][R214.64] ;  /* 0x00000036d6000981 */ /* 0x000774000c1e1900 */
[----:B-1----:R-:W0:Y:S08]  /*20480*/  @P2 LDC R4, c[0x0][0xbec] ;  /* 0x0002fb00ff042b82 */ /* 0x002e300000000800 */
[----:B------:R-:W1:Y:S01]  /*20490*/  @P2 LDC R5, c[0x0][0xbf0] ;  /* 0x0002fc00ff052b82 */ /* 0x000e620000000800 */
[----:B--2---:R-:W-:Y:S01]  /*204a0*/  IMAD R13, R217, 0x80, R20 ;  /* 0x00000080d90d7824 */ /* 0x004fe200078e0214 */
[----:B01-3--:R-:W-:Y:S06]  /*204b0*/  @P0 BRA `(.L_x_640) ;  /* 0x0000000000100947 */ /* 0x00bfec0003800000 */
[----:B------:R-:W-:Y:S05]  /*204c0*/  @!P1 BRA `(.L_x_640) ;  /* 0x00000000000c9947 */ /* 0x000fea0003800000 */
[----:B------:R-:W2:Y:S04]  /*204d0*/  LDG.E R7, desc[UR54][R2.64] ;  /* 0x0000003602077981 */ /* 0x000ea8000c1e1900 */
[----:B-----5:R-:W2:Y:S02]  /*204e0*/  LDG.E R0, desc[UR54][R2.64+0x4] ;  /* 0x0000043602007981 */ /* 0x020ea4000c1e1900 */
[----:B--2---:R-:W-:-:S07]  /*204f0*/  IMAD.IADD R0, R0, 0x1, -R7 ;  /* 0x0000000100007824 */ /* 0x004fce00078e0a07 */
.L_x_640:
[----:B------:R-:W-:Y:S01]  /*20500*/  @P2 IMAD.HI.U32 R2, R13, R4, RZ ;  /* 0x000000040d022227 */ /* 0x000fe200078e00ff */
[----:B------:R-:W-:Y:S01]  /*20510*/  SHF.R.S32.HI R48, RZ, 0x1f, R213 ;  /* 0x0000001fff307819 */ /* 0x000fe200000114d5 */
[----:B------:R-:W-:Y:S01]  /*20520*/  ULDC.64 UR4, c[0x0][0xb90] ;  /* 0x0002e40000047ab9 */ /* 0x000fe20000000a00 */
[----:B------:R-:W-:Y:S01]  /*20530*/  MOV R7, R13 ;  /* 0x0000000d00077202 */ /* 0x000fe20000000f00 */
[----:B------:R-:W-:Y:S01]  /*20540*/  IMAD R11, R221, 0x40, R202 ;  /* 0x00000040dd0b7824 */ /* 0x000fe200078e02ca */
[--C-:B-----5:R-:W-:Y:S01]  /*20550*/  SHF.R.S32.HI R3, RZ, 0x1f, R49.reuse ;  /* 0x0000001fff037819 */ /* 0x120fe20000011431 */
[----:B------:R-:W-:Y:S01]  /*20560*/  IMAD R6, R48, UR4, RZ ;  /* 0x0000000430067c24 */ /* 0x000fe2000f8e02ff */
[----:B------:R-:W-:Y:S01]  /*20570*/  @P2 SHF.R.U32.HI R7, RZ, R5, R2 ;  /* 0x00000005ff072219 */ /* 0x000fe20000011602 */
[----:B------:R-:W-:Y:S01]  /*20580*/  IMAD.MOV.U32 R2, RZ, RZ, R49 ;  /* 0x000000ffff027224 */ /* 0x000fe200078e0031 */
[----:B------:R-:W-:Y:S01]  /*20590*/  SEL R216, R216, RZ, !P1 ;  /* 0x000000ffd8d87207 */ /* 0x000fe20004800000 */
[C---:B------:R-:W-:Y:S01]  /*205a0*/  IMAD R9, R213.reuse, UR5, R6 ;  /* 0x00000005d5097c24 */ /* 0x040fe2000f8e0206 */
[----:B------:R-:W-:Y:S01]  /*205b0*/  SEL R53, R210, RZ, !P1 ;  /* 0x000000ffd2357207 */ /* 0x000fe20004800000 */
[----:B------:R-:W-:Y:S01]  /*205c0*/  IMAD.WIDE.U32 R4, R213, UR4, R2 ;  /* 0x00000004d5047c25 */ /* 0x000fe2000f8e0002 */
[----:B------:R-:W-:Y:S01]  /*205d0*/  IADD3 R2, -R7, RZ, RZ ;  /* 0x000000ff07027210 */ /* 0x000fe20007ffe1ff */
[----:B------:R-:W-:Y:S01]  /*205e0*/  ULDC.64 UR4, c[0x0][0xb98] ;  /* 0x0002e60000047ab9 */ /* 0x000fe20000000a00 */
[----:B------:R-:W0:Y:S01]  /*205f0*/  @P2 LDC R57, c[0x0][0xbec] ;  /* 0x0002fb00ff392b82 */ /* 0x000e220000000800 */
[----:B------:R-:W-:-:S02]  /*20600*/  IMAD.IADD R5, R5, 0x1, R9 ;  /* 0x0000000105057824 */ /* 0x000fc400078e0209 */
[----:B------:R-:W-:Y:S02]  /*20610*/  IMAD R9, R51, R2, R13 ;  /* 0x0000000233097224 */ /* 0x000fe400078e020d */
[----:B------:R-:W-:Y:S02]  /*20620*/  IMAD R2, R216, UR4, RZ ;  /* 0x00000004d8027c24 */ /* 0x000fe4000f8e02ff */
[----:B------:R-:W-:-:S04]  /*20630*/  IMAD.WIDE.U32 R4, R53, UR4, R4 ;  /* 0x0000000435047c25 */ /* 0x000fc8000f8e0004 */
[----:B------:R-:W-:Y:S01]  /*20640*/  IMAD.WIDE R46, R11, 0x2, R46 ;  /* 0x000000020b2e7825 */ /* 0x000fe200078e022e */
[----:B------:R-:W-:Y:S02]  /*20650*/  SHF.R.S32.HI R11, RZ, 0x1f, R7 ;  /* 0x0000001fff0b7819 */ /* 0x000fe40000011407 */
[----:B------:R-:W-:Y:S01]  /*20660*/  IADD3 R4, P1, R7, R4, RZ ;  /* 0x0000000407047210 */ /* 0x000fe20007f3e0ff */
[----:B------:R-:W-:Y:S01]  /*20670*/  IMAD R6, R53, UR5, R2 ;  /* 0x0000000535067c24 */ /* 0x000fe2000f8e0202 */
[----:B------:R-:W-:Y:S01]  /*20680*/  SHF.R.S32.HI R2, RZ, 0x1f, R9 ;  /* 0x0000001fff027819 */ /* 0x000fe20000011409 */
[----:B------:R-:W-:Y:S01]  /*20690*/  ULDC.64 UR4, c[0x0][0xb88] ;  /* 0x0002e20000047ab9 */ /* 0x000fe20000000a00 */
[----:B------:R-:W-:Y:S01]  /*206a0*/  IADD3 R7, P0, R46, 0x1000, RZ ;  /* 0x000010002e077810 */ /* 0x000fe20007f1e0ff */
[----:B------:R-:W-:Y:S01]  /*206b0*/  IMAD R55, R0, R51, RZ ;  /* 0x0000003300377224 */ /* 0x000fe200078e02ff */
[----:B------:R-:W-:Y:S01]  /*206c0*/  IADD3.X R5, R11, R5, R6, P1, !PT ;  /* 0x000000050b057210 */ /* 0x000fe20000ffe406 */
[----:B------:R-:W-:Y:S01]  /*206d0*/  IMAD R2, R2, UR4, RZ ;  /* 0x0000000402027c24 */ /* 0x000fe2000f8e02ff */
[C---:B------:R-:W-:Y:S01]  /*206e0*/  IADD3 R29, P3, R46.reuse, 0x4000, RZ ;  /* 0x000040002e1d7810 */ /* 0x040fe20007f7e0ff */
[----:B------:R-:W-:Y:S01]  /*206f0*/  IMAD R6, R217, 0x80, R235 ;  /* 0x00000080d9067824 */ /* 0x000fe200078e02eb */
[----:B------:R-:W-:Y:S01]  /*20700*/  IADD3 R13, P4, R46, 0x2000, RZ ;  /* 0x000020002e0d7810 */ /* 0x000fe20007f9e0ff */
[----:B------:R-:W-:Y:S01]  /*20710*/  IMAD R11, R9, UR5, R2 ;  /* 0x00000005090b7c24 */ /* 0x000fe2000f8e0202 */
[----:B------:R-:W-:Y:S01]  /*20720*/  LOP3.LUT R28, R29, 0x380, RZ, 0xc0, !PT ;  /* 0x000003801d1c7812 */ /* 0x000fe200078ec0ff */
[----:B------:R-:W-:Y:S01]  /*20730*/  IMAD.WIDE.U32 R4, R9, UR4, R4 ;  /* 0x0000000409047c25 */ /* 0x000fe2000f8e0004 */
[----:B------:R-:W-:Y:S01]  /*20740*/  ULDC.64 UR4, c[0x0][0xb50] ;  /* 0x0002d40000047ab9 */ /* 0x000fe20000000a00 */
[----:B------:R-:W-:-:S02]  /*20750*/  IADD3.X R9, RZ, R47, RZ, P0, !PT ;  /* 0x0000002fff097210 */ /* 0x000fc400007fe4ff */
[----:B------:R-:W-:Y:S01]  /*20760*/  IMAD.IADD R5, R5, 0x1, R11 ;  /* 0x0000000105057824 */ /* 0x000fe200078e020b */
[----:B------:R-:W-:Y:S01]  /*20770*/  LEA R2, P1, R4, UR4, 0x2 ;  /* 0x0000000404027c11 */ /* 0x000fe2000f8210ff */
[----:B------:R-:W-:Y:S01]  /*20780*/  VIADD R0, R6, 0x8 ;  /* 0x0000000806007836 */ /* 0x000fe20000000000 */
[----:B------:R-:W-:Y:S02]  /*20790*/  LOP3.LUT P0, RZ, R225, 0x3, RZ, 0xc0, !PT ;  /* 0x00000003e1ff7812 */ /* 0x000fe4000780c0ff */
[----:B------:R-:W-:Y:S01]  /*207a0*/  LEA.HI.X R4, R4, UR5, R5, 0x2, P1 ;  /* 0x0000000504047c11 */ /* 0x000fe200088f1405 */
[----:B------:R-:W-:Y:S01]  /*207b0*/  SHFL.IDX PT, R20, R2, RZ, 0x1c1f ;  /* 0x001c1fff02147589 */ /* 0x000fe200000e0000 */
[----:B------:R-:W-:Y:S01]  /*207c0*/  IADD3 R25, P1, R46, 0x3000, RZ ;  /* 0x000030002e197810 */ /* 0x000fe20007f3e0ff */
[----:B------:R-:W-:Y:S01]  /*207d0*/  ULDC.64 UR4, c[0x0][0xaa0] ;  /* 0x0002a80000047ab9 */ /* 0x000fe20000000a00 */
[----:B------:R-:W-:Y:S01]  /*207e0*/  SHF.R.U64 R28, R28, 0x3, RZ ;  /* 0x000000031c1c7819 */ /* 0x000fe200000012ff */
[----:B------:R-:W1:Y:S01]  /*207f0*/  SHFL.IDX PT, R21, R4, RZ, 0x1c1f ;  /* 0x001c1fff04157589 */ /* 0x000e6200000e0000 */
[----:B------:R-:W-:-:S02]  /*20800*/  LOP3.LUT R24, R25, 0x380, RZ, 0xc0, !PT ;  /* 0x0000038019187812 */ /* 0x000fc400078ec0ff */
[----:B------:R-:W-:Y:S01]  /*20810*/  LOP3.LUT R28, R28, R29, RZ, 0x3c, !PT ;  /* 0x0000001d1c1c7212 */ /* 0x000fe200078e3cff */
[----:B------:R-:W-:Y:S01]  /*20820*/  SHFL.IDX PT, R44, R2, 0x1, 0x1c1f ;  /* 0x003c1f00022c7f89 */ /* 0x000fe200000e0000 */
[----:B------:R-:W-:Y:S01]  /*20830*/  SHF.R.U64 R24, R24, 0x3, RZ ;  /* 0x0000000318187819 */ /* 0x000fe200000012ff */
[--C-:B------:R-:W-:Y:S01]  /*20840*/  IMAD.X R29, RZ, RZ, R47.reuse, P3 ;  /* 0x000000ffff1d7224 */ /* 0x100fe200018e062f */
[----:B------:R-:W-:Y:S01]  /*20850*/  IADD3 R5, P3, R46, 0x7000, RZ ;  /* 0x000070002e057810 */ /* 0x000fe20007f7e0ff */
[----:B------:R-:W2:Y:S01]  /*20860*/  SHFL.IDX PT, R45, R4, 0x1, 0x1c1f ;  /* 0x003c1f00042d7f89 */ /* 0x000ea200000e0000 */
[----:B------:R-:W-:Y:S02]  /*20870*/  LOP3.LUT R24, R24, R25, RZ, 0x3c, !PT ;  /* 0x0000001918187212 */ /* 0x000fe400078e3cff */
[----:B------:R-:W-:Y:S01]  /*20880*/  IADD3.X R25, RZ, R47, RZ, P1, !PT ;  /* 0x0000002fff197210 */ /* 0x000fe20000ffe4ff */
[----:B------:R-:W-:Y:S01]  /*20890*/  IMAD.X R41, RZ, RZ, R47, P3 ;  /* 0x000000ffff297224 */ /* 0x000fe200018e062f */
[----:B------:R-:W-:-:S02]  /*208a0*/  ISETP.GE.OR P1, PT, R6, R55, P0 ;  /* 0x000000370600720c */ /* 0x000fc40000726670 */
[----:B------:R-:W-:Y:S02]  /*208b0*/  ISETP.GE.OR P0, PT, R0, R55, P0 ;  /* 0x000000370000720c */ /* 0x000fe40000706670 */
[----:B------:R-:W-:Y:S02]  /*208c0*/  LOP3.LUT R0, R5, 0x380, RZ, 0xc0, !PT ;  /* 0x0000038005007812 */ /* 0x000fe400078ec0ff */
[----:B------:R-:W-:Y:S02]  /*208d0*/  LOP3.LUT R12, R13, 0x380, RZ, 0xc0, !PT ;  /* 0x000003800d0c7812 */ /* 0x000fe400078ec0ff */
[----:B------:R-:W-:Y:S02]  /*208e0*/  SHF.R.U64 R0, R0, 0x3, RZ ;  /* 0x0000000300007819 */ /* 0x000fe400000012ff */
[----:B------:R-:W-:Y:S02]  /*208f0*/  SHF.R.U64 R12, R12, 0x3, RZ ;  /* 0x000000030c0c7819 */ /* 0x000fe400000012ff */
[----:B------:R-:W-:Y:S01]  /*20900*/  LOP3.LUT R40, R0, R5, RZ, 0x3c, !PT ;  /* 0x0000000500287212 */ /* 0x000fe200078e3cff */
[----:B-1----:R1:W-:Y:S01]  /*20910*/  @!P1 ST.E desc[UR54][R20.64], R88 ;  /* 0x0000005814009985 */ /* 0x0023e2000c101936 */
[----:B------:R-:W-:Y:S01]  /*20920*/  IMAD R0, R3, UR4, RZ ;  /* 0x0000000403007c24 */ /* 0x000fe2000f8e02ff */
[----:B------:R-:W-:-:S02]  /*20930*/  LOP3.LUT R8, R7, 0x380, RZ, 0xc0, !PT ;  /* 0x0000038007087812 */ /* 0x000fc400078ec0ff */
[----:B------:R-:W-:Y:S01]  /*20940*/  LOP3.LUT R12, R12, R13, RZ, 0x3c, !PT ;  /* 0x0000000d0c0c7212 */ /* 0x000fe200078e3cff */
[----:B--2---:R2:W-:Y:S01]  /*20950*/  @!P0 ST.E desc[UR54][R44.64], R89 ;  /* 0x000000592c008985 */ /* 0x0045e2000c101936 */
[C---:B------:R-:W-:Y:S01]  /*20960*/  IMAD.WIDE.U32 R2, R49.reuse, UR4, RZ ;  /* 0x0000000431027c25 */ /* 0x040fe2000f8e00ff */
[----:B------:R-:W-:Y:S02]  /*20970*/  IADD3 R33, P5, R46, 0x5000, RZ ;  /* 0x000050002e217810 */ /* 0x000fe40007fbe0ff */
[----:B------:R-:W-:Y:S01]  /*20980*/  SHF.R.U64 R8, R8, 0x3, RZ ;  /* 0x0000000308087819 */ /* 0x000fe200000012ff */
[----:B------:R-:W-:Y:S01]  /*20990*/  IMAD.X R13, RZ, RZ, R47, P4 ;  /* 0x000000ffff0d7224 */ /* 0x000fe200020e062f */
[----:B------:R-:W-:Y:S01]  /*209a0*/  IADD3 R37, P4, R46, 0x6000, RZ ;  /* 0x000060002e257810 */ /* 0x000fe20007f9e0ff */
[----:B-1----:R-:W-:Y:S01]  /*209b0*/  IMAD R21, R49, UR5, R0 ;  /* 0x0000000531157c24 */ /* 0x002fe2000f8e0200 */
[----:B------:R-:W-:Y:S01]  /*209c0*/  ULDC.64 UR4, c[0x0][0xae8] ;  /* 0x0002ba0000047ab9 */ /* 0x000fe20000000a00 */
[----:B--2---:R-:W1:Y:S01]  /*209d0*/  @P2 LDC R45, c[0x0][0xbf0] ;  /* 0x0002fc00ff2d2b82 */ /* 0x004e620000000800 */
[----:B------:R-:W-:-:S02]  /*209e0*/  IMAD R0, R212, 0x20, R221 ;  /* 0x00000020d4007824 */ /* 0x000fc400078e02dd */
[----:B------:R-:W-:Y:S01]  /*209f0*/  IADD3 R3, R3, R21, RZ ;  /* 0x0000001503037210 */ /* 0x000fe20007ffe0ff */
[----:B------:R-:W-:Y:S01]  /*20a00*/  IMAD R20, R48, UR4, RZ ;  /* 0x0000000430147c24 */ /* 0x000fe2000f8e02ff */
[----:B------:R-:W-:Y:S01]  /*20a10*/  LOP3.LUT R32, R33, 0x380, RZ, 0xc0, !PT ;  /* 0x0000038021207812 */ /* 0x000fe200078ec0ff */
[----:B------:R-:W-:Y:S01]  /*20a20*/  IMAD R44, R217, 0x80, R0 ;  /* 0x00000080d92c7824 */ /* 0x000fe200078e0200 */
[----:B------:R-:W-:Y:S01]  /*20a30*/  LOP3.LUT R36, R37, 0x380, RZ, 0xc0, !PT ;  /* 0x0000038025247812 */ /* 0x000fe200078ec0ff */
[C---:B------:R-:W-:Y:S01]  /*20a40*/  IMAD R21, R213.reuse, UR5, R20 ;  /* 0x00000005d5157c24 */ /* 0x040fe2000f8e0214 */
[----:B------:R-:W-:Y:S01]  /*20a50*/  LOP3.LUT R8, R8, R7, RZ, 0x3c, !PT ;  /* 0x0000000708087212 */ /* 0x000fe200078e3cff */
[----:B------:R-:W-:Y:S01]  /*20a60*/  IMAD.WIDE.U32 R2, R213, UR4, R2 ;  /* 0x00000004d5027c25 */ /* 0x000fe2000f8e0002 */
[----:B------:R-:W-:Y:S01]  /*20a70*/  ULDC.64 UR4, c[0x0][0xaf0] ;  /* 0x0002bc0000047ab9 */ /* 0x000fe20000000a00 */
[----:B------:R-:W-:Y:S01]  /*20a80*/  LOP3.LUT R7, R46, 0x380, RZ, 0xc0, !PT ;  /* 0x000003802e077812 */ /* 0x000fe200078ec0ff */
[----:B------:R-:W5:Y:S01]  /*20a90*/  LD.E.128 R12, desc[UR54][R12.64] ;  /* 0x000000360c0c7980 */ /* 0x000f62000c101d00 */
[----:B0-----:R-:W-:Y:S01]  /*20aa0*/  @P2 IMAD.HI.U32 R0, R44, R57, RZ ;  /* 0x000000392c002227 */ /* 0x001fe200078e00ff */
[----:B------:R-:W-:-:S02]  /*20ab0*/  IADD3 R3, R3, R21, RZ ;  /* 0x0000001503037210 */ /* 0x000fc40007ffe0ff */
[----:B------:R-:W-:Y:S01]  /*20ac0*/  SHF.R.U64 R32, R32, 0x3, RZ ;  /* 0x0000000320207819 */ /* 0x000fe200000012ff */
[----:B------:R-:W-:Y:S01]  /*20ad0*/  IMAD.MOV.U32 R21, RZ, RZ, R44 ;  /* 0x000000ffff157224 */ /* 0x000fe200078e002c */
[----:B------:R-:W-:Y:S01]  /*20ae0*/  SHF.R.U64 R36, R36, 0x3, RZ ;  /* 0x0000000324247819 */ /* 0x000fe200000012ff */
[----:B------:R-:W-:Y:S01]  /*20af0*/  IMAD R20, R216, UR4, RZ ;  /* 0x00000004d8147c24 */ /* 0x000fe2000f8e02ff */
[----:B------:R-:W-:Y:S01]  /*20b00*/  SHF.R.U64 R7, R7, 0x3, RZ ;  /* 0x0000000307077819 */ /* 0x000fe200000012ff */
[C---:B------:R-:W-:Y:S01]  /*20b10*/  IMAD.WIDE.U32 R2, R53.reuse, UR4, R2 ;  /* 0x0000000435027c25 */ /* 0x040fe2000f8e0002 */
[----:B------:R-:W-:Y:S01]  /*20b20*/  LOP3.LUT R32, R32, R33, RZ, 0x3c, !PT ;  /* 0x0000002120207212 */ /* 0x000fe200078e3cff */
[----:B------:R-:W5:Y:S01]  /*20b30*/  LD.E.128 R8, desc[UR54][R8.64] ;  /* 0x0000003608087980 */ /* 0x000f62000c101d00 */
[----:B-1----:R-:W-:Y:S01]  /*20b40*/  @P2 SHF.R.U32.HI R21, RZ, R45, R0 ;  /* 0x0000002dff152219 */ /* 0x002fe20000011600 */
[----:B------:R-:W-:Y:S01]  /*20b50*/  IMAD R45, R53, UR5, R20 ;  /* 0x00000005352d7c24 */ /* 0x000fe2000f8e0214 */
[----:B------:R-:W-:Y:S01]  /*20b60*/  LOP3.LUT R36, R36, R37, RZ, 0x3c, !PT ;  /* 0x0000002524247212 */ /* 0x000fe200078e3cff */
[----:B------:R-:W-:Y:S01]  /*20b70*/  IMAD.X R37, RZ, RZ, R47, P4 ;  /* 0x000000ffff257224 */ /* 0x000fe200020e062f */
[--C-:B------:R-:W-:Y:S01]  /*20b80*/  SHF.R.S32.HI R0, RZ, 0x1f, R21.reuse ;  /* 0x0000001fff007819 */ /* 0x100fe20000011415 */
[----:B------:R-:W-:Y:S01]  /*20b90*/  IMAD.MOV R20, RZ, RZ, -R21 ;  /* 0x000000ffff147224 */ /* 0x000fe200078e0a15 */
[----:B------:R-:W-:Y:S01]  /*20ba0*/  IADD3.X R33, RZ, R47, RZ, P5, !PT ;  /* 0x0000002fff217210 */ /* 0x000fe20002ffe4ff */
[----:B------:R-:W-:Y:S01]  /*20bb0*/  ULDC.64 UR4, c[0x0][0xae0] ;  /* 0x0002b80000047ab9 */ /* 0x000fe20000000a00 */
[----:B------:R-:W-:Y:S01]  /*20bc0*/  LOP3.LUT R46, R7, R46, RZ, 0x3c, !PT ;  /* 0x0000002e072e7212 */ /* 0x000fe200078e3cff */
[----:B------:R-:W-:Y:S01]  /*20bd0*/  IMAD R0, R0, UR4, RZ ;  /* 0x0000000400007c24 */ /* 0x000fe2000f8e02ff */
[----:B------:R-:W-:Y:S01]  /*20be0*/  IADD3 R3, R3, R45, RZ ;  /* 0x0000002d03037210 */ /* 0x000fe20007ffe0ff */
[----:B------:R-:W-:Y:S01]  /*20bf0*/  IMAD R45, R51, R20, R44 ;  /* 0x00000014332d7224 */ /* 0x000fe200078e022c */
[----:B------:R-:W5:Y:S04]  /*20c00*/  LD.E.128 R24, desc[UR54][R24.64] ;  /* 0x0000003618187980 */ /* 0x000f68000c101d00 */
[----:B------:R0:W5:Y:S04]  /*20c10*/  LD.E.128 R4, desc[UR54][R46.64] ;  /* 0x000000362e047980 */ /* 0x000168000c101d00 */
[----:B------:R-:W5:Y:S04]  /*20c20*/  LD.E.128 R28, desc[UR54][R28.64] ;  /* 0x000000361c1c7980 */ /* 0x000f68000c101d00 */
[----:B------:R-:W5:Y:S01]  /*20c30*/  LD.E.128 R32, desc[UR54][R32.64] ;  /* 0x0000003620207980 */ /* 0x000f62000c101d00 */
[----:B0-----:R-:W-:-:S03]  /*20c40*/  IMAD R47, R21, UR5, R0 ;  /* 0x00000005152f7c24 */ /* 0x001fc6000f8e0200 */
[----:B------:R-:W5:Y:S01]  /*20c50*/  LD.E.128 R36, desc[UR54][R36.64] ;  /* 0x0000003624247980 */ /* 0x000f62000c101d00 */
[----:B------:R-:W-:-:S03]  /*20c60*/  SHF.R.S32.HI R0, RZ, 0x1f, R45 ;  /* 0x0000001fff007819 */ /* 0x000fc6000001142d */
[----:B------:R-:W5:Y:S01]  /*20c70*/  LD.E.128 R40, desc[UR54][R40.64] ;  /* 0x0000003628287980 */ /* 0x000f62000c101d00 */
[----:B------:R-:W-:Y:S01]  /*20c80*/  IMAD.WIDE.U32 R2, R21, UR4, R2 ;  /* 0x0000000415027c25 */ /* 0x000fe2000f8e0002 */
[----:B------:R-:W-:Y:S01]  /*20c90*/  ULDC.64 UR4, c[0x0][0xad8] ;  /* 0x0002b60000047ab9 */ /* 0x000fe20000000a00 */
[----:B------:R-:W-:Y:S01]  /*20ca0*/  @!PT LDS RZ, [RZ] ;  /* 0x00000000fffff984 */ /* 0x000fe20000000800 */
[----:B------:R-:W-:Y:S01]  /*20cb0*/  @!PT LDS RZ, [RZ] ;  /* 0x00000000fffff984 */ /* 0x000fe20000000800 */
[----:B------:R-:W-:Y:S01]  /*20cc0*/  @!PT LDS RZ, [RZ] ;  /* 0x00000000fffff984 */ /* 0x000fe20000000800 */
[----:B------:R-:W-:Y:S01]  /*20cd0*/  @!PT LDS RZ, [RZ] ;  /* 0x00000000fffff984 */ /* 0x000fe20000000800 */
[----:B------:R0:W-:Y:S06]  /*20ce0*/  MEMBAR.ALL.CTA ;  /* 0x0000000000007992 */ /* 0x0001ec0000008000 */
[----:B0-----:R-:W0:Y:S01]  /*20cf0*/  FENCE.VIEW.ASYNC.S ;  /* 0x00000000000073c6 */ /* 0x001e220000000000 */
[----:B------:R-:W-:-:S02]  /*20d00*/  IMAD R46, R217, 0x80, R221 ;  /* 0x00000080d92e7824 */ /* 0x000fc400078e02dd */
[----:B------:R-:W-:Y:S02]  /*20d10*/  IMAD.IADD R3, R3, 0x1, R47 ;  /* 0x0000000103037824 */ /* 0x000fe400078e022f */
[----:B------:R-:W-:Y:S01]  /*20d20*/  IMAD R20, R0, UR4, RZ ;  /* 0x0000000400147c24 */ /* 0x000fe2000f8e02ff */
[C---:B------:R-:W-:Y:S01]  /*20d30*/  IADD3 R0, R46.reuse, 0x20, RZ ;  /* 0x000000202e007810 */ /* 0x040fe20007ffe0ff */
[----:B------:R-:W-:Y:S01]  /*20d40*/  IMAD.WIDE.U32 R2, R45, UR4, R2 ;  /* 0x000000042d027c25 */ /* 0x000fe2000f8e0002 */
[----:B------:R-:W-:-:S03]  /*20d50*/  ISETP.GE.AND P2, PT, R46, R55, PT ;  /* 0x000000372e00720c */ /* 0x000fc60003f46270 */
[----:B------:R-:W-:Y:S01]  /*20d60*/  IMAD R21, R45, UR5, R20 ;  /* 0x000000052d157c24 */ /* 0x000fe2000f8e0214 */
[----:B------:R-:W-:Y:S01]  /*20d70*/  ISETP.GE.AND P0, PT, R0, R55, PT ;  /* 0x000000370000720c */ /* 0x000fe20003f06270 */
[----:B------:R-:W-:Y:S01]  /*20d80*/  VIADD R0, R16, 0x29820 ;  /* 0x0002982010007836 */ /* 0x000fe20000000000 */
[----:B------:R-:W-:Y:S02]  /*20d90*/  ULDC.64 UR4, c[0x0][0xa80] ;  /* 0x0002a00000047ab9 */ /* 0x000fe40000000a00 */
[----:B------:R-:W-:Y:S02]  /*20da0*/  IADD3 R3, R3, R21, RZ ;  /* 0x0000001503037210 */ /* 0x000fe40007ffe0ff */
[----:B------:R-:W-:Y:S01]  /*20db0*/  LEA R44, P3, R2, UR4, 0x1 ;  /* 0x00000004022c7c11 */ /* 0x000fe2000f8608ff */
[----:B------:R-:W-:Y:S01]  /*20dc0*/  VIADD R20, R46, 0x40 ;  /* 0x000000402e147836 */ /* 0x000fe20000000000 */
[----:B------:R-:W-:Y:S02]  /*20dd0*/  PRMT R0, RZ, 0x654, R0 ;  /* 0x00000654ff007816 */ /* 0x000fe40000000000 */
[----:B------:R-:W-:Y:S01]  /*20de0*/  LEA.HI.X R45, R2, UR5, R3, 0x1, P3 ;  /* 0x00000005022d7c11 */ /* 0x000fe200098f0c03 */
[----:B------:R-:W-:Y:S01]  /*20df0*/  BSSY B1, `(.L_x_641) ;  /* 0x0000011000017945 */ /* 0x000fe20003800000 */
[----:B------:R-:W-:Y:S01]  /*20e00*/  ISETP.GE.AND P1, PT, R20, R55, PT ;  /* 0x000000371400720c */ /* 0x000fe20003f26270 */
[----:B0-----:R0:W-:Y:S01]  /*20e10*/  SYNCS.ARRIVE.TRANS64.RED.A1T0 RZ, [R0+URZ], RZ ;  /* 0x000000ff00ff79a7 */ /* 0x0011e2000810043f */
[----:B------:R1:W2:Y:S01]  /*20e20*/  SHFL.IDX PT, R20, R44, RZ, 0x181f ;  /* 0x00181fff2c147589 */ /* 0x0002a200000e0000 */
[----:B------:R-:W-:-:S02]  /*20e30*/  SHF.R.S32.HI R50, RZ, 0x1f, R211 ;  /* 0x0000001fff327819 */ /* 0x000fc400000114d3 */
[----:B------:R-:W-:Y:S01]  /*20e40*/  SHF.R.S32.HI R52, RZ, 0x1f, R202 ;  /* 0x0000001fff347819 */ /* 0x000fe200000114ca */
[----:B0-----:R1:W0:Y:S01]  /*20e50*/  SHFL.IDX PT, R0, R45, RZ, 0x181f ;  /* 0x00181fff2d007589 */ /* 0x00122200000e0000 */
[----:B------:R-:W-:Y:S06]  /*20e60*/  @P2 BRA `(.L_x_642) ;  /* 0x0000000000242947 */ /* 0x000fec0003800000 */
[----:B------:R-:W-:Y:S02]  /*20e70*/  ULDC UR4, c[0x0][0xac8] ;  /* 0x0002b20000047ab9 */ /* 0x000fe40000000800 */
[----:B------:R-:W-:Y:S02]  /*20e80*/  ISETP.GE.AND P2, PT, R202, UR4, PT ;  /* 0x00000004ca007c0c */ /* 0x000fe4000bf46270 */
[----:B------:R-:W-:-:S11]  /*20e90*/  ISETP.GE.AND P3, PT, R211, UR4, PT ;  /* 0x00000004d3007c0c */ /* 0x000fd6000bf66270 */
[CC--:B--2---:R-:W-:Y:S02]  /*20ea0*/  @!P2 LEA R2, P4, R202.reuse, R20.reuse, 0x1 ;  /* 0x00000014ca02a211 */ /* 0x0c4fe400078808ff */
[C---:B------:R-:W-:Y:S02]  /*20eb0*/  @!P3 LEA R20, P5, R211.reuse, R20, 0x1 ;  /* 0x00000014d314b211 */ /* 0x040fe400078a08ff */
[-C--:B0-----:R-:W-:Y:S02]  /*20ec0*/  @!P2 LEA.HI.X R3, R202, R0.reuse, R52, 0x1, P4 ;  /* 0x00000000ca03a211 */ /* 0x081fe400020f0c34 */
[----:B------:R-:W-:-:S03]  /*20ed0*/  @!P3 LEA.HI.X R21, R211, R0, R50, 0x1, P5 ;  /* 0x00000000d315b211 */ /* 0x000fc600028f0c32 */
[----:B-----5:R3:W-:Y:S04]  /*20ee0*/  @!P2 ST.E.128 desc[UR54][R2.64], R4 ;  /* 0x000000040200a985 */ /* 0x0207e8000c101d36 */
[----:B------:R3:W-:Y:S02]  /*20ef0*/  @!P3 ST.E.128 desc[UR54][R20.64], R28 ;  /* 0x0000001c1400b985 */ /* 0x0007e4000c101d36 */
.L_x_642:
[----:B------:R-:W-:Y:S05]  /*20f00*/  BSYNC B1 ;  /* 0x0000000000017941 */ /* 0x000fea0003800000 */
.L_x_641:
[----:B0-----:R0:W4:Y:S01]  /*20f10*/  SHFL.IDX PT, R0, R45, 0x1, 0x181f ;  /* 0x00381f002d007f89 */ /* 0x00112200000e0000 */
[----:B------:R-:W-:Y:S03]  /*20f20*/  BSSY B1, `(.L_x_643) ;  /* 0x000000c000017945 */ /* 0x000fe60003800000 */
[----:B---3-5:R0:W3:Y:S01]  /*20f30*/  SHFL.IDX PT, R4, R44, 0x1, 0x181f ;  /* 0x00381f002c047f89 */ /* 0x0280e200000e0000 */
[----:B------:R-:W-:Y:S05]  /*20f40*/  @P0 BRA `(.L_x_644) ;  /* 0x0000000000240947 */ /* 0x000fea0003800000 */
[----:B------:R-:W-:Y:S02]  /*20f50*/  ULDC UR4, c[0x0][0xac8] ;  /* 0x0002b20000047ab9 */ /* 0x000fe40000000800 */
[----:B------:R-:W-:Y:S02]  /*20f60*/  ISETP.GE.AND P3, PT, R202, UR4, PT ;  /* 0x00000004ca007c0c */ /* 0x000fe4000bf66270 */
[----:B------:R-:W-:-:S11]  /*20f70*/  ISETP.GE.AND P4, PT, R211, UR4, PT ;  /* 0x00000004d3007c0c */ /* 0x000fd6000bf86270 */
[CC--:B---3--:R-:W-:Y:S02]  /*20f80*/  @!P3 LEA R2, P0, R202.reuse, R4.reuse, 0x1 ;  /* 0x00000004ca02b211 */ /* 0x0c8fe400078008ff */
[C---:B------:R-:W-:Y:S02]  /*20f90*/  @!P4 LEA R4, P2, R211.reuse, R4, 0x1 ;  /* 0x00000004d304c211 */ /* 0x040fe400078408ff */
[-C--:B----4-:R-:W-:Y:S02]  /*20fa0*/  @!P3 LEA.HI.X R3, R202, R0.reuse, R52, 0x1, P0 ;  /* 0x00000000ca03b211 */ /* 0x090fe400000f0c34 */
[----:B------:R-:W-:-:S03]  /*20fb0*/  @!P4 LEA.HI.X R5, R211, R0, R50, 0x1, P2 ;  /* 0x00000000d305c211 */ /* 0x000fc600010f0c32 */
[----:B------:R3:W-:Y:S04]  /*20fc0*/  @!P3 ST.E.128 desc[UR54][R2.64], R8 ;  /* 0x000000080200b985 */ /* 0x0007e8000c101d36 */
[----:B------:R3:W-:Y:S02]  /*20fd0*/  @!P4 ST.E.128 desc[UR54][R4.64], R32 ;  /* 0x000000200400c985 */ /* 0x0007e4000c101d36 */
.L_x_644:
[----:B------:R-:W-:Y:S05]  /*20fe0*/  BSYNC B1 ;  /* 0x0000000000017941 */ /* 0x000fea0003800000 */
.L_x_643:
[----:B----4-:R4:W0:Y:S01]  /*20ff0*/  SHFL.IDX PT, R0, R45, 0x2, 0x181f ;  /* 0x00581f002d007f89 */ /* 0x01082200000e0000 */
[----:B------:R-:W-:Y:S03]  /*21000*/  BSSY B1, `(.L_x_645) ;  /* 0x000000c000017945 */ /* 0x000fe60003800000 */
[----:B---3--:R4:W3:Y:S01]  /*21010*/  SHFL.IDX PT, R4, R44, 0x2, 0x181f ;  /* 0x00581f002c047f89 */ /* 0x0088e200000e0000 */
[----:B------:R-:W-:Y:S05]  /*21020*/  @P1 BRA `(.L_x_646) ;  /* 0x0000000000241947 */ /* 0x000fea0003800000 */
[----:B------:R-:W-:Y:S02]  /*21030*/  ULDC UR4, c[0x0][0xac8] ;  /* 0x0002b20000047ab9 */ /* 0x000fe40000000800 */
[----:B------:R-:W-:Y:S02]  /*21040*/  ISETP.GE.AND P2, PT, R202, UR4, PT ;  /* 0x00000004ca007c0c */ /* 0x000fe4000bf46270 */
[----:B------:R-:W-:-:S11]  /*21050*/  ISETP.GE.AND P3, PT, R211, UR4, PT ;  /* 0x00000004d3007c0c */ /* 0x000fd6000bf66270 */
[CC--:B---3--:R-:W-:Y:S02]  /*21060*/  @!P2 LEA R2, P0, R202.reuse, R4.reuse, 0x1 ;  /* 0x00000004ca02a211 */ /* 0x0c8fe400078008ff */
[C---:B------:R-:W-:Y:S02]  /*21070*/  @!P3 LEA R4, P1, R211.reuse, R4, 0x1 ;  /* 0x00000004d304b211 */ /* 0x040fe400078208ff */
[-C--:B0-----:R-:W-:Y:S02]  /*21080*/  @!P2 LEA.HI.X R3, R202, R0.reuse, R52, 0x1, P0 ;  /* 0x00000000ca03a211 */ /* 0x081fe400000f0c34 */
[----:B------:R-:W-:-:S03]  /*21090*/  @!P3 LEA.HI.X R5, R211, R0, R50, 0x1, P1 ;  /* 0x00000000d305b211 */ /* 0x000fc600008f0c32 */
[----:B------:R0:W-:Y:S04]  /*210a0*/  @!P2 ST.E.128 desc[UR54][R2.64], R12 ;  /* 0x0000000c0200a985 */ /* 0x0001e8000c101d36 */
[----:B------:R0:W-:Y:S02]  /*210b0*/  @!P3 ST.E.128 desc[UR54][R4.64], R36 ;  /* 0x000000240400b985 */ /* 0x0001e4000c101d36 */
.L_x_646:
[----:B------:R-:W-:Y:S05]  /*210c0*/  BSYNC B1 ;  /* 0x0000000000017941 */ /* 0x000fea0003800000 */
.L_x_645:
[----:B0-----:R-:W-:Y:S01]  /*210d0*/  VIADD R0, R46, 0x60 ;  /* 0x000000602e007836 */ /* 0x001fe20000000000 */
[----:B-1--4-:R-:W0:Y:S04]  /*210e0*/  SHFL.IDX PT, R45, R45, 0x3, 0x181f ;  /* 0x00781f002d2d7f89 */ /* 0x012e2800000e0000 */
[----:B------:R-:W-:Y:S01]  /*210f0*/  ISETP.GE.AND P0, PT, R0, R55, PT ;  /* 0x000000370000720c */ /* 0x000fe20003f06270 */
[----:B------:R-:W1:-:S12]  /*21100*/  SHFL.IDX PT, R44, R44, 0x3, 0x181f ;  /* 0x00781f002c2c7f89 */ /* 0x000e5800000e0000 */
[----:B------:R-:W-:Y:S05]  /*21110*/  @P0 BRA `(.L_x_647) ;  /* 0x0000000c00240947 */ /* 0x000fea0003800000 */
[----:B------:R-:W-:Y:S02]  /*21120*/  ULDC UR4, c[0x0][0xac8] ;  /* 0x0002b20000047ab9 */ /* 0x000fe40000000800 */
[----:B------:R-:W-:-:S13]  /*21130*/  ISETP.GE.AND P1, PT, R202, UR4, PT ;  /* 0x00000004ca007c0c */ /* 0x000fda000bf26270 */
[----:B-1----:R-:W-:-:S04]  /*21140*/  @!P1 LEA R2, P0, R202, R44, 0x1 ;  /* 0x0000002cca029211 */ /* 0x002fc800078008ff */
[----:B0-----:R-:W-:Y:S02]  /*21150*/  @!P1 LEA.HI.X R3, R202, R45, R52, 0x1, P0 ;  /* 0x0000002dca039211 */ /* 0x001fe400000f0c34 */
[----:B------:R-:W-:-:S03]  /*21160*/  ISETP.GE.AND P0, PT, R211, UR4, PT ;  /* 0x00000004d3007c0c */ /* 0x000fc6000bf06270 */
[----:B------:R4:W-:Y:S10]  /*21170*/  @!P1 ST.E.128 desc[UR54][R2.64], R24 ;  /* 0x0000001802009985 */ /* 0x0009f4000c101d36 */
[----:B------:R-:W-:Y:S05]  /*21180*/  @P0 BRA `(.L_x_647) ;  /* 0x0000000c00080947 */ /* 0x000fea0003800000 */
[----:B----4-:R-:W-:-:S04]  /*21190*/  LEA R2, P0, R211, R44, 0x1 ;  /* 0x0000002cd3027211 */ /* 0x010fc800078008ff */
[----:B------:R-:W-:-:S05]  /*211a0*/  LEA.HI.X R3, R211, R45, R50, 0x1, P0 ;  /* 0x0000002dd3037211 */ /* 0x000fca00000f0c32 */
[----:B------:R0:W-:Y:S01]  /*211b0*/  ST.E.128 desc[UR54][R2.64], R40 ;  /* 0x0000002802007985 */ /* 0x0001e2000c101d36 */
[----:B------:R-:W-:Y:S05]  /*211c0*/  BRA `(.L_x_647) ;  /* 0x0000000800f87947 */ /* 0x000fea0003800000 */
.L_x_638:
[----:B------:R-:W-:Y:S01]  /*211d0*/  ULDC.64 UR4, c[0x0][0xc00] ;  /* 0x0003000000047ab9 */ /* 0x000fe20000000a00 */
[----:B------:R-:W-:Y:S01]  /*211e0*/  IMAD.MOV.U32 R0, RZ, RZ, RZ ;  /* 0x000000ffff007224 */ /* 0x000fe200078e00ff */
[----:B------:R-:W-:Y:S01]  /*211f0*/  ISETP.NE.U32.AND P0, PT, RZ, UR4, PT ;  /* 0x00000004ff007c0c */ /* 0x000fe2000bf05070 */
[----:B------:R-:W2:Y:S01]  /*21200*/  LDC R21, c[0x0][0xbe8] ;  /* 0x0002fa00ff157b82 */ /* 0x000ea20000000800 */
[----:B------:R-:W-:Y:S02]  /*21210*/  IADD3 R2, P1, R214, UR4, RZ ;  /* 0x00000004d6027c10 */ /* 0x000fe4000ff3e0ff */
[----:B------:R-:W-:Y:S02]  /*21220*/  ISETP.NE.AND.EX P0, PT, RZ, UR5, PT, P0 ;  /* 0x00000005ff007c0c */ /* 0x000fe4000bf05300 */
[----:B------:R-:W-:Y:S01]  /*21230*/  IADD3.X R3, R215, UR5, RZ, P1, !PT ;  /* 0x00000005d7037c10 */ /* 0x000fe20008ffe4ff */
[----:B------:R-:W-:Y:S02]  /*21240*/  ULDC.64 UR4, c[0x0][0xc08] ;  /* 0x0003020000047ab9 */ /* 0x000fe40000000a00 */
[----:B------:R-:W-:-:S04]  /*21250*/  ISETP.NE.U32.AND P1, PT, RZ, UR4, PT ;  /* 0x00000004ff007c0c */ /* 0x000fc8000bf25070 */
[----:B------:R-:W-:-:S04]  /*21260*/  ISETP.NE.AND.EX P1, PT, RZ, UR5, PT, P1 ;  /* 0x00000005ff007c0c */ /* 0x000fc8000bf25310 */
[----:B------:R3:W5:Y:S01]  /*21270*/  @P0 LDG.E R0, desc[UR54][R2.64] ;  /* 0x0000003602000981 */ /* 0x000762000c1e1900 */
[----:B------:R-:W4:Y:S08]  /*21280*/  S2R R4, SR_TID.X ;  /* 0x0000000000047919 */ /* 0x000f300000002100 */
[----:B------:R-:W-:Y:S01]  /*21290*/  @P1 IADD3 R214, P2, R214, UR4, RZ ;  /* 0x00000004d6d61c10 */ /* 0x000fe2000ff5e0ff */
[----:B------:R-:W-:-:S02]  /*212a0*/  ULDC UR4, c[0x0][0xa88] ;  /* 0x0002a20000047ab9 */ /* 0x000fc40000000800 */
[----:B------:R-:W-:Y:S02]  /*212b0*/  MOV R6, UR4 ;  /* 0x0000000400067c02 */ /* 0x000fe40008000f00 */
[----:B------:R-:W-:-:S05]  /*212c0*/  @P1 IADD3.X R215, R215, UR5, RZ, P2, !PT ;  /* 0x00000005d7d71c10 */ /* 0x000fca00097fe4ff */
[----:B------:R3:W5:Y:S01]  /*212d0*/  @P1 LDG.E R6, desc[UR54][R214.64] ;  /* 0x00000036d6061981 */ /* 0x000762000c1e1900 */
[----:B--2---:R-:W-:-:S13]  /*212e0*/  ISETP.NE.AND P2, PT, R21, 0x1, PT ;  /* 0x000000011500780c */ /* 0x004fda0003f45270 */
[----:B------:R-:W2:Y:S01]  /*212f0*/  @P2 LDC R14, c[0x0][0xbec] ;  /* 0x0002fb00ff0e2b82 */ /* 0x000ea20000000800 */
[----:B----4-:R-:W-:-:S07]  /*21300*/  VIADD R4, R4, 0xffffff80 ;  /* 0xffffff8004047836 */ /* 0x010fce0000000000 */
[----:B------:R-:W4:Y:S01]  /*21310*/  @P2 LDC R25, c[0x0][0xbf0] ;  /* 0x0002fc00ff192b82 */ /* 0x000f220000000800 */
[----:B------:R-:W-:Y:S01]  /*21320*/  ISETP.GE.AND P3, PT, R4, 0x80, PT ;  /* 0x000000800400780c */ /* 0x000fe20003f66270 */
[----:B---3--:R-:W-:-:S12]  /*21330*/  @P1 BRA `(.L_x_648) ;  /* 0x0000000000101947 */ /* 0x008fd80003800000 */
[----:B------:R-:W-:Y:S05]  /*21340*/  @!P0 BRA `(.L_x_648) ;  /* 0x00000000000c8947 */ /* 0x000fea0003800000 */
[----:B------:R-:W3:Y:S04]  /*21350*/  LDG.E R5, desc[UR54][R2.64] ;  /* 0x0000003602057981 */ /* 0x000ee8000c1e1900 */
[----:B-----5:R-:W3:Y:S02]  /*21360*/  LDG.E R6, desc[UR54][R2.64+0x4] ;  /* 0x0000043602067981 */ /* 0x020ee4000c1e1900 */
[----:B---3--:R-:W-:-:S07]  /*21370*/  IMAD.IADD R6, R6, 0x1, -R5 ;  /* 0x0000000106067824 */ /* 0x008fce00078e0a05 */
.L_x_648:
[----:B------:R-:W-:Y:S01]  /*21380*/  BSSY B1, `(.L_x_649) ;  /* 0x000002e000017945 */ /* 0x000fe20003800000 */
[----:B------:R-:W-:Y:S02]  /*21390*/  SHF.R.S32.HI R12, RZ, 0x1f, R213 ;  /* 0x0000001fff0c7819 */ /* 0x000fe400000114d5 */
[----:B------:R-:W-:Y:S02]  /*213a0*/  SEL R13, R210, RZ, !P0 ;  /* 0x000000ffd20d7207 */ /* 0x000fe40004000000 */
[----:B------:R-:W-:Y:S02]  /*213b0*/  SEL R216, R216, RZ, !P0 ;  /* 0x000000ffd8d87207 */ /* 0x000fe40004000000 */
[----:B-----5:R-:W-:Y:S01]  /*213c0*/  SHF.R.S32.HI R11, RZ, 0x1f, R0 ;  /* 0x0000001fff0b7819 */ /* 0x020fe20000011400 */
[----:B------:R-:W-:Y:S06]  /*213d0*/  @P3 BRA `(.L_x_650) ;  /* 0x0000000000a03947 */ /* 0x000fec0003800000 */
[----:B------:R-:W3:Y:S01]  /*213e0*/  S2R R2, SR_TID.X ;  /* 0x0000000000027919 */ /* 0x000ee20000002100 */
[----:B------:R-:W5:Y:S02]  /*213f0*/  LDC R9, c[0x0][0xbe8] ;  /* 0x0002fa00ff097b82 */ /* 0x000f640000000800 */
[----:B-----5:R-:W-:Y:S01]  /*21400*/  IMAD R3, R6, R9, RZ ;  /* 0x0000000906037224 */ /* 0x020fe200078e02ff */
[----:B---3--:R-:W-:-:S05]  /*21410*/  LEA R2, R217, R2, 0x7 ;  /* 0x00000002d9027211 */ /* 0x008fca00078e38ff */
[----:B------:R-:W-:-:S05]  /*21420*/  VIADD R10, R2, 0xffffff80 ;  /* 0xffffff80020a7836 */ /* 0x000fca0000000000 */
[----:B------:R-:W-:-:S13]  /*21430*/  ISETP.GE.AND P0, PT, R10, R3, PT ;  /* 0x000000030a00720c */ /* 0x000fda0003f06270 */
[----:B------:R-:W-:Y:S05]  /*21440*/  @P0 BRA `(.L_x_650) ;  /* 0x0000000000840947 */ /* 0x000fea0003800000 */
[----:B------:R-:W-:Y:S01]  /*21450*/  ISETP.NE.AND P0, PT, R9, 0x1, PT ;  /* 0x000000010900780c */ /* 0x000fe20003f05270 */
[----:B------:R-:W-:Y:S01]  /*21460*/  ULDC.64 UR4, c[0x0][0xb90] ;  /* 0x0002e40000047ab9 */ /* 0x000fe20000000a00 */
[----:B------:R-:W-:Y:S01]  /*21470*/  MOV R2, R0 ;  /* 0x0000000000027202 */ /* 0x000fe20000000f00 */
[----:B------:R-:W-:Y:S02]  /*21480*/  IMAD R8, R12, UR4, RZ ;  /* 0x000000040c087c24 */ /* 0x000fe4000f8e02ff */
[----:B------:R-:W-:Y:S02]  /*21490*/  IMAD.MOV.U32 R3, RZ, RZ, R11 ;  /* 0x000000ffff037224 */ /* 0x000fe400078e000b */
[----:B------:R-:W-:Y:S02]  /*214a0*/  IMAD.MOV.U32 R5, RZ, RZ, R10 ;  /* 0x000000ffff057224 */ /* 0x000fe400078e000a */
[----:B------:R-:W-:-:S04]  /*214b0*/  IMAD.WIDE.U32 R2, R213, UR4, R2 ;  /* 0x00000004d5027c25 */ /* 0x000fc8000f8e0002 */
[----:B------:R-:W3:Y:S08]  /*214c0*/  @P0 LDC R7, c[0x0][0xbec] ;  /* 0x0002fb00ff070b82 */ /* 0x000ef00000000800 */
[----:B------:R-:W5:Y:S01]  /*214d0*/  @P0 LDC R15, c[0x0][0xbf0] ;  /* 0x0002fc00ff0f0b82 */ /* 0x000f620000000800 */
[----:B---3--:R-:W-:-:S04]  /*214e0*/  @P0 IMAD.HI.U32 R4, R10, R7, RZ ;  /* 0x000000070a040227 */ /* 0x008fc800078e00ff */
[----:B------:R-:W-:Y:S01]  /*214f0*/  IMAD R7, R213, UR5, R8 ;  /* 0x00000005d5077c24 */ /* 0x000fe2000f8e0208 */
[----:B------:R-:W-:Y:S01]  /*21500*/  ULDC.64 UR4, c[0x0][0xb98] ;  /* 0x0002e60000047ab9 */ /* 0x000fe20000000a00 */
[----:B-----5:R-:W-:Y:S02]  /*21510*/  @P0 SHF.R.U32.HI R5, RZ, R15, R4 ;  /* 0x0000000fff050219 */ /* 0x020fe40000011604 */
[----:B------:R-:W-:Y:S02]  /*21520*/  IMAD.IADD R3, R3, 0x1, R7 ;  /* 0x0000000103037824 */ /* 0x000fe400078e0207 */
[----:B------:R-:W-:Y:S01]  /*21530*/  IMAD R4, R216, UR4, RZ ;  /* 0x00000004d8047c24 */ /* 0x000fe2000f8e02ff */
[----:B------:R-:W-:Y:S01]  /*21540*/  IADD3 R7, -R5, RZ, RZ ;  /* 0x000000ff05077210 */ /* 0x000fe20007ffe1ff */
[----:B------:R-:W-:-:S04]  /*21550*/  IMAD.WIDE.U32 R2, R13, UR4, R2 ;  /* 0x000000040d027c25 */ /* 0x000fc8000f8e0002 */
[----:B------:R-:W-:Y:S01]  /*21560*/  IMAD R7, R9, R7, R10 ;  /* 0x0000000709077224 */ /* 0x000fe200078e020a */
[----:B------:R-:W-:Y:S01]  /*21570*/  SHF.R.S32.HI R9, RZ, 0x1f, R5 ;  /* 0x0000001fff097819 */ /* 0x000fe20000011405 */
[----:B------:R-:W-:Y:S01]  /*21580*/  IMAD R8, R13, UR5, R4 ;  /* 0x000000050d087c24 */ /* 0x000fe2000f8e0204 */
[----:B------:R-:W-:Y:S01]  /*21590*/  IADD3 R2, P0, R5, R2, RZ ;  /* 0x0000000205027210 */ /* 0x000fe20007f1e0ff */
[----:B------:R-:W-:Y:S01]  /*215a0*/  ULDC.64 UR4, c[0x0][0xb88] ;  /* 0x0002e20000047ab9 */ /* 0x000fe20000000a00 */
[----:B------:R-:W-:Y:S02]  /*215b0*/  SHF.R.S32.HI R4, RZ, 0x1f, R7 ;  /* 0x0000001fff047819 */ /* 0x000fe40000011407 */
[----:B------:R-:W-:-:S03]  /*215c0*/  IADD3.X R3, R9, R3, R8, P0, !PT ;  /* 0x0000000309037210 */ /* 0x000fc600007fe408 */
[----:B------:R-:W-:Y:S02]  /*215d0*/  IMAD R4, R4, UR4, RZ ;  /* 0x0000000404047c24 */ /* 0x000fe4000f8e02ff */
[----:B------:R-:W-:-:S04]  /*215e0*/  IMAD.WIDE.U32 R2, R7, UR4, R2 ;  /* 0x0000000407027c25 */ /* 0x000fc8000f8e0002 */
[----:B------:R-:W-:Y:S01]  /*215f0*/  IMAD R5, R7, UR5, R4 ;  /* 0x0000000507057c24 */ /* 0x000fe2000f8e0204 */
[----:B------:R-:W-:Y:S02]  /*21600*/  ULDC.64 UR4, c[0x0][0xb50] ;  /* 0x0002d40000047ab9 */ /* 0x000fe40000000a00 */
[----:B------:R-:W-:Y:S01]  /*21610*/  LEA R4, P0, R2, UR4, 0x2 ;  /* 0x0000000402047c11 */ /* 0x000fe2000f8010ff */
[----:B------:R-:W-:-:S05]  /*21620*/  IMAD.IADD R3, R3, 0x1, R5 ;  /* 0x0000000103037824 */ /* 0x000fca00078e0205 */
[----:B------:R-:W-:Y:S01]  /*21630*/  LEA.HI.X R5, R2, UR5, R3, 0x2, P0 ;  /* 0x0000000502057c11 */ /* 0x000fe200080f1403 */
[----:B------:R-:W-:-:S05]  /*21640*/  IMAD.MOV.U32 R3, RZ, RZ, -0x800000 ;  /* 0xff800000ff037424 */ /* 0x000fca00078e00ff */
[----:B------:R3:W-:Y:S02]  /*21650*/  STG.E desc[UR54][R4.64], R3 ;  /* 0x0000000304007986 */ /* 0x0007e4000c101936 */
.L_x_650:
[----:B------:R-:W-:Y:S05]  /*21660*/  BSYNC B1 ;  /* 0x0000000000017941 */ /* 0x000fea0003800000 */
.L_x_649:
[----:B------:R-:W-:Y:S02]  /*21670*/  ULDC.64 UR4, c[0x0][0xaa0] ;  /* 0x0002a80000047ab9 */ /* 0x000fe40000000a00 */
[----:B---3--:R-:W-:-:S04]  /*21680*/  IMAD R3, R11, UR4, RZ ;  /* 0x000000040b037c24 */ /* 0x008fc8000f8e02ff */
[C---:B------:R-:W-:Y:S02]  /*21690*/  IMAD R5, R0.reuse, UR5, R3 ;  /* 0x0000000500057c24 */ /* 0x040fe4000f8e0203 */
[----:B------:R-:W-:Y:S01]  /*216a0*/  IMAD.WIDE.U32 R2, R0, UR4, RZ ;  /* 0x0000000400027c25 */ /* 0x000fe2000f8e00ff */
[----:B------:R-:W-:Y:S01]  /*216b0*/  LEA R0, R212, R221, 0x5 ;  /* 0x000000ddd4007211 */ /* 0x000fe200078e28ff */
[----:B------:R-:W-:Y:S02]  /*216c0*/  ULDC.64 UR4, c[0x0][0xae8] ;  /* 0x0002ba0000047ab9 */ /* 0x000fe40000000a00 */
[----:B------:R-:W-:Y:S02]  /*216d0*/  IMAD.IADD R3, R3, 0x1, R5 ;  /* 0x0000000103037824 */ /* 0x000fe400078e0205 */
[----:B------:R-:W-:Y:S02]  /*216e0*/  IMAD R9, R217, 0x80, R0 ;  /* 0x00000080d9097824 */ /* 0x000fe400078e0200 */
[----:B------:R-:W-:-:S02]  /*216f0*/  IMAD R4, R12, UR4, RZ ;  /* 0x000000040c047c24 */ /* 0x000fc4000f8e02ff */
[----:B--2---:R-:W-:Y:S01]  /*21700*/  @P2 IMAD.HI.U32 R0, R9, R14, RZ ;  /* 0x0000000e09002227 */ /* 0x004fe200078e00ff */
[----:B------:R-:W-:-:S03]  /*21710*/  MOV R5, R9 ;  /* 0x0000000900057202 */ /* 0x000fc60000000f00 */
[C---:B------:R-:W-:Y:S01]  /*21720*/  IMAD R7, R213.reuse, UR5, R4 ;  /* 0x00000005d5077c24 */ /* 0x040fe2000f8e0204 */
[----:B----4-:R-:W-:Y:S01]  /*21730*/  @P2 SHF.R.U32.HI R5, RZ, R25, R0 ;  /* 0x00000019ff052219 */ /* 0x010fe20000011600 */
[----:B------:R-:W-:Y:S01]  /*21740*/  IMAD.WIDE.U32 R2, R213, UR4, R2 ;  /* 0x00000004d5027c25 */ /* 0x000fe2000f8e0002 */
[----:B------:R-:W-:Y:S02]  /*21750*/  ULDC.64 UR4, c[0x0][0xaf0] ;  /* 0x0002bc0000047ab9 */ /* 0x000fe40000000a00 */
[----:B------:R-:W-:Y:S01]  /*21760*/  SHF.R.S32.HI R0, RZ, 0x1f, R5 ;  /* 0x0000001fff007819 */ /* 0x000fe20000011405 */
[----:B------:R-:W-:Y:S02]  /*21770*/  IMAD R4, R216, UR4, RZ ;  /* 0x00000004d8047c24 */ /* 0x000fe4000f8e02ff */
[----:B------:R-:W-:Y:S02]  /*21780*/  IMAD.IADD R3, R3, 0x1, R7 ;  /* 0x0000000103037824 */ /* 0x000fe400078e0207 */
[----:B------:R-:W-:-:S02]  /*21790*/  IMAD R7, R13, UR5, R4 ;  /* 0x000000050d077c24 */ /* 0x000fc4000f8e0204 */
[----:B------:R-:W-:Y:S01]  /*217a0*/  IMAD.WIDE.U32 R2, R13, UR4, R2 ;  /* 0x000000040d027c25 */ /* 0x000fe2000f8e0002 */
[----:B------:R-:W-:-:S03]  /*217b0*/  ULDC.64 UR4, c[0x0][0xae0] ;  /* 0x0002b80000047ab9 */ /* 0x000fc60000000a00 */
[----:B------:R-:W-:Y:S01]  /*217c0*/  IMAD.MOV R4, RZ, RZ, -R5 ;  /* 0x000000ffff047224 */ /* 0x000fe200078e0a05 */
[----:B------:R-:W-:Y:S01]  /*217d0*/  IADD3 R3, R3, R7, RZ ;  /* 0x0000000703037210 */ /* 0x000fe20007ffe0ff */
[----:B------:R-:W-:Y:S02]  /*217e0*/  IMAD R0, R0, UR4, RZ ;  /* 0x0000000400007c24 */ /* 0x000fe4000f8e02ff */
[----:B------:R-:W-:Y:S02]  /*217f0*/  IMAD R7, R21, R4, R9 ;  /* 0x0000000415077224 */ /* 0x000fe400078e0209 */
[C---:B------:R-:W-:Y:S02]  /*21800*/  IMAD R9, R5.reuse, UR5, R0 ;  /* 0x0000000505097c24 */ /* 0x040fe4000f8e0200 */
[----:B------:R-:W-:Y:S01]  /*21810*/  IMAD.WIDE.U32 R2, R5, UR4, R2 ;  /* 0x0000000405027c25 */ /* 0x000fe2000f8e0002 */
[----:B------:R-:W-:Y:S01]  /*21820*/  SHF.R.S32.HI R0, RZ, 0x1f, R7 ;  /* 0x0000001fff007819 */ /* 0x000fe20000011407 */
[----:B------:R-:W-:-:S02]  /*21830*/  ULDC.64 UR4, c[0x0][0xad8] ;  /* 0x0002b60000047ab9 */ /* 0x000fc40000000a00 */
[----:B------:R-:W-:Y:S02]  /*21840*/  IMAD.IADD R3, R3, 0x1, R9 ;  /* 0x0000000103037824 */ /* 0x000fe400078e0209 */
[----:B------:R-:W-:Y:S02]  /*21850*/  IMAD R0, R0, UR4, RZ ;  /* 0x0000000400007c24 */ /* 0x000fe4000f8e02ff */
[----:B------:R-:W-:-:S04]  /*21860*/  IMAD.WIDE.U32 R4, R7, UR4, R2 ;  /* 0x0000000407047c25 */ /* 0x000fc8000f8e0002 */
[----:B------:R-:W-:Y:S01]  /*21870*/  IMAD R3, R7, UR5, R0 ;  /* 0x0000000507037c24 */ /* 0x000fe2000f8e0200 */
[----:B------:R-:W-:Y:S02]  /*21880*/  ULDC.64 UR4, c[0x0][0xa80] ;  /* 0x0002a00000047ab9 */ /* 0x000fe40000000a00 */
[----:B------:R-:W-:Y:S01]  /*21890*/  LEA R2, P0, R4, UR4, 0x1 ;  /* 0x0000000404027c11 */ /* 0x000fe2000f8008ff */
[----:B------:R-:W-:Y:S01]  /*218a0*/  IMAD.IADD R3, R5, 0x1, R3 ;  /* 0x0000000105037824 */ /* 0x000fe200078e0203 */
[----:B------:R-:W-:-:S04]  /*218b0*/  UMOV UR4, 0xffffffff ;  /* 0xffffffff00047882 */ /* 0x000fc80000000000 */
[----:B------:R-:W-:Y:S01]  /*218c0*/  LEA.HI.X R3, R4, UR5, R3, 0x1, P0 ;  /* 0x0000000504037c11 */ /* 0x000fe200080f0c03 */
[----:B------:R-:W-:Y:S06]  /*218d0*/  BRA.DIV UR4, `(.L_x_651) ;  /* 0x00000086042c7947 */ /* 0x000fec000b800000 */
[----:B------:R2:W3:Y:S04]  /*218e0*/  SHFL.IDX PT, R0, R3, RZ, 0x181f ;  /* 0x00181fff03007589 */ /* 0x0004e800000e0000 */
[----:B------:R2:W4:Y:S02]  /*218f0*/  SHFL.IDX PT, R14, R2, RZ, 0x181f ;  /* 0x00181fff020e7589 */ /* 0x00052400000e0000 */
.L_x_852:
[----:B------:R-:W-:Y:S01]  /*21900*/  IMAD R21, R6, R21, RZ ;  /* 0x0000001506157224 */ /* 0x000fe200078e02ff */
[----:B------:R-:W-:Y:S01]  /*21910*/  LEA R6, R217, R221, 0x7 ;  /* 0x000000ddd9067211 */ /* 0x000fe200078e38ff */
[----:B------:R-:W-:Y:S03]  /*21920*/  BSSY B1, `(.L_x_652) ;  /* 0x000000e000017945 */ /* 0x000fe60003800000 */
[----:B------:R-:W-:-:S13]  /*21930*/  ISETP.GE.AND P0, PT, R6, R21, PT ;  /* 0x000000150600720c */ /* 0x000fda0003f06270 */
[----:B------:R-:W-:Y:S05]  /*21940*/  @P0 BRA `(.L_x_653) ;  /* 0x00000000002c0947 */ /* 0x000fea0003800000 */
[----:B------:R-:W-:Y:S01]  /*21950*/  ULDC UR4, c[0x0][0xac8] ;  /* 0x0002b20000047ab9 */ /* 0x000fe20000000800 */
[----:B------:R-:W-:Y:S02]  /*21960*/  SHF.R.S32.HI R8, RZ, 0x1f, R202 ;  /* 0x0000001fff087819 */ /* 0x000fe400000114ca */
[----:B------:R-:W-:Y:S02]  /*21970*/  ISETP.GE.AND P2, PT, R202, UR4, PT ;  /* 0x00000004ca007c0c */ /* 0x000fe4000bf46270 */
[----:B------:R-:W-:Y:S02]  /*21980*/  ISETP.GE.AND P3, PT, R211, UR4, PT ;  /* 0x00000004d3007c0c */ /* 0x000fe4000bf66270 */
[----:B------:R-:W-:-:S09]  /*21990*/  SHF.R.S32.HI R7, RZ, 0x1f, R211 ;  /* 0x0000001fff077819 */ /* 0x000fd200000114d3 */
[CC--:B----4-:R-:W-:Y:S02]  /*219a0*/  @!P2 LEA R4, P0, R202.reuse, R14.reuse, 0x1 ;  /* 0x0000000eca04a211 */ /* 0x0d0fe400078008ff */
[C---:B------:R-:W-:Y:S02]  /*219b0*/  @!P3 LEA R14, P1, R211.reuse, R14, 0x1 ;  /* 0x0000000ed30eb211 */ /* 0x040fe400078208ff */
[-C--:B---3--:R-:W-:Y:S02]  /*219c0*/  @!P2 LEA.HI.X R5, R202, R0.reuse, R8, 0x1, P0 ;  /* 0x00000000ca05a211 */ /* 0x088fe400000f0c08 */
[----:B------:R-:W-:-:S03]  /*219d0*/  @!P3 LEA.HI.X R15, R211, R0, R7, 0x1, P1 ;  /* 0x00000000d30fb211 */ /* 0x000fc600008f0c07 */
[----:B------:R3:W-:Y:S04]  /*219e0*/  @!P2 ST.E.128 desc[UR54][R4.64], RZ ;  /* 0x000000ff0400a985 */ /* 0x0007e8000c101d36 */
[----:B------:R3:W-:Y:S02]  /*219f0*/  @!P3 ST.E.128 desc[UR54][R14.64], RZ ;  /* 0x000000ff0e00b985 */ /* 0x0007e4000c101d36 */
.L_x_653:
[----:B------:R-:W-:Y:S05]  /*21a00*/  BSYNC B1 ;  /* 0x0000000000017941 */ /* 0x000fea0003800000 */
.L_x_652:
[----:B------:R-:W-:-:S03]  /*21a10*/  UMOV UR4, 0xffffffff ;  /* 0xffffffff00047882 */ /* 0x000fc60000000000 */
[----:B------:R-:W-:Y:S05]  /*21a20*/  BRA.DIV UR4, `(.L_x_654) ;  /* 0x00000086040c7947 */ /* 0x000fea000b800000 */
[----:B---3--:R3:W0:Y:S04]  /*21a30*/  SHFL.IDX PT, R0, R3, 0x1, 0x181f ;  /* 0x00381f0003007f89 */ /* 0x00862800000e0000 */
[----:B----4-:R3:W4:Y:S02]  /*21a40*/  SHFL.IDX PT, R14, R2, 0x1, 0x181f ;  /* 0x00381f00020e7f89 */ /* 0x01072400000e0000 */
.L_x_856:
[----:B------:R-:W-:Y:S01]  /*21a50*/  VIADD R4, R6, 0x20 ;  /* 0x0000002006047836 */ /* 0x000fe20000000000 */
[----:B------:R-:W-:Y:S04]  /*21a60*/  BSSY B1, `(.L_x_655) ;  /* 0x000000e000017945 */ /* 0x000fe80003800000 */
        /* <DEDUP_REMOVED lines=9> */
[-C--:B0-----:R-:W-:Y:S02]  /*21b00*/  @!P2 LEA.HI.X R5, R202, R0.reuse, R8, 0x1, P0 ;  /* 0x00000000ca05a211 */ /* 0x081fe400000f0c08 */
[----:B------:R-:W-:-:S03]  /*21b10*/  @!P3 LEA.HI.X R15, R211, R0, R7, 0x1, P1 ;  /* 0x00000000d30fb211 */ /* 0x000fc600008f0c07 */
[----:B------:R0:W-:Y:S04]  /*21b20*/  @!P2 ST.E.128 desc[UR54][R4.64], RZ ;  /* 0x000000ff0400a985 */ /* 0x0001e8000c101d36 */
[----:B------:R0:W-:Y:S02]  /*21b30*/  @!P3 ST.E.128 desc[UR54][R14.64], RZ ;  /* 0x000000ff0e00b985 */ /* 0x0001e4000c101d36 */
.L_x_656:
[----:B------:R-:W-:Y:S05]  /*21b40*/  BSYNC B1 ;  /* 0x0000000000017941 */ /* 0x000fea0003800000 */
.L_x_655:
[----:B------:R-:W-:-:S03]  /*21b50*/  UMOV UR4, 0xffffffff ;  /* 0xffffffff00047882 */ /* 0x000fc60000000000 */
[----:B------:R-:W-:Y:S05]  /*21b60*/  BRA.DIV UR4, `(.L_x_657) ;  /* 0x0000008604047947 */ /* 0x000fea000b800000 */
[----:B0-----:R0:W0:Y:S04]  /*21b70*/  SHFL.IDX PT, R0, R3, 0x2, 0x181f ;  /* 0x00581f0003007f89 */ /* 0x00102800000e0000 */
[----:B----4-:R4:W0:Y:S02]  /*21b80*/  SHFL.IDX PT, R14, R2, 0x2, 0x181f ;  /* 0x00581f00020e7f89 */ /* 0x01082400000e0000 */
.L_x_860:
        /* <DEDUP_REMOVED lines=9> */
[CC--:B0-----:R-:W-:Y:S02]  /*21c20*/  @!P2 LEA R4, P0, R202.reuse, R14.reuse, 0x1 ;  /* 0x0000000eca04a211 */ /* 0x0c1fe400078008ff */
[C---:B------:R-:W-:Y:S02]  /*21c30*/  @!P3 LEA R14, P1, R211.reuse, R14, 0x1 ;  /* 0x0000000ed30eb211 */ /* 0x040fe400078208ff */
[-C--:B------:R-:W-:Y:S02]  /*21c40*/  @!P2 LEA.HI.X R5, R202, R0.reuse, R8, 0x1, P0 ;  /* 0x00000000ca05a211 */ /* 0x080fe400000f0c08 */
[----:B------:R-:W-:-:S03]  /*21c50*/  @!P3 LEA.HI.X R15, R211, R0, R7, 0x1, P1 ;  /* 0x00000000d30fb211 */ /* 0x000fc600008f0c07 */
[----:B------:R0:W-:Y:S04]  /*21c60*/  @!P2 ST.E.128 desc[UR54][R4.64], RZ ;  /* 0x000000ff0400a985 */ /* 0x0001e8000c101d36 */
[----:B------:R0:W-:Y:S02]  /*21c70*/  @!P3 ST.E.128 desc[UR54][R14.64], RZ ;  /* 0x000000ff0e00b985 */ /* 0x0001e4000c101d36 */
.L_x_659:
[----:B------:R-:W-:Y:S05]  /*21c80*/  BSYNC B1 ;  /* 0x0000000000017941 */ /* 0x000fea0003800000 */
.L_x_658:
[----:B------:R-:W-:-:S03]  /*21c90*/  UMOV UR4, 0xffffffff ;  /* 0xffffffff00047882 */ /* 0x000fc60000000000 */
[----:B------:R-:W-:Y:S05]  /*21ca0*/  BRA.DIV UR4, `(.L_x_660) ;  /* 0x0000008204fc7947 */ /* 0x000fea000b800000 */
[----:B0-----:R0:W0:Y:S04]  /*21cb0*/  SHFL.IDX PT, R0, R3, 0x3, 0x181f ;  /* 0x00781f0003007f89 */ /* 0x00102800000e0000 */
[----:B------:R0:W0:Y:S02]  /*21cc0*/  SHFL.IDX PT, R14, R2, 0x3, 0x181f ;  /* 0x00781f00020e7f89 */ /* 0x00002400000e0000 */
.L_x_864:
[----:B0-234-:R-:W-:-:S04]  /*21cd0*/  IADD3 R2, R6, 0x60, RZ ;  /* 0x0000006006027810 */ /* 0x01dfc80007ffe0ff */
[----:B------:R-:W-:-:S13]  /*21ce0*/  ISETP.GE.AND P0, PT, R2, R21, PT ;  /* 0x000000150200720c */ /* 0x000fda0003f06270 */
[----:B------:R-:W-:Y:S05]  /*21cf0*/  @P0 BRA `(.L_x_647) ;  /* 0x00000000002c0947 */ /* 0x000fea0003800000 */
[----:B------:R-:W-:Y:S01]  /*21d00*/  ULDC UR4, c[0x0][0xac8] ;  /* 0x0002b20000047ab9 */ /* 0x000fe20000000800 */
[----:B------:R-:W-:Y:S02]  /*21d10*/  SHF.R.S32.HI R5, RZ, 0x1f, R202 ;  /* 0x0000001fff057819 */ /* 0x000fe400000114ca */
[----:B------:R-:W-:Y:S02]  /*21d20*/  ISETP.GE.AND P2, PT, R202, UR4, PT ;  /* 0x00000004ca007c0c */ /* 0x000fe4000bf46270 */
[----:B------:R-:W-:Y:S02]  /*21d30*/  ISETP.GE.AND P3, PT, R211, UR4, PT ;  /* 0x00000004d3007c0c */ /* 0x000fe4000bf66270 */
[----:B------:R-:W-:-:S09]  /*21d40*/  SHF.R.S32.HI R4, RZ, 0x1f, R211 ;  /* 0x0000001fff047819 */ /* 0x000fd200000114d3 */
[CC--:B------:R-:W-:Y:S02]  /*21d50*/  @!P2 LEA R2, P0, R202.reuse, R14.reuse, 0x1 ;  /* 0x0000000eca02a211 */ /* 0x0c0fe400078008ff */
[C---:B------:R-:W-:Y:S02]  /*21d60*/  @!P3 LEA R14, P1, R211.reuse, R14, 0x1 ;  /* 0x0000000ed30eb211 */ /* 0x040fe400078208ff */
[-C--:B------:R-:W-:Y:S02]  /*21d70*/  @!P2 LEA.HI.X R3, R202, R0.reuse, R5, 0x1, P0 ;  /* 0x00000000ca03a211 */ /* 0x080fe400000f0c05 */
[----:B------:R-:W-:-:S03]  /*21d80*/  @!P3 LEA.HI.X R15, R211, R0, R4, 0x1, P1 ;  /* 0x00000000d30fb211 */ /* 0x000fc600008f0c04 */
[----:B------:R0:W-:Y:S04]  /*21d90*/  @!P2 ST.E.128 desc[UR54][R2.64], RZ ;  /* 0x000000ff0200a985 */ /* 0x0001e8000c101d36 */
[----:B------:R0:W-:Y:S02]  /*21da0*/  @!P3 ST.E.128 desc[UR54][R14.64], RZ ;  /* 0x000000ff0e00b985 */ /* 0x0001e4000c101d36 */
.L_x_647:
[----:B------:R-:W-:Y:S05]  /*21db0*/  BSYNC B0 ;  /* 0x0000000000007941 */ /* 0x000fea0003800000 */
.L_x_637:
[----:B------:R-:W-:Y:S02]  /*21dc0*/  ULDC UR4, c[0x0][0xc3c] ;  /* 0x00030f0000047ab9 */ /* 0x000fe40000000800 */
[----:B-1----:R-:W-:-:S13]  /*21dd0*/  ISETP.GE.AND P0, PT, R207, UR4, PT ;  /* 0x00000004cf007c0c */ /* 0x002fda000bf06270 */
[----:B------:R-:W-:Y:S05]  /*21de0*/  @!P0 BRA `(.L_x_661) ;  /* 0xfffffdf400a48947 */ /* 0x000fea000383ffff */
[----:B------:R-:W-:Y:S05]  /*21df0*/  BRA `(.L_x_470) ;  /* 0x0000006800087947 */ /* 0x000fea0003800000 */
.L_x_468:
        /* <DEDUP_REMOVED lines=15> */
[----:B------:R-:W1:Y:S01]  /*21ef0*/  LDS.128 R16, [UR4+0x298d0] ;  /* 0x0298d004ff107984 */ /* 0x000e620008000c00 */
[----:B------:R-:W-:Y:S06]  /*21f00*/  BAR.ARV 0x4, 0x180 ;  /* 0x0106000000007b1d */ /* 0x000fec0000002000 */
[----:B------:R-:W-:Y:S05]  /*21f10*/  BRA `(.L_x_663) ;  /* 0x0000000400fc7947 */ /* 0x000fea0003800000 */
.L_x_662:
[----:B0-----:R-:W0:Y:S01]  /*21f20*/  S2R R2, SR_TID.X ;  /* 0x0000000000027919 */ /* 0x001e220000002100 */
[----:B------:R-:W-:Y:S01]  /*21f30*/  ULDC UR4, c[0x0][0xc3c] ;  /* 0x00030f0000047ab9 */ /* 0x000fe20000000800 */
[----:B------:R-:W1:Y:S01]  /*21f40*/  S2UR UR6, SR_CTAID.X ;  /* 0x00000000000679c3 */ /* 0x000e620000002500 */
[----:B------:R-:W-:Y:S01]  /*21f50*/  ULDC UR5, c[0x0][0xc38] ;  /* 0x00030e0000057ab9 */ /* 0x000fe20000000800 */
        /* <DEDUP_REMOVED lines=8> */
[C---:B------:R-:W-:Y:S01]  /*21fe0*/  ISETP.GE.U32.AND P2, PT, R5.reuse, 0x2, PT ;  /* 0x000000020500780c */ /* 0x040fe20003f46070 */
[----:B------:R-:W-:Y:S01]  /*21ff0*/  IMAD.MOV.U32 R16, RZ, RZ, RZ ;  /* 0x000000ffff107224 */ /* 0x000fe200078e00ff */
[C---:B------:R-:W-:Y:S02]  /*22000*/  ISETP.GE.U32.AND P3, PT, R5.reuse, 0x4, PT ;  /* 0x000000040500780c */ /* 0x040fe40003f66070 */
[C---:B------:R-:W-:Y:S02]  /*22010*/  ISETP.GE.U32.AND P4, PT, R5.reuse, 0x8, PT ;  /* 0x000000080500780c */ /* 0x040fe40003f86070 */
[----:B------:R-:W-:Y:S01]  /*22020*/  ISETP.GE.U32.AND P5, PT, R5, 0x10, PT ;  /* 0x000000100500780c */ /* 0x000fe20003fa6070 */
[----:B--2---:R-:W0:Y:S02]  /*22030*/  SHFL.UP PT, R4, R0, 0x1, RZ ;  /* 0x0420000000047989 */ /* 0x004e2400000e00ff */
[----:B0-----:R-:W-:-:S05]  /*22040*/  SEL R7, R4, RZ, P1 ;  /* 0x000000ff04077207 */ /* 0x001fca0000800000 */
[----:B------:R-:W-:-:S05]  /*22050*/  IMAD.IADD R7, R0, 0x1, R7 ;  /* 0x0000000100077824 */ /* 0x000fca00078e0207 */
[----:B------:R-:W0:Y:S02]  /*22060*/  SHFL.UP PT, R4, R7, 0x2, RZ ;  /* 0x0440000007047989 */ /* 0x000e2400000e00ff */
[----:B0-----:R-:W-:-:S04]  /*22070*/  SEL R4, R4, RZ, P2 ;  /* 0x000000ff04047207 */ /* 0x001fc80001000000 */
[----:B------:R-:W-:-:S05]  /*22080*/  IADD3 R4, R7, R4, RZ ;  /* 0x0000000407047210 */ /* 0x000fca0007ffe0ff */
[----:B------:R-:W0:Y:S02]  /*22090*/  SHFL.UP PT, R6, R4, 0x4, RZ ;  /* 0x0480000004067989 */ /* 0x000e2400000e00ff */
[----:B0-----:R-:W-:-:S05]  /*220a0*/  SEL R3, R6, RZ, P3 ;  /* 0x000000ff06037207 */ /* 0x001fca0001800000 */
[----:B------:R-:W-:-:S05]  /*220b0*/  IMAD.IADD R3, R4, 0x1, R3 ;  /* 0x0000000104037824 */ /* 0x000fca00078e0203 */
[----:B------:R-:W0:Y:S02]  /*220c0*/  SHFL.UP PT, R2, R3, 0x8, RZ ;  /* 0x0500000003027989 */ /* 0x000e2400000e00ff */
[----:B0-----:R-:W-:-:S05]  /*220d0*/  SEL R2, R2, RZ, P4 ;  /* 0x000000ff02027207 */ /* 0x001fca0002000000 */
[----:B------:R-:W-:-:S05]  /*220e0*/  IMAD.IADD R6, R3, 0x1, R2 ;  /* 0x0000000103067824 */ /* 0x000fca00078e0202 */
[----:B------:R-:W0:Y:S02]  /*220f0*/  SHFL.UP PT, R2, R6, 0x10, RZ ;  /* 0x0600000006027989 */ /* 0x000e2400000e00ff */
[----:B0-----:R-:W-:-:S04]  /*22100*/  SEL R7, R2, RZ, P5 ;  /* 0x000000ff02077207 */ /* 0x001fc80002800000 */
[----:B------:R-:W-:-:S05]  /*22110*/  IADD3 R2, R6, R7, RZ ;  /* 0x0000000706027210 */ /* 0x000fca0007ffe0ff */
[----:B------:R-:W0:Y:S02]  /*22120*/  SHFL.IDX PT, R4, R2, 0x1f, 0x1f ;  /* 0x03e01f0002047f89 */ /* 0x000e2400000e0000 */
[----:B0-----:R-:W-:-:S04]  /*22130*/  IMAD R4, R4, UR5, RZ ;  /* 0x0000000504047c24 */ /* 0x001fc8000f8e02ff */
[----:B------:R-:W-:Y:S01]  /*22140*/  IMAD.MOV.U32 R7, RZ, RZ, R4 ;  /* 0x000000ffff077224 */ /* 0x000fe200078e0004 */
[----:B-1----:R-:W-:-:S13]  /*22150*/  ISETP.GT.AND P6, PT, R4, UR6, PT ;  /* 0x0000000604007c0c */ /* 0x002fda000bfc4270 */
[----:B------:R-:W-:Y:S05]  /*22160*/  @P6 BRA `(.L_x_664) ;  /* 0x0000000000a06947 */ /* 0x000fea0003800000 */
[----:B------:R-:W0:Y:S01]  /*22170*/  LDC R6, c[0x0][0xc3c] ;  /* 0x00030f00ff067b82 */ /* 0x000e220000000800 */
[----:B------:R-:W-:Y:S01]  /*22180*/  MOV R4, R7 ;  /* 0x0000000700047202 */ /* 0x000fe20000000f00 */
[----:B------:R-:W-:Y:S01]  /*22190*/  UMOV UR4, URZ ;  /* 0x0000003f00047c82 */ /* 0x000fe20008000000 */
[----:B------:R-:W-:Y:S01]  /*221a0*/  ULDC UR7, c[0x0][0xc3c] ;  /* 0x00030f0000077ab9 */ /* 0x000fe20000000800 */
[----:B------:R-:W-:-:S05]  /*221b0*/  ULDC UR5, c[0x0][0xc38] ;  /* 0x00030e0000057ab9 */ /* 0x000fca0000000800 */
.L_x_668:
[----:B------:R-:W-:Y:S01]  /*221c0*/  UIADD3 UR4, UR4, 0x1f, URZ ;  /* 0x0000001f04047890 */ /* 0x000fe2000fffe03f */
[----:B------:R-:W-:-:S05]  /*221d0*/  IMAD.U32 R19, RZ, RZ, UR7 ;  /* 0x00000007ff137e24 */ /* 0x000fca000f8e00ff */
[----:B0-----:R-:W-:-:S13]  /*221e0*/  ISETP.LE.AND P6, PT, R6, UR4, PT ;  /* 0x0000000406007c0c */ /* 0x001fda000bfc3270 */
[----:B------:R-:W-:Y:S05]  /*221f0*/  @P6 BRA `(.L_x_665) ;  /* 0x0000000400206947 */ /* 0x000fea0003800000 */
[----:B------:R-:W-:Y:S01]  /*22200*/  VIADD R7, R5, UR4 ;  /* 0x0000000405077c36 */ /* 0x000fe20008000000 */
[----:B------:R-:W-:Y:S01]  /*22210*/  BSSY B0, `(.L_x_666) ;  /* 0x0000007000007945 */ /* 0x000fe20003800000 */
[----:B------:R-:W-:-:S03]  /*22220*/  MOV R0, RZ ;  /* 0x000000ff00007202 */ /* 0x000fc60000000f00 */
[----:B------:R-:W-:-:S13]  /*22230*/  ISETP.GE.OR P6, PT, R7, R6, !P0 ;  /* 0x000000060700720c */ /* 0x000fda00047c6670 */
[----:B------:R-:W-:Y:S05]  /*22240*/  @P6 BRA `(.L_x_667) ;  /* 0x00000000000c6947 */ /* 0x000fea0003800000 */
[----:B------:R-:W0:Y:S02]  /*22250*/  LDC.64 R2, c[0x0][0xc80] ;  /* 0x00032000ff027b82 */ /* 0x000e240000000a00 */
[----:B0-----:R-:W-:-:S05]  /*22260*/  IMAD.WIDE R2, R7, 0x4, R2 ;  /* 0x0000000407027825 */ /* 0x001fca00078e0202 */
[----:B------:R0:W5:Y:S02]  /*22270*/  LDG.E R0, desc[UR54][R2.64] ;  /* 0x0000003602007981 */ /* 0x000164000c1e1900 */
.L_x_667:
[----:B------:R-:W-:Y:S05]  /*22280*/  BSYNC B0 ;  /* 0x0000000000007941 */ /* 0x000fea0003800000 */
.L_x_666:
[----:B0----5:R-:W0:Y:S02]  /*22290*/  SHFL.UP PT, R2, R0, 0x1, RZ ;  /* 0x0420000000027989 */ /* 0x021e2400000e00ff */
        /* <DEDUP_REMOVED lines=14> */
[----:B------:R-:W0:Y:S02]  /*22380*/  SHFL.IDX PT, R3, R9, 0x1f, 0x1f ;  /* 0x03e01f0009037f89 */ /* 0x000e2400000e0000 */
[----:B0-----:R-:W-:-:S05]  /*22390*/  IMAD R3, R3, UR5, RZ ;  /* 0x0000000503037c24 */ /* 0x001fca000f8e02ff */
[----:B------:R-:W-:-:S04]  /*223a0*/  IADD3 R4, R3, R4, RZ ;  /* 0x0000000403047210 */ /* 0x000fc80007ffe0ff */
[----:B------:R-:W-:-:S13]  /*223b0*/  ISETP.GT.AND P6, PT, R4, UR6, PT ;  /* 0x0000000604007c0c */ /* 0x000fda000bfc4270 */
[----:B------:R-:W-:Y:S05]  /*223c0*/  @!P6 BRA `(.L_x_668) ;  /* 0xfffffffc007ce947 */ /* 0x000fea000383ffff */
[----:B------:R-:W-:Y:S02]  /*223d0*/  IMAD.MOV.U32 R2, RZ, RZ, R9 ;  /* 0x000000ffff027224 */ /* 0x000fe400078e0009 */
[----:B------:R-:W-:-:S07]  /*223e0*/  IMAD.MOV.U32 R7, RZ, RZ, R3 ;  /* 0x000000ffff077224 */ /* 0x000fce00078e0003 */
.L_x_664:
[----:B------:R-:W-:-:S05]  /*223f0*/  IADD3 R7, -R7, R4, RZ ;  /* 0x0000000407077210 */ /* 0x000fca0007ffe1ff */
[----:B------:R-:W-:-:S05]  /*22400*/  IMAD R3, R2, UR5, R7 ;  /* 0x0000000502037c24 */ /* 0x000fca000f8e0207 */
[----:B------:R-:W-:-:S13]  /*22410*/  ISETP.GT.AND P0, PT, R3, UR6, PT ;  /* 0x0000000603007c0c */ /* 0x000fda000bf04270 */
[----:B------:R-:W-:-:S04]  /*22420*/  VOTE.ANY R6, PT, !P0 ;  /* 0x0000000000067806 */ /* 0x000fc800040e0100 */
[----:B------:R-:W0:Y:S01]  /*22430*/  POPC R19, R6 ;  /* 0x0000000600137309 */ /* 0x000e220000000000 */
[----:B------:R-:W-:Y:S01]  /*22440*/  ISETP.NE.AND P0, PT, R6, RZ, PT ;  /* 0x000000ff0600720c */ /* 0x000fe20003f05270 */
[----:B0-----:R-:W0:Y:S02]  /*22450*/  SHFL.IDX PT, R0, R0, R19, 0x1f ;  /* 0x00001f1300007589 */ /* 0x001e2400000e0000 */
[----:B0-----:R-:W-:-:S04]  /*22460*/  IABS R4, R0 ;  /* 0x0000000000047213 */ /* 0x001fc80000000000 */
[----:B------:R-:W0:Y:S08]  /*22470*/  I2F.RP R8, R4 ;  /* 0x0000000400087306 */ /* 0x000e300000209400 */
[----:B0-----:R-:W0:Y:S02]  /*22480*/  MUFU.RCP R8, R8 ;  /* 0x0000000800087308 */ /* 0x001e240000001000 */
[----:B0-----:R-:W-:-:S06]  /*22490*/  VIADD R3, R8, 0xffffffe ;  /* 0x0ffffffe08037836 */ /* 0x001fcc0000000000 */
[----:B------:R-:W0:Y:S02]  /*224a0*/  F2I.FTZ.U32.TRUNC.NTZ R3, R3 ;  /* 0x0000000300037305 */ /* 0x000e24000021f000 */
[----:B0-----:R-:W-:Y:S01]  /*224b0*/  IMAD.MOV R11, RZ, RZ, -R3 ;  /* 0x000000ffff0b7224 */ /* 0x001fe200078e0a03 */
[----:B------:R-:W-:Y:S06]  /*224c0*/  @!P0 BRA `(.L_x_669) ;  /* 0x0000000000088947 */ /* 0x000fec0003800000 */
[----:B------:R-:W-:-:S05]  /*224d0*/  IADD3 R9, R19, -0x1, RZ ;  /* 0xffffffff13097810 */ /* 0x000fca0007ffe0ff */
[----:B------:R0:W1:Y:S02]  /*224e0*/  SHFL.IDX PT, R16, R2, R9, 0x1f ;  /* 0x00001f0902107589 */ /* 0x00006400000e0000 */
.L_x_669:
[----:B-1----:R-:W-:Y:S01]  /*224f0*/  IMAD R16, R16, UR5, R7 ;  /* 0x0000000510107c24 */ /* 0x002fe2000f8e0207 */
[----:B------:R-:W-:Y:S01]  /*22500*/  IABS R6, R0 ;  /* 0x0000000000067213 */ /* 0x000fe20000000000 */
[----:B------:R-:W-:Y:S02]  /*22510*/  IMAD R7, R11, R4, RZ ;  /* 0x000000040b077224 */ /* 0x000fe400078e02ff */
[----:B0-----:R-:W-:Y:S02]  /*22520*/  IMAD.MOV.U32 R2, RZ, RZ, RZ ;  /* 0x000000ffff027224 */ /* 0x001fe400078e00ff */
[----:B------:R-:W-:Y:S02]  /*22530*/  IMAD.MOV R6, RZ, RZ, -R6 ;  /* 0x000000ffff067224 */ /* 0x000fe400078e0a06 */
[----:B------:R-:W-:Y:S01]  /*22540*/  IMAD.HI.U32 R2, R3, R7, R2 ;  /* 0x0000000703027227 */ /* 0x000fe200078e0002 */
[----:B------:R-:W-:-:S03]  /*22550*/  IADD3 R7, -R16, UR6, RZ ;  /* 0x0000000610077c10 */ /* 0x000fc6000fffe1ff */
[----:B------:R-:W-:Y:S01]  /*22560*/  VIADD R19, R19, UR4 ;  /* 0x0000000413137c36 */ /* 0x000fe20008000000 */
[----:B------:R-:W-:-:S05]  /*22570*/  IABS R3, R7 ;  /* 0x0000000700037213 */ /* 0x000fca0000000000 */
[----:B------:R-:W-:-:S04]  /*22580*/  IMAD.HI.U32 R2, R2, R3, RZ ;  /* 0x0000000302027227 */ /* 0x000fc800078e00ff */
[----:B------:R-:W-:-:S05]  /*22590*/  IMAD R3, R2, R6, R3 ;  /* 0x0000000602037224 */ /* 0x000fca00078e0203 */
[----:B------:R-:W-:-:S13]  /*225a0*/  ISETP.GT.U32.AND P1, PT, R4, R3, PT ;  /* 0x000000030400720c */ /* 0x000fda0003f24070 */
[-C--:B------:R-:W-:Y:S01]  /*225b0*/  @!P1 IADD3 R3, R3, -R4.reuse, RZ ;  /* 0x8000000403039210 */ /* 0x080fe20007ffe0ff */
[----:B------:R-:W-:Y:S01]  /*225c0*/  @!P1 VIADD R2, R2, 0x1 ;  /* 0x0000000102029836 */ /* 0x000fe20000000000 */
[----:B------:R-:W-:Y:S02]  /*225d0*/  ISETP.NE.AND P1, PT, R0, RZ, PT ;  /* 0x000000ff0000720c */ /* 0x000fe40003f25270 */
[----:B------:R-:W-:Y:S02]  /*225e0*/  ISETP.GE.U32.AND P0, PT, R3, R4, PT ;  /* 0x000000040300720c */ /* 0x000fe40003f06070 */
[----:B------:R-:W-:-:S04]  /*225f0*/  LOP3.LUT R3, R7, R0, RZ, 0x3c, !PT ;  /* 0x0000000007037212 */ /* 0x000fc800078e3cff */
[----:B------:R-:W-:-:S07]  /*22600*/  ISETP.GE.AND P2, PT, R3, RZ, PT ;  /* 0x000000ff0300720c */ /* 0x000fce0003f46270 */
[----:B------:R-:W-:-:S06]  /*22610*/  @P0 VIADD R2, R2, 0x1 ;  /* 0x0000000102020836 */ /* 0x000fcc0000000000 */
[----:B------:R-:W-:Y:S02]  /*22620*/  @!P2 IADD3 R2, -R2, RZ, RZ ;  /* 0x000000ff0202a210 */ /* 0x000fe40007ffe1ff */
[----:B------:R-:W-:-:S04]  /*22630*/  @!P1 LOP3.LUT R2, RZ, R0, RZ, 0x33, !PT ;  /* 0x00000000ff029212 */ /* 0x000fc800078e33ff */
[----:B------:R-:W-:Y:S01]  /*22640*/  MOV R18, R2 ;  /* 0x0000000200127202 */ /* 0x000fe20000000f00 */
[----:B------:R-:W-:-:S04]  /*22650*/  IMAD.MOV R17, RZ, RZ, -R2 ;  /* 0x000000ffff117224 */ /* 0x000fc800078e0a02 */
[----:B------:R-:W-:Y:S01]  /*22660*/  IMAD R17, R0, R17, R7 ;  /* 0x0000001100117224 */ /* 0x000fe200078e0207 */
[----:B------:R-:W-:Y:S06]  /*22670*/  BRA `(.L_x_670) ;  /* 0x00000000000c7947 */ /* 0x000fec0003800000 */
.L_x_665:
[----:B------:R-:W-:Y:S01]  /*22680*/  IMAD.MOV.U32 R17, RZ, RZ, RZ ;  /* 0x000000ffff117224 */ /* 0x000fe200078e00ff */
[----:B------:R-:W-:Y:S01]  /*22690*/  MOV R18, RZ ;  /* 0x000000ff00127202 */ /* 0x000fe20000000f00 */
[----:B------:R-:W-:-:S07]  /*226a0*/  IMAD.U32 R16, RZ, RZ, UR6 ;  /* 0x00000006ff107e24 */ /* 0x000fce000f8e00ff */
.L_x_670:
[----:B------:R-:W-:-:S13]  /*226b0*/  ISETP.NE.AND P0, PT, R5, RZ, PT ;  /* 0x000000ff0500720c */ /* 0x000fda0003f05270 */
[----:B------:R-:W0:Y:S01]  /*226c0*/  @!P0 S2R R3, SR_CgaCtaId ;  /* 0x0000000000038919 */ /* 0x000e220000008800 */
[----:B------:R-:W-:-:S04]  /*226d0*/  @!P0 MOV R0, 0x400 ;  /* 0x0000040000008802 */ /* 0x000fc80000000f00 */
[----:B0-----:R-:W-:-:S05]  /*226e0*/  @!P0 LEA R0, R3, R0, 0x18 ;  /* 0x0000000003008211 */ /* 0x001fca00078ec0ff */
[----:B------:R2:W-:Y:S01]  /*226f0*/  @!P0 STS.128 [R0+0x298d0], R16 ;  /* 0x0298d01000008388 */ /* 0x0005e20000000c00 */
[----:B------:R-:W-:Y:S06]  /*22700*/  BAR.ARV 0x5, 0x180 ;  /* 0x0146000000007b1d */ /* 0x000fec0000002000 */
.L_x_663:
[----:B--2---:R-:W-:Y:S01]  /*22710*/  IMAD.MOV.U32 R0, RZ, RZ, 0x1 ;  /* 0x00000001ff007424 */ /* 0x004fe200078e00ff */
[----:B------:R2:W-:Y:S01]  /*22720*/  STL [R1+0x8], RZ ;  /* 0x000008ff01007387 */ /* 0x0005e20000100800 */
[----:B------:R-:W-:Y:S02]  /*22730*/  ULDC UR4, c[0x0][0xc3c] ;  /* 0x00030f0000047ab9 */ /* 0x000fe40000000800 */
[----:B-1----:R-:W-:Y:S01]  /*22740*/  ISETP.GE.AND P0, PT, R19, UR4, PT ;  /* 0x0000000413007c0c */ /* 0x002fe2000bf06270 */
[----:B------:R2:W-:Y:S04]  /*22750*/  STL [R1+0x14], R0 ;  /* 0x0000140001007387 */ /* 0x0005e80000100800 */
[----:B------:R2:W-:Y:S08]  /*22760*/  STL [R1+0x58], RZ ;  /* 0x000058ff01007387 */ /* 0x0005f00000100800 */
[----:B--2---:R-:W-:Y:S05]  /*22770*/  @P0 BRA `(.L_x_671) ;  /* 0x0000005800a40947 */ /* 0x004fea0003800000 */
[----:B------:R-:W1:Y:S01]  /*22780*/  S2R R11, SR_TID.X ;  /* 0x00000000000b7919 */ /* 0x000e620000002100 */
[----:B------:R-:W2:Y:S01]  /*22790*/  S2UR UR5, SR_CgaCtaId ;  /* 0x00000000000579c3 */ /* 0x000ea20000008800 */
[----:B------:R-:W-:Y:S01]  /*227a0*/  UMOV UR4, 0x400 ;  /* 0x0000040000047882 */ /* 0x000fe20000000000 */
[----:B------:R-:W-:Y:S01]  /*227b0*/  BSSY B7, `(.L_x_671) ;  /* 0x00005a5000077945 */ /* 0x000fe20003800000 */
[----:B------:R-:W-:Y:S01]  /*227c0*/  ULDC.64 UR40, c[0x0][0x198] ;  /* 0x0000660000287ab9 */ /* 0x000fe20000000a00 */
[----:B------:R-:W-:Y:S02]  /*227d0*/  ULOP3.LUT UR37, UR36, 0x1, URZ, 0xfc, !UPT ;  /* 0x0000000124257892 */ /* 0x000fe4000f8efc3f */
[----:B------:R-:W-:Y:S01]  /*227e0*/  ULOP3.LUT UR39, UR36, 0x2, URZ, 0xfc, !UPT ;  /* 0x0000000224277892 */ /* 0x000fe2000f8efc3f */
[----:B------:R-:W-:Y:S01]  /*227f0*/  ULDC UR38, c[0x0][0xc] ;  /* 0x0000030000267ab9 */ /* 0x000fe20000000800 */
[----:B--2---:R-:W-:Y:S01]  /*22800*/  ULEA UR4, UR5, UR4, 0x18 ;  /* 0x0000000405047291 */ /* 0x004fe2000f8ec03f */
[C---:B-1----:R-:W-:Y:S01]  /*22810*/  IMAD.SHL.U32 R4, R11.reuse, 0x80, RZ ;  /* 0x000000800b047824 */ /* 0x042fe200078e00ff */
[----:B------:R-:W-:Y:S01]  /*22820*/  SHF.R.U32.HI R3, RZ, 0x1, R11 ;  /* 0x00000001ff037819 */ /* 0x000fe2000001160b */
[C---:B------:R-:W-:Y:S01]  /*22830*/  IMAD.SHL.U32 R5, R11.reuse, 0x2, RZ ;  /* 0x000000020b057824 */ /* 0x040fe200078e00ff */
[C---:B------:R-:W-:Y:S01]  /*22840*/  LOP3.LUT R10, R11.reuse, 0x7f, RZ, 0xc0, !PT ;  /* 0x0000007f0b0a7812 */ /* 0x040fe200078ec0ff */
[----:B------:R-:W-:Y:S01]  /*22850*/  IMAD.SHL.U32 R8, R11, 0x4, RZ ;  /* 0x000000040b087824 */ /* 0x000fe200078e00ff */
[----:B------:R-:W-:-:S02]  /*22860*/  LOP3.LUT R6, R4, 0x380, RZ, 0xc0, !PT ;  /* 0x0000038004067812 */ /* 0x000fc400078ec0ff */
[----:B------:R-:W-:Y:S02]  /*22870*/  SHF.L.U32 R0, R10, 0x4, RZ ;  /* 0x000000040a007819 */ /* 0x000fe400000006ff */
[----:B------:R-:W-:Y:S01]  /*22880*/  LOP3.LUT R6, R6, 0x30, R3, 0xf8, !PT ;  /* 0x0000003006067812 */ /* 0x000fe200078ef803 */
[C---:B------:R-:W-:Y:S01]  /*22890*/  IMAD.SHL.U32 R3, R11.reuse, 0x10, RZ ;  /* 0x000000100b037824 */ /* 0x040fe200078e00ff */
[----:B------:R-:W-:Y:S02]  /*228a0*/  LOP3.LUT R7, R0, 0x600, RZ, 0xc0, !PT ;  /* 0x0000060000077812 */ /* 0x000fe400078ec0ff */
[----:B0-----:R-:W-:Y:S02]  /*228b0*/  SHF.L.U32 R2, R11, 0x5, RZ ;  /* 0x000000050b027819 */ /* 0x001fe400000006ff */
[----:B------:R-:W-:Y:S02]  /*228c0*/  LOP3.LUT R0, R3, 0x1b0, RZ, 0xc0, !PT ;  /* 0x000001b003007812 */ /* 0x000fe400078ec0ff */
[----:B------:R-:W-:-:S02]  /*228d0*/  LOP3.LUT R9, R7, 0x60, R2, 0xf8, !PT ;  /* 0x0000006007097812 */ /* 0x000fc400078ef802 */
[----:B------:R-:W-:Y:S02]  /*228e0*/  LOP3.LUT R0, R0, 0x30, R5, 0x78, !PT ;  /* 0x0000003000007812 */ /* 0x000fe400078e7805 */
[----:B------:R-:W-:Y:S02]  /*228f0*/  LOP3.LUT R5, R7, 0x40, R3, 0xf8, !PT ;  /* 0x0000004007057812 */ /* 0x000fe400078ef803 */
[----:B------:R-:W-:Y:S02]  /*22900*/  LOP3.LUT P0, RZ, R11, 0x4, RZ, 0xc0, !PT ;  /* 0x000000040bff7812 */ /* 0x000fe4000780c0ff */
[----:B------:R-:W-:Y:S02]  /*22910*/  LOP3.LUT R0, R5, R0, RZ, 0xfc, !PT ;  /* 0x0000000005007212 */ /* 0x000fe400078efcff */
[----:B------:R-:W-:-:S04]  /*22920*/  LOP3.LUT R5, R2, 0x80, RZ, 0xc0, !PT ;  /* 0x0000008002057812 */ /* 0x000fc800078ec0ff */
[----:B------:R-:W-:-:S04]  /*22930*/  LOP3.LUT R5, R5, 0x10, R11, 0xf8, !PT ;  /* 0x0000001005057812 */ /* 0x000fc800078ef80b */
[----:B------:R-:W-:Y:S02]  /*22940*/  LOP3.LUT R7, R5, 0x10, R8, 0x78, !PT ;  /* 0x0000001005077812 */ /* 0x000fe400078e7808 */
[----:B------:R-:W-:Y:S02]  /*22950*/  LOP3.LUT R5, R6, 0x70, R3, 0x78, !PT ;  /* 0x0000007006057812 */ /* 0x000fe400078e7803 */
[----:B------:R-:W-:Y:S02]  /*22960*/  LOP3.LUT R6, R9, 0x100, R2, 0xf8, !PT ;  /* 0x0000010009067812 */ /* 0x000fe400078ef802 */
[----:B------:R-:W-:Y:S02]  /*22970*/  LOP3.LUT R5, R5, 0xc00, R4, 0xf8, !PT ;  /* 0x00000c0005057812 */ /* 0x000fe400078ef804 */
[----:B------:R-:W-:Y:S02]  /*22980*/  LOP3.LUT R4, R6, R7, RZ, 0xfc, !PT ;  /* 0x0000000706047212 */ /* 0x000fe400078efcff */
[----:B------:R-:W-:Y:S01]  /*22990*/  SHF.R.U32.HI R6, RZ, 0x2, R10 ;  /* 0x00000002ff067819 */ /* 0x000fe2000001160a */
[----:B------:R0:W-:Y:S04]  /*229a0*/  STL [R1+0x2c], R5 ;  /* 0x00002c0501007387 */ /* 0x0001e80000100800 */
[----:B------:R1:W-:Y:S01]  /*229b0*/  STL [R1+0x28], R4 ;  /* 0x0000280401007387 */ /* 0x0003e20000100800 */
[----:B0-----:R-:W-:-:S02]  /*229c0*/  MOV R5, UR4 ;  /* 0x0000000400057c02 */ /* 0x001fc40008000f00 */
[----:B-1----:R-:W-:Y:S01]  /*229d0*/  LOP3.LUT R4, R3, 0x30, RZ, 0xc0, !PT ;  /* 0x0000003003047812 */ /* 0x002fe200078ec0ff */
[----:B------:R-:W-:Y:S02]  /*229e0*/  IMAD.MOV.U32 R3, RZ, RZ, 0x40 ;  /* 0x00000040ff037424 */ /* 0x000fe400078e00ff */
[----:B------:R-:W-:Y:S03]  /*229f0*/  STL [R1+0x4], R5 ;  /* 0x0000040501007387 */ /* 0x000fe60000100800 */
[----:B------:R-:W-:Y:S02]  /*22a00*/  SEL R7, R3, 0xffffffc0, !P0 ;  /* 0xffffffc003077807 */ /* 0x000fe40004000000 */
[----:B------:R-:W-:Y:S01]  /*22a10*/  LOP3.LUT R3, R6, 0x60, R2, 0xf8, !PT ;  /* 0x0000006006037812 */ /* 0x000fe200078ef802 */
[----:B------:R-:W-:Y:S01]  /*22a20*/  IMAD.IADD R2, R5, 0x1, R0 ;  /* 0x0000000105027824 */ /* 0x000fe200078e0200 */
[----:B------:R-:W-:Y:S01]  /*22a30*/  MOV R3, 0x1 ;  /* 0x0000000100037802 */ /* 0x000fe20000000f00 */
[----:B------:R-:W-:-:S03]  /*22a40*/  IMAD.MOV.U32 R0, RZ, RZ, 0x1 ;  /* 0x00000001ff007424 */ /* 0x000fc600078e00ff */
[----:B------:R0:W-:Y:S04]  /*22a50*/  STL [R1+0x34], R2 ;  /* 0x0000340201007387 */ /* 0x0001e80000100800 */
[----:B------:R-:W-:Y:S04]  /*22a60*/  STL [R1+0x58], RZ ;  /* 0x000058ff01007387 */ /* 0x000fe80000100800 */
[----:B------:R1:W-:Y:S01]  /*22a70*/  STL [R1+0x18], R0 ;  /* 0x0000180001007387 */ /* 0x0003e20000100800 */
[----:B0-----:R-:W-:-:S03]  /*22a80*/  LOP3.LUT R2, R4, 0x40, RZ, 0xfc, !PT ;  /* 0x0000004004027812 */ /* 0x001fc600078efcff */
[----:B------:R0:W-:Y:S04]  /*22a90*/  STL [R1+0xc], RZ ;  /* 0x00000cff01007387 */ /* 0x0001e80000100800 */
[----:B------:R0:W-:Y:S01]  /*22aa0*/  STL [R1+0x8], RZ ;  /* 0x000008ff01007387 */ /* 0x0001e20000100800 */
[----:B-1----:R-:W-:-:S03]  /*22ab0*/  LOP3.LUT R0, R4, 0x80, RZ, 0xfc, !PT ;  /* 0x0000008004007812 */ /* 0x002fc600078efcff */
[----:B------:R0:W-:Y:S04]  /*22ac0*/  STL [R1+0x14], R3 ;  /* 0x0000140301007387 */ /* 0x0001e80000100800 */
.L_x_781:
[----:B0-2---:R-:W0:Y:S02]  /*22ad0*/  LDC.64 R2, c[0x0][0xc88] ;  /* 0x00032200ff027b82 */ /* 0x005e240000000a00 */
[----:B0-----:R-:W-:-:S05]  /*22ae0*/  IMAD.WIDE R2, R19, 0x4, R2 ;  /* 0x0000000413027825 */ /* 0x001fca00078e0202 */
[----:B------:R-:W2:Y:S01]  /*22af0*/  LDG.E R15, desc[UR54][R2.64] ;  /* 0x00000036020f7981 */ /* 0x000ea2000c1e1900 */
[----:B------:R-:W-:Y:S05]  /*22b00*/  YIELD ;  /* 0x0000000000007946 */ /* 0x000fea0003800000 */
[----:B------:R-:W-:Y:S01]  /*22b10*/  ULDC.64 UR4, c[0x0][0xa28] ;  /* 0x00028a0000047ab9 */ /* 0x000fe20000000a00 */
[----:B------:R-:W-:Y:S01]  /*22b20*/  IMAD.MOV.U32 R0, RZ, RZ, RZ ;  /* 0x000000ffff007224 */ /* 0x000fe200078e00ff */
[----:B------:R-:W-:Y:S01]  /*22b30*/  ISETP.NE.U32.AND P0, PT, RZ, UR4, PT ;  /* 0x00000004ff007c0c */ /* 0x000fe2000bf05070 */
[----:B------:R-:W-:Y:S01]  /*22b40*/  ULDC.64 UR10, c[0x0][0xa18] ;  /* 0x00028600000a7ab9 */ /* 0x000fe20000000a00 */
[----:B------:R-:W-:Y:S01]  /*22b50*/  ULDC.64 UR8, c[0x0][0xa10] ;  /* 0x0002840000087ab9 */ /* 0x000fe20000000a00 */
[----:B------:R-:W-:Y:S01]  /*22b60*/  ULDC.64 UR6, c[0x0][0xa08] ;  /* 0x0002820000067ab9 */ /* 0x000fe20000000a00 */
[----:B------:R-:W-:-:S02]  /*22b70*/  ISETP.NE.AND.EX P0, PT, RZ, UR5, PT, P0 ;  /* 0x00000005ff007c0c */ /* 0x000fc4000bf05300 */
[----:B--2---:R-:W-:Y:S01]  /*22b80*/  SHF.R.S32.HI R4, RZ, 0x1f, R15 ;  /* 0x0000001fff047819 */ /* 0x004fe2000001140f */
[----:B------:R-:W-:-:S10]  /*22b90*/  IMAD.SHL.U32 R14, R15, 0x4, RZ ;  /* 0x000000040f0e7824 */ /* 0x000fd400078e00ff */
[C---:B------:R-:W-:Y:S01]  /*22ba0*/  @P0 LEA R2, P1, R15.reuse, UR4, 0x2 ;  /* 0x000000040f020c11 */ /* 0x040fe2000f8210ff */
[----:B------:R-:W-:Y:S03]  /*22bb0*/  STL [R1+0x30], R15 ;  /* 0x0000300f01007387 */ /* 0x000fe60000100800 */
[C-C-:B------:R-:W-:Y:S01]  /*22bc0*/  @P0 LEA.HI.X R3, R15.reuse, UR5, R4.reuse, 0x2, P1 ;  /* 0x000000050f030c11 */ /* 0x140fe200088f1404 */
[----:B------:R-:W-:Y:S01]  /*22bd0*/  ULDC.64 UR4, c[0x0][0xa00] ;  /* 0x0002800000047ab9 */ /* 0x000fe20000000a00 */
[----:B------:R0:W-:Y:S01]  /*22be0*/  STL [R1+0x3c], R4 ;  /* 0x00003c0401007387 */ /* 0x0001e20000100800 */
[----:B------:R-:W-:Y:S02]  /*22bf0*/  ISETP.NE.U32.AND P2, PT, RZ, UR4, PT ;  /* 0x00000004ff007c0c */ /* 0x000fe4000bf45070 */
[----:B------:R-:W-:Y:S01]  /*22c00*/  SHF.L.U64.HI R13, R15, 0x2, R4 ;  /* 0x000000020f0d7819 */ /* 0x000fe20000010204 */
[----:B------:R1:W5:Y:S01]  /*22c10*/  @P0 LDG.E R0, desc[UR54][R2.64] ;  /* 0x0000003602000981 */ /* 0x000362000c1e1900 */
[----:B------:R-:W-:-:S02]  /*22c20*/  ISETP.NE.AND.EX P2, PT, RZ, UR5, PT, P2 ;  /* 0x00000005ff007c0c */ /* 0x000fc4000bf45320 */
[----:B------:R-:W-:Y:S01]  /*22c30*/  ISETP.NE.U32.AND P3, PT, RZ, UR10, PT ;  /* 0x0000000aff007c0c */ /* 0x000fe2000bf65070 */
[----:B------:R-:W-:Y:S01]  /*22c40*/  STL [R1], R14 ;  /* 0x0000000e01007387 */ /* 0x000fe20000100800 */
[----:B------:R-:W-:Y:S02]  /*22c50*/  ISETP.NE.U32.AND P0, PT, RZ, UR6, PT ;  /* 0x00000006ff007c0c */ /* 0x000fe4000bf05070 */
[----:B0-----:R-:W-:Y:S01]  /*22c60*/  IADD3 R4, P4, R14, UR4, RZ ;  /* 0x000000040e047c10 */ /* 0x001fe2000ff9e0ff */
[----:B------:R-:W-:Y:S01]  /*22c70*/  STL [R1+0x20], R13 ;  /* 0x0000200d01007387 */ /* 0x000fe20000100800 */
[----:B------:R-:W-:Y:S02]  /*22c80*/  ISETP.NE.AND.EX P3, PT, RZ, UR11, PT, P3 ;  /* 0x0000000bff007c0c */ /* 0x000fe4000bf65330 */
[----:B-1----:R-:W-:Y:S02]  /*22c90*/  CS2R R2, SRZ ;  /* 0x0000000000027805 */ /* 0x002fe4000001ff00 */
[----:B------:R-:W-:-:S02]  /*22ca0*/  IADD3.X R5, R13, UR5, RZ, P4, !PT ;  /* 0x000000050d057c10 */ /* 0x000fc4000a7fe4ff */
[C---:B------:R-:W-:Y:S02]  /*22cb0*/  IADD3 R6, P4, R14.reuse, UR8, RZ ;  /* 0x000000080e067c10 */ /* 0x040fe4000ff9e0ff */
[----:B------:R-:W-:Y:S01]  /*22cc0*/  ISETP.NE.U32.AND P1, PT, RZ, UR8, PT ;  /* 0x00000008ff007c0c */ /* 0x000fe2000bf25070 */
[----:B------:R-:W2:Y:S01]  /*22cd0*/  @P2 LDG.E R2, desc[UR54][R4.64] ;  /* 0x0000003604022981 */ /* 0x000ea2000c1e1900 */
[----:B------:R-:W-:Y:S01]  /*22ce0*/  IADD3.X R7, R13, UR9, RZ, P4, !PT ;  /* 0x000000090d077c10 */ /* 0x000fe2000a7fe4ff */
[----:B------:R-:W-:Y:S01]  /*22cf0*/  ULDC UR4, c[0x0][0x288] ;  /* 0x0000a20000047ab9 */ /* 0x000fe20000000800 */
[----:B------:R-:W-:Y:S02]  /*22d00*/  ISETP.NE.AND.EX P0, PT, RZ, UR7, PT, P0 ;  /* 0x00000007ff007c0c */ /* 0x000fe4000bf05300 */
[----:B------:R-:W-:Y:S02]  /*22d10*/  ISETP.NE.AND.EX P1, PT, RZ, UR9, PT, P1 ;  /* 0x00000009ff007c0c */ /* 0x000fe4000bf25310 */
[----:B------:R-:W-:-:S02]  /*22d20*/  @P3 IADD3 R10, P4, R14, UR10, RZ ;  /* 0x0000000a0e0a3c10 */ /* 0x000fc4000ff9e0ff */
[----:B------:R-:W-:Y:S02]  /*22d30*/  IADD3 R8, P5, R14, UR6, RZ ;  /* 0x000000060e087c10 */ /* 0x000fe4000ffbe0ff */
[C---:B------:R-:W-:Y:S02]  /*22d40*/  @P3 IADD3.X R11, R13.reuse, UR11, RZ, P4, !PT ;  /* 0x0000000b0d0b3c10 */ /* 0x040fe4000a7fe4ff */
[----:B------:R-:W-:Y:S02]  /*22d50*/  MOV R12, RZ ;  /* 0x000000ff000c7202 */ /* 0x000fe40000000f00 */
[----:B------:R-:W-:-:S03]  /*22d60*/  IADD3.X R9, R13, UR7, RZ, P5, !PT ;  /* 0x000000070d097c10 */ /* 0x000fc6000affe4ff */
[----:B------:R-:W5:Y:S04]  /*22d70*/  @P1 LDG.E R3, desc[UR54][R6.64] ;  /* 0x0000003606031981 */ /* 0x000f68000c1e1900 */
[----:B------:R-:W5:Y:S04]  /*22d80*/  @P0 LDG.E R12, desc[UR54][R8.64] ;  /* 0x00000036080c0981 */ /* 0x000f68000c1e1900 */
[----:B--2---:R0:W-:Y:S02]  /*22d90*/  STL [R1+0x38], R2 ;  /* 0x0000380201007387 */ /* 0x0041e40000100800 */
[----:B0-----:R-:W-:Y:S01]  /*22da0*/  IMAD.U32 R2, RZ, RZ, UR4 ;  /* 0x00000004ff027e24 */ /* 0x001fe2000f8e00ff */
[----:B------:R-:W-:-:S05]  /*22db0*/  ULDC.64 UR4, c[0x0][0x418] ;  /* 0x0001060000047ab9 */ /* 0x000fca0000000a00 */
[----:B------:R0:W2:Y:S01]  /*22dc0*/  @P3 LDG.E R2, desc[UR54][R10.64] ;  /* 0x000000360a023981 */ /* 0x0000a2000c1e1900 */
[----:B------:R-:W-:-:S03]  /*22dd0*/  UISETP.NE.U32.AND UP0, UPT, UR4, URZ, UPT ;  /* 0x0000003f0400728c */ /* 0x000fc6000bf05070 */
[----:B------:R-:W-:Y:S01]  /*22de0*/  ULDC UR4, c[0x0][0x424] ;  /* 0x0001090000047ab9 */ /* 0x000fe20000000800 */
[----:B------:R-:W-:-:S03]  /*22df0*/  UISETP.NE.AND.EX UP0, UPT, UR5, URZ, UPT, UP0 ;  /* 0x0000003f0500728c */ /* 0x000fc6000bf05300 */
[----:B------:R-:W-:Y:S01]  /*22e00*/  ULDC UR5, c[0x0][0x2f0] ;  /* 0x0000bc0000057ab9 */ /* 0x000fe20000000800 */
[----:B------:R-:W-:-:S04]  /*22e10*/  USEL UR4, UR4, 0x1, UP0 ;  /* 0x0000000104047887 */ /* 0x000fc80008000000 */
[----:B------:R-:W-:-:S03]  /*22e20*/  UIMAD UR4, UR4, UR5, URZ ;  /* 0x00000005040472a4 */ /* 0x000fc6000f8e023f */
[----:B------:R-:W-:Y:S02]  /*22e30*/  ULDC UR5, c[0x0][0x348] ;  /* 0x0000d20000057ab9 */ /* 0x000fe40000000800 */
[----:B0-----:R-:W-:Y:S01]  /*22e40*/  IMAD.U32 R10, RZ, RZ, UR5 ;  /* 0x00000005ff0a7e24 */ /* 0x001fe2000f8e00ff */
[----:B--2---:R0:W-:Y:S02]  /*22e50*/  STL [R1+0x54], R2 ;  /* 0x0000540201007387 */ /* 0x0041e40000100800 */
[----:B0-----:R-:W-:Y:S01]  /*22e60*/  MOV R2, UR4 ;  /* 0x0000000400027c02 */ /* 0x001fe20008000f00 */
[----:B------:R-:W-:Y:S06]  /*22e70*/  @P3 BRA `(.L_x_672) ;  /* 0x0000000000143947 */ /* 0x000fec0003800000 */
[----:B------:R-:W-:Y:S05]  /*22e80*/  @!P2 BRA `(.L_x_672) ;  /* 0x000000000010a947 */ /* 0x000fea0003800000 */
[----:B------:R-:W2:Y:S04]  /*22e90*/  LDG.E R11, desc[UR54][R4.64] ;  /* 0x00000036040b7981 */ /* 0x000ea8000c1e1900 */
[----:B------:R-:W2:Y:S02]  /*22ea0*/  LDG.E R4, desc[UR54][R4.64+0x4] ;  /* 0x0000043604047981 */ /* 0x000ea4000c1e1900 */
[----:B--2---:R-:W-:-:S05]  /*22eb0*/  IMAD.IADD R4, R4, 0x1, -R11 ;  /* 0x0000000104047824 */ /* 0x004fca00078e0a0b */
[----:B------:R0:W-:Y:S02]  /*22ec0*/  STL [R1+0x54], R4 ;  /* 0x0000540401007387 */ /* 0x0001e40000100800 */
.L_x_672:
[----:B------:R-:W-:Y:S01]  /*22ed0*/  MOV R11, R15 ;  /* 0x0000000f000b7202 */ /* 0x000fe20000000f00 */
[----:B0----5:R-:W-:Y:S01]  /*22ee0*/  IMAD.IADD R4, R12, 0x1, R0 ;  /* 0x000000010c047824 */ /* 0x021fe200078e0200 */
[----:B------:R-:W-:Y:S02]  /*22ef0*/  ULDC.64 UR4, c[0x0][0xa20] ;  /* 0x0002880000047ab9 */ /* 0x000fe40000000a00 */
[----:B------:R-:W-:Y:S01]  /*22f00*/  ISETP.NE.U32.AND P2, PT, RZ, UR4, PT ;  /* 0x00000004ff007c0c */ /* 0x000fe2000bf45070 */
[----:B------:R0:W-:Y:S03]  /*22f10*/  STL [R1+0x1c], R11 ;  /* 0x00001c0b01007387 */ /* 0x0001e60000100800 */
[----:B------:R-:W-:Y:S01]  /*22f20*/  ISETP.NE.AND.EX P2, PT, RZ, UR5, PT, P2 ;  /* 0x00000005ff007c0c */ /* 0x000fe2000bf45320 */
[----:B------:R0:W-:-:S12]  /*22f30*/  STL [R1+0x24], R4 ;  /* 0x0000240401007387 */ /* 0x0001d80000100800 */
[----:B0-----:R-:W-:Y:S05]  /*22f40*/  @!P2 BRA `(.L_x_673) ;  /* 0x000000000010a947 */ /* 0x001fea0003800000 */
[----:B------:R-:W-:-:S04]  /*22f50*/  IADD3 R4, P0, R14, UR4, RZ ;  /* 0x000000040e047c10 */ /* 0x000fc8000ff1e0ff */
[----:B------:R-:W-:-:S05]  /*22f60*/  IADD3.X R5, R13, UR5, RZ, P0, !PT ;  /* 0x000000050d057c10 */ /* 0x000fca00087fe4ff */
[----:B------:R0:W5:Y:S01]  /*22f70*/  LDG.E R2, desc[UR54][R4.64] ;  /* 0x0000003604027981 */ /* 0x000162000c1e1900 */
[----:B------:R-:W-:Y:S05]  /*22f80*/  BRA `(.L_x_674) ;  /* 0x0000000000107947 */ /* 0x000fea0003800000 */
.L_x_673:
[----:B------:R-:W-:Y:S05]  /*22f90*/  @!P0 BRA `(.L_x_674) ;  /* 0x00000000000c8947 */ /* 0x000fea0003800000 */
[----:B------:R-:W2:Y:S04]  /*22fa0*/  LDG.E R4, desc[UR54][R8.64] ;  /* 0x0000003608047981 */ /* 0x000ea8000c1e1900 */
[----:B------:R-:W2:Y:S02]  /*22fb0*/  LDG.E R2, desc[UR54][R8.64+0x4] ;  /* 0x0000043608027981 */ /* 0x000ea4000c1e1900 */
[----:B--2---:R-:W-:-:S07]  /*22fc0*/  IMAD.IADD R2, R2, 0x1, -R4 ;  /* 0x0000000102027824 */ /* 0x004fce00078e0a04 */
.L_x_674:
[----:B-----5:R-:W-:Y:S02]  /*22fd0*/  IMAD.IADD R0, R2, 0x1, -R0 ;  /* 0x0000000102007824 */ /* 0x020fe400078e0a00 */
[----:B------:R-:W2:Y:S04]  /*22fe0*/  @P1 LDG.E R2, desc[UR54][R6.64] ;  /* 0x0000003606021981 */ /* 0x000ea8000c1e1900 */
[----:B------:R-:W2:Y:S01]  /*22ff0*/  @P1 LDG.E R6, desc[UR54][R6.64+0x4] ;  /* 0x0000043606061981 */ /* 0x000ea2000c1e1900 */
[----:B------:R-:W-:Y:S01]  /*23000*/  BSSY B0, `(.L_x_675) ;  /* 0x0000132000007945 */ /* 0x000fe20003800000 */
[----:B--2---:R-:W-:-:S05]  /*23010*/  @P1 IADD3 R10, -R2, R6, RZ ;  /* 0x00000006020a1210 */ /* 0x004fca0007ffe1ff */
[----:B0-----:R-:W-:-:S04]  /*23020*/  IMAD.IADD R4, R0, 0x1, R10 ;  /* 0x0000000100047824 */ /* 0x001fc800078e020a */
[----:B------:R-:W-:Y:S01]  /*23030*/  VIADD R2, R4, 0x9f ;  /* 0x0000009f04027836 */ /* 0x000fe20000000000 */
[----:B------:R0:W-:Y:S03]  /*23040*/  STL [R1+0x40], R4 ;  /* 0x0000400401007387 */ /* 0x0001e60000100800 */
[----:B------:R-:W-:-:S05]  /*23050*/  IMAD.HI R2, R2, 0x66666667, RZ ;  /* 0x6666666702027827 */ /* 0x000fca00078e02ff */
[----:B0-----:R-:W-:-:S04]  /*23060*/  SHF.R.U32.HI R4, RZ, 0x1f, R2 ;  /* 0x0000001fff047819 */ /* 0x001fc80000011602 */
[----:B------:R-:W-:-:S05]  /*23070*/  LEA.HI.SX32 R5, R2, R4, 0x1a ;  /* 0x0000000402057211 */ /* 0x000fca00078fd2ff */
[----:B------:R-:W-:Y:S01]  /*23080*/  IMAD R2, R5, 0xa0, -R0 ;  /* 0x000000a005027824 */ /* 0x000fe200078e0a00 */
[----:B------:R-:W-:Y:S01]  /*23090*/  IADD3 R0, -R0, RZ, RZ ;  /* 0x000000ff00007210 */ /* 0x000fe20007ffe1ff */
[----:B------:R0:W-:Y:S03]  /*230a0*/  STL [R1+0x50], R5 ;  /* 0x0000500501007387 */ /* 0x0001e60000100800 */
[----:B------:R-:W-:Y:S02]  /*230b0*/  VIMNMX R10, R2, R10, PT ;  /* 0x0000000a020a7248 */ /* 0x000fe40003fe0100 */
[----:B------:R-:W-:-:S04]  /*230c0*/  VIMNMX R0, RZ, R0, !PT ;  /* 0x00000000ff007248 */ /* 0x000fc80007fe0100 */
[----:B------:R-:W-:Y:S01]  /*230d0*/  ISETP.GT.AND P0, PT, R10, R0, PT ;  /* 0x000000000a00720c */ /* 0x000fe20003f04270 */
[----:B0-----:R-:W-:-:S05]  /*230e0*/  IMAD.WIDE.U32 R4, R0, -0x33333333, RZ ;  /* 0xcccccccd00047825 */ /* 0x001fca00078e00ff */
        /* <DEDUP_REMOVED lines=8> */
[----:B------:R-:W-:Y:S05]  /*23170*/  @!P2 BRA `(.L_x_676) ;  /* 0x000000100068a947 */ /* 0x000fea0003800000 */
[----:B------:R-:W-:Y:S01]  /*23180*/  UMOV UR4, 0xffffffff ;  /* 0xffffffff00047882 */ /* 0x000fe20000000000 */
[----:B------:R-:W-:Y:S02]  /*23190*/  SEL R0, R11, RZ, !P1 ;  /* 0x000000ff0b007207 */ /* 0x000fe40004800000 */
[----:B------:R-:W-:Y:S05]  /*231a0*/  BRA.DIV UR4, `(.L_x_677) ;  /* 0x0000007204047947 */ /* 0x000fea000b800000 */
[----:B------:R-:W0:Y:S02]  /*231b0*/  S2R R4, SR_TID.X ;  /* 0x0000000000047919 */ /* 0x000e240000002100 */
[----:B0-----:R-:W-:-:S04]  /*231c0*/  SHF.R.U32.HI R4, RZ, 0x5, R4 ;  /* 0x00000005ff047819 */ /* 0x001fc80000011604 */
[----:B------:R-:W-:-:S05]  /*231d0*/  LOP3.LUT R4, R4, 0x3, RZ, 0xc0, !PT ;  /* 0x0000000304047812 */ /* 0x000fca00078ec0ff */
[----:B------:R0:W1:Y:S02]  /*231e0*/  SHFL.IDX PT, R14, R4, RZ, 0x1f ;  /* 0x00001fff040e7589 */ /* 0x00006400000e0000 */
.L_x_867:
[----:B-1----:R-:W-:Y:S02]  /*231f0*/  ISETP.NE.AND P0, PT, R14, RZ, PT ;  /* 0x000000ff0e00720c */ /* 0x002fe40003f05270 */
[----:B------:R-:W-:-:S11]  /*23200*/  PLOP3.LUT P6, PT, PT, PT, PT, 0x8, 0x0 ;  /* 0x000000000000781c */ /* 0x000fd60003fce170 */
[----:B------:R-:W-:Y:S05]  /*23210*/  @P0 BRA `(.L_x_678) ;  /* 0x00000000000c0947 */ /* 0x000fea0003800000 */
[----:B------:R-:W-:-:S03]  /*23220*/  UMOV UR4, 0xffffffff ;  /* 0xffffffff00047882 */ /* 0x000fc60000000000 */
[----:B------:R-:W-:Y:S05]  /*23230*/  BRA.DIV UR4, `(.L_x_679) ;  /* 0x0000007204147947 */ /* 0x000fea000b800000 */
[----:B------:R-:W-:-:S13]  /*23240*/  ELECT P6, URZ, PT ;  /* 0x00000000003f782f */ /* 0x000fda00038c0000 */
.L_x_678:
[----:B0-----:R-:W2:Y:S04]  /*23250*/  LDL R4, [R1+0x58] ;  /* 0x0000580001047983 */ /* 0x001ea80000100800 */
[----:B------:R-:W3:Y:S01]  /*23260*/  LDL R6, [R1+0x4] ;  /* 0x0000040001067983 */ /* 0x000ee20000100800 */
[----:B------:R-:W-:Y:S01]  /*23270*/  BSSY B1, `(.L_x_680) ;  /* 0x0000008000017945 */ /* 0x000fe20003800000 */
[----:B--2---:R-:W-:-:S04]  /*23280*/  IADD3 R4, R4, 0x1, RZ ;  /* 0x0000000104047810 */ /* 0x004fc80007ffe0ff */
[----:B------:R-:W-:-:S04]  /*23290*/  LEA.HI R5, R4, R4, RZ, 0x1 ;  /* 0x0000000404057211 */ /* 0x000fc800078f08ff */
[----:B------:R-:W-:-:S05]  /*232a0*/  LOP3.LUT R5, R5, 0xfffffffe, RZ, 0xc0, !PT ;  /* 0xfffffffe05057812 */ /* 0x000fca00078ec0ff */
[----:B------:R-:W-:-:S05]  /*232b0*/  IMAD.IADD R4, R4, 0x1, -R5 ;  /* 0x0000000104047824 */ /* 0x000fca00078e0a05 */
[----:B------:R-:W-:-:S04]  /*232c0*/  SHF.L.U32 R4, R4, 0x1f, RZ ;  /* 0x0000001f04047819 */ /* 0x000fc800000006ff */
[----:B---3--:R-:W0:Y:S02]  /*232d0*/  SYNCS.PHASECHK.TRANS64.TRYWAIT P0, [R6+URZ+0x29820], R4 ;  /* 0x02982004060075a7 */ /* 0x008e24000800017f */
[----:B0-----:R-:W-:Y:S05]  /*232e0*/  @!P0 BRA `(.L_x_681) ;  /* 0x0000007000088947 */ /* 0x001fea0003800000 */
.L_x_870:
[----:B------:R-:W-:Y:S05]  /*232f0*/  BSYNC B1 ;  /* 0x0000000000017941 */ /* 0x000fea0003800000 */
.L_x_680:
[----:B------:R-:W-:Y:S04]  /*23300*/  BSSY B1, `(.L_x_682) ;  /* 0x0000074000017945 */ /* 0x000fe80003800000 */
[----:B------:R-:W-:Y:S05]  /*23310*/  @!P6 BRA `(.L_x_683) ;  /* 0x0000000400c8e947 */ /* 0x000fea0003800000 */
[----:B------:R-:W2:Y:S04]  /*23320*/  LDL R6, [R1+0x4] ;  /* 0x0000040001067983 */ /* 0x000ea80000100800 */
[----:B------:R-:W3:Y:S01]  /*23330*/  LDL R7, [R1+0xc] ;  /* 0x00000c0001077983 */ /* 0x000ee20000100800 */
[----:B0-----:R-:W0:Y:S01]  /*23340*/  S2R R5, SR_TID.X ;  /* 0x0000000000057919 */ /* 0x001e220000002100 */
[----:B--2---:R-:W-:Y:S02]  /*23350*/  IMAD.MOV.U32 R9, RZ, RZ, R6 ;  /* 0x000000ffff097224 */ /* 0x004fe400078e0006 */
[----:B------:R-:W2:Y:S03]  /*23360*/  LDL R6, [R1+0x18] ;  /* 0x0000180001067983 */ /* 0x000ea60000100800 */
[----:B---3--:R-:W-:Y:S01]  /*23370*/  LEA R7, R7, R9, 0x3 ;  /* 0x0000000907077211 */ /* 0x008fe200078e18ff */
[----:B------:R-:W-:Y:S01]  /*23380*/  BSSY B2, `(.L_x_684) ;  /* 0x0000006000027945 */ /* 0x000fe20003800000 */
[----:B0-----:R-:W-:-:S04]  /*23390*/  LOP3.LUT R5, R5, 0x7f, RZ, 0xc0, !PT ;  /* 0x0000007f05057812 */ /* 0x001fc800078ec0ff */
[----:B------:R-:W-:Y:S02]  /*233a0*/  ISETP.NE.AND P1, PT, R5, RZ, PT ;  /* 0x000000ff0500720c */ /* 0x000fe40003f25270 */
[----:B--2---:R-:W-:-:S04]  /*233b0*/  SHF.L.U32 R10, R6, 0x1f, RZ ;  /* 0x0000001f060a7819 */ /* 0x004fc800000006ff */
[----:B------:R-:W0:Y:S02]  /*233c0*/  SYNCS.PHASECHK.TRANS64.TRYWAIT P0, [R7+URZ+0x298a0], R10 ;  /* 0x0298a00a070075a7 */ /* 0x000e24000800017f */
[----:B0-----:R-:W-:Y:S05]  /*233d0*/  @!P0 BRA `(.L_x_685) ;  /* 0x0000006c00e48947 */ /* 0x001fea0003800000 */
.L_x_871:
[----:B------:R-:W-:Y:S05]  /*233e0*/  BSYNC B2 ;  /* 0x0000000000027941 */ /* 0x000fea0003800000 */
.L_x_684:
        /* <DEDUP_REMOVED lines=9> */
.L_x_687:
[----:B------:R-:W-:Y:S05]  /*23480*/  BSYNC B2 ;  /* 0x0000000000027941 */ /* 0x000fea0003800000 */
.L_x_686:
[----:B------:R-:W2:Y:S04]  /*23490*/  LDL R6, [R1+0x4] ;  /* 0x0000040001067983 */ /* 0x000ea80000100800 */
[----:B------:R-:W2:Y:S01]  /*234a0*/  LDL R4, [R1+0xc] ;  /* 0x00000c0001047983 */ /* 0x000ea20000100800 */
[----:B------:R-:W-:Y:S01]  /*234b0*/  IMAD.MOV.U32 R11, RZ, RZ, RZ ;  /* 0x000000ffff0b7224 */ /* 0x000fe200078e00ff */
[----:B------:R-:W-:Y:S01]  /*234c0*/  UIADD3 UR4, UP0, UR40, 0x570, URZ ;  /* 0x0000057028047890 */ /* 0x000fe2000ff1e03f */
[----:B------:R-:W-:Y:S01]  /*234d0*/  IMAD R5, R8, 0xa0, R3 ;  /* 0x000000a008057824 */ /* 0x000fe200078e0203 */
[----:B------:R-:W-:Y:S01]  /*234e0*/  PLOP3.LUT P0, PT, PT, PT, PT, 0x80, 0x0 ;  /* 0x000000000000781c */ /* 0x000fe20003f0f070 */
[----:B------:R-:W-:Y:S01]  /*234f0*/  UMOV UR6, 0x0 ;  /* 0x0000000000067882 */ /* 0x000fe20000000000 */
[----:B------:R-:W-:Y:S01]  /*23500*/  R2UR UR10, R11 ;  /* 0x000000000b0a72ca */ /* 0x000fe200000e0000 */
[----:B------:R-:W-:Y:S01]  /*23510*/  UIADD3.X UR5, URZ, UR41, URZ, UP0, !UPT ;  /* 0x000000293f057290 */ /* 0x000fe200087fe43f */
[----:B------:R-:W-:Y:S01]  /*23520*/  IADD3 R5, R5, -0xa0, RZ ;  /* 0xffffff6005057810 */ /* 0x000fe20007ffe0ff */
[----:B------:R-:W-:Y:S01]  /*23530*/  UMOV UR7, 0x12f00000 ;  /* 0x12f0000000077882 */ /* 0x000fe20000000000 */
[----:B--2---:R-:W-:-:S02]  /*23540*/  IMAD R9, R4, 0x7800, R6 ;  /* 0x0000780004097824 */ /* 0x004fc400078e0206 */
[----:B------:R-:W-:Y:S02]  /*23550*/  VIADD R4, R7, 0x29890 ;  /* 0x0002989007047836 */ /* 0x000fe40000000000 */
[----:B------:R-:W-:-:S07]  /*23560*/  VIADD R6, R9, 0x1a400 ;  /* 0x0001a40009067836 */ /* 0x000fce0000000000 */
.L_x_688:
[----:B------:R-:W-:-:S13]  /*23570*/  @P0 ELECT P2, URZ, PT ;  /* 0x00000000003f082f */ /* 0x000fda0003840000 */
[----:B------:R-:W-:Y:S02]  /*23580*/  @P2 R2UR UR13, R0 ;  /* 0x00000000000d22ca */ /* 0x000fe400000e0000 */
[----:B------:R-:W-:Y:S02]  /*23590*/  @P2 R2UR UR12, R18 ;  /* 0x00000000120c22ca */ /* 0x000fe400000e0000 */
[----:B------:R-:W-:Y:S02]  /*235a0*/  @P2 R2UR UR11, R5 ;  /* 0x00000000050b22ca */ /* 0x000fe400000e0000 */
[----:B------:R-:W-:Y:S02]  /*235b0*/  @P2 R2UR UR9, R4 ;  /* 0x00000000040922ca */ /* 0x000fe400000e0000 */
[----:B------:R-:W-:Y:S02]  /*235c0*/  @P2 R2UR UR8, R6 ;  /* 0x00000000060822ca */ /* 0x000fe400000e0000 */
[----:B------:R-:W-:-:S02]  /*235d0*/  @P2 PLOP3.LUT P0, PT, P2, PT, PT, 0x8, 0x0 ;  /* 0x000000000000281c */ /* 0x000fc4000170e170 */
[----:B------:R-:W-:-:S09]  /*235e0*/  PLOP3.LUT P2, PT, PT, PT, PT, 0x8, 0x0 ;  /* 0x000000000000781c */ /* 0x000fd20003f4e170 */
[----:B------:R1:W-:Y:S02]  /*235f0*/  UTMALDG.4D [UR8], [UR4], desc[UR6] ;  /* 0x00000608040075b4 */ /* 0x0003e40008019000 */
[----:B-1----:R-:W-:Y:S05]  /*23600*/  @P0 BRA.U.ANY `(.L_x_688) ;  /* 0xfffffffd00d80947 */ /* 0x002fea000393ffff */
[----:B------:R-:W-:Y:S01]  /*23610*/  PLOP3.LUT P0, PT, PT, PT, PT, 0x80, 0x0 ;  /* 0x000000000000781c */ /* 0x000fe20003f0f070 */
[----:B------:R-:W-:Y:S01]  /*23620*/  UMOV UR6, 0x0 ;  /* 0x0000000000067882 */ /* 0x000fe20000000000 */
[----:B------:R-:W-:Y:S01]  /*23630*/  IADD3 R6, R9, 0x1cc00, RZ ;  /* 0x0001cc0009067810 */ /* 0x000fe20007ffe0ff */
[----:B------:R-:W-:Y:S01]  /*23640*/  UMOV UR7, 0x12f00000 ;  /* 0x12f0000000077882 */ /* 0x000fe20000000000 */
[----:B------:R-:W-:-:S09]  /*23650*/  UMOV UR10, 0x40 ;  /* 0x00000040000a7882 */ /* 0x000fd20000000000 */
.L_x_689:
        /* <DEDUP_REMOVED lines=11> */
[----:B------:R-:W-:Y:S01]  /*23710*/  VIADD R6, R9, 0x1f400 ;  /* 0x0001f40009067836 */ /* 0x000fe20000000000 */
[----:B------:R-:W-:Y:S01]  /*23720*/  UMOV UR6, 0x0 ;  /* 0x0000000000067882 */ /* 0x000fe20000000000 */
[----:B------:R-:W-:Y:S01]  /*23730*/  UMOV UR7, 0x12f00000 ;  /* 0x12f0000000077882 */ /* 0x000fe20000000000 */
[----:B------:R-:W-:-:S09]  /*23740*/  UMOV UR10, 0x80 ;  /* 0x00000080000a7882 */ /* 0x000fd20000000000 */
.L_x_690:
        /* <DEDUP_REMOVED lines=10> */
[----:B------:R-:W1:Y:S01]  /*237f0*/  SYNCS.PHASECHK.TRANS64.TRYWAIT P0, [R7+URZ+0x298c0], R10 ;  /* 0x0298c00a070075a7 */ /* 0x000e62000800017f */
[----:B------:R-:W-:Y:S04]  /*23800*/  BSSY B2, `(.L_x_691) ;  /* 0x0000002000027945 */ /* 0x000fe80003800000 */
[----:B-1----:R-:W-:Y:S05]  /*23810*/  @!P0 BRA `(.L_x_692) ;  /* 0x0000006800e88947 */ /* 0x002fea0003800000 */
.L_x_872:
[----:B------:R-:W-:Y:S05]  /*23820*/  BSYNC B2 ;  /* 0x0000000000027941 */ /* 0x000fea0003800000 */
.L_x_691:
[----:B------:R-:W-:Y:S01]  /*23830*/  BSSY B2, `(.L_x_693) ;  /* 0x000000b000027945 */ /* 0x000fe20003800000 */
[----:B------:R-:W-:Y:S01]  /*23840*/  IMAD.MOV.U32 R12, RZ, RZ, 0x0 ;  /* 0x00000000ff0c7424 */ /* 0x000fe200078e00ff */
[----:B------:R-:W-:Y:S02]  /*23850*/  MOV R13, 0x12f00000 ;  /* 0x12f00000000d7802 */ /* 0x000fe40000000f00 */
[----:B------:R-:W-:Y:S05]  /*23860*/  @P1 BRA `(.L_x_694) ;  /* 0x00000000001c1947 */ /* 0x000fea0003800000 */
[----:B------:R-:W2:Y:S02]  /*23870*/  S2R R4, SR_TID.X ;  /* 0x0000000000047919 */ /* 0x000ea40000002100 */
[----:B--2---:R-:W-:Y:S01]  /*23880*/  LOP3.LUT R6, R4, 0x1f, RZ, 0xc0, !PT ;  /* 0x0000001f04067812 */ /* 0x004fe200078ec0ff */
[----:B------:R-:W-:-:S03]  /*23890*/  IMAD.MOV.U32 R4, RZ, RZ, 0x5000 ;  /* 0x00005000ff047424 */ /* 0x000fc600078e00ff */
[----:B------:R-:W-:Y:S01]  /*238a0*/  ISETP.NE.AND P0, PT, R6, RZ, PT ;  /* 0x000000ff0600720c */ /* 0x000fe20003f05270 */
[----:B------:R2:W-:-:S12]  /*238b0*/  SYNCS.ARRIVE.TRANS64 RZ, [R7+URZ+0x298b0], R4 ;  /* 0x0298b00407ff79a7 */ /* 0x0005d8000800003f */
[----:B--2---:R-:W-:Y:S05]  /*238c0*/  @!P0 BRA `(.L_x_694) ;  /* 0x0000000000048947 */ /* 0x004fea0003800000 */
[----:B------:R-:W-:Y:S01]  /*238d0*/  BPT.TRAP 0x1 ;  /* 0x000000040000795c */ /* 0x000fe20000300000 */
.L_x_694:
[----:B------:R-:W-:Y:S05]  /*238e0*/  BSYNC B2 ;  /* 0x0000000000027941 */ /* 0x000fea0003800000 */
.L_x_693:
[----:B------:R-:W2:Y:S04]  /*238f0*/  LDL R6, [R1+0x4] ;  /* 0x0000040001067983 */ /* 0x000ea80000100800 */
[----:B------:R-:W2:Y:S01]  /*23900*/  LDL R4, [R1+0xc] ;  /* 0x00000c0001047983 */ /* 0x000ea20000100800 */
[----:B------:R-:W-:Y:S01]  /*23910*/  R2UR UR10, R11 ;  /* 0x000000000b0a72ca */ /* 0x000fe200000e0000 */
[----:B------:R-:W-:Y:S01]  /*23920*/  UIADD3 UR4, UP0, UR40, 0x670, URZ ;  /* 0x0000067028047890 */ /* 0x000fe2000ff1e03f */
[----:B------:R-:W-:Y:S01]  /*23930*/  R2UR UR6, R12 ;  /* 0x000000000c0672ca */ /* 0x000fe200000e0000 */
[----:B01----:R-:W-:Y:S01]  /*23940*/  VIADD R7, R7, 0x298b0 ;  /* 0x000298b007077836 */ /* 0x003fe20000000000 */
[----:B------:R-:W-:Y:S01]  /*23950*/  R2UR UR7, R13 ;  /* 0x000000000d0772ca */ /* 0x000fe200000e0000 */
[----:B------:R-:W-:Y:S01]  /*23960*/  UIADD3.X UR5, URZ, UR41, URZ, UP0, !UPT ;  /* 0x000000293f057290 */ /* 0x000fe200087fe43f */
[----:B------:R-:W-:Y:S01]  /*23970*/  PLOP3.LUT P0, PT, PT, PT, PT, 0x80, 0x0 ;  /* 0x000000000000781c */ /* 0x000fe20003f0f070 */
[----:B--2---:R-:W-:-:S05]  /*23980*/  IMAD R4, R4, 0x5000, R6 ;  /* 0x0000500004047824 */ /* 0x004fca00078e0206 */
[----:B------:R-:W-:-:S07]  /*23990*/  IADD3 R4, R4, 0xa400, RZ ;  /* 0x0000a40004047810 */ /* 0x000fce0007ffe0ff */
.L_x_695:
        /* <DEDUP_REMOVED lines=10> */
.L_x_683:
[----:B------:R-:W-:Y:S05]  /*23a40*/  BSYNC B1 ;  /* 0x0000000000017941 */ /* 0x000fea0003800000 */
.L_x_682:
[----:B------:R-:W0:Y:S04]  /*23a50*/  LDL.LU R9, [R1+0xc] ;  /* 0x00000c0001097983 */ /* 0x000e280000300800 */
[----:B------:R-:W2:Y:S01]  /*23a60*/  LDL.LU R6, [R1+0x18] ;  /* 0x0000180001067983 */ /* 0x000ea20000300800 */
[----:B------:R-:W-:Y:S01]  /*23a70*/  PLOP3.LUT P0, PT, PT, PT, PT, 0x8, 0x0 ;  /* 0x000000000000781c */ /* 0x000fe20003f0e170 */
[----:B0-----:R-:W-:Y:S02]  /*23a80*/  VIADD R4, R9, 0x1 ;  /* 0x0000000109047836 */ /* 0x001fe40000000000 */
[----:B------:R-:W-:-:S03]  /*23a90*/  VIADD R9, R8, 0xfffffffe ;  /* 0xfffffffe08097836 */ /* 0x000fc60000000000 */
[C---:B------:R-:W-:Y:S02]  /*23aa0*/  ISETP.NE.AND P1, PT, R4.reuse, 0x2, PT ;  /* 0x000000020400780c */ /* 0x040fe40003f25270 */
[----:B------:R-:W-:Y:S02]  /*23ab0*/  ISETP.GE.AND P2, PT, R9, R2, PT ;  /* 0x000000020900720c */ /* 0x000fe40003f46270 */
[----:B------:R-:W-:Y:S02]  /*23ac0*/  SEL R5, RZ, 0x1, P1 ;  /* 0x00000001ff057807 */ /* 0x000fe40000800000 */
[----:B------:R-:W-:Y:S02]  /*23ad0*/  SEL R4, R4, RZ, P1 ;  /* 0x000000ff04047207 */ /* 0x000fe40000800000 */
[----:B--2---:R-:W-:-:S03]  /*23ae0*/  LOP3.LUT R6, R6, R5, RZ, 0x3c, !PT ;  /* 0x0000000506067212 */ /* 0x004fc600078e3cff */
[----:B------:R0:W-:Y:S04]  /*23af0*/  STL [R1+0xc], R4 ;  /* 0x00000c0401007387 */ /* 0x0001e80000100800 */
[----:B------:R0:W-:Y:S01]  /*23b00*/  STL [R1+0x18], R6 ;  /* 0x0000180601007387 */ /* 0x0001e20000100800 */
[----:B------:R-:W-:Y:S05]  /*23b10*/  @!P2 BRA `(.L_x_676) ;  /* 0x000000080000a947 */ /* 0x000fea0003800000 */
.L_x_710:
[----:B------:R-:W-:Y:S05]  /*23b20*/  YIELD ;  /* 0x0000000000007946 */ /* 0x000fea0003800000 */
[----:B------:R-:W-:Y:S04]  /*23b30*/  BSSY B1, `(.L_x_696) ;  /* 0x0000072000017945 */ /* 0x000fe80003800000 */
[----:B-1----:R-:W-:Y:S05]  /*23b40*/  @!P6 BRA `(.L_x_697) ;  /* 0x0000000400c0e947 */ /* 0x002fea0003800000 */
[----:B------:R-:W2:Y:S04]  /*23b50*/  LDL R7, [R1+0x4] ;  /* 0x0000040001077983 */ /* 0x000ea80000100800 */
[----:B0-----:R-:W2:Y:S04]  /*23b60*/  LDL R6, [R1+0xc] ;  /* 0x00000c0001067983 */ /* 0x001ea80000100800 */
[----:B------:R-:W3:Y:S01]  /*23b70*/  LDL R5, [R1+0x18] ;  /* 0x0000180001057983 */ /* 0x000ee20000100800 */
[----:B------:R-:W0:Y:S01]  /*23b80*/  S2R R4, SR_TID.X ;  /* 0x0000000000047919 */ /* 0x000e220000002100 */
[----:B------:R-:W-:Y:S01]  /*23b90*/  BSSY B2, `(.L_x_698) ;  /* 0x0000007000027945 */ /* 0x000fe20003800000 */
[----:B0-----:R-:W-:-:S04]  /*23ba0*/  LOP3.LUT R4, R4, 0x7f, RZ, 0xc0, !PT ;  /* 0x0000007f04047812 */ /* 0x001fc800078ec0ff */
[----:B------:R-:W-:Y:S02]  /*23bb0*/  ISETP.NE.AND P2, PT, R4, RZ, PT ;  /* 0x000000ff0400720c */ /* 0x000fe40003f45270 */
[----:B--2---:R-:W-:Y:S02]  /*23bc0*/  LEA R8, R6, R7, 0x3 ;  /* 0x0000000706087211 */ /* 0x004fe400078e18ff */
[----:B---3--:R-:W-:-:S04]  /*23bd0*/  SHF.L.U32 R7, R5, 0x1f, RZ ;  /* 0x0000001f05077819 */ /* 0x008fc800000006ff */
[----:B------:R-:W0:Y:S02]  /*23be0*/  SYNCS.PHASECHK.TRANS64.TRYWAIT P1, [R8+URZ+0x298a0], R7 ;  /* 0x0298a007080075a7 */ /* 0x000e24000802017f */
[----:B0-----:R-:W-:Y:S05]  /*23bf0*/  @!P1 BRA `(.L_x_699) ;  /* 0x0000006800049947 */ /* 0x001fea0003800000 */
.L_x_873:
[----:B------:R-:W-:Y:S05]  /*23c00*/  BSYNC B2 ;  /* 0x0000000000027941 */ /* 0x000fea0003800000 */
.L_x_698:
        /* <DEDUP_REMOVED lines=9> */
.L_x_701:
[----:B------:R-:W-:Y:S05]  /*23ca0*/  BSYNC B2 ;  /* 0x0000000000027941 */ /* 0x000fea0003800000 */
.L_x_700:
[----:B------:R-:W2:Y:S04]  /*23cb0*/  LDL R5, [R1+0x4] ;  /* 0x0000040001057983 */ /* 0x000ea80000100800 */
[----:B------:R-:W2:Y:S01]  /*23cc0*/  LDL R4, [R1+0xc] ;  /* 0x00000c0001047983 */ /* 0x000ea20000100800 */
[----:B------:R-:W-:Y:S01]  /*23cd0*/  IMAD.MOV.U32 R11, RZ, RZ, RZ ;  /* 0x000000ffff0b7224 */ /* 0x000fe200078e00ff */
[----:B------:R-:W-:Y:S01]  /*23ce0*/  UIADD3 UR4, UP0, UR40, 0x570, URZ ;  /* 0x0000057028047890 */ /* 0x000fe2000ff1e03f */
[----:B------:R-:W-:Y:S01]  /*23cf0*/  PLOP3.LUT P1, PT, PT, PT, PT, 0x80, 0x0 ;  /* 0x000000000000781c */ /* 0x000fe20003f2f070 */
[----:B------:R-:W-:Y:S01]  /*23d00*/  UMOV UR6, 0x0 ;  /* 0x0000000000067882 */ /* 0x000fe20000000000 */
[----:B------:R-:W-:Y:S01]  /*23d10*/  UMOV UR7, 0x12f00000 ;  /* 0x12f0000000077882 */ /* 0x000fe20000000000 */
[----:B------:R-:W-:Y:S01]  /*23d20*/  R2UR UR10, R11 ;  /* 0x000000000b0a72ca */ /* 0x000fe200000e0000 */
[----:B------:R-:W-:Y:S01]  /*23d30*/  UIADD3.X UR5, URZ, UR41, URZ, UP0, !UPT ;  /* 0x000000293f057290 */ /* 0x000fe200087fe43f */
[----:B--2---:R-:W-:Y:S01]  /*23d40*/  IMAD R6, R4, 0x7800, R5 ;  /* 0x0000780004067824 */ /* 0x004fe200078e0205 */
[----:B------:R-:W-:Y:S01]  /*23d50*/  IADD3 R4, R8, 0x29890, RZ ;  /* 0x0002989008047810 */ /* 0x000fe20007ffe0ff */
[----:B------:R-:W-:-:S02]  /*23d60*/  IMAD R5, R9, 0xa0, R3 ;  /* 0x000000a009057824 */ /* 0x000fc400078e0203 */
[----:B------:R-:W-:-:S09]  /*23d70*/  VIADD R10, R6, 0x1a400 ;  /* 0x0001a400060a7836 */ /* 0x000fd20000000000 */
.L_x_702:
        /* <DEDUP_REMOVED lines=15> */
.L_x_703:
        /* <DEDUP_REMOVED lines=15> */
.L_x_704:
        /* <DEDUP_REMOVED lines=13> */
.L_x_874:
[----:B------:R-:W-:Y:S05]  /*24030*/  BSYNC B2 ;  /* 0x0000000000027941 */ /* 0x000fea0003800000 */
.L_x_705:
[----:B------:R-:W-:Y:S01]  /*24040*/  BSSY B2, `(.L_x_707) ;  /* 0x000000b000027945 */ /* 0x000fe20003800000 */
[----:B------:R-:W-:Y:S02]  /*24050*/  IMAD.MOV.U32 R6, RZ, RZ, 0x0 ;  /* 0x00000000ff067424 */ /* 0x000fe400078e00ff */
[----:B01----:R-:W-:Y:S01]  /*24060*/  IMAD.MOV.U32 R7, RZ, RZ, 0x12f00000 ;  /* 0x12f00000ff077424 */ /* 0x003fe200078e00ff */
[----:B------:R-:W-:Y:S06]  /*24070*/  @P2 BRA `(.L_x_708) ;  /* 0x00000000001c2947 */ /* 0x000fec0003800000 */
[----:B------:R-:W0:Y:S02]  /*24080*/  S2R R4, SR_TID.X ;  /* 0x0000000000047919 */ /* 0x000e240000002100 */
[----:B0-----:R-:W-:Y:S02]  /*24090*/  LOP3.LUT R10, R4, 0x1f, RZ, 0xc0, !PT ;  /* 0x0000001f040a7812 */ /* 0x001fe400078ec0ff */
[----:B------:R-:W-:Y:S02]  /*240a0*/  MOV R4, 0x5000 ;  /* 0x0000500000047802 */ /* 0x000fe40000000f00 */
[----:B------:R-:W-:Y:S02]  /*240b0*/  ISETP.NE.AND P1, PT, R10, RZ, PT ;  /* 0x000000ff0a00720c */ /* 0x000fe40003f25270 */
[----:B------:R0:W-:Y:S11]  /*240c0*/  SYNCS.ARRIVE.TRANS64 RZ, [R8+URZ+0x298b0], R4 ;  /* 0x0298b00408ff79a7 */ /* 0x0001f6000800003f */
[----:B0-----:R-:W-:Y:S05]  /*240d0*/  @!P1 BRA `(.L_x_708) ;  /* 0x0000000000049947 */ /* 0x001fea0003800000 */
[----:B------:R-:W-:Y:S01]  /*240e0*/  BPT.TRAP 0x1 ;  /* 0x000000040000795c */ /* 0x000fe20000300000 */
.L_x_708:
[----:B------:R-:W-:Y:S05]  /*240f0*/  BSYNC B2 ;  /* 0x0000000000027941 */ /* 0x000fea0003800000 */
.L_x_707:
[----:B------:R-:W2:Y:S04]  /*24100*/  LDL R10, [R1+0x4] ;  /* 0x00000400010a7983 */ /* 0x000ea80000100800 */
[----:B------:R-:W2:Y:S01]  /*24110*/  LDL R4, [R1+0xc] ;  /* 0x00000c0001047983 */ /* 0x000ea20000100800 */
[----:B------:R-:W-:Y:S01]  /*24120*/  R2UR UR10, R11 ;  /* 0x000000000b0a72ca */ /* 0x000fe200000e0000 */
[----:B------:R-:W-:Y:S01]  /*24130*/  UIADD3 UR4, UP0, UR40, 0x670, URZ ;  /* 0x0000067028047890 */ /* 0x000fe2000ff1e03f */
[----:B------:R-:W-:Y:S01]  /*24140*/  R2UR UR6, R6 ;  /* 0x00000000060672ca */ /* 0x000fe200000e0000 */
[----:B------:R-:W-:Y:S01]  /*24150*/  VIADD R8, R8, 0x298b0 ;  /* 0x000298b008087836 */ /* 0x000fe20000000000 */
[----:B------:R-:W-:Y:S01]  /*24160*/  R2UR UR7, R7 ;  /* 0x00000000070772ca */ /* 0x000fe200000e0000 */
[----:B------:R-:W-:Y:S01]  /*24170*/  UIADD3.X UR5, URZ, UR41, URZ, UP0, !UPT ;  /* 0x000000293f057290 */ /* 0x000fe200087fe43f */
[----:B------:R-:W-:Y:S01]  /*24180*/  PLOP3.LUT P1, PT, PT, PT, PT, 0x80, 0x0 ;  /* 0x000000000000781c */ /* 0x000fe20003f2f070 */
[----:B--2---:R-:W-:-:S04]  /*24190*/  IMAD R4, R4, 0x5000, R10 ;  /* 0x0000500004047824 */ /* 0x004fc800078e020a */
[----:B------:R-:W-:-:S08]  /*241a0*/  VIADD R4, R4, 0xa400 ;  /* 0x0000a40004047836 */ /* 0x000fd00000000000 */
.L_x_709:
        /* <DEDUP_REMOVED lines=10> */
.L_x_697:
[----:B------:R-:W-:Y:S05]  /*24250*/  BSYNC B1 ;  /* 0x0000000000017941 */ /* 0x000fea0003800000 */
.L_x_696:
[----:B------:R-:W2:Y:S04]  /*24260*/  LDL.LU R7, [R1+0xc] ;  /* 0x00000c0001077983 */ /* 0x000ea80000300800 */
[----:B0-----:R-:W3:Y:S01]  /*24270*/  LDL.LU R6, [R1+0x18] ;  /* 0x0000180001067983 */ /* 0x001ee20000300800 */
[C---:B------:R-:W-:Y:S01]  /*24280*/  ISETP.GT.AND P2, PT, R9.reuse, R2, PT ;  /* 0x000000020900720c */ /* 0x040fe20003f44270 */
[----:B------:R-:W-:Y:S01]  /*24290*/  VIADD R9, R9, 0xffffffff ;  /* 0xffffffff09097836 */ /* 0x000fe20000000000 */
[----:B--2---:R-:W-:-:S04]  /*242a0*/  IADD3 R4, R7, 0x1, RZ ;  /* 0x0000000107047810 */ /* 0x004fc80007ffe0ff */
[----:B------:R-:W-:-:S04]  /*242b0*/  ISETP.NE.AND P1, PT, R4, 0x2, PT ;  /* 0x000000020400780c */ /* 0x000fc80003f25270 */
[----:B------:R-:W-:Y:S02]  /*242c0*/  SEL R5, RZ, 0x1, P1 ;  /* 0x00000001ff057807 */ /* 0x000fe40000800000 */
[----:B------:R-:W-:Y:S02]  /*242d0*/  SEL R4, R4, RZ, P1 ;  /* 0x000000ff04047207 */ /* 0x000fe40000800000 */
[----:B---3--:R-:W-:-:S05]  /*242e0*/  LOP3.LUT R6, R6, R5, RZ, 0x3c, !PT ;  /* 0x0000000506067212 */ /* 0x008fca00078e3cff */
[----:B------:R1:W-:Y:S04]  /*242f0*/  STL [R1+0x18], R6 ;  /* 0x0000180601007387 */ /* 0x0003e80000100800 */
[----:B------:R1:W-:Y:S01]  /*24300*/  STL [R1+0xc], R4 ;  /* 0x00000c0401007387 */ /* 0x0003e20000100800 */
[----:B------:R-:W-:Y:S05]  /*24310*/  @P2 BRA `(.L_x_710) ;  /* 0xfffffff800002947 */ /* 0x000fea000383ffff */
.L_x_676:
[----:B------:R-:W-:Y:S05]  /*24320*/  BSYNC B0 ;  /* 0x0000000000007941 */ /* 0x000fea0003800000 */
.L_x_675:
[----:B01----:R-:W2:Y:S01]  /*24330*/  LDL R4, [R1+0x40] ;  /* 0x0000400001047983 */ /* 0x003ea20000100800 */
[----:B------:R-:W-:Y:S05]  /*24340*/  @!P0 WARPSYNC.ALL ;  /* 0x0000000000008948 */ /* 0x000fea0003800000 */
[----:B------:R-:W-:Y:S01]  /*24350*/  @!P0 BAR.SYNC.DEFER_BLOCKING 0xc, 0x180 ;  /* 0x0306000000008b1d */ /* 0x000fe20000010000 */
[----:B--2---:R-:W-:-:S13]  /*24360*/  ISETP.GT.AND P0, PT, R4, RZ, PT ;  /* 0x000000ff0400720c */ /* 0x004fda0003f04270 */
[----:B------:R-:W-:Y:S05]  /*24370*/  @P0 BRA `(.L_x_711) ;  /* 0x0000000000440947 */ /* 0x000fea0003800000 */
[----:B------:R-:W0:Y:S02]  /*24380*/  S2R R4, SR_TID.X ;  /* 0x0000000000047919 */ /* 0x000e240000002100 */
[----:B0-----:R-:W-:-:S04]  /*24390*/  LOP3.LUT R4, R4, 0x7f, RZ, 0xc0, !PT ;  /* 0x0000007f04047812 */ /* 0x001fc800078ec0ff */
[----:B------:R-:W-:-:S13]  /*243a0*/  ISETP.NE.AND P0, PT, R4, RZ, PT ;  /* 0x000000ff0400720c */ /* 0x000fda0003f05270 */
[----:B------:R-:W-:Y:S05]  /*243b0*/  @P0 BRA `(.L_x_712) ;  /* 0x0000003400080947 */ /* 0x000fea0003800000 */
[----:B------:R-:W0:Y:S01]  /*243c0*/  S2R R2, SR_LANEID ;  /* 0x0000000000027919 */ /* 0x000e220000000000 */
[----:B------:R-:W-:Y:S01]  /*243d0*/  VOTEU.ANY UR4, UPT, PT ;  /* 0x0000000000047886 */ /* 0x000fe200038e0100 */
[----:B------:R-:W1:Y:S01]  /*243e0*/  LDC.64 R4, c[0x0][0xc60] ;  /* 0x00031800ff047b82 */ /* 0x000e620000000a00 */
[----:B------:R-:W0:Y:S02]  /*243f0*/  FLO.U32 R0, UR4 ;  /* 0x0000000400007d00 */ /* 0x000e2400080e0000 */
[----:B0-----:R-:W-:-:S06]  /*24400*/  ISETP.EQ.U32.AND P0, PT, R0, R2, PT ;  /* 0x000000020000720c */ /* 0x001fcc0003f02070 */
[----:B------:R-:W1:Y:S07]  /*24410*/  POPC R2, UR4 ;  /* 0x0000000400027d09 */ /* 0x000e6e0008000000 */
[----:B-1----:R-:W2:Y:S04]  /*24420*/  @P0 ATOMG.E.ADD.STRONG.GPU PT, R2, desc[UR54][R4.64], R2 ;  /* 0x00000002040209a8 */ /* 0x002ea800081ee1f6 */
[----:B--2---:R0:W1:Y:S02]  /*24430*/  SHFL.IDX PT, R2, R2, R0, 0x1f ;  /* 0x00001f0002027589 */ /* 0x00406400000e0000 */
[----:B0-----:R-:W0:Y:S02]  /*24440*/  S2R R0, SR_LTMASK ;  /* 0x0000000000007919 */ /* 0x001e240000003900 */
[----:B0-----:R-:W-:-:S06]  /*24450*/  LOP3.LUT R0, R0, UR4, RZ, 0xc0, !PT ;  /* 0x0000000400007c12 */ /* 0x001fcc000f8ec0ff */
[----:B------:R-:W1:Y:S02]  /*24460*/  POPC R0, R0 ;  /* 0x0000000000007309 */ /* 0x000e640000000000 */
[----:B-1----:R-:W-:Y:S01]  /*24470*/  IADD3 R16, R2, UR38, R0 ;  /* 0x0000002602107c10 */ /* 0x002fe2000fffe000 */
[----:B------:R-:W-:Y:S06]  /*24480*/  BRA `(.L_x_712) ;  /* 0x0000003000d47947 */ /* 0x000fec0003800000 */
.L_x_711:
[----:B------:R-:W2:Y:S01]  /*24490*/  LDL R0, [R1+0x4] ;  /* 0x0000040001007983 */ /* 0x000ea20000100800 */
[----:B------:R-:W-:Y:S01]  /*244a0*/  BSSY B6, `(.L_x_713) ;  /* 0x0000014000067945 */ /* 0x000fe20003800000 */
[----:B--2---:R-:W-:-:S05]  /*244b0*/  VIADD R0, R0, 0x1a400 ;  /* 0x0001a40000007836 */ /* 0x004fca0000000000 */
[----:B------:R-:W-:-:S13]  /*244c0*/  LOP3.LUT P0, RZ, R0, 0x1bf, RZ, 0xc0, !PT ;  /* 0x000001bf00ff7812 */ /* 0x000fda000780c0ff */
[----:B------:R-:W-:Y:S05]  /*244d0*/  @!P0 BRA `(.L_x_714) ;  /* 0x0000000000408947 */ /* 0x000fea0003800000 */
[----:B------:R-:W-:Y:S01]  /*244e0*/  MOV R2, 0x0 ;  /* 0x0000000000027802 */ /* 0x000fe20000000f00 */
[----:B------:R-:W-:Y:S01]  /*244f0*/  ULDC.64 UR6, c[0x4][0xc8] ;  /* 0x0100320000067ab9 */ /* 0x000fe20000000a00 */
[----:B------:R-:W-:Y:S01]  /*24500*/  ULDC.64 UR8, c[0x4][0xd0] ;  /* 0x0100340000087ab9 */ /* 0x000fe20000000a00 */
[----:B------:R-:W-:Y:S01]  /*24510*/  ULDC.64 UR4, c[0x4][0x8] ;  /* 0x0100020000047ab9 */ /* 0x000fe20000000a00 */
[----:B------:R-:W-:Y:S01]  /*24520*/  MOV R4, UR6 ;  /* 0x0000000600047c02 */ /* 0x000fe20008000f00 */
[----:B------:R-:W-:Y:S01]  /*24530*/  IMAD.U32 R5, RZ, RZ, UR7 ;  /* 0x00000007ff057e24 */ /* 0x000fe2000f8e00ff */
[----:B------:R-:W0:Y:S01]  /*24540*/  LDC.64 R2, c[0x4][R2] ;  /* 0x0100000002027b82 */ /* 0x000e220000000a00 */
[----:B------:R-:W-:Y:S01]  /*24550*/  IMAD.U32 R6, RZ, RZ, UR8 ;  /* 0x00000008ff067e24 */ /* 0x000fe2000f8e00ff */
[----:B------:R-:W-:Y:S01]  /*24560*/  MOV R7, UR9 ;  /* 0x0000000900077c02 */ /* 0x000fe20008000f00 */
[----:B------:R-:W-:Y:S01]  /*24570*/  IMAD.U32 R10, RZ, RZ, UR4 ;  /* 0x00000004ff0a7e24 */ /* 0x000fe2000f8e00ff */
[----:B------:R-:W-:Y:S01]  /*24580*/  MOV R8, 0x70 ;  /* 0x0000007000087802 */ /* 0x000fe20000000f00 */
[----:B------:R-:W-:-:S02]  /*24590*/  IMAD.U32 R11, RZ, RZ, UR5 ;  /* 0x00000005ff0b7e24 */ /* 0x000fc4000f8e00ff */
[----:B------:R-:W-:Y:S02]  /*245a0*/  IMAD.MOV.U32 R12, RZ, RZ, 0x1 ;  /* 0x00000001ff0c7424 */ /* 0x000fe400078e00ff */
[----:B------:R-:W-:-:S07]  /*245b0*/  IMAD.MOV.U32 R13, RZ, RZ, RZ ;  /* 0x000000ffff0d7224 */ /* 0x000fce00078e00ff */
[----:B------:R-:W-:-:S07]  /*245c0*/  LEPC R20, `(.L_x_714) ;  /* 0x000000001014794e */ /* 0x000fce0000000000 */
[----:B0-----:R-:W-:Y:S05]  /*245d0*/  CALL.ABS.NOINC R2 ;  /* 0x0000000002007343 */ /* 0x001fea0003c00000 */
.L_x_714:
[----:B------:R-:W-:Y:S05]  /*245e0*/  BSYNC B6 ;  /* 0x0000000000067941 */ /* 0x000fea0003800000 */
.L_x_713:
[----:B------:R-:W2:Y:S04]  /*245f0*/  LDL R0, [R1+0x4] ;  /* 0x0000040001007983 */ /* 0x000ea80000100800 */
[----:B------:R-:W3:Y:S01]  /*24600*/  LDL.LU R2, [R1+0x10] ;  /* 0x0000100001027983 */ /* 0x000ee20000300800 */
[----:B------:R-:W-:Y:S01]  /*24610*/  BSSY B6, `(.L_x_715) ;  /* 0x0000017000067945 */ /* 0x000fe20003800000 */
[----:B--2---:R-:W-:-:S04]  /*24620*/  IADD3 R0, R0, 0xa400, RZ ;  /* 0x0000a40000007810 */ /* 0x004fc80007ffe0ff */
[----:B------:R-:W-:Y:S02]  /*24630*/  LOP3.LUT P0, RZ, R0, 0x3ff, RZ, 0xc0, !PT ;  /* 0x000003ff00ff7812 */ /* 0x000fe4000780c0ff */
[----:B---3--:R-:W-:-:S11]  /*24640*/  LOP3.LUT R2, R2, 0xfffffffe, RZ, 0xc0, !PT ;  /* 0xfffffffe02027812 */ /* 0x008fd600078ec0ff */
[----:B------:R-:W-:-:S05]  /*24650*/  @P0 LOP3.LUT R2, R2, 0x1, RZ, 0xfc, !PT ;  /* 0x0000000102020812 */ /* 0x000fca00078efcff */
[----:B------:R0:W-:Y:S01]  /*24660*/  STL [R1+0x10], R2 ;  /* 0x0000100201007387 */ /* 0x0001e20000100800 */
[----:B------:R-:W-:Y:S05]  /*24670*/  @!P0 BRA `(.L_x_716) ;  /* 0x0000000000408947 */ /* 0x000fea0003800000 */
[----:B0-----:R-:W-:Y:S01]  /*24680*/  MOV R2, 0x0 ;  /* 0x0000000000027802 */ /* 0x001fe20000000f00 */
[----:B------:R-:W-:Y:S01]  /*24690*/  ULDC.64 UR6, c[0x4][0xc8] ;  /* 0x0100320000067ab9 */ /* 0x000fe20000000a00 */
[----:B------:R-:W-:Y:S01]  /*246a0*/  ULDC.64 UR8, c[0x4][0xd0] ;  /* 0x0100340000087ab9 */ /* 0x000fe20000000a00 */
[----:B------:R-:W-:Y:S01]  /*246b0*/  ULDC.64 UR4, c[0x4][0x10] ;  /* 0x0100040000047ab9 */ /* 0x000fe20000000a00 */
[----:B------:R-:W-:Y:S01]  /*246c0*/  IMAD.U32 R4, RZ, RZ, UR6 ;  /* 0x00000006ff047e24 */ /* 0x000fe2000f8e00ff */
[----:B------:R-:W-:Y:S01]  /*246d0*/  MOV R6, UR8 ;  /* 0x0000000800067c02 */ /* 0x000fe20008000f00 */
[----:B------:R-:W0:Y:S01]  /*246e0*/  LDC.64 R2, c[0x4][R2] ;  /* 0x0100000002027b82 */ /* 0x000e220000000a00 */
[----:B------:R-:W-:Y:S01]  /*246f0*/  IMAD.U32 R5, RZ, RZ, UR7 ;  /* 0x00000007ff057e24 */ /* 0x000fe2000f8e00ff */
[----:B------:R-:W-:Y:S01]  /*24700*/  MOV R11, UR5 ;  /* 0x00000005000b7c02 */ /* 0x000fe20008000f00 */
[----:B------:R-:W-:Y:S01]  /*24710*/  IMAD.U32 R7, RZ, RZ, UR9 ;  /* 0x00000009ff077e24 */ /* 0x000fe2000f8e00ff */
[----:B------:R-:W-:Y:S01]  /*24720*/  MOV R13, RZ ;  /* 0x000000ff000d7202 */ /* 0x000fe20000000f00 */
[----:B------:R-:W-:-:S02]  /*24730*/  IMAD.U32 R10, RZ, RZ, UR4 ;  /* 0x00000004ff0a7e24 */ /* 0x000fc4000f8e00ff */
[----:B------:R-:W-:Y:S02]  /*24740*/  IMAD.MOV.U32 R8, RZ, RZ, 0x70 ;  /* 0x00000070ff087424 */ /* 0x000fe400078e00ff */
[----:B------:R-:W-:-:S07]  /*24750*/  IMAD.MOV.U32 R12, RZ, RZ, 0x1 ;  /* 0x00000001ff0c7424 */ /* 0x000fce00078e00ff */
[----:B------:R-:W-:-:S07]  /*24760*/  LEPC R20, `(.L_x_716) ;  /* 0x000000001014794e */ /* 0x000fce0000000000 */
[----:B0-----:R-:W-:Y:S05]  /*24770*/  CALL.ABS.NOINC R2 ;  /* 0x0000000002007343 */ /* 0x001fea0003c00000 */
.L_x_716:
[----:B------:R-:W-:Y:S05]  /*24780*/  BSYNC B6 ;  /* 0x0000000000067941 */ /* 0x000fea0003800000 */
.L_x_715:
[----:B0-----:R-:W2:Y:S01]  /*24790*/  LDL R2, [R1+0x4] ;  /* 0x0000040001027983 */ /* 0x001ea20000100800 */
        /* <DEDUP_REMOVED lines=20> */
.L_x_718:
[----:B------:R-:W-:Y:S05]  /*248e0*/  BSYNC B6 ;  /* 0x0000000000067941 */ /* 0x000fea0003800000 */
.L_x_717:
[----:B------:R-:W2:Y:S01]  /*248f0*/  LDL R2, [R1+0x10] ;  /* 0x0000100001027983 */ /* 0x000ea20000100800 */
[----:B------:R-:W-:Y:S01]  /*24900*/  BSSY B6, `(.L_x_719) ;  /* 0x0000013000067945 */ /* 0x000fe20003800000 */
[----:B--2---:R-:W-:-:S13]  /*24910*/  LOP3.LUT P6, RZ, R2, 0x1, RZ, 0xc0, !PT ;  /* 0x0000000102ff7812 */ /* 0x004fda00078cc0ff */
        /* <DEDUP_REMOVED lines=17> */
.L_x_720:
[----:B------:R-:W-:Y:S05]  /*24a30*/  BSYNC B6 ;  /* 0x0000000000067941 */ /* 0x000fea0003800000 */
.L_x_719:
[----:B------:R-:W2:Y:S01]  /*24a40*/  LDL.LU R2, [R1] ;  /* 0x0000000001027983 */ /* 0x000ea20000300800 */
[----:B------:R-:W-:-:S03]  /*24a50*/  ULDC.64 UR4, c[0x0][0x9f8] ;  /* 0x00027e0000047ab9 */ /* 0x000fc60000000a00 */
[----:B------:R-:W3:Y:S04]  /*24a60*/  LDL.LU R0, [R1+0x20] ;  /* 0x0000200001007983 */ /* 0x000ee80000300800 */
[----:B------:R-:W4:Y:S01]  /*24a70*/  LDL R8, [R1+0x1c] ;  /* 0x00001c0001087983 */ /* 0x000f220000100800 */
[----:B------:R-:W-:-:S04]  /*24a80*/  ISETP.NE.U32.AND P0, PT, RZ, UR4, PT ;  /* 0x00000004ff007c0c */ /* 0x000fc8000bf05070 */
[----:B------:R-:W-:-:S13]  /*24a90*/  ISETP.NE.AND.EX P0, PT, RZ, UR5, PT, P0 ;  /* 0x00000005ff007c0c */ /* 0x000fda000bf05300 */
[----:B--2---:R-:W-:-:S04]  /*24aa0*/  @P0 IADD3 R2, P1, R2, UR4, RZ ;  /* 0x0000000402020c10 */ /* 0x004fc8000ff3e0ff */
[----:B---3--:R-:W-:Y:S01]  /*24ab0*/  @P0 IADD3.X R3, R0, UR5, RZ, P1, !PT ;  /* 0x0000000500030c10 */ /* 0x008fe20008ffe4ff */
[----:B------:R-:W-:-:S04]  /*24ac0*/  ULDC.64 UR4, c[0x0][0xa08] ;  /* 0x0002820000047ab9 */ /* 0x000fc80000000a00 */
[----:B----4-:R0:W2:Y:S02]  /*24ad0*/  @P0 LDG.E R8, desc[UR54][R2.64] ;  /* 0x0000003602080981 */ /* 0x0100a4000c1e1900 */
[----:B0-----:R-:W0:Y:S01]  /*24ae0*/  LDC.64 R2, c[0x0][0x418] ;  /* 0x00010600ff027b82 */ /* 0x001e220000000a00 */
[----:B--2---:R-:W-:Y:S01]  /*24af0*/  SHF.R.S32.HI R9, RZ, 0x1f, R8 ;  /* 0x0000001fff097819 */ /* 0x004fe20000011408 */
[----:B------:R1:W-:Y:S01]  /*24b00*/  @P0 STL [R1+0x1c], R8 ;  /* 0x00001c0801000387 */ /* 0x0003e20000100800 */
[----:B0-----:R-:W-:Y:S01]  /*24b10*/  LOP3.LUT P0, RZ, R2, UR4, RZ, 0xfc, !PT ;  /* 0x0000000402ff7c12 */ /* 0x001fe2000f80fcff */
[----:B------:R-:W-:Y:S02]  /*24b20*/  UMOV UR4, 0xffffffff ;  /* 0xffffffff00047882 */ /* 0x000fe40000000000 */
[----:B------:R1:W-:Y:S01]  /*24b30*/  STL [R1+0x20], R9 ;  /* 0x0000200901007387 */ /* 0x0003e20000100800 */
[----:B------:R-:W-:-:S04]  /*24b40*/  LOP3.LUT P0, RZ, R3, UR5, RZ, 0xfc, P0 ;  /* 0x0000000503ff7c12 */ /* 0x000fc8000800fcff */
[----:B------:R-:W-:Y:S01]  /*24b50*/  SEL R0, R8, RZ, !P0 ;  /* 0x000000ff08007207 */ /* 0x000fe20004000000 */
[----:B------:R-:W-:Y:S08]  /*24b60*/  BRA.DIV UR4, `(.L_x_721) ;  /* 0x0000005a04507947 */ /* 0x000ff0000b800000 */
[----:B------:R-:W0:Y:S02]  /*24b70*/  S2R R4, SR_TID.X ;  /* 0x0000000000047919 */ /* 0x000e240000002100 */
[----:B0-----:R-:W-:-:S04]  /*24b80*/  SHF.R.U32.HI R4, RZ, 0x5, R4 ;  /* 0x00000005ff047819 */ /* 0x001fc80000011604 */
[----:B------:R-:W-:-:S05]  /*24b90*/  LOP3.LUT R4, R4, 0x3, RZ, 0xc0, !PT ;  /* 0x0000000304047812 */ /* 0x000fca00078ec0ff */
[----:B------:R0:W2:Y:S02]  /*24ba0*/  SHFL.IDX PT, R14, R4, RZ, 0x1f ;  /* 0x00001fff040e7589 */ /* 0x0000a400000e0000 */
.L_x_877:
[----:B0-----:R-:W3:Y:S01]  /*24bb0*/  LDL.LU R4, [R1+0x10] ;  /* 0x0000100001047983 */ /* 0x001ee20000300800 */
[----:B------:R-:W-:Y:S02]  /*24bc0*/  PLOP3.LUT P1, PT, PT, PT, PT, 0x8, 0x0 ;  /* 0x000000000000781c */ /* 0x000fe40003f2e170 */
[----:B--2---:R-:W-:Y:S01]  /*24bd0*/  ISETP.NE.AND P0, PT, R14, RZ, PT ;  /* 0x000000ff0e00720c */ /* 0x004fe20003f05270 */
[----:B------:R0:W-:Y:S01]  /*24be0*/  STL [R1], R0 ;  /* 0x0000000001007387 */ /* 0x0001e20000100800 */
[----:B---3--:R-:W-:-:S09]  /*24bf0*/  LOP3.LUT R4, R4, 0xfffffffe, RZ, 0xc0, !PT ;  /* 0xfffffffe04047812 */ /* 0x008fd200078ec0ff */
[----:B------:R-:W-:-:S05]  /*24c00*/  @P1 LOP3.LUT R4, R4, 0x1, RZ, 0xfc, !PT ;  /* 0x0000000104041812 */ /* 0x000fca00078efcff */
[----:B------:R0:W-:Y:S01]  /*24c10*/  STL [R1+0x10], R4 ;  /* 0x0000100401007387 */ /* 0x0001e20000100800 */
[----:B------:R-:W-:Y:S05]  /*24c20*/  @P0 BRA `(.L_x_722) ;  /* 0x0000000400b00947 */ /* 0x000fea0003800000 */
[----:B------:R-:W-:-:S03]  /*24c30*/  UMOV UR4, 0xffffffff ;  /* 0xffffffff00047882 */ /* 0x000fc60000000000 */
[----:B------:R-:W-:Y:S05]  /*24c40*/  BRA.DIV UR4, `(.L_x_723) ;  /* 0x0000005a044c7947 */ /* 0x000fea000b800000 */
[----:B------:R-:W-:-:S13]  /*24c50*/  ELECT P6, URZ, PT ;  /* 0x00000000003f782f */ /* 0x000fda00038c0000 */
.L_x_880:
[----:B------:R-:W-:Y:S05]  /*24c60*/  @!P6 BRA `(.L_x_722) ;  /* 0x0000000400a0e947 */ /* 0x000fea0003800000 */
[----:B0-----:R-:W2:Y:S01]  /*24c70*/  LDL R0, [R1+0x50] ;  /* 0x0000500001007983 */ /* 0x001ea20000100800 */
[----:B------:R-:W-:-:S04]  /*24c80*/  ISETP.NE.U32.AND P0, PT, R2, RZ, PT ;  /* 0x000000ff0200720c */ /* 0x000fc80003f05070 */
[----:B------:R-:W-:Y:S01]  /*24c90*/  ISETP.NE.AND.EX P0, PT, R3, RZ, PT, P0 ;  /* 0x000000ff0300720c */ /* 0x000fe20003f05300 */
[----:B--2---:R-:W-:-:S12]  /*24ca0*/  VIADD R0, R0, 0xffffffff ;  /* 0xffffffff00007836 */ /* 0x004fd80000000000 */
[----:B------:R-:W-:Y:S05]  /*24cb0*/  @!P0 BRA `(.L_x_724) ;  /* 0x0000000000488947 */ /* 0x000fea0003800000 */
[----:B------:R-:W0:Y:S01]  /*24cc0*/  LDC R7, c[0x0][0x43c] ;  /* 0x00010f00ff077b82 */ /* 0x000e220000000800 */
[----:B------:R-:W-:Y:S01]  /*24cd0*/  ULDC.64 UR4, c[0x0][0x428] ;  /* 0x00010a0000047ab9 */ /* 0x000fe20000000a00 */
[----:B0-----:R-:W-:-:S13]  /*24ce0*/  ISETP.NE.AND P0, PT, R7, 0x1, PT ;  /* 0x000000010700780c */ /* 0x001fda0003f05270 */
[----:B------:R-:W0:Y:S02]  /*24cf0*/  @P0 LDC.64 R4, c[0x0][0x440] ;  /* 0x00011000ff040b82 */ /* 0x000e240000000a00 */
[----:B0-----:R-:W-:Y:S01]  /*24d00*/  @P0 IMAD.HI.U32 R6, R0, R4, RZ ;  /* 0x0000000400060227 */ /* 0x001fe200078e00ff */
[----:B------:R-:W-:-:S04]  /*24d10*/  MOV R4, R0 ;  /* 0x0000000000047202 */ /* 0x000fc80000000f00 */
        /* <DEDUP_REMOVED lines=10> */
[----:B------:R-:W2:Y:S04]  /*24dc0*/  LDG.E R2, desc[UR54][R2.64] ;  /* 0x0000003602027981 */ /* 0x000ea8000c1e1900 */
[----:B--2---:R0:W-:Y:S02]  /*24dd0*/  STL [R1], R2 ;  /* 0x0000000201007387 */ /* 0x0041e40000100800 */
.L_x_724:
[----:B-1----:R-:W2:Y:S04]  /*24de0*/  LDL R9, [R1+0x4] ;  /* 0x0000040001097983 */ /* 0x002ea80000100800 */
[----:B0-----:R-:W2:Y:S04]  /*24df0*/  LDL R2, [R1+0x8] ;  /* 0x0000080001027983 */ /* 0x001ea80000100800 */
[----:B------:R-:W3:Y:S01]  /*24e00*/  LDL R3, [R1+0x14] ;  /* 0x0000140001037983 */ /* 0x000ee20000100800 */
[----:B------:R-:W0:Y:S02]  /*24e10*/  S2R R8, SR_TID.X ;  /* 0x0000000000087919 */ /* 0x000e240000002100 */
[----:B0-----:R-:W-:-:S04]  /*24e20*/  LOP3.LUT R8, R8, 0x7f, RZ, 0xc0, !PT ;  /* 0x0000007f08087812 */ /* 0x001fc800078ec0ff */
[----:B------:R-:W-:Y:S02]  /*24e30*/  ISETP.NE.AND P1, PT, R8, RZ, PT ;  /* 0x000000ff0800720c */ /* 0x000fe40003f25270 */
[----:B--2---:R-:W-:Y:S02]  /*24e40*/  LEA R2, R2, R9, 0x3 ;  /* 0x0000000902027211 */ /* 0x004fe400078e18ff */
[----:B---3--:R-:W-:-:S04]  /*24e50*/  SHF.L.U32 R3, R3, 0x1f, RZ ;  /* 0x0000001f03037819 */ /* 0x008fc800000006ff */
[----:B------:R-:W0:Y:S02]  /*24e60*/  SYNCS.PHASECHK.TRANS64.TRYWAIT P0, [R2+URZ+0x29880], R3 ;  /* 0x02988003020075a7 */ /* 0x000e24000800017f */
[----:B0-----:R-:W-:Y:S05]  /*24e70*/  @!P0 BRA `(.L_x_725) ;  /* 0x0000005400e08947 */ /* 0x001fea0003800000 */
.L_x_881:
        /* <DEDUP_REMOVED lines=8> */
.L_x_726:
[----:B------:R-:W2:Y:S04]  /*24f00*/  LDL R7, [R1+0x4] ;  /* 0x0000040001077983 */ /* 0x000ea80000100800 */
[----:B------:R-:W2:Y:S04]  /*24f10*/  LDL R4, [R1+0x8] ;  /* 0x0000080001047983 */ /* 0x000ea80000100800 */
[----:B------:R-:W3:Y:S04]  /*24f20*/  LDL R6, [R1+0x24] ;  /* 0x0000240001067983 */ /* 0x000ee80000100800 */
[----:B------:R-:W4:Y:S01]  /*24f30*/  LDL R5, [R1] ;  /* 0x0000000001057983 */ /* 0x000f220000100800 */
[----:B------:R-:W-:Y:S01]  /*24f40*/  R2UR UR9, R2 ;  /* 0x00000000020972ca */ /* 0x000fe200000e0000 */
[----:B------:R-:W-:Y:S01]  /*24f50*/  UIADD3 UR4, UP0, UR40, 0x470, URZ ;  /* 0x0000047028047890 */ /* 0x000fe2000ff1e03f */
[----:B------:R-:W-:Y:S01]  /*24f60*/  R2UR UR12, R18 ;  /* 0x00000000120c72ca */ /* 0x000fe200000e0000 */
[----:B------:R-:W-:Y:S01]  /*24f70*/  UMOV UR6, 0x0 ;  /* 0x0000000000067882 */ /* 0x000fe20000000000 */
[----:B------:R-:W-:Y:S01]  /*24f80*/  UMOV UR7, 0x14f00000 ;  /* 0x14f0000000077882 */ /* 0x000fe20000000000 */
[----:B------:R-:W-:Y:S01]  /*24f90*/  UIADD3.X UR5, URZ, UR41, URZ, UP0, !UPT ;  /* 0x000000293f057290 */ /* 0x000fe200087fe43f */
[----:B------:R-:W-:-:S07]  /*24fa0*/  UMOV UR10, URZ ;  /* 0x0000003f000a7c82 */ /* 0x000fce0008000000 */
[----:B------:R-:W-:Y:S01]  /*24fb0*/  UIADD3 UR9, UR9, 0x29870, URZ ;  /* 0x0002987009097890 */ /* 0x000fe2000fffe03f */
[----:B--2---:R-:W-:Y:S02]  /*24fc0*/  IMAD R4, R4, 0x5000, R7 ;  /* 0x0000500004047824 */ /* 0x004fe400078e0207 */
[----:B---3--:R-:W-:-:S03]  /*24fd0*/  IMAD R0, R0, 0xa0, R6 ;  /* 0x000000a000007824 */ /* 0x008fc600078e0206 */
[----:B------:R-:W-:Y:S02]  /*24fe0*/  R2UR UR8, R4 ;  /* 0x00000000040872ca */ /* 0x000fe400000e0000 */
[----:B----4-:R-:W-:Y:S02]  /*24ff0*/  R2UR UR13, R5 ;  /* 0x00000000050d72ca */ /* 0x010fe400000e0000 */
[----:B------:R-:W-:-:S09]  /*25000*/  R2UR UR11, R0 ;  /* 0x00000000000b72ca */ /* 0x000fd200000e0000 */
[----:B------:R-:W-:-:S09]  /*25010*/  UIADD3 UR8, UR8, 0xa400, URZ ;  /* 0x0000a40008087890 */ /* 0x000fd2000fffe03f */
[----:B------:R1:W-:Y:S01]  /*25020*/  UTMALDG.4D [UR8], [UR4], desc[UR6] ;  /* 0x00000608040075b4 */ /* 0x0003e20008019000 */
[----:B------:R-:W2:Y:S02]  /*25030*/  SYNCS.PHASECHK.TRANS64.TRYWAIT P0, [R2+URZ+0x29840], R3 ;  /* 0x02984003020075a7 */ /* 0x000ea4000800017f */
[----:B-12---:R-:W-:Y:S05]  /*25040*/  @!P0 BRA `(.L_x_727) ;  /* 0x0000005400808947 */ /* 0x006fea0003800000 */
.L_x_882:
[----:B------:R-:W-:Y:S05]  /*25050*/  @P1 BRA `(.L_x_728) ;  /* 0x00000000001c1947 */ /* 0x000fea0003800000 */
[----:B------:R-:W2:Y:S01]  /*25060*/  S2R R4, SR_TID.X ;  /* 0x0000000000047919 */ /* 0x000ea20000002100 */
[----:B01----:R-:W-:-:S04]  /*25070*/  IMAD.MOV.U32 R3, RZ, RZ, 0x7800 ;  /* 0x00007800ff037424 */ /* 0x003fc800078e00ff */
[----:B------:R3:W-:Y:S01]  /*25080*/  SYNCS.ARRIVE.TRANS64 RZ, [R2+URZ+0x29830], R3 ;  /* 0x0298300302ff79a7 */ /* 0x0007e2000800003f */
[----:B--2---:R-:W-:-:S04]  /*25090*/  LOP3.LUT R4, R4, 0x1f, RZ, 0xc0, !PT ;  /* 0x0000001f04047812 */ /* 0x004fc800078ec0ff */
[----:B------:R-:W-:-:S13]  /*250a0*/  ISETP.NE.AND P0, PT, R4, RZ, PT ;  /* 0x000000ff0400720c */ /* 0x000fda0003f05270 */
[----:B---3--:R-:W-:Y:S05]  /*250b0*/  @!P0 BRA `(.L_x_728) ;  /* 0x0000000000048947 */ /* 0x008fea0003800000 */
[----:B------:R-:W-:Y:S01]  /*250c0*/  BPT.TRAP 0x1 ;  /* 0x000000040000795c */ /* 0x000fe20000300000 */
.L_x_728:
[----:B------:R-:W2:Y:S04]  /*250d0*/  LDL R6, [R1+0x4] ;  /* 0x0000040001067983 */ /* 0x000ea80000100800 */
[----:B------:R-:W2:Y:S04]  /*250e0*/  LDL R5, [R1+0x8] ;  /* 0x0000080001057983 */ /* 0x000ea80000100800 */
[----:B------:R-:W3:Y:S04]  /*250f0*/  LDL R4, [R1] ;  /* 0x0000000001047983 */ /* 0x000ee80000100800 */
[----:B01----:R-:W4:Y:S01]  /*25100*/  LDL.LU R3, [R1+0x10] ;  /* 0x0000100001037983 */ /* 0x003f220000300800 */
[----:B------:R-:W-:Y:S01]  /*25110*/  R2UR UR11, R0 ;  /* 0x00000000000b72ca */ /* 0x000fe200000e0000 */
[----:B------:R-:W-:Y:S01]  /*25120*/  UIADD3 UR4, UP0, UR40, 0x370, URZ ;  /* 0x0000037028047890 */ /* 0x000fe2000ff1e03f */
[----:B------:R-:W-:Y:S01]  /*25130*/  R2UR UR9, R2 ;  /* 0x00000000020972ca */ /* 0x000fe200000e0000 */
[----:B------:R-:W-:Y:S01]  /*25140*/  UMOV UR10, URZ ;  /* 0x0000003f000a7c82 */ /* 0x000fe20008000000 */
[----:B------:R-:W-:Y:S01]  /*25150*/  R2UR UR12, R18 ;  /* 0x00000000120c72ca */ /* 0x000fe200000e0000 */
[----:B------:R-:W-:Y:S01]  /*25160*/  UIADD3.X UR5, URZ, UR41, URZ, UP0, !UPT ;  /* 0x000000293f057290 */ /* 0x000fe200087fe43f */
[----:B------:R-:W-:Y:S01]  /*25170*/  PLOP3.LUT P0, PT, PT, PT, PT, 0x80, 0x0 ;  /* 0x000000000000781c */ /* 0x000fe20003f0f070 */
[----:B------:R-:W-:Y:S01]  /*25180*/  UMOV UR6, 0x0 ;  /* 0x0000000000067882 */ /* 0x000fe20000000000 */
[----:B------:R-:W-:Y:S01]  /*25190*/  UMOV UR7, 0x14f00000 ;  /* 0x14f0000000077882 */ /* 0x000fe20000000000 */
[----:B------:R-:W-:-:S06]  /*251a0*/  UMOV UR17, 0x40 ;  /* 0x0000004000117882 */ /* 0x000fcc0000000000 */
[----:B------:R-:W-:Y:S01]  /*251b0*/  UIADD3 UR9, UR9, 0x29830, URZ ;  /* 0x0002983009097890 */ /* 0x000fe2000fffe03f */
[----:B--2---:R-:W-:Y:S01]  /*251c0*/  IMAD R0, R5, 0x7800, R6 ;  /* 0x0000780005007824 */ /* 0x004fe200078e0206 */
[----:B---3--:R-:W-:-:S04]  /*251d0*/  R2UR UR13, R4 ;  /* 0x00000000040d72ca */ /* 0x008fc800000e0000 */
[----:B------:R-:W-:Y:S02]  /*251e0*/  R2UR UR8, R0 ;  /* 0x00000000000872ca */ /* 0x000fe400000e0000 */
[----:B----4-:R-:W-:-:S04]  /*251f0*/  LOP3.LUT R3, R3, 0xfffffffe, RZ, 0xc0, !PT ;  /* 0xfffffffe03037812 */ /* 0x010fc800078ec0ff */
[----:B------:R-:W-:-:S05]  /*25200*/  @P0 LOP3.LUT R3, R3, 0x1, RZ, 0xfc, !PT ;  /* 0x0000000103030812 */ /* 0x000fca00078efcff */
[----:B------:R2:W-:Y:S02]  /*25210*/  STL [R1+0x10], R3 ;  /* 0x0000100301007387 */ /* 0x0005e40000100800 */
[----:B------:R-:W-:Y:S02]  /*25220*/  UIADD3 UR14, UR8, 0x1a400, URZ ;  /* 0x0001a400080e7890 */ /* 0x000fe4000fffe03f */
[----:B------:R-:W-:Y:S02]  /*25230*/  UIADD3 UR15, UR8, 0x1cc00, URZ ;  /* 0x0001cc00080f7890 */ /* 0x000fe4000fffe03f */
[----:B------:R-:W-:-:S03]  /*25240*/  UIADD3 UR16, UR8, 0x1f400, URZ ;  /* 0x0001f40008107890 */ /* 0x000fc6000fffe03f */
[----:B------:R-:W-:Y:S01]  /*25250*/  UMOV UR8, UR14 ;  /* 0x0000000e00087c82 */ /* 0x000fe20008000000 */
[----:B------:R-:W-:Y:S01]  /*25260*/  UMOV UR14, 0x80 ;  /* 0x00000080000e7882 */ /* 0x000fe20000000000 */
[----:B------:R0:W-:Y:S02]  /*25270*/  UTMALDG.4D [UR8], [UR4], desc[UR6] ;  /* 0x00000608040075b4 */ /* 0x0001e40008019000 */
[----:B0-----:R-:W-:Y:S01]  /*25280*/  UMOV UR8, UR15 ;  /* 0x0000000f00087c82 */ /* 0x001fe20008000000 */
[----:B------:R-:W-:Y:S02]  /*25290*/  UMOV UR10, UR17 ;  /* 0x00000011000a7c82 */ /* 0x000fe40008000000 */
[----:B------:R0:W-:Y:S02]  /*252a0*/  UTMALDG.4D [UR8], [UR4], desc[UR6] ;  /* 0x00000608040075b4 */ /* 0x0001e40008019000 */
[----:B0-----:R-:W-:Y:S01]  /*252b0*/  UMOV UR8, UR16 ;  /* 0x0000001000087c82 */ /* 0x001fe20008000000 */
[----:B------:R-:W-:-:S02]  /*252c0*/  UMOV UR10, UR14 ;  /* 0x0000000e000a7c82 */ /* 0x000fc40008000000 */
[----:B------:R2:W-:Y:S02]  /*252d0*/  UTMALDG.4D [UR8], [UR4], desc[UR6] ;  /* 0x00000608040075b4 */ /* 0x0005e40008019000 */
[----:B--2---:R-:W-:Y:S01]  /*252e0*/  NOP ;  /* 0x0000000000007918 */ /* 0x004fe20000000000 */
.L_x_722:
[----:B------:R-:W2:Y:S04]  /*252f0*/  LDL R2, [R1+0x4] ;  /* 0x0000040001027983 */ /* 0x000ea80000100800 */
[----:B------:R-:W3:Y:S04]  /*25300*/  LDL.LU R3, [R1+0x38] ;  /* 0x0000380001037983 */ /* 0x000ee80000300800 */
[----:B------:R-:W4:Y:S04]  /*25310*/  LDL.LU R5, [R1+0x30] ;  /* 0x0000300001057983 */ /* 0x000f280000300800 */
[----:B0-----:R-:W5:Y:S01]  /*25320*/  LDL.LU R4, [R1+0x3c] ;  /* 0x00003c0001047983 */ /* 0x001f620000300800 */
[----:B------:R-:W-:Y:S05]  /*25330*/  WARPSYNC.ALL ;  /* 0x0000000000007948 */ /* 0x000fea0003800000 */
[----:B------:R-:W-:Y:S01]  /*25340*/  ULDC.64 UR4, c[0x0][0x298] ;  /* 0x0000a60000047ab9 */ /* 0x000fe20000000a00 */
[----:B------:R-:W-:Y:S01]  /*25350*/  ULDC.64 UR6, c[0x0][0xa00] ;  /* 0x0002800000067ab9 */ /* 0x000fe20000000a00 */
[----:B------:R-:W-:Y:S01]  /*25360*/  BSSY B6, `(.L_x_729) ;  /* 0x0000024000067945 */ /* 0x000fe20003800000 */
[----:B------:R-:W-:Y:S01]  /*25370*/  BAR.SYNC.DEFER_BLOCKING 0x8, 0x180 ;  /* 0x0206000000007b1d */ /* 0x000fe20000010000 */
[----:B------:R-:W-:-:S04]  /*25380*/  ISETP.NE.U32.AND P0, PT, RZ, UR6, PT ;  /* 0x00000006ff007c0c */ /* 0x000fc8000bf05070 */
[----:B------:R-:W-:Y:S02]  /*25390*/  ISETP.NE.AND.EX P0, PT, RZ, UR7, PT, P0 ;  /* 0x00000007ff007c0c */ /* 0x000fe4000bf05300 */
[----:B--2---:R-:W-:Y:S02]  /*253a0*/  IADD3 R2, R2, 0x14400, RZ ;  /* 0x0001440002027810 */ /* 0x004fe40007ffe0ff */
[----:B---3--:R-:W-:Y:S02]  /*253b0*/  SHF.R.S32.HI R0, RZ, 0x1f, R3 ;  /* 0x0000001fff007819 */ /* 0x008fe40000011403 */
[----:B------:R-:W-:Y:S02]  /*253c0*/  LOP3.LUT P1, RZ, R2, 0x1bf, RZ, 0xc0, !PT ;  /* 0x000001bf02ff7812 */ /* 0x000fe4000782c0ff */
[----:B----4-:R-:W-:Y:S01]  /*253d0*/  SEL R5, R5, RZ, !P0 ;  /* 0x000000ff05057207 */ /* 0x010fe20004000000 */
[----:B------:R-:W-:Y:S01]  /*253e0*/  IMAD R0, R0, UR4, RZ ;  /* 0x0000000400007c24 */ /* 0x000fe2000f8e02ff */
[----:B-----5:R-:W-:-:S03]  /*253f0*/  SEL R4, R4, RZ, !P0 ;  /* 0x000000ff04047207 */ /* 0x020fc60004000000 */
[C---:B------:R-:W-:Y:S02]  /*25400*/  IMAD R0, R3.reuse, UR5, R0 ;  /* 0x0000000503007c24 */ /* 0x040fe4000f8e0200 */
[----:B------:R-:W-:-:S05]  /*25410*/  IMAD.WIDE.U32 R2, R3, UR4, RZ ;  /* 0x0000000403027c25 */ /* 0x000fca000f8e00ff */
[----:B------:R0:W-:Y:S04]  /*25420*/  STL.64 [R1+0x48], R2 ;  /* 0x0000480201007387 */ /* 0x0001e80000100a00 */
[----:B------:R2:W-:Y:S04]  /*25430*/  STL [R1+0x30], R5 ;  /* 0x0000300501007387 */ /* 0x0005e80000100800 */
[----:B------:R2:W-:Y:S01]  /*25440*/  STL [R1+0x5c], R4 ;  /* 0x00005c0401007387 */ /* 0x0005e20000100800 */
[----:B0-----:R-:W-:Y:S01]  /*25450*/  IMAD.IADD R2, R3, 0x1, R0 ;  /* 0x0000000103027824 */ /* 0x001fe200078e0200 */
[----:B------:R-:W-:-:S05]  /*25460*/  SHF.R.S32.HI R0, RZ, 0x1f, R18 ;  /* 0x0000001fff007819 */ /* 0x000fca0000011412 */
[----:B------:R2:W-:Y:S04]  /*25470*/  STL [R1+0x3c], R0 ;  /* 0x00003c0001007387 */ /* 0x0005e80000100800 */
[----:B------:R2:W-:Y:S01]  /*25480*/  STL [R1+0x38], R2 ;  /* 0x0000380201007387 */ /* 0x0005e20000100800 */
[----:B------:R-:W-:Y:S05]  /*25490*/  @!P1 BRA `(.L_x_730) ;  /* 0x0000000000409947 */ /* 0x000fea0003800000 */
[----:B--2---:R-:W-:Y:S01]  /*254a0*/  MOV R2, 0x0 ;  /* 0x0000000000027802 */ /* 0x004fe20000000f00 */
        /* <DEDUP_REMOVED lines=11> */
[----:B-1----:R-:W-:Y:S02]  /*25560*/  IMAD.MOV.U32 R8, RZ, RZ, 0x70 ;  /* 0x00000070ff087424 */ /* 0x002fe400078e00ff */
[----:B------:R-:W-:-:S07]  /*25570*/  IMAD.MOV.U32 R13, RZ, RZ, RZ ;  /* 0x000000ffff0d7224 */ /* 0x000fce00078e00ff */
[----:B------:R-:W-:-:S07]  /*25580*/  LEPC R20, `(.L_x_730) ;  /* 0x000000001014794e */ /* 0x000fce0000000000 */
[----:B0-----:R-:W-:Y:S05]  /*25590*/  CALL.ABS.NOINC R2 ;  /* 0x0000000002007343 */ /* 0x001fea0003c00000 */
.L_x_730:
[----:B------:R-:W-:Y:S05]  /*255a0*/  BSYNC B6 ;  /* 0x0000000000067941 */ /* 0x000fea0003800000 */
.L_x_729:
[----:B--2---:R-:W2:Y:S01]  /*255b0*/  LDL.LU R4, [R1+0x38] ;  /* 0x0000380001047983 */ /* 0x004ea20000300800 */
[----:B------:R-:W0:Y:S01]  /*255c0*/  LDC R7, c[0x0][0x448] ;  /* 0x00011200ff077b82 */ /* 0x000e220000000800 */
[----:B------:R-:W-:Y:S01]  /*255d0*/  ULDC.64 UR4, c[0x0][0x2d8] ;  /* 0x0000b60000047ab9 */ /* 0x000fe20000000a00 */
[----:B------:R-:W-:Y:S01]  /*255e0*/  SHF.L.U32 R17, R17, 0x7, RZ ;  /* 0x0000000711117819 */ /* 0x000fe200000006ff */
[----:B------:R-:W2:Y:S01]  /*255f0*/  LDL.LU.64 R2, [R1+0x48] ;  /* 0x0000480001027983 */ /* 0x000ea20000300a00 */
[----:B------:R-:W-:-:S03]  /*25600*/  ULDC.64 UR6, c[0x0][0x280] ;  /* 0x0000a00000067ab9 */ /* 0x000fc60000000a00 */
[----:B------:R-:W3:Y:S04]  /*25610*/  LDL.LU R0, [R1+0x3c] ;  /* 0x00003c0001007983 */ /* 0x000ee80000300800 */
[----:B------:R-:W4:Y:S04]  /*25620*/  LDL.LU R6, [R1+0x5c] ;  /* 0x00005c0001067983 */ /* 0x000f280000300800 */
[----:B------:R-:W4:Y:S01]  /*25630*/  LDL.LU R5, [R1+0x30] ;  /* 0x0000300001057983 */ /* 0x000f220000300800 */
[----:B------:R-:W0:Y:S01]  /*25640*/  S2R R10, SR_TID.X ;  /* 0x00000000000a7919 */ /* 0x000e220000002100 */
[----:B-1----:R-:W1:Y:S01]  /*25650*/  S2R R8, SR_TID.X ;  /* 0x0000000000087919 */ /* 0x002e620000002100 */
[----:B0-----:R-:W-:Y:S01]  /*25660*/  ISETP.NE.AND P0, PT, R7, 0x1, PT ;  /* 0x000000010700780c */ /* 0x001fe20003f05270 */
[----:B------:R-:W-:-:S02]  /*25670*/  IMAD.SHL.U32 R10, R10, 0x10, RZ ;  /* 0x000000100a0a7824 */ /* 0x000fc400078e00ff */
[----:B-1----:R-:W-:-:S03]  /*25680*/  IMAD.SHL.U32 R9, R8, 0x10, RZ ;  /* 0x0000001008097824 */ /* 0x002fc600078e00ff */
[----:B------:R-:W-:-:S04]  /*25690*/  LOP3.LUT R10, R10, 0x30, RZ, 0xc0, !PT ;  /* 0x000000300a0a7812 */ /* 0x000fc800078ec0ff */
[C---:B------:R-:W-:Y:S02]  /*256a0*/  LOP3.LUT R11, R10.reuse, 0x40, RZ, 0xfc, !PT ;  /* 0x000000400a0b7812 */ /* 0x040fe400078efcff */
[----:B------:R-:W-:Y:S02]  /*256b0*/  LOP3.LUT R10, R10, 0x80, RZ, 0xfc, !PT ;  /* 0x000000800a0a7812 */ /* 0x000fe400078efcff */
[----:B------:R-:W-:Y:S01]  /*256c0*/  LOP3.LUT R9, R9, 0x30, RZ, 0xc0, !PT ;  /* 0x0000003009097812 */ /* 0x000fe200078ec0ff */
[----:B--2---:R-:W-:Y:S02]  /*256d0*/  IMAD.MOV.U32 R3, RZ, RZ, R4 ;  /* 0x000000ffff037224 */ /* 0x004fe400078e0004 */
[----:B------:R-:W0:Y:S01]  /*256e0*/  S2R R4, SR_TID.X ;  /* 0x0000000000047919 */ /* 0x000e220000002100 */
[----:B---3--:R-:W-:Y:S02]  /*256f0*/  IMAD R0, R0, UR4, RZ ;  /* 0x0000000400007c24 */ /* 0x008fe4000f8e02ff */
[----:B------:R-:W-:-:S04]  /*25700*/  IMAD.WIDE.U32 R2, R18, UR4, R2 ;  /* 0x0000000412027c25 */ /* 0x000fc8000f8e0002 */
[----:B------:R-:W-:Y:S01]  /*25710*/  IMAD R0, R18, UR5, R0 ;  /* 0x0000000512007c24 */ /* 0x000fe2000f8e0200 */
[----:B------:R-:W-:-:S04]  /*25720*/  ULDC.64 UR4, c[0x0][0x2e0] ;  /* 0x0000b80000047ab9 */ /* 0x000fc80000000a00 */
[----:B------:R-:W-:Y:S01]  /*25730*/  IADD3 R3, R3, R0, RZ ;  /* 0x0000000003037210 */ /* 0x000fe20007ffe0ff */
[----:B----4-:R-:W-:Y:S02]  /*25740*/  IMAD R0, R6, UR4, RZ ;  /* 0x0000000406007c24 */ /* 0x010fe4000f8e02ff */
[----:B------:R-:W1:Y:S02]  /*25750*/  @P0 LDC R6, c[0x0][0x450] ;  /* 0x00011400ff060b82 */ /* 0x000e640000000800 */
[C---:B------:R-:W-:Y:S02]  /*25760*/  IMAD R0, R5.reuse, UR5, R0 ;  /* 0x0000000505007c24 */ /* 0x040fe4000f8e0200 */
[----:B------:R-:W-:Y:S01]  /*25770*/  IMAD.WIDE.U32 R2, R5, UR4, R2 ;  /* 0x0000000405027c25 */ /* 0x000fe2000f8e0002 */
[----:B------:R-:W-:-:S03]  /*25780*/  ULDC.64 UR4, c[0x0][0x2d0] ;  /* 0x0000b40000047ab9 */ /* 0x000fc60000000a00 */
[----:B------:R-:W-:Y:S01]  /*25790*/  IMAD.IADD R3, R3, 0x1, R0 ;  /* 0x0000000103037824 */ /* 0x000fe200078e0200 */
[C---:B0-----:R-:W-:Y:S01]  /*257a0*/  LOP3.LUT R5, R4.reuse, 0x7f, RZ, 0xc0, !PT ;  /* 0x0000007f04057812 */ /* 0x041fe200078ec0ff */
[----:B------:R-:W-:-:S03]  /*257b0*/  IMAD.SHL.U32 R4, R4, 0x20, RZ ;  /* 0x0000002004047824 */ /* 0x000fc600078e00ff */
[----:B------:R-:W-:-:S04]  /*257c0*/  SHF.R.U32.HI R5, RZ, 0x2, R5 ;  /* 0x00000002ff057819 */ /* 0x000fc80000011605 */
[----:B------:R-:W-:Y:S02]  /*257d0*/  LOP3.LUT R4, R5, 0x60, R4, 0xf8, !PT ;  /* 0x0000006005047812 */ /* 0x000fe400078ef804 */
[----:B------:R-:W0:Y:S02]  /*257e0*/  @P0 LDC R5, c[0x0][0x44c] ;  /* 0x00011300ff050b82 */ /* 0x000e240000000800 */
[----:B------:R-:W-:-:S05]  /*257f0*/  LOP3.LUT R0, R4, R17, RZ, 0xfc, !PT ;  /* 0x0000001104007212 */ /* 0x000fca00078efcff */
[----:B------:R-:W-:Y:S02]  /*25800*/  IMAD.MOV.U32 R4, RZ, RZ, R0 ;  /* 0x000000ffff047224 */ /* 0x000fe400078e0000 */
[----:B0-----:R-:W-:-:S05]  /*25810*/  @P0 IMAD.HI.U32 R5, R0, R5, RZ ;  /* 0x0000000500050227 */ /* 0x001fca00078e00ff */
[----:B-1----:R-:W-:-:S05]  /*25820*/  @P0 SHF.R.U32.HI R4, RZ, R6, R5 ;  /* 0x00000006ff040219 */ /* 0x002fca0000011605 */
[----:B------:R-:W-:Y:S02]  /*25830*/  IMAD.MOV R5, RZ, RZ, -R4 ;  /* 0x000000ffff057224 */ /* 0x000fe400078e0a04 */
[----:B------:R-:W-:-:S04]  /*25840*/  IMAD.WIDE.U32 R2, R4, UR4, R2 ;  /* 0x0000000404027c25 */ /* 0x000fc8000f8e0002 */
[----:B------:R-:W-:Y:S01]  /*25850*/  IMAD R0, R7, R5, R0 ;  /* 0x0000000507007224 */ /* 0x000fe200078e0200 */
[----:B------:R-:W-:-:S05]  /*25860*/  SHF.R.S32.HI R5, RZ, 0x1f, R4 ;  /* 0x0000001fff057819 */ /* 0x000fca0000011404 */
[----:B------:R-:W-:-:S04]  /*25870*/  IMAD R5, R5, UR4, RZ ;  /* 0x0000000405057c24 */ /* 0x000fc8000f8e02ff */
[----:B------:R-:W-:Y:S01]  /*25880*/  IMAD R4, R4, UR5, R5 ;  /* 0x0000000504047c24 */ /* 0x000fe2000f8e0205 */
[----:B------:R-:W-:-:S04]  /*25890*/  ULDC.64 UR4, c[0x0][0x2c8] ;  /* 0x0000b20000047ab9 */ /* 0x000fc80000000a00 */
[----:B------:R-:W-:Y:S02]  /*258a0*/  IADD3 R3, R3, R4, RZ ;  /* 0x0000000403037210 */ /* 0x000fe40007ffe0ff */
[----:B------:R-:W-:Y:S01]  /*258b0*/  SHF.R.S32.HI R4, RZ, 0x1f, R0 ;  /* 0x0000001fff047819 */ /* 0x000fe20000011400 */
[----:B------:R-:W-:-:S04]  /*258c0*/  IMAD.WIDE.U32 R2, R0, UR4, R2 ;  /* 0x0000000400027c25 */ /* 0x000fc8000f8e0002 */
[----:B------:R-:W-:Y:S01]  /*258d0*/  IMAD R4, R4, UR4, RZ ;  /* 0x0000000404047c24 */ /* 0x000fe2000f8e02ff */
[----:B------:R-:W-:Y:S02]  /*258e0*/  ULDC UR4, c[0x0][0x2b8] ;  /* 0x0000ae0000047ab9 */ /* 0x000fe40000000800 */
[----:B------:R-:W-:Y:S01]  /*258f0*/  ISETP.GE.AND P2, PT, R10, UR4, PT ;  /* 0x000000040a007c0c */ /* 0x000fe2000bf46270 */
[----:B------:R-:W-:Y:S01]  /*25900*/  IMAD R0, R0, UR5, R4 ;  /* 0x0000000500007c24 */ /* 0x000fe2000f8e0204 */
[----:B------:R-:W-:Y:S02]  /*25910*/  LOP3.LUT R10, R8, 0x7f, RZ, 0xc0, !PT ;  /* 0x0000007f080a7812 */ /* 0x000fe400078ec0ff */
[----:B------:R0:W5:Y:S01]  /*25920*/  LDL R8, [R1+0x34] ;  /* 0x0000340001087983 */ /* 0x0001620000100800 */
[----:B------:R-:W-:Y:S02]  /*25930*/  IADD3 R4, P3, R2, UR6, RZ ;  /* 0x0000000602047c10 */ /* 0x000fe4000ff7e0ff */
[----:B------:R-:W-:-:S02]  /*25940*/  ISETP.GE.AND P0, PT, R9, UR4, PT ;  /* 0x0000000409007c0c */ /* 0x000fc4000bf06270 */
[----:B------:R-:W-:Y:S01]  /*25950*/  ISETP.GE.AND P1, PT, R11, UR4, PT ;  /* 0x000000040b007c0c */ /* 0x000fe2000bf26270 */
[----:B------:R-:W-:Y:S01]  /*25960*/  UMOV UR4, 0xffffffff ;  /* 0xffffffff00047882 */ /* 0x000fe20000000000 */
[----:B------:R-:W-:Y:S02]  /*25970*/  IADD3.X R3, R3, UR7, R0, P3, !PT ;  /* 0x0000000703037c10 */ /* 0x000fe40009ffe400 */
[----:B------:R-:W-:Y:S01]  /*25980*/  SHF.R.U32.HI R10, RZ, 0x2, R10 ;  /* 0x00000002ff0a7819 */ /* 0x000fe2000001160a */
[----:B0-----:R-:W-:Y:S08]  /*25990*/  BRA.DIV UR4, `(.L_x_731) ;  /* 0x0000004e04407947 */ /* 0x001ff0000b800000 */
[----:B------:R-:W2:Y:S01]  /*259a0*/  LDL.LU R6, [R1+0x54] ;  /* 0x0000540001067983 */ /* 0x000ea20000300800 */
[----:B------:R-:W-:-:S05]  /*259b0*/  IADD3 R0, R10, R17, RZ ;  /* 0x000000110a007210 */ /* 0x000fca0007ffe0ff */
[----:B------:R-:W-:Y:S02]  /*259c0*/  VIADD R5, R0, 0x20 ;  /* 0x0000002000057836 */ /* 0x000fe40000000000 */
[----:B--2---:R-:W-:Y:S02]  /*259d0*/  IMAD R2, R6, R7, RZ ;  /* 0x0000000706027224 */ /* 0x004fe400078e02ff */
[----:B------:R-:W0:Y:S03]  /*259e0*/  SHFL.IDX PT, R7, R4, RZ, 0x1c1f ;  /* 0x001c1fff04077589 */ /* 0x000e2600000e0000 */
[----:B------:R-:W-:Y:S01]  /*259f0*/  ISETP.GE.AND P4, PT, R0, R2, PT ;  /* 0x000000020000720c */ /* 0x000fe20003f86270 */
[----:B------:R-:W1:-:S12]  /*25a00*/  SHFL.IDX PT, R6, R3, RZ, 0x1c1f ;  /* 0x001c1fff03067589 */ /* 0x000e5800000e0000 */
[----:B0-----:R-:W-:-:S05]  /*25a10*/  @!P4 IADD3 R7, P3, R9, R7, RZ ;  /* 0x000000070907c210 */ /* 0x001fca0007f7e0ff */
[----:B-1----:R-:W-:Y:S01]  /*25a20*/  @!P4 IMAD.X R6, RZ, RZ, R6, P3 ;  /* 0x000000ffff06c224 */ /* 0x002fe200018e0606 */
[----:B------:R-:W-:Y:S02]  /*25a30*/  ISETP.GE.AND P3, PT, R5, R2, PT ;  /* 0x000000020500720c */ /* 0x000fe40003f66270 */
[----:B------:R-:W0:Y:S02]  /*25a40*/  SHFL.IDX PT, R5, R4, 0x1, 0x1c1f ;  /* 0x003c1f0004057f89 */ /* 0x000e2400000e0000 */
[----:B------:R-:W-:-:S04]  /*25a50*/  @!P4 LOP3.LUT R7, R7, R6, RZ, 0x3c, !PT ;  /* 0x000000060707c212 */ /* 0x000fc800078e3cff */
[----:B------:R-:W-:-:S04]  /*25a60*/  @!P4 LOP3.LUT R6, R7, R6, RZ, 0x3c, !PT ;  /* 0x000000060706c212 */ /* 0x000fc800078e3cff */
[----:B------:R-:W-:-:S05]  /*25a70*/  @!P4 LOP3.LUT R7, R7, R6, RZ, 0x3c, !PT ;  /* 0x000000060707c212 */ /* 0x000fca00078e3cff */
[----:B-----5:R-:W-:Y:S04]  /*25a80*/  @!P4 LDGSTS.E.BYPASS.LTC128B.128 [R8+0x14400], desc[UR54][R6.64], !P0 ;  /* 0x144000000608cfae */ /* 0x020fe8000c101d76 */
[----:B------:R-:W-:Y:S04]  /*25a90*/  @!P4 LDGSTS.E.BYPASS.LTC128B.128 [R8+0x16400], desc[UR54][R6.64+0x40], !P1 ;  /* 0x164000400608cfae */ /* 0x000fe8000c901d76 */
[----:B------:R1:W-:Y:S01]  /*25aa0*/  @!P4 LDGSTS.E.BYPASS.LTC128B.128 [R8+0x18400], desc[UR54][R6.64+0x80], !P2 ;  /* 0x184000800608cfae */ /* 0x0003e2000d101d76 */
[----:B0-----:R-:W-:-:S03]  /*25ab0*/  @!P3 IADD3 R5, P4, R9, R5, RZ ;  /* 0x000000050905b210 */ /* 0x001fc60007f9e0ff */
[----:B-1----:R-:W0:Y:S02]  /*25ac0*/  SHFL.IDX PT, R6, R3, 0x1, 0x1c1f ;  /* 0x003c1f0003067f89 */ /* 0x002e2400000e0000 */
[----:B0-----:R-:W-:-:S05]  /*25ad0*/  @!P3 IADD3.X R6, RZ, R6, RZ, P4, !PT ;  /* 0x00000006ff06b210 */ /* 0x001fca00027fe4ff */
[----:B------:R-:W-:Y:S02]  /*25ae0*/  @!P3 IMAD.MOV.U32 R7, RZ, RZ, R6 ;  /* 0x000000ffff07b224 */ /* 0x000fe400078e0006 */
[----:B------:R-:W-:Y:S01]  /*25af0*/  @!P3 IMAD.MOV.U32 R6, RZ, RZ, R5 ;  /* 0x000000ffff06b224 */ /* 0x000fe200078e0005 */
[----:B------:R-:W-:-:S04]  /*25b00*/  IADD3 R5, R0, 0x40, RZ ;  /* 0x0000004000057810 */ /* 0x000fc80007ffe0ff */
[----:B------:R-:W-:Y:S04]  /*25b10*/  @!P3 LDGSTS.E.BYPASS.LTC128B.128 [R8+0x14c00], desc[UR54][R6.64], !P0 ;  /* 0x14c000000608bfae */ /* 0x000fe8000c101d76 */
[----:B------:R-:W-:Y:S04]  /*25b20*/  @!P3 LDGSTS.E.BYPASS.LTC128B.128 [R8+0x16c00], desc[UR54][R6.64+0x40], !P1 ;  /* 0x16c000400608bfae */ /* 0x000fe8000c901d76 */
[----:B------:R0:W-:Y:S01]  /*25b30*/  @!P3 LDGSTS.E.BYPASS.LTC128B.128 [R8+0x18c00], desc[UR54][R6.64+0x80], !P2 ;  /* 0x18c000800608bfae */ /* 0x0001e2000d101d76 */
[----:B------:R-:W-:-:S03]  /*25b40*/  ISETP.GE.AND P3, PT, R5, R2, PT ;  /* 0x000000020500720c */ /* 0x000fc60003f66270 */
[----:B------:R-:W1:Y:S04]  /*25b50*/  SHFL.IDX PT, R5, R4, 0x2, 0x1c1f ;  /* 0x005c1f0004057f89 */ /* 0x000e6800000e0000 */
[----:B0-----:R-:W0:Y:S06]  /*25b60*/  SHFL.IDX PT, R6, R3, 0x2, 0x1c1f ;  /* 0x005c1f0003067f89 */ /* 0x001e2c00000e0000 */
[----:B-1----:R-:W-:-:S05]  /*25b70*/  @!P3 IADD3 R5, P4, R9, R5, RZ ;  /* 0x000000050905b210 */ /* 0x002fca0007f9e0ff */
[----:B0-----:R-:W-:-:S04]  /*25b80*/  @!P3 IMAD.X R6, RZ, RZ, R6, P4 ;  /* 0x000000ffff06b224 */ /* 0x001fc800020e0606 */
[----:B------:R-:W-:Y:S01]  /*25b90*/  @!P3 IMAD.MOV.U32 R7, RZ, RZ, R6 ;  /* 0x000000ffff07b224 */ /* 0x000fe200078e0006 */
[----:B------:R-:W-:Y:S02]  /*25ba0*/  @!P3 MOV R6, R5 ;  /* 0x000000050006b202 */ /* 0x000fe40000000f00 */
[----:B------:R0:W1:Y:S04]  /*25bb0*/  SHFL.IDX PT, R5, R3, 0x3, 0x1c1f ;  /* 0x007c1f0003057f89 */ /* 0x00006800000e0000 */
[----:B------:R0:W-:Y:S04]  /*25bc0*/  @!P3 LDGSTS.E.BYPASS.LTC128B.128 [R8+0x15400], desc[UR54][R6.64], !P0 ;  /* 0x154000000608bfae */ /* 0x0001e8000c101d76 */
[----:B------:R0:W-:Y:S04]  /*25bd0*/  @!P3 LDGSTS.E.BYPASS.LTC128B.128 [R8+0x17400], desc[UR54][R6.64+0x40], !P1 ;  /* 0x174000400608bfae */ /* 0x0001e8000c901d76 */
[----:B------:R0:W-:Y:S04]  /*25be0*/  @!P3 LDGSTS.E.BYPASS.LTC128B.128 [R8+0x19400], desc[UR54][R6.64+0x80], !P2 ;  /* 0x194000800608bfae */ /* 0x0001e8000d101d76 */
[----:B------:R0:W2:Y:S02]  /*25bf0*/  SHFL.IDX PT, R3, R4, 0x3, 0x1c1f ;  /* 0x007c1f0004037f89 */ /* 0x0000a400000e0000 */
.L_x_891:
[----:B------:R-:W-:Y:S01]  /*25c00*/  VIADD R0, R0, 0x60 ;  /* 0x0000006000007836 */ /* 0x000fe20000000000 */
[----:B------:R-:W-:Y:S04]  /*25c10*/  BSSY B0, `(.L_x_732) ;  /* 0x000000b000007945 */ /* 0x000fe80003800000 */
[----:B------:R-:W-:-:S13]  /*25c20*/  ISETP.GE.AND P3, PT, R0, R2, PT ;  /* 0x000000020000720c */ /* 0x000fda0003f66270 */
[----:B------:R-:W-:Y:S05]  /*25c30*/  @P3 BRA `(.L_x_733) ;  /* 0x0000000000203947 */ /* 0x000fea0003800000 */
[----:B--2---:R-:W-:-:S05]  /*25c40*/  IADD3 R2, P3, R9, R3, RZ ;  /* 0x0000000309027210 */ /* 0x004fca0007f7e0ff */
[----:B01----:R-:W-:-:S05]  /*25c50*/  IMAD.X R3, RZ, RZ, R5, P3 ;  /* 0x000000ffff037224 */ /* 0x003fca00018e0605 */
[----:B------:R-:W-:Y:S01]  /*25c60*/  @!PT LDS RZ, [RZ] ;  /* 0x00000000fffff984 */ /* 0x000fe20000000800 */
[----:B------:R-:W-:Y:S01]  /*25c70*/  @!PT LDS RZ, [RZ] ;  /* 0x00000000fffff984 */ /* 0x000fe20000000800 */
[----:B------:R-:W-:Y:S01]  /*25c80*/  @!PT LDS RZ, [RZ] ;  /* 0x00000000fffff984 */ /* 0x000fe20000000800 */
[----:B------:R4:W-:Y:S04]  /*25c90*/  LDGSTS.E.BYPASS.LTC128B.128 [R8+0x15c00], desc[UR54][R2.64], !P0 ;  /* 0x15c0000002087fae */ /* 0x0009e8000c101d76 */
[----:B------:R4:W-:Y:S04]  /*25ca0*/  LDGSTS.E.BYPASS.LTC128B.128 [R8+0x17c00], desc[UR54][R2.64+0x40], !P1 ;  /* 0x17c0004002087fae */ /* 0x0009e8000c901d76 */
[----:B------:R4:W-:Y:S02]  /*25cb0*/  LDGSTS.E.BYPASS.LTC128B.128 [R8+0x19c00], desc[UR54][R2.64+0x80], !P2 ;  /* 0x19c0008002087fae */ /* 0x0009e4000d101d76 */
.L_x_733:
[----:B------:R-:W-:Y:S05]  /*25cc0*/  BSYNC B0 ;  /* 0x0000000000007941 */ /* 0x000fea0003800000 */
.L_x_732:
[----:B0--34-:R0:W5:Y:S01]  /*25cd0*/  LDL R8, [R1+0x4] ;  /* 0x0000040001087983 */ /* 0x0191620000100800 */
[----:B------:R-:W-:Y:S01]  /*25ce0*/  PLOP3.LUT P0, PT, PT, PT, PT, 0x80, 0x0 ;  /* 0x000000000000781c */ /* 0x000fe20003f0f070 */
[----:B------:R-:W-:-:S12]  /*25cf0*/  NOP ;  /* 0x0000000000007918 */ /* 0x000fd80000000000 */
.L_x_734:
[----:B------:R-:W3:Y:S01]  /*25d00*/  LDL R2, [R1+0x4] ;  /* 0x0000040001027983 */ /* 0x000ee20000100800 */
[----:B------:R-:W-:Y:S02]  /*25d10*/  PLOP3.LUT P1, PT, P1, P0, PT, 0xa2, 0x0 ;  /* 0x000000000000781c */ /* 0x000fe40000f21472 */
[----:B---3--:R-:W-:-:S08]  /*25d20*/  @P0 R2UR P1, UR4, R2 ;  /* 0x00000000020402ca */ /* 0x008fd00000020000 */
[----:B------:R-:W-:-:S05]  /*25d30*/  @P0 PLOP3.LUT P0, PT, P1, PT, PT, 0x80, 0x0 ;  /* 0x000000000000081c */ /* 0x000fca0000f0f070 */
[----:B------:R-:W-:Y:S01]  /*25d40*/  @!P1 SYNCS.ARRIVE.TRANS64.RED.A0T1 RZ, [UR4+0x29800], RZ ;  /* 0x029800ffffff99a7 */ /* 0x000fe20008200404 */
[----:B------:R-:W-:Y:S07]  /*25d50*/  @!P1 ARRIVES.LDGSTSBAR.64.TRANSCNT [UR4+0x29800] ;  /* 0x02980000ff0099b0 */ /* 0x000fee0008000a84 */
[----:B------:R-:W-:Y:S05]  /*25d60*/  @P0 BRA.U.ANY `(.L_x_734) ;  /* 0xfffffffd00e40947 */ /* 0x000fea000393ffff */
[----:B--2---:R-:W2:Y:S02]  /*25d70*/  LDL.LU R3, [R1+0x58] ;  /* 0x0000580001037983 */ /* 0x004ea40000300800 */
[----:B--2---:R-:W-:-:S04]  /*25d80*/  IADD3 R3, R3, 0x1, RZ ;  /* 0x0000000103037810 */ /* 0x004fc80007ffe0ff */
[----:B------:R-:W-:Y:S01]  /*25d90*/  LEA.HI R0, R3, R3, RZ, 0x1 ;  /* 0x0000000303007211 */ /* 0x000fe200078f08ff */
[----:B------:R2:W-:Y:S03]  /*25da0*/  STL [R1+0x58], R3 ;  /* 0x0000580301007387 */ /* 0x0005e60000100800 */
[----:B------:R-:W-:-:S05]  /*25db0*/  LOP3.LUT R0, R0, 0xfffffffe, RZ, 0xc0, !PT ;  /* 0xfffffffe00007812 */ /* 0x000fca00078ec0ff */
[----:B------:R-:W-:-:S05]  /*25dc0*/  IMAD.IADD R0, R3, 0x1, -R0 ;  /* 0x0000000103007824 */ /* 0x000fca00078e0a00 */
[----:B------:R-:W-:Y:S01]  /*25dd0*/  SHF.L.U32 R0, R0, 0x1f, RZ ;  /* 0x0000001f00007819 */ /* 0x000fe200000006ff */
[----:B------:R-:W-:Y:S01]  /*25de0*/  NOP ;  /* 0x0000000000007918 */ /* 0x000fe20000000000 */
[----:B------:R2:W-:Y:S01]  /*25df0*/  SYNCS.ARRIVE.TRANS64.A1T0 RZ, [R2+URZ+0x29800], RZ ;  /* 0x029800ff02ff79a7 */ /* 0x0005e2000810003f */
[----:B------:R-:W-:Y:S01]  /*25e00*/  BSSY B0, `(.L_x_735) ;  /* 0x0000003000007945 */ /* 0x000fe20003800000 */
[----:B------:R-:W3:Y:S03]  /*25e10*/  SYNCS.PHASECHK.TRANS64.TRYWAIT P0, [R2+URZ+0x29820], R0 ;  /* 0x02982000020075a7 */ /* 0x000ee6000800017f */
[----:B--23--:R-:W-:Y:S05]  /*25e20*/  @!P0 BRA `(.L_x_736) ;  /* 0x0000004c00808947 */ /* 0x00cfea0003800000 */
.L_x_892:
[----:B------:R-:W-:Y:S05]  /*25e30*/  BSYNC B0 ;  /* 0x0000000000007941 */ /* 0x000fea0003800000 */
.L_x_735:
[----:B--2---:R-:W2:Y:S02]  /*25e40*/  LDL.LU R2, [R1+0x40] ;  /* 0x0000400001027983 */ /* 0x004ea40000300800 */
[----:B--2---:R-:W-:-:S13]  /*25e50*/  ISETP.GE.AND P0, PT, R2, 0xa1, PT ;  /* 0x000000a10200780c */ /* 0x004fda0003f06270 */
[----:B------:R-:W-:Y:S05]  /*25e60*/  @!P0 BRA `(.L_x_737) ;  /* 0x00000010003c8947 */ /* 0x000fea0003800000 */
[----:B------:R-:W2:Y:S04]  /*25e70*/  LDL.LU R2, [R1+0x50] ;  /* 0x0000500001027983 */ /* 0x000ea80000300800 */
[----:B------:R3:W5:Y:S04]  /*25e80*/  LDL.LU R0, [R1+0x8] ;  /* 0x0000080001007983 */ /* 0x0007680000300800 */
[----:B------:R3:W5:Y:S02]  /*25e90*/  LDL.LU R3, [R1+0x14] ;  /* 0x0000140001037983 */ /* 0x0007640000300800 */
[----:B--23--:R-:W-:-:S07]  /*25ea0*/  VIADD R2, R2, 0xfffffffe ;  /* 0xfffffffe02027836 */ /* 0x00cfce0000000000 */
.L_x_759:
[----:B--2---:R-:W2:Y:S01]  /*25eb0*/  LDL R4, [R1+0x10] ;  /* 0x0000100001047983 */ /* 0x004ea20000100800 */
[----:B-1---5:R-:W-:Y:S01]  /*25ec0*/  IADD3 R5, R0, 0x1, RZ ;  /* 0x0000000100057810 */ /* 0x022fe20007ffe0ff */
[----:B------:R-:W-:Y:S05]  /*25ed0*/  YIELD ;  /* 0x0000000000007946 */ /* 0x000fea0003800000 */
[C---:B------:R-:W-:Y:S01]  /*25ee0*/  ISETP.NE.AND P0, PT, R5.reuse, 0x2, PT ;  /* 0x000000020500780c */ /* 0x040fe20003f05270 */
[----:B------:R-:W-:Y:S03]  /*25ef0*/  BSSY B0, `(.L_x_738) ;  /* 0x0000094000007945 */ /* 0x000fe60003800000 */
[----:B------:R-:W-:-:S02]  /*25f00*/  SEL R10, R5, RZ, P0 ;  /* 0x000000ff050a7207 */ /* 0x000fc40000000000 */
[----:B--2---:R-:W-:Y:S02]  /*25f10*/  LOP3.LUT P1, RZ, R4, 0x1, RZ, 0xc0, !PT ;  /* 0x0000000104ff7812 */ /* 0x004fe4000782c0ff */
[----:B------:R-:W-:-:S04]  /*25f20*/  SEL R4, RZ, 0x1, P0 ;  /* 0x00000001ff047807 */ /* 0x000fc80000000000 */
[----:B------:R-:W-:-:S05]  /*25f30*/  LOP3.LUT R9, R3, R4, RZ, 0x3c, !PT ;  /* 0x0000000403097212 */ /* 0x000fca00078e3cff */
[----:B------:R1:W-:Y:S04]  /*25f40*/  STL [R1+0x14], R9 ;  /* 0x0000140901007387 */ /* 0x0003e80000100800 */
[----:B------:R1:W-:Y:S01]  /*25f50*/  STL [R1+0x8], R10 ;  /* 0x0000080a01007387 */ /* 0x0003e20000100800 */
[----:B------:R-:W-:Y:S05]  /*25f60*/  @!P1 BRA `(.L_x_739) ;  /* 0x0000000800309947 */ /* 0x000fea0003800000 */
[----:B------:R-:W-:Y:S01]  /*25f70*/  ULDC.64 UR4, c[0x0][0x418] ;  /* 0x0001060000047ab9 */ /* 0x000fe20000000a00 */
[----:B------:R-:W-:Y:S01]  /*25f80*/  IMAD.MOV.U32 R8, RZ, RZ, R2 ;  /* 0x000000ffff087224 */ /* 0x000fe200078e0002 */
[----:B------:R-:W-:-:S04]  /*25f90*/  ISETP.NE.U32.AND P0, PT, RZ, UR4, PT ;  /* 0x00000004ff007c0c */ /* 0x000fc8000bf05070 */
[----:B------:R-:W-:-:S13]  /*25fa0*/  ISETP.NE.AND.EX P0, PT, RZ, UR5, PT, P0 ;  /* 0x00000005ff007c0c */ /* 0x000fda000bf05300 */
[----:B------:R-:W-:Y:S05]  /*25fb0*/  @!P0 BRA `(.L_x_740) ;  /* 0x0000000000508947 */ /* 0x000fea0003800000 */
[----:B------:R-:W2:Y:S01]  /*25fc0*/  LDL R12, [R1+0x20] ;  /* 0x00002000010c7983 */ /* 0x000ea20000100800 */
[----:B------:R-:W3:Y:S01]  /*25fd0*/  LDC R7, c[0x0][0x43c] ;  /* 0x00010f00ff077b82 */ /* 0x000ee20000000800 */
[----:B------:R-:W-:Y:S02]  /*25fe0*/  ULDC.64 UR6, c[0x0][0x428] ;  /* 0x00010a0000067ab9 */ /* 0x000fe40000000a00 */
[----:B------:R-:W4:Y:S01]  /*25ff0*/  LDL R11, [R1+0x1c] ;  /* 0x00001c00010b7983 */ /* 0x000f220000100800 */
[----:B---3--:R-:W-:-:S13]  /*26000*/  ISETP.NE.AND P0, PT, R7, 0x1, PT ;  /* 0x000000010700780c */ /* 0x008fda0003f05270 */
[----:B------:R-:W3:Y:S02]  /*26010*/  @P0 LDC.64 R4, c[0x0][0x440] ;  /* 0x00011000ff040b82 */ /* 0x000ee40000000a00 */
[----:B---3--:R-:W-:-:S04]  /*26020*/  @P0 IMAD.HI.U32 R6, R2, R4, RZ ;  /* 0x0000000402060227 */ /* 0x008fc800078e00ff */
[----:B------:R-:W-:Y:S01]  /*26030*/  IMAD.MOV.U32 R4, RZ, RZ, R2 ;  /* 0x000000ffff047224 */ /* 0x000fe200078e0002 */
[----:B------:R-:W-:-:S04]  /*26040*/  @P0 SHF.R.U32.HI R4, RZ, R5, R6 ;  /* 0x00000005ff040219 */ /* 0x000fc80000011606 */
[----:B------:R-:W-:Y:S02]  /*26050*/  SHF.R.S32.HI R5, RZ, 0x1f, R4 ;  /* 0x0000001fff057819 */ /* 0x000fe40000011404 */
[----:B------:R-:W-:-:S05]  /*26060*/  IADD3 R8, -R4, RZ, RZ ;  /* 0x000000ff04087210 */ /* 0x000fca0007ffe1ff */
[----:B------:R-:W-:Y:S02]  /*26070*/  IMAD R8, R7, R8, R2 ;  /* 0x0000000807087224 */ /* 0x000fe400078e0202 */
[----:B--2---:R-:W-:-:S04]  /*26080*/  IMAD R6, R12, UR6, RZ ;  /* 0x000000060c067c24 */ /* 0x004fc8000f8e02ff */
[C---:B----4-:R-:W-:Y:S02]  /*26090*/  IMAD R6, R11.reuse, UR7, R6 ;  /* 0x000000070b067c24 */ /* 0x050fe4000f8e0206 */
[----:B------:R-:W-:-:S04]  /*260a0*/  IMAD.WIDE.U32 R4, R11, UR6, R4 ;  /* 0x000000060b047c25 */ /* 0x000fc8000f8e0004 */
[----:B------:R-:W-:Y:S01]  /*260b0*/  IMAD.IADD R5, R6, 0x1, R5 ;  /* 0x0000000106057824 */ /* 0x000fe200078e0205 */
[----:B------:R-:W-:-:S04]  /*260c0*/  LEA R6, P0, R4, UR4, 0x2 ;  /* 0x0000000404067c11 */ /* 0x000fc8000f8010ff */
[----:B------:R-:W-:-:S05]  /*260d0*/  LEA.HI.X R7, R4, UR5, R5, 0x2, P0 ;  /* 0x0000000504077c11 */ /* 0x000fca00080f1405 */
[----:B------:R-:W2:Y:S04]  /*260e0*/  LDG.E R4, desc[UR54][R6.64] ;  /* 0x0000003606047981 */ /* 0x000ea8000c1e1900 */
[----:B--2---:R2:W-:Y:S02]  /*260f0*/  STL [R1], R4 ;  /* 0x0000000401007387 */ /* 0x0045e40000100800 */
.L_x_740:
[----:B--2---:R-:W2:Y:S01]  /*26100*/  LDL R4, [R1+0x4] ;  /* 0x0000040001047983 */ /* 0x004ea20000100800 */
[----:B------:R-:W3:Y:S02]  /*26110*/  S2R R5, SR_TID.X ;  /* 0x0000000000057919 */ /* 0x000ee40000002100 */
[----:B---3--:R-:W-:Y:S01]  /*26120*/  LOP3.LUT R6, R5, 0x7f, RZ, 0xc0, !PT ;  /* 0x0000007f05067812 */ /* 0x008fe200078ec0ff */
[----:B------:R-:W-:Y:S03]  /*26130*/  BSSY B1, `(.L_x_741) ;  /* 0x0000006000017945 */ /* 0x000fe60003800000 */
[----:B------:R-:W-:Y:S01]  /*26140*/  ISETP.NE.AND P1, PT, R6, RZ, PT ;  /* 0x000000ff0600720c */ /* 0x000fe20003f25270 */
[----:B--2---:R-:W-:Y:S01]  /*26150*/  IMAD R5, R10, 0x8, R4 ;  /* 0x000000080a057824 */ /* 0x004fe200078e0204 */
[----:B------:R-:W-:-:S04]  /*26160*/  SHF.L.U32 R4, R9, 0x1f, RZ ;  /* 0x0000001f09047819 */ /* 0x000fc800000006ff */
[----:B------:R-:W2:Y:S02]  /*26170*/  SYNCS.PHASECHK.TRANS64.TRYWAIT P0, [R5+URZ+0x29880], R4 ;  /* 0x02988004050075a7 */ /* 0x000ea4000800017f */
[----:B--2---:R-:W-:Y:S05]  /*26180*/  @!P0 BRA `(.L_x_742) ;  /* 0x0000004800c08947 */ /* 0x004fea0003800000 */
.L_x_893:
[----:B------:R-:W-:Y:S05]  /*26190*/  BSYNC B1 ;  /* 0x0000000000017941 */ /* 0x000fea0003800000 */
.L_x_741:
[----:B------:R-:W-:Y:S04]  /*261a0*/  BSSY B1, `(.L_x_743) ;  /* 0x0000009000017945 */ /* 0x000fe80003800000 */
[----:B------:R-:W-:Y:S05]  /*261b0*/  @P1 BRA `(.L_x_744) ;  /* 0x00000000001c1947 */ /* 0x000fea0003800000 */
[----:B------:R-:W3:Y:S02]  /*261c0*/  S2R R6, SR_TID.X ;  /* 0x0000000000067919 */ /* 0x000ee40000002100 */
[----:B---3--:R-:W-:Y:S02]  /*261d0*/  LOP3.LUT R7, R6, 0x1f, RZ, 0xc0, !PT ;  /* 0x0000001f06077812 */ /* 0x008fe400078ec0ff */
[----:B------:R-:W-:Y:S02]  /*261e0*/  MOV R6, 0x5000 ;  /* 0x0000500000067802 */ /* 0x000fe40000000f00 */
[----:B------:R-:W-:Y:S02]  /*261f0*/  ISETP.NE.AND P0, PT, R7, RZ, PT ;  /* 0x000000ff0700720c */ /* 0x000fe40003f05270 */
[----:B------:R3:W-:Y:S11]  /*26200*/  SYNCS.ARRIVE.TRANS64 RZ, [R5+URZ+0x29870], R6 ;  /* 0x0298700605ff79a7 */ /* 0x0007f6000800003f */
[----:B---3--:R-:W-:Y:S05]  /*26210*/  @!P0 BRA `(.L_x_744) ;  /* 0x0000000000048947 */ /* 0x008fea0003800000 */
[----:B------:R-:W-:Y:S01]  /*26220*/  BPT.TRAP 0x1 ;  /* 0x000000040000795c */ /* 0x000fe20000300000 */
.L_x_744:
[----:B------:R-:W-:Y:S05]  /*26230*/  BSYNC B1 ;  /* 0x0000000000017941 */ /* 0x000fea0003800000 */
.L_x_743:
[----:B-1----:R-:W3:Y:S04]  /*26240*/  LDL R9, [R1+0x4] ;  /* 0x0000040001097983 */ /* 0x002ee80000100800 */
[----:B------:R-:W3:Y:S04]  /*26250*/  LDL R7, [R1+0x8] ;  /* 0x0000080001077983 */ /* 0x000ee80000100800 */
[----:B------:R-:W4:Y:S01]  /*26260*/  LDL R6, [R1+0x24] ;  /* 0x0000240001067983 */ /* 0x000f220000100800 */
[----:B------:R-:W-:Y:S01]  /*26270*/  IMAD.MOV.U32 R10, RZ, RZ, RZ ;  /* 0x000000ffff0a7224 */ /* 0x000fe200078e00ff */
[----:B------:R-:W-:Y:S01]  /*26280*/  UIADD3 UR4, UP0, UR40, 0x470, URZ ;  /* 0x0000047028047890 */ /* 0x000fe2000ff1e03f */
[----:B------:R-:W-:Y:S01]  /*26290*/  PLOP3.LUT P0, PT, PT, PT, PT, 0x80, 0x0 ;  /* 0x000000000000781c */ /* 0x000fe20003f0f070 */
[----:B------:R-:W-:Y:S01]  /*262a0*/  UMOV UR6, 0x0 ;  /* 0x0000000000067882 */ /* 0x000fe20000000000 */
[----:B------:R-:W-:Y:S01]  /*262b0*/  UMOV UR7, 0x14f00000 ;  /* 0x14f0000000077882 */ /* 0x000fe20000000000 */
[----:B------:R-:W-:Y:S01]  /*262c0*/  R2UR UR10, R10 ;  /* 0x000000000a0a72ca */ /* 0x000fe200000e0000 */
[----:B------:R-:W-:Y:S01]  /*262d0*/  UIADD3.X UR5, URZ, UR41, URZ, UP0, !UPT ;  /* 0x000000293f057290 */ /* 0x000fe200087fe43f */
[----:B---3--:R-:W-:-:S02]  /*262e0*/  IMAD R7, R7, 0x5000, R9 ;  /* 0x0000500007077824 */ /* 0x008fc400078e0209 */
[----:B----4-:R-:W-:Y:S01]  /*262f0*/  IMAD R6, R8, 0xa0, R6 ;  /* 0x000000a008067824 */ /* 0x010fe200078e0206 */
[----:B------:R-:W-:Y:S01]  /*26300*/  IADD3 R8, R5, 0x29870, RZ ;  /* 0x0002987005087810 */ /* 0x000fe20007ffe0ff */
[----:B------:R-:W-:-:S09]  /*26310*/  VIADD R7, R7, 0xa400 ;  /* 0x0000a40007077836 */ /* 0x000fd20000000000 */
.L_x_745:
[----:B------:R-:W3:Y:S01]  /*26320*/  LDL R9, [R1] ;  /* 0x0000000001097983 */ /* 0x000ee20000100800 */
[----:B------:R-:W-:-:S13]  /*26330*/  @P0 ELECT P2, URZ, PT ;  /* 0x00000000003f082f */ /* 0x000fda0003840000 */
[----:B------:R-:W-:Y:S02]  /*26340*/  @P2 R2UR UR12, R18 ;  /* 0x00000000120c22ca */ /* 0x000fe400000e0000 */
[----:B------:R-:W-:Y:S02]  /*26350*/  @P2 R2UR UR11, R6 ;  /* 0x00000000060b22ca */ /* 0x000fe400000e0000 */
[----:B------:R-:W-:Y:S02]  /*26360*/  @P2 R2UR UR9, R8 ;  /* 0x00000000080922ca */ /* 0x000fe400000e0000 */
[----:B------:R-:W-:Y:S02]  /*26370*/  @P2 R2UR UR8, R7 ;  /* 0x00000000070822ca */ /* 0x000fe400000e0000 */
[----:B------:R-:W-:Y:S02]  /*26380*/  @P2 PLOP3.LUT P0, PT, P2, PT, PT, 0x8, 0x0 ;  /* 0x000000000000281c */ /* 0x000fe4000170e170 */
[----:B---3--:R-:W-:-:S02]  /*26390*/  @P2 R2UR UR13, R9 ;  /* 0x00000000090d22ca */ /* 0x008fc400000e0000 */
[----:B------:R-:W-:-:S11]  /*263a0*/  PLOP3.LUT P2, PT, PT, PT, PT, 0x8, 0x0 ;  /* 0x000000000000781c */ /* 0x000fd60003f4e170 */
[----:B------:R1:W-:Y:S02]  /*263b0*/  UTMALDG.4D [UR8], [UR4], desc[UR6] ;  /* 0x00000608040075b4 */ /* 0x0003e40008019000 */
[----:B-1----:R-:W-:Y:S05]  /*263c0*/  @P0 BRA.U.ANY `(.L_x_745) ;  /* 0xfffffffd00d40947 */ /* 0x002fea000393ffff */
[----:B------:R-:W1:Y:S01]  /*263d0*/  SYNCS.PHASECHK.TRANS64.TRYWAIT P0, [R5+URZ+0x29840], R4 ;  /* 0x02984004050075a7 */ /* 0x000e62000800017f */
[----:B------:R-:W-:Y:S04]  /*263e0*/  BSSY B1, `(.L_x_746) ;  /* 0x0000002000017945 */ /* 0x000fe80003800000 */
[----:B-1----:R-:W-:Y:S05]  /*263f0*/  @!P0 BRA `(.L_x_747) ;  /* 0x0000004800388947 */ /* 0x002fea0003800000 */
.L_x_894:
[----:B------:R-:W-:Y:S05]  /*26400*/  BSYNC B1 ;  /* 0x0000000000017941 */ /* 0x000fea0003800000 */
.L_x_746:
[----:B------:R-:W-:Y:S01]  /*26410*/  BSSY B1, `(.L_x_748) ;  /* 0x000000b000017945 */ /* 0x000fe20003800000 */
[----:B------:R-:W-:Y:S02]  /*26420*/  IMAD.MOV.U32 R8, RZ, RZ, 0x0 ;  /* 0x00000000ff087424 */ /* 0x000fe400078e00ff */
[----:B------:R-:W-:Y:S01]  /*26430*/  IMAD.MOV.U32 R9, RZ, RZ, 0x14f00000 ;  /* 0x14f00000ff097424 */ /* 0x000fe200078e00ff */
[----:B------:R-:W-:Y:S06]  /*26440*/  @P1 BRA `(.L_x_749) ;  /* 0x00000000001c1947 */ /* 0x000fec0003800000 */
[----:B------:R-:W3:Y:S01]  /*26450*/  S2R R7, SR_TID.X ;  /* 0x0000000000077919 */ /* 0x000ee20000002100 */
[----:B-12---:R-:W-:-:S04]  /*26460*/  MOV R4, 0x7800 ;  /* 0x0000780000047802 */ /* 0x006fc80000000f00 */
[----:B------:R4:W-:Y:S01]  /*26470*/  SYNCS.ARRIVE.TRANS64 RZ, [R5+URZ+0x29830], R4 ;  /* 0x0298300405ff79a7 */ /* 0x0009e2000800003f */
[----:B---3--:R-:W-:-:S04]  /*26480*/  LOP3.LUT R7, R7, 0x1f, RZ, 0xc0, !PT ;  /* 0x0000001f07077812 */ /* 0x008fc800078ec0ff */
[----:B------:R-:W-:-:S13]  /*26490*/  ISETP.NE.AND P0, PT, R7, RZ, PT ;  /* 0x000000ff0700720c */ /* 0x000fda0003f05270 */
[----:B----4-:R-:W-:Y:S05]  /*264a0*/  @!P0 BRA `(.L_x_749) ;  /* 0x0000000000048947 */ /* 0x010fea0003800000 */
[----:B------:R-:W-:Y:S01]  /*264b0*/  BPT.TRAP 0x1 ;  /* 0x000000040000795c */ /* 0x000fe20000300000 */
.L_x_749:
[----:B------:R-:W-:Y:S05]  /*264c0*/  BSYNC B1 ;  /* 0x0000000000017941 */ /* 0x000fea0003800000 */
.L_x_748:
[----:B------:R-:W3:Y:S04]  /*264d0*/  LDL R7, [R1+0x4] ;  /* 0x0000040001077983 */ /* 0x000ee80000100800 */
[----:B-12---:R-:W3:Y:S01]  /*264e0*/  LDL R4, [R1+0x8] ;  /* 0x0000080001047983 */ /* 0x006ee20000100800 */
[----:B------:R-:W-:Y:S01]  /*264f0*/  R2UR UR10, R10 ;  /* 0x000000000a0a72ca */ /* 0x000fe200000e0000 */
[----:B------:R-:W-:Y:S01]  /*26500*/  UIADD3 UR4, UP0, UR40, 0x370, URZ ;  /* 0x0000037028047890 */ /* 0x000fe2000ff1e03f */
[----:B------:R-:W-:Y:S01]  /*26510*/  R2UR UR6, R8 ;  /* 0x00000000080672ca */ /* 0x000fe200000e0000 */
[----:B------:R-:W-:Y:S01]  /*26520*/  VIADD R5, R5, 0x29830 ;  /* 0x0002983005057836 */ /* 0x000fe20000000000 */
[----:B------:R-:W-:Y:S01]  /*26530*/  R2UR UR7, R9 ;  /* 0x00000000090772ca */ /* 0x000fe200000e0000 */
[----:B------:R-:W-:Y:S01]  /*26540*/  UIADD3.X UR5, URZ, UR41, URZ, UP0, !UPT ;  /* 0x000000293f057290 */ /* 0x000fe200087fe43f */
[----:B------:R-:W-:Y:S01]  /*26550*/  PLOP3.LUT P0, PT, PT, PT, PT, 0x80, 0x0 ;  /* 0x000000000000781c */ /* 0x000fe20003f0f070 */
[----:B---3--:R-:W-:-:S04]  /*26560*/  IMAD R4, R4, 0x7800, R7 ;  /* 0x0000780004047824 */ /* 0x008fc800078e0207 */
[----:B------:R-:W-:-:S08]  /*26570*/  VIADD R7, R4, 0x1a400 ;  /* 0x0001a40004077836 */ /* 0x000fd00000000000 */
.L_x_750:
[----:B------:R-:W2:Y:S01]  /*26580*/  LDL R10, [R1] ;  /* 0x00000000010a7983 */ /* 0x000ea20000100800 */
[----:B------:R-:W-:-:S13]  /*26590*/  @P0 ELECT P1, URZ, PT ;  /* 0x00000000003f082f */ /* 0x000fda0003820000 */
[----:B------:R-:W-:Y:S02]  /*265a0*/  @P1 R2UR UR12, R18 ;  /* 0x00000000120c12ca */ /* 0x000fe400000e0000 */
[----:B------:R-:W-:Y:S02]  /*265b0*/  @P1 R2UR UR11, R6 ;  /* 0x00000000060b12ca */ /* 0x000fe400000e0000 */
[----:B------:R-:W-:Y:S02]  /*265c0*/  @P1 R2UR UR9, R5 ;  /* 0x00000000050912ca */ /* 0x000fe400000e0000 */
[----:B------:R-:W-:Y:S02]  /*265d0*/  @P1 R2UR UR8, R7 ;  /* 0x00000000070812ca */ /* 0x000fe400000e0000 */
[----:B------:R-:W-:Y:S02]  /*265e0*/  @P1 PLOP3.LUT P0, PT, P1, PT, PT, 0x8, 0x0 ;  /* 0x000000000000181c */ /* 0x000fe40000f0e170 */
[----:B--2---:R-:W-:-:S02]  /*265f0*/  @P1 R2UR UR13, R10 ;  /* 0x000000000a0d12ca */ /* 0x004fc400000e0000 */
[----:B------:R-:W-:-:S11]  /*26600*/  PLOP3.LUT P1, PT, PT, PT, PT, 0x8, 0x0 ;  /* 0x000000000000781c */ /* 0x000fd60003f2e170 */
[----:B------:R1:W-:Y:S02]  /*26610*/  UTMALDG.4D [UR8], [UR4], desc[UR6] ;  /* 0x00000608040075b4 */ /* 0x0003e40008019000 */
[----:B-1----:R-:W-:Y:S05]  /*26620*/  @P0 BRA.U.ANY `(.L_x_750) ;  /* 0xfffffffd00d40947 */ /* 0x002fea000393ffff */
[----:B------:R-:W-:Y:S01]  /*26630*/  R2UR UR6, R8 ;  /* 0x00000000080672ca */ /* 0x000fe200000e0000 */
[----:B------:R-:W-:Y:S01]  /*26640*/  UMOV UR10, 0x40 ;  /* 0x00000040000a7882 */ /* 0x000fe20000000000 */
[----:B------:R-:W-:Y:S02]  /*26650*/  R2UR UR7, R9 ;  /* 0x00000000090772ca */ /* 0x000fe400000e0000 */
[----:B------:R-:W-:Y:S02]  /*26660*/  PLOP3.LUT P0, PT, PT, PT, PT, 0x80, 0x0 ;  /* 0x000000000000781c */ /* 0x000fe40003f0f070 */
[----:B------:R-:W-:-:S11]  /*26670*/  IADD3 R7, R4, 0x1cc00, RZ ;  /* 0x0001cc0004077810 */ /* 0x000fd60007ffe0ff */
.L_x_751:
        /* <DEDUP_REMOVED lines=12> */
[----:B------:R-:W-:Y:S01]  /*26740*/  VIADD R4, R4, 0x1f400 ;  /* 0x0001f40004047836 */ /* 0x000fe20000000000 */
[----:B------:R-:W-:Y:S01]  /*26750*/  R2UR UR7, R9 ;  /* 0x00000000090772ca */ /* 0x000fe200000e0000 */
[----:B------:R-:W-:Y:S01]  /*26760*/  UMOV UR10, 0x80 ;  /* 0x00000080000a7882 */ /* 0x000fe20000000000 */
[----:B------:R-:W-:-:S13]  /*26770*/  PLOP3.LUT P0, PT, PT, PT, PT, 0x80, 0x0 ;  /* 0x000000000000781c */ /* 0x000fda0003f0f070 */
.L_x_752:
        /* <DEDUP_REMOVED lines=10> */
[----:B--2---:R-:W-:Y:S05]  /*26820*/  @P0 BRA.U.ANY `(.L_x_752) ;  /* 0xfffffffd00d40947 */ /* 0x004fea000393ffff */
.L_x_739:
[----:B------:R-:W-:Y:S05]  /*26830*/  BSYNC B0 ;  /* 0x0000000000007941 */ /* 0x000fea0003800000 */
.L_x_738:
[----:B------:R-:W-:-:S06]  /*26840*/  UISETP.NE.AND UP0, UPT, UR37, 0x3, UPT ;  /* 0x000000032500788c */ /* 0x000fcc000bf05270 */
[----:B------:R-:W-:-:S13]  /*26850*/  PLOP3.LUT P0, PT, PT, PT, UP0, 0x80, 0x0 ;  /* 0x000000000000781c */ /* 0x000fda0003f0f008 */
[----:B------:R-:W-:Y:S05]  /*26860*/  @!P0 BRA `(.L_x_753) ;  /* 0x0000000000048947 */ /* 0x000fea0003800000 */
[----:B------:R-:W-:Y:S01]  /*26870*/  BPT.TRAP 0x1 ;  /* 0x000000040000795c */ /* 0x000fe20000300000 */
.L_x_753:
[----:B------:R-:W2:Y:S01]  /*26880*/  LDL R5, [R1+0x4] ;  /* 0x0000040001057983 */ /* 0x000ea20000100800 */
[----:B------:R-:W-:Y:S01]  /*26890*/  IMAD.U32 R4, RZ, RZ, UR39 ;  /* 0x00000027ff047e24 */ /* 0x000fe2000f8e00ff */
[----:B------:R-:W-:Y:S04]  /*268a0*/  BSSY B0, `(.L_x_754) ;  /* 0x0000007000007945 */ /* 0x000fe80003800000 */
[----:B------:R-:W-:Y:S02]  /*268b0*/  ISETP.NE.AND P1, PT, R4, 0x3, PT ;  /* 0x000000030400780c */ /* 0x000fe40003f25270 */
[----:B------:R-:W-:-:S04]  /*268c0*/  LOP3.LUT R4, R3, 0x1, RZ, 0x3c, !PT ;  /* 0x0000000103047812 */ /* 0x000fc800078e3cff */
[----:B------:R-:W-:Y:S02]  /*268d0*/  SHF.L.U32 R4, R4, 0x1f, RZ ;  /* 0x0000001f04047819 */ /* 0x000fe400000006ff */
[----:B--2---:R-:W-:-:S04]  /*268e0*/  LEA R17, R0, R5, 0x3 ;  /* 0x0000000500117211 */ /* 0x004fc800078e18ff */
[----:B------:R-:W2:Y:S02]  /*268f0*/  SYNCS.PHASECHK.TRANS64.TRYWAIT P0, [R17+URZ+0x29870], R4 ;  /* 0x02987004110075a7 */ /* 0x000ea4000800017f */
[----:B--2---:R-:W-:Y:S05]  /*26900*/  @!P0 BRA `(.L_x_755) ;  /* 0x0000004400088947 */ /* 0x004fea0003800000 */
.L_x_895:
[----:B------:R-:W-:Y:S05]  /*26910*/  BSYNC B0 ;  /* 0x0000000000007941 */ /* 0x000fea0003800000 */
.L_x_754:
[----:B------:R-:W-:Y:S05]  /*26920*/  @!P1 BRA `(.L_x_756) ;  /* 0x0000000000049947 */ /* 0x000fea0003800000 */
[----:B------:R-:W-:Y:S01]  /*26930*/  BPT.TRAP 0x1 ;  /* 0x000000040000795c */ /* 0x000fe20000300000 */
.L_x_756:
[----:B------:R-:W-:Y:S01]  /*26940*/  SHF.L.U32 R3, R3, 0x1f, RZ ;  /* 0x0000001f03037819 */ /* 0x000fe200000006ff */
[----:B------:R-:W-:-:S03]  /*26950*/  IMAD R12, R0, 0x5000, RZ ;  /* 0x00005000000c7824 */ /* 0x000fc600078e02ff */
[----:B------:R-:W3:Y:S02]  /*26960*/  SYNCS.PHASECHK.TRANS64.TRYWAIT P0, [R17+URZ+0x29860], R3 ;  /* 0x02986003110075a7 */ /* 0x000ee4000800017f */
[----:B---3--:R-:W-:Y:S05]  /*26970*/  @!P0 BRA `(.L_x_757) ;  /* 0x0000004400008947 */ /* 0x008fea0003800000 */
.L_x_896:
[----:B------:R-:W4:Y:S04]  /*26980*/  LDL R0, [R1+0x2c] ;  /* 0x00002c0001007983 */ /* 0x000f280000100800 */
[----:B------:R-:W5:Y:S04]  /*26990*/  LDL R13, [R1+0x4] ;  /* 0x00000400010d7983 */ /* 0x000f680000100800 */
[----:B------:R-:W3:Y:S01]  /*269a0*/  LDL R14, [R1+0x28] ;  /* 0x00002800010e7983 */ /* 0x000ee20000100800 */
[----:B------:R-:W-:Y:S05]  /*269b0*/  WARPSYNC.ALL ;  /* 0x0000000000007948 */ /* 0x000fea0003800000 */
[----:B-1----:R-:W1:Y:S01]  /*269c0*/  S2R R9, SR_TID.X ;  /* 0x0000000000097919 */ /* 0x002e620000002100 */
[----:B------:R-:W-:Y:S01]  /*269d0*/  IMAD.MOV.U32 R15, RZ, RZ, 0x40 ;  /* 0x00000040ff0f7424 */ /* 0x000fe200078e00ff */
[----:B-1----:R-:W-:-:S04]  /*269e0*/  LOP3.LUT P0, RZ, R9, 0x4, RZ, 0xc0, !PT ;  /* 0x0000000409ff7812 */ /* 0x002fc8000780c0ff */
[----:B------:R-:W-:Y:S02]  /*269f0*/  SEL R15, R15, 0xffffffc0, !P0 ;  /* 0xffffffc00f0f7807 */ /* 0x000fe40004000000 */
[----:B----4-:R-:W-:-:S05]  /*26a00*/  LOP3.LUT R0, R12, R0, RZ, 0xfc, !PT ;  /* 0x000000000c007212 */ /* 0x010fca00078efcff */
[----:B-----5:R-:W-:-:S05]  /*26a10*/  IMAD.IADD R0, R13, 0x1, R0 ;  /* 0x000000010d007824 */ /* 0x020fca00078e0200 */
[----:B--2---:R-:W1:Y:S01]  /*26a20*/  LDSM.16.MT88.4 R4, [R0+0xa400] ;  /* 0x00a400000004783b */ /* 0x004e620000004200 */
[----:B---3--:R-:W-:Y:S02]  /*26a30*/  IADD3 R3, R15, R0, RZ ;  /* 0x000000000f037210 */ /* 0x008fe40007ffe0ff */
[----:B------:R-:W-:Y:S02]  /*26a40*/  LOP3.LUT R20, R12, R14, RZ, 0xfc, !PT ;  /* 0x0000000e0c147212 */ /* 0x000fe400078efcff */
[C-C-:B-1----:R-:W-:Y:S02]  /*26a50*/  PRMT R8, R4.reuse, 0x6420, R5.reuse ;  /* 0x0000642004087816 */ /* 0x142fe40000000005 */
[----:B------:R-:W-:Y:S02]  /*26a60*/  PRMT R9, R4, 0x7531, R5 ;  /* 0x0000753104097816 */ /* 0x000fe40000000005 */
[C-C-:B------:R-:W-:Y:S02]  /*26a70*/  PRMT R10, R6.reuse, 0x6420, R7.reuse ;  /* 0x00006420060a7816 */ /* 0x140fe40000000007 */
[----:B------:R-:W-:-:S02]  /*26a80*/  PRMT R11, R6, 0x7531, R7 ;  /* 0x00007531060b7816 */ /* 0x000fc40000000007 */
[----:B------:R-:W1:Y:S01]  /*26a90*/  LDSM.16.MT88.4 R4, [R3+0xa400] ;  /* 0x00a400000304783b */ /* 0x000e620000004200 */
[----:B------:R-:W-:-:S05]  /*26aa0*/  IMAD.IADD R20, R13, 0x1, R20 ;  /* 0x000000010d147824 */ /* 0x000fca00078e0214 */
[----:B------:R1:W-:Y:S02]  /*26ab0*/  STSM.16.M88.4 [R20+0x400], R8 ;  /* 0x0004000814007844 */ /* 0x0003e40000000200 */
[C-C-:B-1----:R-:W-:Y:S02]  /*26ac0*/  PRMT R8, R4.reuse, 0x6420, R5.reuse ;  /* 0x0000642004087816 */ /* 0x142fe40000000005 */
        /* <DEDUP_REMOVED lines=60> */
.L_x_758:
[----:B------:R-:W3:Y:S01]  /*26e90*/  S2R R0, SR_TID.X ;  /* 0x0000000000007919 */ /* 0x000ee20000002100 */
[----:B-1----:R1:W-:Y:S01]  /*26ea0*/  SYNCS.ARRIVE.TRANS64.A1T0 RZ, [R17+URZ+0x29850], RZ ;  /* 0x029850ff11ff79a7 */ /* 0x0023e2000810003f */
[----:B------:R4:W5:Y:S01]  /*26eb0*/  LDL R3, [R1+0x14] ;  /* 0x0000140001037983 */ /* 0x0009620000100800 */
[----:B---3--:R-:W-:Y:S01]  /*26ec0*/  LOP3.LUT R0, R0, 0x7f, RZ, 0xc0, !PT ;  /* 0x0000007f00007812 */ /* 0x008fe200078ec0ff */
[----:B------:R-:W-:Y:S03]  /*26ed0*/  BAR.SYNC.DEFER_BLOCKING 0x2, 0x80 ;  /* 0x0082000000007b1d */ /* 0x000fe60000010000 */
[----:B------:R-:W-:-:S03]  /*26ee0*/  ISETP.NE.AND P0, PT, R0, RZ, PT ;  /* 0x000000ff0000720c */ /* 0x000fc60003f05270 */
[----:B------:R4:W5:Y:S10]  /*26ef0*/  LDL R0, [R1+0x8] ;  /* 0x0000080001007983 */ /* 0x0009740000100800 */
[----:B-1----:R-:W-:-:S05]  /*26f00*/  @!P0 VIADD R17, R17, 0x29880 ;  /* 0x0002988011118836 */ /* 0x002fca0000000000 */
[----:B------:R-:W-:-:S04]  /*26f10*/  @!P0 PRMT R17, RZ, 0x654, R17 ;  /* 0x00000654ff118816 */ /* 0x000fc80000000011 */
[----:B------:R4:W-:Y:S01]  /*26f20*/  @!P0 SYNCS.ARRIVE.TRANS64.RED.A1T0 RZ, [R17+URZ], RZ ;  /* 0x000000ff11ff89a7 */ /* 0x0009e2000810043f */
[C---:B------:R-:W-:Y:S02]  /*26f30*/  ISETP.GT.AND P0, PT, R2.reuse, RZ, PT ;  /* 0x000000ff0200720c */ /* 0x040fe40003f04270 */
[----:B------:R-:W-:-:S11]  /*26f40*/  IADD3 R2, R2, -0x1, RZ ;  /* 0xffffffff02027810 */ /* 0x000fd60007ffe0ff */
[----:B----4-:R-:W-:Y:S05]  /*26f50*/  @P0 BRA `(.L_x_759) ;  /* 0xffffffec00d40947 */ /* 0x010fea000383ffff */
.L_x_737:
[----:B------:R-:W3:Y:S01]  /*26f60*/  S2R R4, SR_TID.X ;  /* 0x0000000000047919 */ /* 0x000ee20000002100 */
[----:B------:R-:W-:Y:S01]  /*26f70*/  BSSY B0, `(.L_x_760) ;  /* 0x0000010000007945 */ /* 0x000fe20003800000 */
[----:B---3--:R-:W-:-:S04]  /*26f80*/  LOP3.LUT R4, R4, 0x7f, RZ, 0xc0, !PT ;  /* 0x0000007f04047812 */ /* 0x008fc800078ec0ff */
[----:B------:R-:W-:-:S13]  /*26f90*/  ISETP.NE.AND P0, PT, R4, RZ, PT ;  /* 0x000000ff0400720c */ /* 0x000fda0003f05270 */
[----:B------:R-:W-:Y:S05]  /*26fa0*/  @P0 BRA `(.L_x_761) ;  /* 0x0000000000300947 */ /* 0x000fea0003800000 */
[----:B------:R-:W3:Y:S01]  /*26fb0*/  S2R R2, SR_LANEID ;  /* 0x0000000000027919 */ /* 0x000ee20000000000 */
[----:B------:R-:W-:Y:S01]  /*26fc0*/  VOTEU.ANY UR4, UPT, PT ;  /* 0x0000000000047886 */ /* 0x000fe200038e0100 */
[----:B-1----:R-:W1:Y:S01]  /*26fd0*/  LDC.64 R4, c[0x0][0xc60] ;  /* 0x00031800ff047b82 */ /* 0x002e620000000a00 */
[----:B-----5:R-:W3:Y:S02]  /*26fe0*/  FLO.U32 R0, UR4 ;  /* 0x0000000400007d00 */ /* 0x020ee400080e0000 */
[----:B---3--:R-:W-:-:S06]  /*26ff0*/  ISETP.EQ.U32.AND P1, PT, R0, R2, PT ;  /* 0x000000020000720c */ /* 0x008fcc0003f22070 */
[----:B------:R-:W1:Y:S07]  /*27000*/  POPC R2, UR4 ;  /* 0x0000000400027d09 */ /* 0x000e6e0008000000 */
[----:B-1----:R-:W3:Y:S04]  /*27010*/  @P1 ATOMG.E.ADD.STRONG.GPU PT, R2, desc[UR54][R4.64], R2 ;  /* 0x00000002040219a8 */ /* 0x002ee800081ee1f6 */
[----:B---3--:R1:W3:Y:S02]  /*27020*/  SHFL.IDX PT, R2, R2, R0, 0x1f ;  /* 0x00001f0002027589 */ /* 0x0082e400000e0000 */
[----:B-1----:R-:W1:Y:S02]  /*27030*/  S2R R0, SR_LTMASK ;  /* 0x0000000000007919 */ /* 0x002e640000003900 */
[----:B-1----:R-:W-:-:S06]  /*27040*/  LOP3.LUT R0, R0, UR4, RZ, 0xc0, !PT ;  /* 0x0000000400007c12 */ /* 0x002fcc000f8ec0ff */
[----:B------:R-:W3:Y:S02]  /*27050*/  POPC R0, R0 ;  /* 0x0000000000007309 */ /* 0x000ee40000000000 */
[----:B---3--:R-:W-:-:S07]  /*27060*/  IADD3 R16, R2, UR38, R0 ;  /* 0x0000002602107c10 */ /* 0x008fce000fffe000 */
.L_x_761:
[----:B------:R-:W-:Y:S05]  /*27070*/  BSYNC B0 ;  /* 0x0000000000007941 */ /* 0x000fea0003800000 */
.L_x_760:
[----:B------:R-:W-:-:S06]  /*27080*/  UISETP.NE.AND UP0, UPT, UR37, 0x3, UPT ;  /* 0x000000032500788c */ /* 0x000fcc000bf05270 */
[----:B------:R-:W-:-:S13]  /*27090*/  PLOP3.LUT P1, PT, PT, PT, UP0, 0x80, 0x0 ;  /* 0x000000000000781c */ /* 0x000fda0003f2f008 */
[----:B------:R-:W-:Y:S05]  /*270a0*/  @!P1 BRA `(.L_x_762) ;  /* 0x0000000000049947 */ /* 0x000fea0003800000 */
[----:B------:R-:W-:Y:S01]  /*270b0*/  BPT.TRAP 0x1 ;  /* 0x000000040000795c */ /* 0x000fe20000300000 */
.L_x_762:
[----:B------:R-:W3:Y:S04]  /*270c0*/  LDL R4, [R1+0x14] ;  /* 0x0000140001047983 */ /* 0x000ee80000100800 */
[----:B-----5:R-:W4:Y:S04]  /*270d0*/  LDL R3, [R1+0x4] ;  /* 0x0000040001037983 */ /* 0x020f280000100800 */
[----:B------:R-:W4:Y:S01]  /*270e0*/  LDL R2, [R1+0x8] ;  /* 0x0000080001027983 */ /* 0x000f220000100800 */
[----:B------:R-:W-:Y:S01]  /*270f0*/  IMAD.U32 R0, RZ, RZ, UR39 ;  /* 0x00000027ff007e24 */ /* 0x000fe2000f8e00ff */
[----:B------:R-:W-:Y:S04]  /*27100*/  BSSY B0, `(.L_x_763) ;  /* 0x0000007000007945 */ /* 0x000fe80003800000 */
[----:B------:R-:W-:-:S02]  /*27110*/  ISETP.NE.AND P2, PT, R0, 0x3, PT ;  /* 0x000000030000780c */ /* 0x000fc40003f45270 */
[----:B---3--:R-:W-:-:S04]  /*27120*/  LOP3.LUT R0, R4, 0x1, RZ, 0x3c, !PT ;  /* 0x0000000104007812 */ /* 0x008fc800078e3cff */
[----:B------:R-:W-:Y:S01]  /*27130*/  SHF.L.U32 R0, R0, 0x1f, RZ ;  /* 0x0000001f00007819 */ /* 0x000fe200000006ff */
[----:B----4-:R-:W-:-:S04]  /*27140*/  IMAD R17, R2, 0x8, R3 ;  /* 0x0000000802117824 */ /* 0x010fc800078e0203 */
[----:B------:R-:W3:Y:S02]  /*27150*/  SYNCS.PHASECHK.TRANS64.TRYWAIT P1, [R17+URZ+0x29870], R0 ;  /* 0x02987000110075a7 */ /* 0x000ee4000802017f */
[----:B---3--:R-:W-:Y:S05]  /*27160*/  @!P1 BRA `(.L_x_764) ;  /* 0x0000003c00189947 */ /* 0x008fea0003800000 */
.L_x_897:
[----:B------:R-:W-:Y:S05]  /*27170*/  BSYNC B0 ;  /* 0x0000000000007941 */ /* 0x000fea0003800000 */
.L_x_763:
[----:B------:R-:W-:Y:S05]  /*27180*/  @!P2 BRA `(.L_x_765) ;  /* 0x000000000004a947 */ /* 0x000fea0003800000 */
[----:B------:R-:W-:Y:S01]  /*27190*/  BPT.TRAP 0x1 ;  /* 0x000000040000795c */ /* 0x000fe20000300000 */
.L_x_765:
[----:B---3--:R-:W3:Y:S02]  /*271a0*/  LDL R0, [R1+0x14] ;  /* 0x0000140001007983 */ /* 0x008ee40000100800 */
[----:B---3--:R-:W-:-:S04]  /*271b0*/  SHF.L.U32 R0, R0, 0x1f, RZ ;  /* 0x0000001f00007819 */ /* 0x008fc800000006ff */
[----:B------:R-:W3:Y:S02]  /*271c0*/  SYNCS.PHASECHK.TRANS64.TRYWAIT P1, [R17+URZ+0x29860], R0 ;  /* 0x02986000110075a7 */ /* 0x000ee4000802017f */
[----:B---3--:R-:W-:Y:S05]  /*271d0*/  @!P1 BRA `(.L_x_766) ;  /* 0x0000003c00109947 */ /* 0x008fea0003800000 */
.L_x_898:
[----:B------:R-:W3:Y:S04]  /*271e0*/  LDL R18, [R1+0x8] ;  /* 0x0000080001127983 */ /* 0x000ee80000100800 */
[----:B------:R-:W4:Y:S04]  /*271f0*/  LDL R2, [R1+0x2c] ;  /* 0x00002c0001027983 */ /* 0x000f280000100800 */
[----:B--2---:R-:W2:Y:S04]  /*27200*/  LDL R12, [R1+0x4] ;  /* 0x00000400010c7983 */ /* 0x004ea80000100800 */
[----:B------:R-:W5:Y:S01]  /*27210*/  LDL R13, [R1+0x28] ;  /* 0x00002800010d7983 */ /* 0x000f620000100800 */
[----:B------:R-:W0:Y:S01]  /*27220*/  S2R R3, SR_TID.X ;  /* 0x0000000000037919 */ /* 0x000e220000002100 */
[----:B------:R-:W-:Y:S05]  /*27230*/  WARPSYNC.ALL ;  /* 0x0000000000007948 */ /* 0x000fea0003800000 */
[----:B0-----:R-:W-:Y:S01]  /*27240*/  LOP3.LUT P1, RZ, R3, 0x4, RZ, 0xc0, !PT ;  /* 0x0000000403ff7812 */ /* 0x001fe2000782c0ff */
[----:B------:R-:W-:-:S05]  /*27250*/  IMAD.MOV.U32 R3, RZ, RZ, 0x40 ;  /* 0x00000040ff037424 */ /* 0x000fca00078e00ff */
[----:B------:R-:W-:Y:S01]  /*27260*/  SEL R3, R3, 0xffffffc0, !P1 ;  /* 0xffffffc003037807 */ /* 0x000fe20004800000 */
[----:B---3--:R-:W-:-:S05]  /*27270*/  IMAD R0, R18, 0x5000, RZ ;  /* 0x0000500012007824 */ /* 0x008fca00078e02ff */
[----:B----4-:R-:W-:-:S04]  /*27280*/  LOP3.LUT R2, R0, R2, RZ, 0xfc, !PT ;  /* 0x0000000200027212 */ /* 0x010fc800078efcff */
[----:B--2---:R-:W-:-:S05]  /*27290*/  IADD3 R2, R12, R2, RZ ;  /* 0x000000020c027210 */ /* 0x004fca0007ffe0ff */
[----:B-1----:R-:W0:Y:S01]  /*272a0*/  LDSM.16.MT88.4 R4, [R2+0xa400] ;  /* 0x00a400000204783b */ /* 0x002e220000004200 */
[----:B------:R-:W-:Y:S01]  /*272b0*/  IMAD.IADD R3, R3, 0x1, R2 ;  /* 0x0000000103037824 */ /* 0x000fe200078e0202 */
[----:B-----5:R-:W-:Y:S02]  /*272c0*/  LOP3.LUT R0, R0, R13, RZ, 0xfc, !PT ;  /* 0x0000000d00007212 */ /* 0x020fe400078efcff */
[C-C-:B0-----:R-:W-:Y:S02]  /*272d0*/  PRMT R8, R4.reuse, 0x6420, R5.reuse ;  /* 0x0000642004087816 */ /* 0x141fe40000000005 */
[----:B------:R-:W-:Y:S02]  /*272e0*/  PRMT R9, R4, 0x7531, R5 ;  /* 0x0000753104097816 */ /* 0x000fe40000000005 */
[C-C-:B------:R-:W-:Y:S02]  /*272f0*/  PRMT R10, R6.reuse, 0x6420, R7.reuse ;  /* 0x00006420060a7816 */ /* 0x140fe40000000007 */
[----:B------:R-:W-:-:S02]  /*27300*/  PRMT R11, R6, 0x7531, R7 ;  /* 0x00007531060b7816 */ /* 0x000fc40000000007 */
[----:B------:R-:W0:Y:S01]  /*27310*/  LDSM.16.MT88.4 R4, [R3+0xa400] ;  /* 0x00a400000304783b */ /* 0x000e220000004200 */
[----:B------:R-:W-:-:S05]  /*27320*/  IADD3 R0, R12, R0, RZ ;  /* 0x000000000c007210 */ /* 0x000fca0007ffe0ff */
[----:B------:R0:W-:Y:S02]  /*27330*/  STSM.16.M88.4 [R0+0x400], R8 ;  /* 0x0004000800007844 */ /* 0x0001e40000000200 */
[C-C-:B0-----:R-:W-:Y:S02]  /*27340*/  PRMT R8, R4.reuse, 0x6420, R5.reuse ;  /* 0x0000642004087816 */ /* 0x141fe40000000005 */
        /* <DEDUP_REMOVED lines=60> */
.L_x_767:
[----:B------:R-:W2:Y:S01]  /*27710*/  LDL.LU R3, [R1+0x14] ;  /* 0x0000140001037983 */ /* 0x000ea20000300800 */
[----:B0-----:R0:W-:Y:S01]  /*27720*/  SYNCS.ARRIVE.TRANS64.A1T0 RZ, [R17+URZ+0x29850], RZ ;  /* 0x029850ff11ff79a7 */ /* 0x0011e2000810003f */
[----:B-1----:R-:W-:Y:S02]  /*27730*/  VIADD R0, R18, 0x1 ;  /* 0x0000000112007836 */ /* 0x002fe40000000000 */
[----:B0-----:R-:W-:-:S05]  /*27740*/  @!P0 VIADD R17, R17, 0x29880 ;  /* 0x0002988011118836 */ /* 0x001fca0000000000 */
[----:B------:R-:W-:Y:S01]  /*27750*/  @!P0 PRMT R17, RZ, 0x654, R17 ;  /* 0x00000654ff118816 */ /* 0x000fe20000000011 */
[----:B------:R-:W-:Y:S06]  /*27760*/  BAR.SYNC.DEFER_BLOCKING 0x2, 0x80 ;  /* 0x0082000000007b1d */ /* 0x000fec0000010000 */
[----:B------:R0:W-:Y:S01]  /*27770*/  @!P0 SYNCS.ARRIVE.TRANS64.RED.A1T0 RZ, [R17+URZ], RZ ;  /* 0x000000ff11ff89a7 */ /* 0x0001e2000810043f */
[----:B------:R-:W-:-:S04]  /*27780*/  ISETP.NE.AND P0, PT, R0, 0x2, PT ;  /* 0x000000020000780c */ /* 0x000fc80003f05270 */
[----:B------:R-:W-:Y:S02]  /*27790*/  SEL R2, RZ, 0x1, P0 ;  /* 0x00000001ff027807 */ /* 0x000fe40000000000 */
[----:B------:R-:W-:-:S05]  /*277a0*/  SEL R0, R0, RZ, P0 ;  /* 0x000000ff00007207 */ /* 0x000fca0000000000 */
[----:B------:R0:W-:Y:S01]  /*277b0*/  STL [R1+0x8], R0 ;  /* 0x0000080001007387 */ /* 0x0001e20000100800 */
[----:B--2---:R-:W-:-:S05]  /*277c0*/  LOP3.LUT R3, R3, R2, RZ, 0x3c, !PT ;  /* 0x0000000203037212 */ /* 0x004fca00078e3cff */
[----:B------:R0:W-:Y:S02]  /*277d0*/  STL [R1+0x14], R3 ;  /* 0x0000140301007387 */ /* 0x0001e40000100800 */
.L_x_712:
[----:B0-----:R-:W2:Y:S02]  /*277e0*/  LDL R0, [R1+0x10] ;  /* 0x0000100001007983 */ /* 0x001ea40000100800 */
[----:B--2---:R-:W-:-:S13]  /*277f0*/  LOP3.LUT P0, RZ, R0, 0x2, RZ, 0xc0, !PT ;  /* 0x0000000200ff7812 */ /* 0x004fda000780c0ff */
[----:B------:R-:W-:Y:S05]  /*27800*/  @!P0 BRA `(.L_x_768) ;  /* 0x0000000000288947 */ /* 0x000fea0003800000 */
[----:B------:R-:W-:Y:S05]  /*27810*/  WARPSYNC.ALL ;  /* 0x0000000000007948 */ /* 0x000fea0003800000 */
[----:B------:R-:W0:Y:S08]  /*27820*/  S2UR UR5, SR_CgaCtaId ;  /* 0x00000000000579c3 */ /* 0x000e300000008800 */
[----:B------:R-:W-:Y:S06]  /*27830*/  BAR.SYNC.DEFER_BLOCKING 0x5, 0x180 ;  /* 0x0146000000007b1d */ /* 0x000fec0000010000 */
[----:B------:R-:W-:-:S02]  /*27840*/  UMOV UR4, 0x400 ;  /* 0x0000040000047882 */ /* 0x000fc40000000000 */
[----:B0-----:R-:W-:-:S06]  /*27850*/  ULEA UR4, UR5, UR4, 0x18 ;  /* 0x0000000405047291 */ /* 0x001fcc000f8ec03f */
[----:B------:R-:W-:-:S05]  /*27860*/  MOV R0, UR4 ;  /* 0x0000000400007c02 */ /* 0x000fca0008000f00 */
[----:B------:R0:W1:Y:S04]  /*27870*/  LDS.128 R16, [R0+0x298d0] ;  /* 0x0298d00000107984 */ /* 0x0000680000000c00 */
[----:B------:R0:W-:Y:S01]  /*27880*/  STL [R1+0x4], R0 ;  /* 0x0000040001007387 */ /* 0x0001e20000100800 */
[----:B------:R-:W-:Y:S06]  /*27890*/  BAR.ARV 0x4, 0x180 ;  /* 0x0106000000007b1d */ /* 0x000fec0000002000 */
[----:B------:R-:W-:Y:S05]  /*278a0*/  BRA `(.L_x_769) ;  /* 0x0000000800487947 */ /* 0x000fea0003800000 */
.L_x_768:
[----:B------:R-:W0:Y:S01]  /*278b0*/  S2R R0, SR_TID.X ;  /* 0x0000000000007919 */ /* 0x000e220000002100 */
[----:B------:R-:W-:Y:S01]  /*278c0*/  UMOV UR4, 0xffffffff ;  /* 0xffffffff00047882 */ /* 0x000fe20000000000 */
[----:B0-----:R-:W-:-:S04]  /*278d0*/  LOP3.LUT R7, R0, 0x1f, RZ, 0xc0, !PT ;  /* 0x0000001f00077812 */ /* 0x001fc800078ec0ff */
[----:B------:R-:W-:Y:S01]  /*278e0*/  ISETP.NE.AND P0, PT, R7, 0x1f, PT ;  /* 0x0000001f0700780c */ /* 0x000fe20003f05270 */
[----:B------:R-:W-:-:S12]  /*278f0*/  BRA.DIV UR4, `(.L_x_770) ;  /* 0x00000036045c7947 */ /* 0x000fd8000b800000 */
[----:B------:R-:W-:Y:S01]  /*27900*/  IMAD.IADD R0, R19, 0x1, R7 ;  /* 0x0000000113007824 */ /* 0x000fe200078e0207 */
[----:B------:R-:W-:-:S04]  /*27910*/  ULDC UR4, c[0x0][0xc3c] ;  /* 0x00030f0000047ab9 */ /* 0x000fc80000000800 */
[----:B------:R-:W-:-:S13]  /*27920*/  ISETP.GE.OR P1, PT, R0, UR4, !P0 ;  /* 0x0000000400007c0c */ /* 0x000fda000c726670 */
[----:B------:R-:W0:Y:S02]  /*27930*/  @!P1 LDC.64 R2, c[0x0][0xc80] ;  /* 0x00032000ff029b82 */ /* 0x000e240000000a00 */
[----:B0-----:R-:W-:-:S06]  /*27940*/  @!P1 IMAD.WIDE R2, R0, 0x4, R2 ;  /* 0x0000000400029825 */ /* 0x001fcc00078e0202 */
[----:B------:R0:W2:Y:S01]  /*27950*/  @!P1 LDG.E R3, desc[UR54][R2.64] ;  /* 0x0000003602039981 */ /* 0x0000a2000c1e1900 */
[C---:B------:R-:W-:Y:S02]  /*27960*/  ISETP.GE.U32.AND P2, PT, R7.reuse, 0x2, PT ;  /* 0x000000020700780c */ /* 0x040fe40003f46070 */
[C---:B------:R-:W-:Y:S01]  /*27970*/  ISETP.GE.U32.AND P3, PT, R7.reuse, 0x4, PT ;  /* 0x000000040700780c */ /* 0x040fe20003f66070 */
[----:B------:R-:W-:Y:S01]  /*27980*/  SHFL.IDX PT, R0, R16, RZ, 0x1f ;  /* 0x00001fff10007589 */ /* 0x000fe200000e0000 */
[C---:B------:R-:W-:Y:S02]  /*27990*/  ISETP.GE.U32.AND P4, PT, R7.reuse, 0x8, PT ;  /* 0x000000080700780c */ /* 0x040fe40003f86070 */
[----:B------:R-:W-:Y:S01]  /*279a0*/  ISETP.GE.U32.AND P5, PT, R7, 0x10, PT ;  /* 0x000000100700780c */ /* 0x000fe20003fa6070 */
[----:B------:R-:W-:Y:S01]  /*279b0*/  SHFL.IDX PT, R4, R16, 0x1, 0x1f ;  /* 0x00201f0010047f89 */ /* 0x000fe200000e0000 */
[----:B0-----:R-:W-:Y:S01]  /*279c0*/  IMAD.MOV.U32 R2, RZ, RZ, RZ ;  /* 0x000000ffff027224 */ /* 0x001fe200078e00ff */
[----:B--2---:R-:W-:-:S02]  /*279d0*/  @!P1 MOV R2, R3 ;  /* 0x0000000300029202 */ /* 0x004fc40000000f00 */
[----:B------:R-:W-:-:S03]  /*279e0*/  ISETP.NE.AND P1, PT, R7, RZ, PT ;  /* 0x000000ff0700720c */ /* 0x000fc60003f25270 */
        /* <DEDUP_REMOVED lines=15> */
[----:B------:R0:W1:Y:S02]  /*27ae0*/  SHFL.IDX PT, R6, R5, 0x1f, 0x1f ;  /* 0x03e01f0005067f89 */ /* 0x00006400000e0000 */
.L_x_908:
[----:B------:R-:W-:Y:S02]  /*27af0*/  ULDC UR4, c[0x0][0xc38] ;  /* 0x00030e0000047ab9 */ /* 0x000fe40000000800 */
[----:B------:R-:W-:-:S05]  /*27b00*/  MOV R16, UR4 ;  /* 0x0000000400107c02 */ /* 0x000fca0008000f00 */
[----:B-1----:R-:W-:-:S04]  /*27b10*/  IMAD R6, R6, R16, RZ ;  /* 0x0000001006067224 */ /* 0x002fc800078e02ff */
[----:B------:R-:W-:-:S05]  /*27b20*/  IMAD.IADD R4, R4, 0x1, R6 ;  /* 0x0000000104047824 */ /* 0x000fca00078e0206 */
[----:B------:R-:W-:-:S13]  /*27b30*/  ISETP.GT.AND P6, PT, R4, R0, PT ;  /* 0x000000000400720c */ /* 0x000fda0003fc4270 */
[----:B------:R-:W-:Y:S05]  /*27b40*/  @P6 BRA `(.L_x_771) ;  /* 0x00000000009c6947 */ /* 0x000fea0003800000 */
.L_x_776:
[----:B------:R-:W1:Y:S01]  /*27b50*/  LDC R2, c[0x0][0xc3c] ;  /* 0x00030f00ff027b82 */ /* 0x000e620000000800 */
[----:B------:R-:W-:-:S05]  /*27b60*/  VIADD R19, R19, 0x1f ;  /* 0x0000001f13137836 */ /* 0x000fca0000000000 */
[----:B-1----:R-:W-:-:S13]  /*27b70*/  ISETP.GE.AND P6, PT, R19, R2, PT ;  /* 0x000000021300720c */ /* 0x002fda0003fc6270 */
[----:B------:R-:W-:Y:S05]  /*27b80*/  @P6 BRA `(.L_x_772) ;  /* 0x0000000400446947 */ /* 0x000fea0003800000 */
[----:B------:R-:W1:Y:S01]  /*27b90*/  S2R R3, SR_TID.X ;  /* 0x0000000000037919 */ /* 0x000e620000002100 */
[----:B------:R-:W-:Y:S01]  /*27ba0*/  BSSY B0, `(.L_x_773) ;  /* 0x0000009000007945 */ /* 0x000fe20003800000 */
[----:B-1----:R-:W-:-:S04]  /*27bb0*/  LOP3.LUT R3, R3, 0x1f, RZ, 0xc0, !PT ;  /* 0x0000001f03037812 */ /* 0x002fc800078ec0ff */
[----:B0-----:R-:W-:-:S04]  /*27bc0*/  IADD3 R5, R19, R3, RZ ;  /* 0x0000000313057210 */ /* 0x001fc80007ffe0ff */
[----:B------:R-:W-:Y:S01]  /*27bd0*/  ISETP.GE.OR P6, PT, R5, R2, !P0 ;  /* 0x000000020500720c */ /* 0x000fe200047c6670 */
[----:B------:R-:W-:-:S12]  /*27be0*/  IMAD.MOV.U32 R2, RZ, RZ, RZ ;  /* 0x000000ffff027224 */ /* 0x000fd800078e00ff */
[----:B------:R-:W-:Y:S05]  /*27bf0*/  @P6 BRA `(.L_x_774) ;  /* 0x00000000000c6947 */ /* 0x000fea0003800000 */
[----:B------:R-:W0:Y:S02]  /*27c00*/  LDC.64 R2, c[0x0][0xc80] ;  /* 0x00032000ff027b82 */ /* 0x000e240000000a00 */
[----:B0-----:R-:W-:-:S06]  /*27c10*/  IMAD.WIDE R2, R5, 0x4, R2 ;  /* 0x0000000405027825 */ /* 0x001fcc00078e0202 */
[----:B------:R0:W5:Y:S02]  /*27c20*/  LDG.E R2, desc[UR54][R2.64] ;  /* 0x0000003602027981 */ /* 0x000164000c1e1900 */
.L_x_774:
[----:B------:R-:W-:Y:S05]  /*27c30*/  BSYNC B0 ;  /* 0x0000000000007941 */ /* 0x000fea0003800000 */
.L_x_773:
[----:B------:R-:W-:-:S03]  /*27c40*/  UMOV UR4, 0xffffffff ;  /* 0xffffffff00047882 */ /* 0x000fc60000000000 */
[----:B------:R-:W-:Y:S05]  /*27c50*/  BRA.DIV UR4, `(.L_x_775) ;  /* 0x0000003604c07947 */ /* 0x000fea000b800000 */
[----:B0----5:R-:W0:Y:S02]  /*27c60*/  SHFL.UP PT, R3, R2, 0x1, RZ ;  /* 0x0420000002037989 */ /* 0x021e2400000e00ff */
        /* <DEDUP_REMOVED lines=14> */
[----:B------:R0:W1:Y:S02]  /*27d50*/  SHFL.IDX PT, R6, R5, 0x1f, 0x1f ;  /* 0x03e01f0005067f89 */ /* 0x00006400000e0000 */
.L_x_916:
[----:B------:R-:W-:Y:S02]  /*27d60*/  ULDC UR4, c[0x0][0xc38] ;  /* 0x00030e0000047ab9 */ /* 0x000fe40000000800 */
[----:B------:R-:W-:-:S04]  /*27d70*/  IMAD.U32 R16, RZ, RZ, UR4 ;  /* 0x00000004ff107e24 */ /* 0x000fc8000f8e00ff */
[----:B-1----:R-:W-:-:S04]  /*27d80*/  IMAD R6, R6, R16, RZ ;  /* 0x0000001006067224 */ /* 0x002fc800078e02ff */
[----:B------:R-:W-:-:S05]  /*27d90*/  IMAD.IADD R4, R6, 0x1, R4 ;  /* 0x0000000106047824 */ /* 0x000fca00078e0204 */
[----:B------:R-:W-:-:S13]  /*27da0*/  ISETP.GT.AND P6, PT, R4, R0, PT ;  /* 0x000000000400720c */ /* 0x000fda0003fc4270 */
[----:B------:R-:W-:Y:S05]  /*27db0*/  @!P6 BRA `(.L_x_776) ;  /* 0xfffffffc0064e947 */ /* 0x000fea000383ffff */
.L_x_771:
[----:B------:R-:W-:Y:S01]  /*27dc0*/  IADD3 R6, -R6, R4, RZ ;  /* 0x0000000406067210 */ /* 0x000fe20007ffe1ff */
[----:B------:R-:W-:-:S04]  /*27dd0*/  UMOV UR4, 0xffffffff ;  /* 0xffffffff00047882 */ /* 0x000fc80000000000 */
[----:B------:R-:W-:-:S05]  /*27de0*/  IMAD R3, R5, R16, R6 ;  /* 0x0000001005037224 */ /* 0x000fca00078e0206 */
[----:B------:R-:W-:Y:S01]  /*27df0*/  ISETP.GT.AND P6, PT, R3, R0, PT ;  /* 0x000000000300720c */ /* 0x000fe20003fc4270 */
[----:B------:R-:W-:-:S12]  /*27e00*/  BRA.DIV UR4, `(.L_x_777) ;  /* 0x0000003a042c7947 */ /* 0x000fd8000b800000 */
[----:B------:R-:W-:-:S04]  /*27e10*/  VOTE.ANY R4, PT, !P6 ;  /* 0x0000000000047806 */ /* 0x000fc800070e0100 */
[----:B------:R-:W1:Y:S02]  /*27e20*/  POPC R3, R4 ;  /* 0x0000000400037309 */ /* 0x000e640000000000 */
[----:B-1----:R1:W2:Y:S02]  /*27e30*/  SHFL.IDX PT, R2, R2, R3, 0x1f ;  /* 0x00001f0302027589 */ /* 0x0022a400000e0000 */
.L_x_920:
[----:B------:R-:W-:Y:S01]  /*27e40*/  ISETP.NE.AND P0, PT, R4, RZ, PT ;  /* 0x000000ff0400720c */ /* 0x000fe20003f05270 */
[----:B------:R-:W-:-:S12]  /*27e50*/  IMAD.MOV.U32 R4, RZ, RZ, RZ ;  /* 0x000000ffff047224 */ /* 0x000fd800078e00ff */
[----:B------:R-:W-:Y:S05]  /*27e60*/  @!P0 BRA `(.L_x_778) ;  /* 0x0000000000108947 */ /* 0x000fea0003800000 */
[----:B------:R-:W-:Y:S01]  /*27e70*/  UMOV UR4, 0xffffffff ;  /* 0xffffffff00047882 */ /* 0x000fe20000000000 */
[----:B------:R-:W-:Y:S02]  /*27e80*/  VIADD R12, R3, 0xffffffff ;  /* 0xffffffff030c7836 */ /* 0x000fe40000000000 */
[----:B------:R-:W-:Y:S05]  /*27e90*/  BRA.DIV UR4, `(.L_x_779) ;  /* 0x0000003a04507947 */ /* 0x000fea000b800000 */
[----:B------:R3:W4:Y:S02]  /*27ea0*/  SHFL.IDX PT, R4, R5, R12, 0x1f ;  /* 0x00001f0c05047589 */ /* 0x00072400000e0000 */
.L_x_778:
[----:B----4-:R-:W-:Y:S01]  /*27eb0*/  IMAD R16, R4, R16, R6 ;  /* 0x0000001004107224 */ /* 0x010fe200078e0206 */
[----:B--2---:R-:W-:Y:S01]  /*27ec0*/  IABS R6, R2 ;  /* 0x0000000200067213 */ /* 0x004fe20000000000 */
[----:B------:R-:W-:-:S03]  /*27ed0*/  IMAD.IADD R19, R3, 0x1, R19 ;  /* 0x0000000103137824 */ /* 0x000fc600078e0213 */
[----:B------:R-:W2:Y:S01]  /*27ee0*/  I2F.RP R4, R6 ;  /* 0x0000000600047306 */ /* 0x000ea20000209400 */
[----:B------:R-:W-:-:S04]  /*27ef0*/  IADD3 R17, R0, -R16, RZ ;  /* 0x8000001000117210 */ /* 0x000fc80007ffe0ff */
[----:B------:R-:W-:-:S03]  /*27f00*/  IABS R0, R17 ;  /* 0x0000001100007213 */ /* 0x000fc60000000000 */
[----:B--2---:R-:W2:Y:S02]  /*27f10*/  MUFU.RCP R4, R4 ;  /* 0x0000000400047308 */ /* 0x004ea40000001000 */
[----:B--2---:R-:W-:-:S06]  /*27f20*/  IADD3 R4, R4, 0xffffffe, RZ ;  /* 0x0ffffffe04047810 */ /* 0x004fcc0007ffe0ff */
[----:B0--3--:R-:W0:Y:S02]  /*27f30*/  F2I.FTZ.U32.TRUNC.NTZ R5, R4 ;  /* 0x0000000400057305 */ /* 0x009e24000021f000 */
[----:B0-----:R-:W-:-:S04]  /*27f40*/  IMAD.MOV R4, RZ, RZ, -R5 ;  /* 0x000000ffff047224 */ /* 0x001fc800078e0a05 */
[----:B------:R-:W-:Y:S02]  /*27f50*/  IMAD R7, R4, R6, RZ ;  /* 0x0000000604077224 */ /* 0x000fe400078e02ff */
[----:B------:R-:W-:-:S04]  /*27f60*/  IMAD.MOV.U32 R4, RZ, RZ, RZ ;  /* 0x000000ffff047224 */ /* 0x000fc800078e00ff */
[----:B------:R-:W-:Y:S01]  /*27f70*/  IMAD.HI.U32 R4, R5, R7, R4 ;  /* 0x0000000705047227 */ /* 0x000fe200078e0004 */
[----:B------:R-:W-:-:S05]  /*27f80*/  IABS R5, R2 ;  /* 0x0000000200057213 */ /* 0x000fca0000000000 */
[----:B------:R-:W-:Y:S02]  /*27f90*/  IMAD.MOV R5, RZ, RZ, -R5 ;  /* 0x000000ffff057224 */ /* 0x000fe400078e0a05 */
[----:B------:R-:W-:-:S04]  /*27fa0*/  IMAD.HI.U32 R4, R4, R0, RZ ;  /* 0x0000000004047227 */ /* 0x000fc800078e00ff */
[----:B------:R-:W-:-:S05]  /*27fb0*/  IMAD R0, R4, R5, R0 ;  /* 0x0000000504007224 */ /* 0x000fca00078e0200 */
[----:B------:R-:W-:-:S13]  /*27fc0*/  ISETP.GT.U32.AND P1, PT, R6, R0, PT ;  /* 0x000000000600720c */ /* 0x000fda0003f24070 */
[----:B------:R-:W-:Y:S01]  /*27fd0*/  @!P1 IMAD.IADD R0, R0, 0x1, -R6 ;  /* 0x0000000100009824 */ /* 0x000fe200078e0a06 */
[----:B------:R-:W-:Y:S02]  /*27fe0*/  @!P1 IADD3 R4, R4, 0x1, RZ ;  /* 0x0000000104049810 */ /* 0x000fe40007ffe0ff */
[----:B------:R-:W-:Y:S02]  /*27ff0*/  ISETP.NE.AND P1, PT, R2, RZ, PT ;  /* 0x000000ff0200720c */ /* 0x000fe40003f25270 */
[----:B------:R-:W-:Y:S02]  /*28000*/  ISETP.GE.U32.AND P0, PT, R0, R6, PT ;  /* 0x000000060000720c */ /* 0x000fe40003f06070 */
[----:B------:R-:W-:-:S04]  /*28010*/  LOP3.LUT R0, R17, R2, RZ, 0x3c, !PT ;  /* 0x0000000211007212 */ /* 0x000fc800078e3cff */
[----:B------:R-:W-:-:S07]  /*28020*/  ISETP.GE.AND P2, PT, R0, RZ, PT ;  /* 0x000000ff0000720c */ /* 0x000fce0003f46270 */
[----:B------:R-:W-:-:S06]  /*28030*/  @P0 VIADD R4, R4, 0x1 ;  /* 0x0000000104040836 */ /* 0x000fcc0000000000 */
[----:B------:R-:W-:Y:S01]  /*28040*/  @!P2 IMAD.MOV R4, RZ, RZ, -R4 ;  /* 0x000000ffff04a224 */ /* 0x000fe200078e0a04 */
[----:B------:R-:W-:-:S04]  /*28050*/  @!P1 LOP3.LUT R4, RZ, R2, RZ, 0x33, !PT ;  /* 0x00000002ff049212 */ /* 0x000fc800078e33ff */
[----:B------:R-:W-:Y:S01]  /*28060*/  IADD3 R0, -R4, RZ, RZ ;  /* 0x000000ff04007210 */ /* 0x000fe20007ffe1ff */
[----:B------:R-:W-:-:S04]  /*28070*/  IMAD.MOV.U32 R18, RZ, RZ, R4 ;  /* 0x000000ffff127224 */ /* 0x000fc800078e0004 */
[----:B------:R-:W-:Y:S01]  /*28080*/  IMAD R17, R2, R0, R17 ;  /* 0x0000000002117224 */ /* 0x000fe200078e0211 */
[----:B------:R-:W-:Y:S06]  /*28090*/  BRA `(.L_x_780) ;  /* 0x00000000001c7947 */ /* 0x000fec0003800000 */
.L_x_772:
[----:B------:R-:W-:Y:S01]  /*280a0*/  UMOV UR4, URZ ;  /* 0x0000003f00047c82 */ /* 0x000fe20008000000 */
[----:B------:R-:W-:Y:S01]  /*280b0*/  UMOV UR5, URZ ;  /* 0x0000003f00057c82 */ /* 0x000fe20008000000 */
[----:B------:R-:W-:Y:S01]  /*280c0*/  ULDC UR6, c[0x0][0xc3c] ;  /* 0x00030f0000067ab9 */ /* 0x000fe20000000800 */
[----:B------:R-:W-:Y:S01]  /*280d0*/  MOV R16, R0 ;  /* 0x0000000000107202 */ /* 0x000fe20000000f00 */
[----:B------:R-:W-:Y:S01]  /*280e0*/  IMAD.U32 R17, RZ, RZ, UR4 ;  /* 0x00000004ff117e24 */ /* 0x000fe2000f8e00ff */
[----:B------:R-:W-:Y:S01]  /*280f0*/  MOV R19, UR6 ;  /* 0x0000000600137c02 */ /* 0x000fe20008000f00 */
[----:B------:R-:W-:-:S07]  /*28100*/  IMAD.U32 R18, RZ, RZ, UR5 ;  /* 0x00000005ff127e24 */ /* 0x000fce000f8e00ff */
.L_x_780:
[----:B-1----:R2:W3:Y:S01]  /*28110*/  LDL R3, [R1+0x4] ;  /* 0x0000040001037983 */ /* 0x0024e20000100800 */
[----:B------:R-:W1:Y:S01]  /*28120*/  S2R R0, SR_TID.X ;  /* 0x0000000000007919 */ /* 0x000e620000002100 */
[----:B------:R-:W-:Y:S05]  /*28130*/  WARPSYNC.ALL ;  /* 0x0000000000007948 */ /* 0x000fea0003800000 */
[----:B-1----:R-:W-:Y:S01]  /*28140*/  LOP3.LUT R0, R0, 0x1f, RZ, 0xc0, !PT ;  /* 0x0000001f00007812 */ /* 0x002fe200078ec0ff */
[----:B------:R-:W-:Y:S03]  /*28150*/  BAR.SYNC.DEFER_BLOCKING 0x4, 0x180 ;  /* 0x0106000000007b1d */ /* 0x000fe60000010000 */
[----:B------:R-:W-:-:S13]  /*28160*/  ISETP.NE.AND P0, PT, R0, RZ, PT ;  /* 0x000000ff0000720c */ /* 0x000fda0003f05270 */
[----:B------:R-:W3:Y:S01]  /*28170*/  @!P0 S2R R0, SR_CgaCtaId ;  /* 0x0000000000008919 */ /* 0x000ee20000008800 */
[----:B------:R-:W-:-:S04]  /*28180*/  @!P0 MOV R2, 0x400 ;  /* 0x0000040000028802 */ /* 0x000fc80000000f00 */
[----:B---3--:R-:W-:-:S05]  /*28190*/  @!P0 LEA R3, R0, R2, 0x18 ;  /* 0x0000000200038211 */ /* 0x008fca00078ec0ff */
[----:B------:R2:W-:Y:S04]  /*281a0*/  @!P0 STS.128 [R3+0x298d0], R16 ;  /* 0x0298d01003008388 */ /* 0x0005e80000000c00 */
[----:B------:R2:W-:Y:S01]  /*281b0*/  @!P0 STL [R1+0x4], R3 ;  /* 0x0000040301008387 */ /* 0x0005e20000100800 */
[----:B------:R-:W-:Y:S06]  /*281c0*/  BAR.ARV 0x5, 0x180 ;  /* 0x0146000000007b1d */ /* 0x000fec0000002000 */
.L_x_769:
[----:B------:R-:W-:Y:S02]  /*281d0*/  ULDC UR4, c[0x0][0xc3c] ;  /* 0x00030f0000047ab9 */ /* 0x000fe40000000800 */
[----:B-1----:R-:W-:-:S13]  /*281e0*/  ISETP.GE.AND P0, PT, R19, UR4, PT ;  /* 0x0000000413007c0c */ /* 0x002fda000bf06270 */
[----:B------:R-:W-:Y:S05]  /*281f0*/  @!P0 BRA `(.L_x_781) ;  /* 0xffffffa800348947 */ /* 0x000fea000383ffff */
[----:B------:R-:W-:Y:S05]  /*28200*/  BSYNC B7 ;  /* 0x0000000000077941 */ /* 0x000fea0003800000 */
.L_x_671:
[----:B0-----:R-:W3:Y:S01]  /*28210*/  LDL.LU R0, [R1+0x58] ;  /* 0x0000580001007983 */ /* 0x001ee20000300800 */
[----:B------:R-:W-:Y:S01]  /*28220*/  BSSY B0, `(.L_x_782) ;  /* 0x000000b000007945 */ /* 0x000fe20003800000 */
[----:B------:R-:W0:Y:S01]  /*28230*/  S2R R5, SR_CgaCtaId ;  /* 0x0000000000057919 */ /* 0x000e220000008800 */
[----:B---3--:R-:W-:-:S05]  /*28240*/  VIADD R0, R0, 0x1 ;  /* 0x0000000100007836 */ /* 0x008fca0000000000 */
[----:B------:R-:W-:-:S04]  /*28250*/  LEA.HI R2, R0, R0, RZ, 0x1 ;  /* 0x0000000000027211 */ /* 0x000fc800078f08ff */
[----:B--2---:R-:W-:-:S05]  /*28260*/  LOP3.LUT R3, R2, 0xfffffffe, RZ, 0xc0, !PT ;  /* 0xfffffffe02037812 */ /* 0x004fca00078ec0ff */
[----:B------:R-:W-:Y:S01]  /*28270*/  IMAD.IADD R3, R0, 0x1, -R3 ;  /* 0x0000000100037824 */ /* 0x000fe200078e0a03 */
[----:B------:R-:W-:-:S04]  /*28280*/  MOV R0, 0x400 ;  /* 0x0000040000007802 */ /* 0x000fc80000000f00 */
[----:B0-----:R-:W-:Y:S02]  /*28290*/  LEA R0, R5, R0, 0x18 ;  /* 0x0000000005007211 */ /* 0x001fe400078ec0ff */
[----:B------:R-:W-:-:S04]  /*282a0*/  SHF.L.U32 R3, R3, 0x1f, RZ ;  /* 0x0000001f03037819 */ /* 0x000fc800000006ff */
[----:B------:R-:W0:Y:S02]  /*282b0*/  SYNCS.PHASECHK.TRANS64.TRYWAIT P0, [R0+URZ+0x29820], R3 ;  /* 0x02982003000075a7 */ /* 0x000e24000800017f */
[----:B0-----:R-:W-:Y:S05]  /*282c0*/  @!P0 BRA `(.L_x_783) ;  /* 0x00000034006c8947 */ /* 0x001fea0003800000 */
.L_x_923:
[----:B------:R-:W-:Y:S05]  /*282d0*/  BSYNC B0 ;  /* 0x0000000000007941 */ /* 0x000fea0003800000 */
.L_x_782:
[----:B------:R-:W-:-:S03]  /*282e0*/  UMOV UR4, 0xffffffff ;  /* 0xffffffff00047882 */ /* 0x000fc60000000000 */
[----:B------:R-:W-:Y:S05]  /*282f0*/  BRA.DIV UR4, `(.L_x_784) ;  /* 0x0000003604747947 */ /* 0x000fea000b800000 */
[----:B------:R-:W1:Y:S02]  /*28300*/  S2R R2, SR_TID.X ;  /* 0x0000000000027919 */ /* 0x000e640000002100 */
[----:B-1----:R-:W-:-:S04]  /*28310*/  SHF.R.U32.HI R2, RZ, 0x5, R2 ;  /* 0x00000005ff027819 */ /* 0x002fc80000011602 */
[----:B------:R-:W-:-:S05]  /*28320*/  LOP3.LUT R2, R2, 0x3, RZ, 0xc0, !PT ;  /* 0x0000000302027812 */ /* 0x000fca00078ec0ff */
[----:B------:R1:W2:Y:S02]  /*28330*/  SHFL.IDX PT, R14, R2, RZ, 0x1f ;  /* 0x00001fff020e7589 */ /* 0x0002a400000e0000 */
.L_x_926:
[----:B--2---:R-:W-:-:S13]  /*28340*/  ISETP.NE.AND P0, PT, R14, RZ, PT ;  /* 0x000000ff0e00720c */ /* 0x004fda0003f05270 */
[----:B------:R-:W-:Y:S05]  /*28350*/  @P0 BRA `(.L_x_470) ;  /* 0x0000000000b00947 */ /* 0x000fea0003800000 */
[----:B------:R-:W-:-:S03]  /*28360*/  UMOV UR4, 0xffffffff ;  /* 0xffffffff00047882 */ /* 0x000fc60000000000 */
[----:B------:R-:W-:Y:S05]  /*28370*/  BRA.DIV UR4, `(.L_x_785) ;  /* 0x0000003604887947 */ /* 0x000fea000b800000 */
[----:B------:R-:W-:-:S13]  /*28380*/  ELECT P6, URZ, PT ;  /* 0x00000000003f782f */ /* 0x000fda00038c0000 */
.L_x_929:
[----:B------:R-:W-:Y:S05]  /*28390*/  @!P6 BRA `(.L_x_470) ;  /* 0x0000000000a0e947 */ /* 0x000fea0003800000 */
[----:B------:R-:W-:-:S06]  /*283a0*/  ULOP3.LUT UR4, UR36, 0x2, URZ, 0xfc, !UPT ;  /* 0x0000000224047892 */ /* 0x000fcc000f8efc3f */
[----:B-1----:R-:W-:-:S04]  /*283b0*/  MOV R2, UR4 ;  /* 0x0000000400027c02 */ /* 0x002fc80008000f00 */
[----:B------:R-:W-:-:S13]  /*283c0*/  ISETP.NE.AND P0, PT, R2, 0x3, PT ;  /* 0x000000030200780c */ /* 0x000fda0003f05270 */
[----:B------:R-:W-:Y:S05]  /*283d0*/  @!P0 BRA `(.L_x_786) ;  /* 0x0000000000048947 */ /* 0x000fea0003800000 */
[----:B------:R-:W-:Y:S01]  /*283e0*/  BPT.TRAP 0x1 ;  /* 0x000000040000795c */ /* 0x000fe20000300000 */
.L_x_786:
[----:B0-----:R-:W2:Y:S04]  /*283f0*/  LDL R3, [R1+0x8] ;  /* 0x0000080001037983 */ /* 0x001ea80000100800 */
[----:B------:R-:W3:Y:S01]  /*28400*/  LDL.LU R7, [R1+0x14] ;  /* 0x0000140001077983 */ /* 0x000ee20000300800 */
[----:B------:R-:W-:-:S04]  /*28410*/  VIADD R2, R0, 0x29840 ;  /* 0x0002984000027836 */ /* 0x000fc80000000000 */
[C---:B--2---:R-:W-:Y:S01]  /*28420*/  IMAD R6, R3.reuse, 0x8, R2 ;  /* 0x0000000803067824 */ /* 0x044fe200078e0202 */
[----:B------:R-:W-:Y:S02]  /*28430*/  IADD3 R3, R3, 0x1, RZ ;  /* 0x0000000103037810 */ /* 0x000fe40007ffe0ff */
[----:B---3--:R-:W-:Y:S02]  /*28440*/  SHF.L.U32 R5, R7, 0x1f, RZ ;  /* 0x0000001f07057819 */ /* 0x008fe400000006ff */
[C---:B------:R-:W-:Y:S02]  /*28450*/  ISETP.NE.AND P2, PT, R3.reuse, 0x2, PT ;  /* 0x000000020300780c */ /* 0x040fe40003f45270 */
[----:B------:R-:W0:Y:S02]  /*28460*/  SYNCS.PHASECHK.TRANS64.TRYWAIT P1, [R6+URZ], R5 ;  /* 0x00000005060075a7 */ /* 0x000e24000802017f */
[----:B------:R-:W-:Y:S02]  /*28470*/  SEL R4, RZ, 0x1, P2 ;  /* 0x00000001ff047807 */ /* 0x000fe40001000000 */
[----:B------:R-:W-:-:S02]  /*28480*/  SEL R3, R3, RZ, P2 ;  /* 0x000000ff03037207 */ /* 0x000fc40001000000 */
[----:B------:R-:W-:-:S03]  /*28490*/  LOP3.LUT R4, R7, R4, RZ, 0x3c, !PT ;  /* 0x0000000407047212 */ /* 0x000fc600078e3cff */
[----:B------:R-:W-:Y:S01]  /*284a0*/  IMAD R7, R3, 0x8, R2 ;  /* 0x0000000803077824 */ /* 0x000fe200078e0202 */
[----:B------:R-:W-:Y:S01]  /*284b0*/  SHF.L.U32 R2, R4, 0x1f, RZ ;  /* 0x0000001f04027819 */ /* 0x000fe200000006ff */
[----:B0-----:R-:W-:Y:S06]  /*284c0*/  @!P1 BRA `(.L_x_787) ;  /* 0x0000003400549947 */ /* 0x001fec0003800000 */
.L_x_930:
[----:B------:R-:W1:Y:S02]  /*284d0*/  SYNCS.PHASECHK.TRANS64.TRYWAIT P1, [R7+URZ], R2 ;  /* 0x00000002070075a7 */ /* 0x000e64000802017f */
[----:B-1----:R-:W-:Y:S05]  /*284e0*/  @!P1 BRA `(.L_x_788) ;  /* 0x0000003400609947 */ /* 0x002fea0003800000 */
.L_x_931:
[----:B------:R-:W-:Y:S05]  /*284f0*/  @!P0 BRA `(.L_x_789) ;  /* 0x0000000000048947 */ /* 0x000fea0003800000 */
[----:B------:R-:W-:Y:S01]  /*28500*/  BPT.TRAP 0x1 ;  /* 0x000000040000795c */ /* 0x000fe20000300000 */
.L_x_789:
[----:B------:R-:W2:Y:S02]  /*28510*/  LDL.LU R4, [R1+0x8] ;  /* 0x0000080001047983 */ /* 0x000ea40000300800 */
[----:B--2---:R-:W-:-:S04]  /*28520*/  IMAD R4, R4, 0x8, R0 ;  /* 0x0000000804047824 */ /* 0x004fc800078e0200 */
[----:B------:R-:W2:Y:S02]  /*28530*/  SYNCS.PHASECHK.TRANS64.TRYWAIT P1, [R4+URZ+0x29860], R5 ;  /* 0x02986005040075a7 */ /* 0x000ea4000802017f */
[----:B--2---:R-:W-:Y:S05]  /*28540*/  @!P1 BRA `(.L_x_790) ;  /* 0x00000034005c9947 */ /* 0x004fea0003800000 */
.L_x_932:
[----:B------:R-:W-:Y:S05]  /*28550*/  @!P0 BRA `(.L_x_791) ;  /* 0x0000000000048947 */ /* 0x000fea0003800000 */
[----:B------:R-:W-:Y:S01]  /*28560*/  BPT.TRAP 0x1 ;  /* 0x000000040000795c */ /* 0x000fe20000300000 */
.L_x_791:
[----:B------:R-:W-:-:S04]  /*28570*/  LEA R3, R3, R0, 0x3 ;  /* 0x0000000003037211 */ /* 0x000fc800078e18ff */
[----:B------:R-:W3:Y:S02]  /*28580*/  SYNCS.PHASECHK.TRANS64.TRYWAIT P1, [R3+URZ+0x29860], R2 ;  /* 0x02986002030075a7 */ /* 0x000ee4000802017f */
[----:B---3--:R-:W-:Y:S05]  /*28590*/  @!P1 BRA `(.L_x_792) ;  /* 0x00000034005c9947 */ /* 0x008fea0003800000 */
.L_x_933:
[----:B------:R-:W-:Y:S05]  /*285a0*/  @!P0 BRA `(.L_x_793) ;  /* 0x0000000000048947 */ /* 0x000fea0003800000 */
[----:B------:R-:W-:Y:S01]  /*285b0*/  BPT.TRAP 0x1 ;  /* 0x000000040000795c */ /* 0x000fe20000300000 */
.L_x_793:
[----:B------:R-:W4:Y:S02]  /*285c0*/  SYNCS.PHASECHK.TRANS64.TRYWAIT P0, [R4+URZ+0x29880], R5 ;  /* 0x02988005040075a7 */ /* 0x000f24000800017f */
[----:B----4-:R-:W-:Y:S05]  /*285d0*/  @!P0 BRA `(.L_x_794) ;  /* 0x0000003400608947 */ /* 0x010fea0003800000 */
.L_x_795:
[----:B------:R0:W0:Y:S02]  /*285e0*/  SYNCS.PHASECHK.TRANS64.TRYWAIT P0, [R3+URZ+0x29880], R2 ;  /* 0x02988002030075a7 */ /* 0x000024000800017f */
[----:B0-----:R-:W-:Y:S05]  /*285f0*/  @!P0 NANOSLEEP.SYNCS 0x989680 ;  /* 0x009896800000895d */ /* 0x001fea0003900000 */
[----:B------:R-:W0:Y:S02]  /*28600*/  @!P0 SYNCS.PHASECHK.TRANS64 P0, [R3+URZ+0x29880], R2 ;  /* 0x02988002030085a7 */ /* 0x000e24000800007f */
[----:B0-----:R-:W-:Y:S05]  /*28610*/  @!P0 BRA `(.L_x_795) ;  /* 0xfffffffc00f08947 */ /* 0x001fea000383ffff */
.L_x_470:
[----:B------:R-:W-:Y:S05]  /*28620*/  BSYNC B8 ;  /* 0x0000000000087941 */ /* 0x000fea0003800000 */
.L_x_467:
[----:B------:R-:W-:Y:S05]  /*28630*/  EXIT ;  /* 0x000000000000794d */ /* 0x000fea0003800000 */
.L_x_488:
[----:B---3--:R3:W4:Y:S02]  /*28640*/  SYNCS.PHASECHK.TRANS64.TRYWAIT P5, [R97+URZ+0x29890], R98 ;  /* 0x02989062610075a7 */ /* 0x00872400080a017f */
[----:B----4-:R-:W-:Y:S05]  /*28650*/  @!P5 NANOSLEEP.SYNCS 0x989680 ;  /* 0x009896800000d95d */ /* 0x010fea0003900000 */
[----:B------:R-:W4:Y:S02]  /*28660*/  @!P5 SYNCS.PHASECHK.TRANS64 P5, [R97+URZ+0x29890], R98 ;  /* 0x029890626100d5a7 */ /* 0x000f2400080a007f */
[----:B----4-:R-:W-:Y:S05]  /*28670*/  @!P5 BRA `(.L_x_488) ;  /* 0xfffffffc00f0d947 */ /* 0x010fea000383ffff */
[----:B------:R-:W-:Y:S05]  /*28680*/  BRA `(.L_x_796) ;  /* 0xfffffdac00987947 */ /* 0x000fea000383ffff */
.L_x_542:
[----:B--2---:R2:W4:Y:S02]  /*28690*/  SYNCS.PHASECHK.TRANS64.TRYWAIT P5, [R97+URZ+0x29890], R98 ;  /* 0x02989062610075a7 */ /* 0x00452400080a017f */
[----:B----4-:R-:W-:Y:S05]  /*286a0*/  @!P5 NANOSLEEP.SYNCS 0x989680 ;  /* 0x009896800000d95d */ /* 0x010fea0003900000 */
[----:B------:R-:W4:Y:S02]  /*286b0*/  @!P5 SYNCS.PHASECHK.TRANS64 P5, [R97+URZ+0x29890], R98 ;  /* 0x029890626100d5a7 */ /* 0x000f2400080a007f */
[----:B----4-:R-:W-:Y:S05]  /*286c0*/  @!P5 BRA `(.L_x_542) ;  /* 0xfffffffc00f0d947 */ /* 0x010fea000383ffff */
[----:B------:R-:W-:Y:S05]  /*286d0*/  BRA `(.L_x_797) ;  /* 0xfffffe0800dc7947 */ /* 0x000fea000383ffff */
.L_x_567:
[----:B-1----:R1:W2:Y:S02]  /*286e0*/  SYNCS.PHASECHK.TRANS64.TRYWAIT P2, [R97+URZ+0x29890], R98 ;  /* 0x02989062610075a7 */ /* 0x0022a4000804017f */
[----:B--2---:R-:W-:Y:S05]  /*286f0*/  @!P2 NANOSLEEP.SYNCS 0x989680 ;  /* 0x009896800000a95d */ /* 0x004fea0003900000 */
[----:B------:R-:W2:Y:S02]  /*28700*/  @!P2 SYNCS.PHASECHK.TRANS64 P2, [R97+URZ+0x29890], R98 ;  /* 0x029890626100a5a7 */ /* 0x000ea4000804007f */
[----:B--2---:R-:W-:Y:S05]  /*28710*/  @!P2 BRA `(.L_x_567) ;  /* 0xfffffffc00f0a947 */ /* 0x004fea000383ffff */
[----:B------:R-:W-:Y:S05]  /*28720*/  BRA `(.L_x_798) ;  /* 0xfffffe68008c7947 */ /* 0x000fea000383ffff */
.L_x_573:
[----:B-1----:R1:W2:Y:S02]  /*28730*/  SYNCS.PHASECHK.TRANS64.TRYWAIT P1, [R97+URZ+0x298b0], R98 ;  /* 0x0298b062610075a7 */ /* 0x0022a4000802017f */
[----:B--2---:R-:W-:Y:S05]  /*28740*/  @!P1 NANOSLEEP.SYNCS 0x989680 ;  /* 0x009896800000995d */ /* 0x004fea0003900000 */
[----:B------:R-:W2:Y:S02]  /*28750*/  @!P1 SYNCS.PHASECHK.TRANS64 P1, [R97+URZ+0x298b0], R98 ;  /* 0x0298b062610095a7 */ /* 0x000ea4000802007f */
[----:B--2---:R-:W-:Y:S05]  /*28760*/  @!P1 BRA `(.L_x_573) ;  /* 0xfffffffc00f09947 */ /* 0x004fea000383ffff */
[----:B------:R-:W-:Y:S05]  /*28770*/  BRA `(.L_x_799) ;  /* 0xfffffe6c008c7947 */ /* 0x000fea000383ffff */
.L_x_581:
[----:B------:R-:W-:Y:S01]  /*28780*/  BSSY B0, `(.L_x_800) ;  /* 0x0000008000007945 */ /* 0x000fe20003800000 */
[----:B------:R-:W-:Y:S01]  /*28790*/  IMAD.MOV.U32 R13, RZ, RZ, R234 ;  /* 0x000000ffff0d7224 */ /* 0x000fe200078e00ea */
[----:B------:R-:W-:Y:S01]  /*287a0*/  MOV R11, 0x1f ;  /* 0x0000001f000b7802 */ /* 0x000fe20000000f00 */
[----:B------:R-:W-:Y:S02]  /*287b0*/  IMAD.MOV.U32 R12, RZ, RZ, RZ ;  /* 0x000000ffff0c7224 */ /* 0x000fe400078e00ff */
[----:B------:R-:W-:-:S07]  /*287c0*/  IMAD.MOV.U32 R15, RZ, RZ, -0x1 ;  /* 0xffffffffff0f7424 */ /* 0x000fce00078e00ff */
[----:B-----5:R-:W-:Y:S05]  /*287d0*/  WARPSYNC.COLLECTIVE R15, `(.L_x_801) ;  /* 0x000000000f087348 */ /* 0x020fea0003c00000 */
[----:B------:R0:W1:Y:S02]  /*287e0*/  SHFL.IDX P6, R14, R13, R12, R11 ;  /* 0x0000000c0d0e7389 */ /* 0x00006400000c000b */
[----:B01---5:R-:W-:Y:S01]  /*287f0*/  ENDCOLLECTIVE ;  /* 0x000000000000791b */ /* 0x023fe20003800000 */
.L_x_801:
[----:B------:R-:W-:Y:S05]  /*28800*/  BSYNC B0 ;  /* 0x0000000000007941 */ /* 0x000fea0003800000 */
.L_x_800:
[----:B------:R-:W-:Y:S01]  /*28810*/  IMAD.MOV.U32 R201, RZ, RZ, R14 ;  /* 0x000000ffffc97224 */ /* 0x000fe200078e000e */
[----:B------:R-:W-:Y:S06]  /*28820*/  BRA `(.L_x_802) ;  /* 0xfffffe74004c7947 */ /* 0x000fec000383ffff */
.L_x_591:
[----:B------:R-:W-:Y:S01]  /*28830*/  BSSY B1, `(.L_x_803) ;  /* 0x0000008000017945 */ /* 0x000fe20003800000 */
[----:B------:R-:W-:Y:S01]  /*28840*/  MOV R13, R26 ;  /* 0x0000001a000d7202 */ /* 0x000fe20000000f00 */
[----:B------:R-:W-:Y:S01]  /*28850*/  IMAD.MOV.U32 R12, RZ, RZ, RZ ;  /* 0x000000ffff0c7224 */ /* 0x000fe200078e00ff */
[----:B------:R-:W-:Y:S01]  /*28860*/  MOV R15, 0xffffffff ;  /* 0xffffffff000f7802 */ /* 0x000fe20000000f00 */
[----:B------:R-:W-:-:S07]  /*28870*/  IMAD.MOV.U32 R11, RZ, RZ, 0x1e1f ;  /* 0x00001e1fff0b7424 */ /* 0x000fce00078e00ff */
[----:B0-----:R-:W-:Y:S05]  /*28880*/  WARPSYNC.COLLECTIVE R15, `(.L_x_804) ;  /* 0x000000000f087348 */ /* 0x001fea0003c00000 */
[----:B------:R1:W2:Y:S02]  /*28890*/  SHFL.IDX P6, R14, R13, R12, R11 ;  /* 0x0000000c0d0e7389 */ /* 0x0002a400000c000b */
[----:B012---:R-:W-:Y:S01]  /*288a0*/  ENDCOLLECTIVE ;  /* 0x000000000000791b */ /* 0x007fe20003800000 */
.L_x_804:
[----:B------:R-:W-:Y:S05]  /*288b0*/  BSYNC B1 ;  /* 0x0000000000017941 */ /* 0x000fea0003800000 */
.L_x_803:
[----:B------:R-:W-:Y:S01]  /*288c0*/  IMAD.MOV.U32 R13, RZ, RZ, R24 ;  /* 0x000000ffff0d7224 */ /* 0x000fe200078e0018 */
[----:B------:R-:W-:Y:S01]  /*288d0*/  MOV R12, RZ ;  /* 0x000000ff000c7202 */ /* 0x000fe20000000f00 */
[----:B------:R-:W-:Y:S02]  /*288e0*/  IMAD.MOV.U32 R11, RZ, RZ, 0x1e1f ;  /* 0x00001e1fff0b7424 */ /* 0x000fe400078e00ff */
[----:B------:R-:W-:Y:S02]  /*288f0*/  IMAD.MOV.U32 R15, RZ, RZ, -0x1 ;  /* 0xffffffffff0f7424 */ /* 0x000fe400078e00ff */
[----:B------:R-:W-:-:S07]  /*28900*/  IMAD.MOV.U32 R3, RZ, RZ, R14 ;  /* 0x000000ffff037224 */ /* 0x000fce00078e000e */
[----:B------:R-:W-:Y:S05]  /*28910*/  WARPSYNC.COLLECTIVE R15, `(.L_x_805) ;  /* 0x000000000f087348 */ /* 0x000fea0003c00000 */
[----:B------:R0:W1:Y:S02]  /*28920*/  SHFL.IDX P6, R14, R13, R12, R11 ;  /* 0x0000000c0d0e7389 */ /* 0x00006400000c000b */
[----:B01----:R-:W-:Y:S01]  /*28930*/  ENDCOLLECTIVE ;  /* 0x000000000000791b */ /* 0x003fe20003800000 */
.L_x_805:
[----:B------:R-:W-:Y:S01]  /*28940*/  IMAD.MOV.U32 R13, RZ, RZ, R27 ;  /* 0x000000ffff0d7224 */ /* 0x000fe200078e001b */
[----:B------:R-:W-:-:S07]  /*28950*/  MOV R5, R14 ;  /* 0x0000000e00057202 */ /* 0x000fce0000000f00 */
[----:B------:R-:W-:Y:S05]  /*28960*/  WARPSYNC.COLLECTIVE R15, `(.L_x_806) ;  /* 0x000000000f087348 */ /* 0x000fea0003c00000 */
[----:B------:R0:W1:Y:S02]  /*28970*/  SHFL.IDX P6, R14, R13, R12, R11 ;  /* 0x0000000c0d0e7389 */ /* 0x00006400000c000b */
[----:B01----:R-:W-:Y:S01]  /*28980*/  ENDCOLLECTIVE ;  /* 0x000000000000791b */ /* 0x003fe20003800000 */
.L_x_806:
[----:B------:R-:W-:Y:S01]  /*28990*/  MOV R13, R144 ;  /* 0x00000090000d7202 */ /* 0x000fe20000000f00 */
[----:B------:R-:W-:-:S07]  /*289a0*/  IMAD.MOV.U32 R7, RZ, RZ, R14 ;  /* 0x000000ffff077224 */ /* 0x000fce00078e000e */
[----:B------:R-:W-:Y:S05]  /*289b0*/  WARPSYNC.COLLECTIVE R15, `(.L_x_807) ;  /* 0x000000000f087348 */ /* 0x000fea0003c00000 */
[----:B------:R0:W1:Y:S02]  /*289c0*/  SHFL.IDX P6, R14, R13, R12, R11 ;  /* 0x0000000c0d0e7389 */ /* 0x00006400000c000b */
[----:B01----:R-:W-:Y:S01]  /*289d0*/  ENDCOLLECTIVE ;  /* 0x000000000000791b */ /* 0x003fe20003800000 */
.L_x_807:
[----:B------:R-:W-:Y:S05]  /*289e0*/  BRA `(.L_x_808) ;  /* 0xfffffe7800d47947 */ /* 0x000fea000383ffff */
.L_x_595:
[----:B-1----:R1:W2:Y:S02]  /*289f0*/  SYNCS.PHASECHK.TRANS64.TRYWAIT P0, [R16+URZ+0x29800], R5 ;  /* 0x02980005100075a7 */ /* 0x0022a4000800017f */
[----:B--2---:R-:W-:Y:S05]  /*28a00*/  @!P0 NANOSLEEP.SYNCS 0x989680 ;  /* 0x009896800000895d */ /* 0x004fea0003900000 */
[----:B------:R-:W2:Y:S02]  /*28a10*/  @!P0 SYNCS.PHASECHK.TRANS64 P0, [R16+URZ+0x29800], R5 ;  /* 0x02980005100085a7 */ /* 0x000ea4000800007f */
[----:B--2---:R-:W-:Y:S05]  /*28a20*/  @!P0 BRA `(.L_x_595) ;  /* 0xfffffffc00f08947 */ /* 0x004fea000383ffff */
[----:B------:R-:W-:Y:S05]  /*28a30*/  BRA `(.L_x_809) ;  /* 0xfffffe8000147947 */ /* 0x000fea000383ffff */
.L_x_607:
[----:B------:R-:W-:Y:S01]  /*28a40*/  BSSY B1, `(.L_x_810) ;  /* 0x0000008000017945 */ /* 0x000fe20003800000 */
[----:B------:R-:W-:Y:S01]  /*28a50*/  IMAD.MOV.U32 R13, RZ, RZ, R26 ;  /* 0x000000ffff0d7224 */ /* 0x000fe200078e001a */
[----:B------:R-:W-:Y:S01]  /*28a60*/  MOV R11, 0x1e1f ;  /* 0x00001e1f000b7802 */ /* 0x000fe20000000f00 */
[----:B------:R-:W-:Y:S02]  /*28a70*/  IMAD.MOV.U32 R12, RZ, RZ, RZ ;  /* 0x000000ffff0c7224 */ /* 0x000fe400078e00ff */
[----:B------:R-:W-:-:S07]  /*28a80*/  IMAD.MOV.U32 R15, RZ, RZ, -0x1 ;  /* 0xffffffffff0f7424 */ /* 0x000fce00078e00ff */
[----:B0-----:R-:W-:Y:S05]  /*28a90*/  WARPSYNC.COLLECTIVE R15, `(.L_x_811) ;  /* 0x000000000f087348 */ /* 0x001fea0003c00000 */
[----:B------:R1:W2:Y:S02]  /*28aa0*/  SHFL.IDX P6, R14, R13, R12, R11 ;  /* 0x0000000c0d0e7389 */ /* 0x0002a400000c000b */
[----:B012---:R-:W-:Y:S01]  /*28ab0*/  ENDCOLLECTIVE ;  /* 0x000000000000791b */ /* 0x007fe20003800000 */
.L_x_811:
[----:B------:R-:W-:Y:S05]  /*28ac0*/  BSYNC B1 ;  /* 0x0000000000017941 */ /* 0x000fea0003800000 */
.L_x_810:
[----:B------:R-:W-:Y:S01]  /*28ad0*/  MOV R13, R24 ;  /* 0x00000018000d7202 */ /* 0x000fe20000000f00 */
[----:B------:R-:W-:Y:S01]  /*28ae0*/  IMAD.MOV.U32 R12, RZ, RZ, RZ ;  /* 0x000000ffff0c7224 */ /* 0x000fe200078e00ff */
[----:B------:R-:W-:Y:S01]  /*28af0*/  MOV R15, 0xffffffff ;  /* 0xffffffff000f7802 */ /* 0x000fe20000000f00 */
[----:B------:R-:W-:Y:S02]  /*28b00*/  IMAD.MOV.U32 R11, RZ, RZ, 0x1e1f ;  /* 0x00001e1fff0b7424 */ /* 0x000fe400078e00ff */
[----:B------:R-:W-:-:S07]  /*28b10*/  IMAD.MOV.U32 R0, RZ, RZ, R14 ;  /* 0x000000ffff007224 */ /* 0x000fce00078e000e */
[----:B------:R-:W-:Y:S05]  /*28b20*/  WARPSYNC.COLLECTIVE R15, `(.L_x_812) ;  /* 0x000000000f087348 */ /* 0x000fea0003c00000 */
[----:B------:R0:W1:Y:S02]  /*28b30*/  SHFL.IDX P6, R14, R13, R12, R11 ;  /* 0x0000000c0d0e7389 */ /* 0x00006400000c000b */
[----:B01----:R-:W-:Y:S01]  /*28b40*/  ENDCOLLECTIVE ;  /* 0x000000000000791b */ /* 0x003fe20003800000 */
.L_x_812:
[----:B------:R-:W-:Y:S02]  /*28b50*/  IMAD.MOV.U32 R13, RZ, RZ, R27 ;  /* 0x000000ffff0d7224 */ /* 0x000fe400078e001b */
[----:B------:R-:W-:-:S07]  /*28b60*/  IMAD.MOV.U32 R3, RZ, RZ, R14 ;  /* 0x000000ffff037224 */ /* 0x000fce00078e000e */
[----:B------:R-:W-:Y:S05]  /*28b70*/  WARPSYNC.COLLECTIVE R15, `(.L_x_813) ;  /* 0x000000000f087348 */ /* 0x000fea0003c00000 */
[----:B------:R0:W1:Y:S02]  /*28b80*/  SHFL.IDX P6, R14, R13, R12, R11 ;  /* 0x0000000c0d0e7389 */ /* 0x00006400000c000b */
[----:B01----:R-:W-:Y:S01]  /*28b90*/  ENDCOLLECTIVE ;  /* 0x000000000000791b */ /* 0x003fe20003800000 */
.L_x_813:
[----:B------:R-:W-:Y:S01]  /*28ba0*/  IMAD.MOV.U32 R13, RZ, RZ, R144 ;  /* 0x000000ffff0d7224 */ /* 0x000fe200078e0090 */
[----:B------:R-:W-:-:S07]  /*28bb0*/  MOV R20, R14 ;  /* 0x0000000e00147202 */ /* 0x000fce0000000f00 */
[----:B------:R-:W-:Y:S05]  /*28bc0*/  WARPSYNC.COLLECTIVE R15, `(.L_x_814) ;  /* 0x000000000f087348 */ /* 0x000fea0003c00000 */
[----:B------:R0:W1:Y:S02]  /*28bd0*/  SHFL.IDX P6, R14, R13, R12, R11 ;  /* 0x0000000c0d0e7389 */ /* 0x00006400000c000b */
[----:B01----:R-:W-:Y:S01]  /*28be0*/  ENDCOLLECTIVE ;  /* 0x000000000000791b */ /* 0x003fe20003800000 */
.L_x_814:
[----:B------:R-:W-:Y:S01]  /*28bf0*/  IMAD.MOV.U32 R21, RZ, RZ, R14 ;  /* 0x000000ffff157224 */ /* 0x000fe200078e000e */
[----:B------:R-:W-:Y:S06]  /*28c00*/  BRA `(.L_x_815) ;  /* 0xfffffeac00647947 */ /* 0x000fec000383ffff */
.L_x_611:
[----:B--2---:R2:W3:Y:S02]  /*28c10*/  SYNCS.PHASECHK.TRANS64.TRYWAIT P0, [R16+URZ+0x29800], R21 ;  /* 0x02980015100075a7 */ /* 0x0044e4000800017f */
[----:B---3--:R-:W-:Y:S05]  /*28c20*/  @!P0 NANOSLEEP.SYNCS 0x989680 ;  /* 0x009896800000895d */ /* 0x008fea0003900000 */
[----:B------:R-:W3:Y:S02]  /*28c30*/  @!P0 SYNCS.PHASECHK.TRANS64 P0, [R16+URZ+0x29800], R21 ;  /* 0x02980015100085a7 */ /* 0x000ee4000800007f */
[----:B---3--:R-:W-:Y:S05]  /*28c40*/  @!P0 BRA `(.L_x_611) ;  /* 0xfffffffc00f08947 */ /* 0x008fea000383ffff */
[----:B------:R-:W-:Y:S05]  /*28c50*/  BRA `(.L_x_816) ;  /* 0xfffffeb000687947 */ /* 0x000fea000383ffff */
.L_x_619:
[----:B-1----:R1:W2:Y:S02]  /*28c60*/  SYNCS.PHASECHK.TRANS64.TRYWAIT P2, [R3+URZ+0x29830], R0 ;  /* 0x02983000030075a7 */ /* 0x0022a4000804017f */
[----:B--2---:R-:W-:Y:S05]  /*28c70*/  @!P2 NANOSLEEP.SYNCS 0x989680 ;  /* 0x009896800000a95d */ /* 0x004fea0003900000 */
[----:B------:R-:W2:Y:S02]  /*28c80*/  @!P2 SYNCS.PHASECHK.TRANS64 P2, [R3+URZ+0x29830], R0 ;  /* 0x029830000300a5a7 */ /* 0x000ea4000804007f */
[----:B--2---:R-:W-:Y:S05]  /*28c90*/  @!P2 BRA `(.L_x_619) ;  /* 0xfffffffc00f0a947 */ /* 0x004fea000383ffff */
[----:B------:R-:W-:Y:S05]  /*28ca0*/  BRA `(.L_x_618) ;  /* 0xfffffee0009c7947 */ /* 0x000fea000383ffff */
.L_x_625:
[----:B-1----:R1:W2:Y:S02]  /*28cb0*/  SYNCS.PHASECHK.TRANS64.TRYWAIT P2, [R11+URZ+0x29830], R10 ;  /* 0x0298300a0b0075a7 */ /* 0x0022a4000804017f */
[----:B--2---:R-:W-:Y:S05]  /*28cc0*/  @!P2 NANOSLEEP.SYNCS 0x989680 ;  /* 0x009896800000a95d */ /* 0x004fea0003900000 */
[----:B------:R-:W2:Y:S02]  /*28cd0*/  @!P2 SYNCS.PHASECHK.TRANS64 P2, [R11+URZ+0x29830], R10 ;  /* 0x0298300a0b00a5a7 */ /* 0x000ea4000804007f */
[----:B--2---:R-:W-:Y:S05]  /*28ce0*/  @!P2 BRA `(.L_x_625) ;  /* 0xfffffffc00f0a947 */ /* 0x004fea000383ffff */
[----:B------:R-:W-:Y:S05]  /*28cf0*/  BRA `(.L_x_624) ;  /* 0xffffff2000c47947 */ /* 0x000fea000383ffff */
.L_x_629:
[----:B-1----:R1:W2:Y:S02]  /*28d00*/  SYNCS.PHASECHK.TRANS64.TRYWAIT P1, [R11+URZ+0x29850], R8 ;  /* 0x029850080b0075a7 */ /* 0x0022a4000802017f */
[----:B--2---:R-:W-:Y:S05]  /*28d10*/  @!P1 NANOSLEEP.SYNCS 0x989680 ;  /* 0x009896800000995d */ /* 0x004fea0003900000 */
[----:B------:R-:W2:Y:S02]  /*28d20*/  @!P1 SYNCS.PHASECHK.TRANS64 P1, [R11+URZ+0x29850], R8 ;  /* 0x029850080b0095a7 */ /* 0x000ea4000802007f */
[----:B--2---:R-:W-:Y:S05]  /*28d30*/  @!P1 BRA `(.L_x_629) ;  /* 0xfffffffc00f09947 */ /* 0x004fea000383ffff */
[----:B------:R-:W-:Y:S05]  /*28d40*/  BRA `(.L_x_626) ;  /* 0xffffff3400007947 */ /* 0x000fea000383ffff */
.L_x_635:
[----:B-1----:R1:W2:Y:S02]  /*28d50*/  SYNCS.PHASECHK.TRANS64.TRYWAIT P1, [R13+URZ+0x29850], R0 ;  /* 0x029850000d0075a7 */ /* 0x0022a4000802017f */
[----:B--2---:R-:W-:Y:S05]  /*28d60*/  @!P1 NANOSLEEP.SYNCS 0x989680 ;  /* 0x009896800000995d */ /* 0x004fea0003900000 */
[----:B------:R-:W2:Y:S02]  /*28d70*/  @!P1 SYNCS.PHASECHK.TRANS64 P1, [R13+URZ+0x29850], R0 ;  /* 0x029850000d0095a7 */ /* 0x000ea4000802007f */
[----:B--2---:R-:W-:Y:S05]  /*28d80*/  @!P1 BRA `(.L_x_635) ;  /* 0xfffffffc00f09947 */ /* 0x004fea000383ffff */
[----:B------:R-:W-:Y:S05]  /*28d90*/  BRA `(.L_x_634) ;  /* 0xffffff5c009c7947 */ /* 0x000fea000383ffff */
.L_x_639:
[----:B------:R-:W-:Y:S01]  /*28da0*/  MOV R12, R0 ;  /* 0x00000000000c7202 */ /* 0x000fe20000000f00 */
[----:B------:R-:W-:Y:S01]  /*28db0*/  IMAD.MOV.U32 R11, RZ, RZ, 0x1c1f ;  /* 0x00001c1fff0b7424 */ /* 0x000fe200078e00ff */
[----:B------:R-:W-:Y:S01]  /*28dc0*/  SEL R5, R96, R97, P0 ;  /* 0x0000006160057207 */ /* 0x000fe20000000000 */
[----:B------:R-:W-:Y:S01]  /*28dd0*/  IMAD.MOV.U32 R15, RZ, RZ, -0x1 ;  /* 0xffffffffff0f7424 */ /* 0x000fe200078e00ff */
[----:B------:R-:W-:Y:S02]  /*28de0*/  SEL R7, R97, R96, P0 ;  /* 0x0000006061077207 */ /* 0x000fe40000000000 */
[----:B------:R-:W-:-:S07]  /*28df0*/  SEL R9, R92, R93, P0 ;  /* 0x0000005d5c097207 */ /* 0x000fce0000000000 */
[----:B-1---5:R-:W-:Y:S05]  /*28e00*/  WARPSYNC.COLLECTIVE R15, `(.L_x_817) ;  /* 0x000000000f087348 */ /* 0x022fea0003c00000 */
[----:B------:R0:W2:Y:S02]  /*28e10*/  SHFL.IDX P6, R14, R13, R12, R11 ;  /* 0x0000000c0d0e7389 */ /* 0x0000a400000c000b */
[----:B012--5:R-:W-:Y:S01]  /*28e20*/  ENDCOLLECTIVE ;  /* 0x000000000000791b */ /* 0x027fe20003800000 */
.L_x_817:
[----:B------:R-:W-:Y:S02]  /*28e30*/  SEL R21, R93, R92, P0 ;  /* 0x0000005c5d157207 */ /* 0x000fe40000000000 */
[----:B------:R-:W-:Y:S02]  /*28e40*/  SEL R25, R48, R45, P0 ;  /* 0x0000002d30197207 */ /* 0x000fe40000000000 */
[----:B------:R-:W-:Y:S02]  /*28e50*/  SEL R27, R45, R48, P0 ;  /* 0x000000302d1b7207 */ /* 0x000fe40000000000 */
[----:B------:R-:W-:Y:S02]  /*28e60*/  SEL R29, R40, R37, P0 ;  /* 0x00000025281d7207 */ /* 0x000fe40000000000 */
[----:B------:R-:W-:Y:S02]  /*28e70*/  SEL R31, R37, R40, P0 ;  /* 0x00000028251f7207 */ /* 0x000fe40000000000 */
[----:B------:R-:W-:-:S02]  /*28e80*/  SEL R45, R65, R68, P0 ;  /* 0x00000044412d7207 */ /* 0x000fc40000000000 */
[----:B------:R-:W-:Y:S01]  /*28e90*/  SEL R49, R68, R65, P0 ;  /* 0x0000004144317207 */ /* 0x000fe20000000000 */
[----:B------:R-:W-:Y:S01]  /*28ea0*/  IMAD.MOV.U32 R13, RZ, RZ, R3 ;  /* 0x000000ffff0d7224 */ /* 0x000fe200078e0003 */
[----:B------:R-:W-:Y:S01]  /*28eb0*/  SEL R63, R38, R67, P0 ;  /* 0x00000043263f7207 */ /* 0x000fe20000000000 */
[----:B------:R-:W-:Y:S01]  /*28ec0*/  IMAD.MOV.U32 R12, RZ, RZ, R2 ;  /* 0x000000ffff0c7224 */ /* 0x000fe200078e0002 */
[----:B------:R-:W-:Y:S02]  /*28ed0*/  SEL R65, R67, R38, P0 ;  /* 0x0000002643417207 */ /* 0x000fe40000000000 */
[----:B------:R-:W-:Y:S02]  /*28ee0*/  SEL R67, R30, R69, P0 ;  /* 0x000000451e437207 */ /* 0x000fe40000000000 */
[----:B------:R-:W-:Y:S02]  /*28ef0*/  SEL R69, R69, R30, P0 ;  /* 0x0000001e45457207 */ /* 0x000fe40000000000 */
[----:B------:R-:W-:-:S02]  /*28f00*/  SEL R33, R32, R35, P0 ;  /* 0x0000002320217207 */ /* 0x000fc40000000000 */
[----:B------:R-:W-:-:S07]  /*28f10*/  MOV R6, R14 ;  /* 0x0000000e00067202 */ /* 0x000fce0000000f00 */
[----:B------:R-:W-:Y:S05]  /*28f20*/  WARPSYNC.COLLECTIVE R15, `(.L_x_818) ;  /* 0x000000000f087348 */ /* 0x000fea0003c00000 */
[----:B------:R0:W1:Y:S02]  /*28f30*/  SHFL.IDX P6, R14, R13, R12, R11 ;  /* 0x0000000c0d0e7389 */ /* 0x00006400000c000b */
[----:B01----:R-:W-:Y:S01]  /*28f40*/  ENDCOLLECTIVE ;  /* 0x000000000000791b */ /* 0x003fe20003800000 */
.L_x_818:
        /* <DEDUP_REMOVED lines=18> */
.L_x_819:
[----:B------:R-:W-:Y:S02]  /*29070*/  SEL R61, R42, R61, P0 ;  /* 0x0000003d2a3d7207 */ /* 0x000fe40000000000 */
[----:B------:R-:W-:Y:S02]  /*29080*/  SEL R75, R77, R44, P0 ;  /* 0x0000002c4d4b7207 */ /* 0x000fe40000000000 */
[----:B------:R-:W-:Y:S02]  /*29090*/  SEL R77, R44, R77, P0 ;  /* 0x0000004d2c4d7207 */ /* 0x000fe40000000000 */
[----:B------:R-:W-:Y:S02]  /*290a0*/  SEL R4, R6, R3, P0 ;  /* 0x0000000306047207 */ /* 0x000fe40000000000 */
[----:B------:R-:W-:Y:S01]  /*290b0*/  SEL R6, R3, R6, P0 ;  /* 0x0000000603067207 */ /* 0x000fe20000000000 */
[----:B------:R-:W-:Y:S02]  /*290c0*/  IMAD.MOV.U32 R13, RZ, RZ, R7 ;  /* 0x000000ffff0d7224 */ /* 0x000fe400078e0007 */
[----:B------:R-:W-:Y:S01]  /*290d0*/  IMAD.MOV.U32 R12, RZ, RZ, R2 ;  /* 0x000000ffff0c7224 */ /* 0x000fe200078e0002 */
[----:B------:R-:W-:-:S07]  /*290e0*/  MOV R10, R14 ;  /* 0x0000000e000a7202 */ /* 0x000fce0000000f00 */
[----:B------:R-:W-:Y:S05]  /*290f0*/  WARPSYNC.COLLECTIVE R15, `(.L_x_820) ;  /* 0x000000000f087348 */ /* 0x000fea0003c00000 */
[----:B------:R0:W1:Y:S02]  /*29100*/  SHFL.IDX P6, R14, R13, R12, R11 ;  /* 0x0000000c0d0e7389 */ /* 0x00006400000c000b */
[----:B01----:R-:W-:Y:S01]  /*29110*/  ENDCOLLECTIVE ;  /* 0x000000000000791b */ /* 0x003fe20003800000 */
.L_x_820:
[----:B------:R-:W-:Y:S02]  /*29120*/  IMAD.MOV.U32 R13, RZ, RZ, R9 ;  /* 0x000000ffff0d7224 */ /* 0x000fe400078e0009 */
[----:B------:R-:W-:Y:S01]  /*29130*/  IMAD.MOV.U32 R12, RZ, RZ, R0 ;  /* 0x000000ffff0c7224 */ /* 0x000fe200078e0000 */
[----:B------:R-:W-:-:S07]  /*29140*/  MOV R7, R14 ;  /* 0x0000000e00077202 */ /* 0x000fce0000000f00 */
[----:B------:R-:W-:Y:S05]  /*29150*/  WARPSYNC.COLLECTIVE R15, `(.L_x_821) ;  /* 0x000000000f087348 */ /* 0x000fea0003c00000 */
[----:B------:R0:W1:Y:S02]  /*29160*/  SHFL.IDX P6, R14, R13, R12, R11 ;  /* 0x0000000c0d0e7389 */ /* 0x00006400000c000b */
[----:B01----:R-:W-:Y:S01]  /*29170*/  ENDCOLLECTIVE ;  /* 0x000000000000791b */ /* 0x003fe20003800000 */
.L_x_821:
        /* <DEDUP_REMOVED lines=8> */
.L_x_822:
[----:B------:R-:W-:Y:S02]  /*29200*/  IMAD.MOV.U32 R13, RZ, RZ, R25 ;  /* 0x000000ffff0d7224 */ /* 0x000fe400078e0019 */
[----:B------:R-:W-:Y:S01]  /*29210*/  IMAD.MOV.U32 R12, RZ, RZ, R0 ;  /* 0x000000ffff0c7224 */ /* 0x000fe200078e0000 */
[----:B------:R-:W-:-:S07]  /*29220*/  MOV R20, R14 ;  /* 0x0000000e00147202 */ /* 0x000fce0000000f00 */
[----:B------:R-:W-:Y:S05]  /*29230*/  WARPSYNC.COLLECTIVE R15, `(.L_x_823) ;  /* 0x000000000f087348 */ /* 0x000fea0003c00000 */
[----:B------:R0:W1:Y:S02]  /*29240*/  SHFL.IDX P6, R14, R13, R12, R11 ;  /* 0x0000000c0d0e7389 */ /* 0x00006400000c000b */
[----:B01----:R-:W-:Y:S01]  /*29250*/  ENDCOLLECTIVE ;  /* 0x000000000000791b */ /* 0x003fe20003800000 */
.L_x_823:
[----:B------:R-:W-:Y:S02]  /*29260*/  IMAD.MOV.U32 R13, RZ, RZ, R27 ;  /* 0x000000ffff0d7224 */ /* 0x000fe400078e001b */
[----:B------:R-:W-:Y:S01]  /*29270*/  IMAD.MOV.U32 R12, RZ, RZ, R2 ;  /* 0x000000ffff0c7224 */ /* 0x000fe200078e0002 */
[----:B------:R-:W-:-:S07]  /*29280*/  MOV R26, R14 ;  /* 0x0000000e001a7202 */ /* 0x000fce0000000f00 */
[----:B------:R-:W-:Y:S05]  /*29290*/  WARPSYNC.COLLECTIVE R15, `(.L_x_824) ;  /* 0x000000000f087348 */ /* 0x000fea0003c00000 */
[----:B------:R0:W1:Y:S02]  /*292a0*/  SHFL.IDX P6, R14, R13, R12, R11 ;  /* 0x0000000c0d0e7389 */ /* 0x00006400000c000b */
[----:B01----:R-:W-:Y:S01]  /*292b0*/  ENDCOLLECTIVE ;  /* 0x000000000000791b */ /* 0x003fe20003800000 */
.L_x_824:
[----:B------:R-:W-:Y:S02]  /*292c0*/  IMAD.MOV.U32 R13, RZ, RZ, R29 ;  /* 0x000000ffff0d7224 */ /* 0x000fe400078e001d */
[----:B------:R-:W-:Y:S01]  /*292d0*/  IMAD.MOV.U32 R12, RZ, RZ, R0 ;  /* 0x000000ffff0c7224 */ /* 0x000fe200078e0000 */
[----:B------:R-:W-:-:S07]  /*292e0*/  MOV R27, R14 ;  /* 0x0000000e001b7202 */ /* 0x000fce0000000f00 */
[----:B------:R-:W-:Y:S05]  /*292f0*/  WARPSYNC.COLLECTIVE R15, `(.L_x_825) ;  /* 0x000000000f087348 */ /* 0x000fea0003c00000 */
[----:B------:R0:W1:Y:S02]  /*29300*/  SHFL.IDX P6, R14, R13, R12, R11 ;  /* 0x0000000c0d0e7389 */ /* 0x00006400000c000b */
[----:B01----:R-:W-:Y:S01]  /*29310*/  ENDCOLLECTIVE ;  /* 0x000000000000791b */ /* 0x003fe20003800000 */
.L_x_825:
        /* <DEDUP_REMOVED lines=8> */
.L_x_826:
[----:B------:R-:W-:Y:S02]  /*293a0*/  IMAD.MOV.U32 R13, RZ, RZ, R33 ;  /* 0x000000ffff0d7224 */ /* 0x000fe400078e0021 */
[----:B------:R-:W-:Y:S01]  /*293b0*/  IMAD.MOV.U32 R12, RZ, RZ, R0 ;  /* 0x000000ffff0c7224 */ /* 0x000fe200078e0000 */
[----:B------:R-:W-:-:S07]  /*293c0*/  MOV R31, R14 ;  /* 0x0000000e001f7202 */ /* 0x000fce0000000f00 */
[----:B------:R-:W-:Y:S05]  /*293d0*/  WARPSYNC.COLLECTIVE R15, `(.L_x_827) ;  /* 0x000000000f087348 */ /* 0x000fea0003c00000 */
[----:B------:R0:W1:Y:S02]  /*293e0*/  SHFL.IDX P6, R14, R13, R12, R11 ;  /* 0x0000000c0d0e7389 */ /* 0x00006400000c000b */
[----:B01----:R-:W-:Y:S01]  /*293f0*/  ENDCOLLECTIVE ;  /* 0x000000000000791b */ /* 0x003fe20003800000 */
.L_x_827:
        /* <DEDUP_REMOVED lines=8> */
.L_x_828:
[----:B------:R-:W-:Y:S02]  /*29480*/  IMAD.MOV.U32 R13, RZ, RZ, R37 ;  /* 0x000000ffff0d7224 */ /* 0x000fe400078e0025 */
[----:B------:R-:W-:Y:S01]  /*29490*/  IMAD.MOV.U32 R12, RZ, RZ, R0 ;  /* 0x000000ffff0c7224 */ /* 0x000fe200078e0000 */
[----:B------:R-:W-:-:S07]  /*294a0*/  MOV R35, R14 ;  /* 0x0000000e00237202 */ /* 0x000fce0000000f00 */
[----:B------:R-:W-:Y:S05]  /*294b0*/  WARPSYNC.COLLECTIVE R15, `(.L_x_829) ;  /* 0x000000000f087348 */ /* 0x000fea0003c00000 */
[----:B------:R0:W1:Y:S02]  /*294c0*/  SHFL.IDX P6, R14, R13, R12, R11 ;  /* 0x0000000c0d0e7389 */ /* 0x00006400000c000b */
[----:B01----:R-:W-:Y:S01]  /*294d0*/  ENDCOLLECTIVE ;  /* 0x000000000000791b */ /* 0x003fe20003800000 */
.L_x_829:
        /* <DEDUP_REMOVED lines=8> */
.L_x_830:
[----:B------:R-:W-:Y:S02]  /*29560*/  IMAD.MOV.U32 R13, RZ, RZ, R41 ;  /* 0x000000ffff0d7224 */ /* 0x000fe400078e0029 */
[----:B------:R-:W-:Y:S01]  /*29570*/  IMAD.MOV.U32 R12, RZ, RZ, R0 ;  /* 0x000000ffff0c7224 */ /* 0x000fe200078e0000 */
[----:B------:R-:W-:-:S07]  /*29580*/  MOV R39, R14 ;  /* 0x0000000e00277202 */ /* 0x000fce0000000f00 */
[----:B------:R-:W-:Y:S05]  /*29590*/  WARPSYNC.COLLECTIVE R15, `(.L_x_831) ;  /* 0x000000000f087348 */ /* 0x000fea0003c00000 */
[----:B------:R0:W1:Y:S02]  /*295a0*/  SHFL.IDX P6, R14, R13, R12, R11 ;  /* 0x0000000c0d0e7389 */ /* 0x00006400000c000b */
[----:B01----:R-:W-:Y:S01]  /*295b0*/  ENDCOLLECTIVE ;  /* 0x000000000000791b */ /* 0x003fe20003800000 */
.L_x_831:
        /* <DEDUP_REMOVED lines=8> */
.L_x_832:
[----:B------:R-:W-:Y:S02]  /*29640*/  IMAD.MOV.U32 R13, RZ, RZ, R45 ;  /* 0x000000ffff0d7224 */ /* 0x000fe400078e002d */
[----:B------:R-:W-:Y:S01]  /*29650*/  IMAD.MOV.U32 R12, RZ, RZ, R0 ;  /* 0x000000ffff0c7224 */ /* 0x000fe200078e0000 */
[----:B------:R-:W-:-:S07]  /*29660*/  MOV R43, R14 ;  /* 0x0000000e002b7202 */ /* 0x000fce0000000f00 */
[----:B------:R-:W-:Y:S05]  /*29670*/  WARPSYNC.COLLECTIVE R15, `(.L_x_833) ;  /* 0x000000000f087348 */ /* 0x000fea0003c00000 */
[----:B------:R0:W1:Y:S02]  /*29680*/  SHFL.IDX P6, R14, R13, R12, R11 ;  /* 0x0000000c0d0e7389 */ /* 0x00006400000c000b */
[----:B01----:R-:W-:Y:S01]  /*29690*/  ENDCOLLECTIVE ;  /* 0x000000000000791b */ /* 0x003fe20003800000 */
.L_x_833:
[----:B------:R-:W-:Y:S02]  /*296a0*/  SEL R40, R42, R43, P0 ;  /* 0x0000002b2a287207 */ /* 0x000fe40000000000 */
[----:B------:R-:W-:Y:S01]  /*296b0*/  SEL R42, R43, R42, P0 ;  /* 0x0000002a2b2a7207 */ /* 0x000fe20000000000 */
[----:B------:R-:W-:Y:S02]  /*296c0*/  IMAD.MOV.U32 R13, RZ, RZ, R49 ;  /* 0x000000ffff0d7224 */ /* 0x000fe400078e0031 */
[----:B------:R-:W-:Y:S02]  /*296d0*/  IMAD.MOV.U32 R12, RZ, RZ, R2 ;  /* 0x000000ffff0c7224 */ /* 0x000fe400078e0002 */
[----:B------:R-:W-:Y:S01]  /*296e0*/  IMAD.MOV.U32 R49, RZ, RZ, RZ ;  /* 0x000000ffff317224 */ /* 0x000fe200078e00ff */
[----:B------:R-:W-:-:S07]  /*296f0*/  MOV R45, R14 ;  /* 0x0000000e002d7202 */ /* 0x000fce0000000f00 */
[----:B------:R-:W-:Y:S05]  /*29700*/  WARPSYNC.COLLECTIVE R15, `(.L_x_834) ;  /* 0x000000000f087348 */ /* 0x000fea0003c00000 */
[----:B------:R0:W1:Y:S02]  /*29710*/  SHFL.IDX P6, R14, R13, R12, R11 ;  /* 0x0000000c0d0e7389 */ /* 0x00006400000c000b */
[----:B01----:R-:W-:Y:S01]  /*29720*/  ENDCOLLECTIVE ;  /* 0x000000000000791b */ /* 0x003fe20003800000 */
.L_x_834:
[----:B------:R-:W-:Y:S02]  /*29730*/  IMAD.MOV.U32 R13, RZ, RZ, R51 ;  /* 0x000000ffff0d7224 */ /* 0x000fe400078e0033 */
[----:B------:R-:W-:Y:S01]  /*29740*/  IMAD.MOV.U32 R12, RZ, RZ, R0 ;  /* 0x000000ffff0c7224 */ /* 0x000fe200078e0000 */
[----:B------:R-:W-:-:S07]  /*29750*/  MOV R44, R14 ;  /* 0x0000000e002c7202 */ /* 0x000fce0000000f00 */
[----:B------:R-:W-:Y:S05]  /*29760*/  WARPSYNC.COLLECTIVE R15, `(.L_x_835) ;  /* 0x000000000f087348 */ /* 0x000fea0003c00000 */
[----:B------:R0:W1:Y:S02]  /*29770*/  SHFL.IDX P6, R14, R13, R12, R11 ;  /* 0x0000000c0d0e7389 */ /* 0x00006400000c000b */
[----:B01----:R-:W-:Y:S01]  /*29780*/  ENDCOLLECTIVE ;  /* 0x000000000000791b */ /* 0x003fe20003800000 */
.L_x_835:
        /* <DEDUP_REMOVED lines=8> */
.L_x_836:
[----:B------:R-:W-:Y:S02]  /*29810*/  IMAD.MOV.U32 R13, RZ, RZ, R55 ;  /* 0x000000ffff0d7224 */ /* 0x000fe400078e0037 */
[----:B------:R-:W-:Y:S01]  /*29820*/  IMAD.MOV.U32 R12, RZ, RZ, R0 ;  /* 0x000000ffff0c7224 */ /* 0x000fe200078e0000 */
[----:B------:R-:W-:-:S07]  /*29830*/  MOV R48, R14 ;  /* 0x0000000e00307202 */ /* 0x000fce0000000f00 */
[----:B------:R-:W-:Y:S05]  /*29840*/  WARPSYNC.COLLECTIVE R15, `(.L_x_837) ;  /* 0x000000000f087348 */ /* 0x000fea0003c00000 */
[----:B------:R0:W1:Y:S02]  /*29850*/  SHFL.IDX P6, R14, R13, R12, R11 ;  /* 0x0000000c0d0e7389 */ /* 0x00006400000c000b */
[----:B01----:R-:W-:Y:S01]  /*29860*/  ENDCOLLECTIVE ;  /* 0x000000000000791b */ /* 0x003fe20003800000 */
.L_x_837:
[----:B------:R-:W-:Y:S02]  /*29870*/  IMAD.MOV.U32 R13, RZ, RZ, R57 ;  /* 0x000000ffff0d7224 */ /* 0x000fe400078e0039 */
[----:B------:R-:W-:Y:S01]  /*29880*/  IMAD.MOV.U32 R12, RZ, RZ, R2 ;  /* 0x000000ffff0c7224 */ /* 0x000fe200078e0002 */
[----:B------:R-:W-:-:S07]  /*29890*/  MOV R55, R14 ;  /* 0x0000000e00377202 */ /* 0x000fce0000000f00 */
[----:B------:R-:W-:Y:S05]  /*298a0*/  WARPSYNC.COLLECTIVE R15, `(.L_x_838) ;  /* 0x000000000f087348 */ /* 0x000fea0003c00000 */
[----:B------:R0:W1:Y:S02]  /*298b0*/  SHFL.IDX P6, R14, R13, R12, R11 ;  /* 0x0000000c0d0e7389 */ /* 0x00006400000c000b */
[----:B01----:R-:W-:Y:S01]  /*298c0*/  ENDCOLLECTIVE ;  /* 0x000000000000791b */ /* 0x003fe20003800000 */
.L_x_838:
[----:B------:R-:W-:Y:S02]  /*298d0*/  IMAD.MOV.U32 R13, RZ, RZ, R59 ;  /* 0x000000ffff0d7224 */ /* 0x000fe400078e003b */
[----:B------:R-:W-:Y:S01]  /*298e0*/  IMAD.MOV.U32 R12, RZ, RZ, R0 ;  /* 0x000000ffff0c7224 */ /* 0x000fe200078e0000 */
[----:B------:R-:W-:-:S07]  /*298f0*/  MOV R50, R14 ;  /* 0x0000000e00327202 */ /* 0x000fce0000000f00 */
[----:B------:R-:W-:Y:S05]  /*29900*/  WARPSYNC.COLLECTIVE R15, `(.L_x_839) ;  /* 0x000000000f087348 */ /* 0x000fea0003c00000 */
[----:B------:R0:W1:Y:S02]  /*29910*/  SHFL.IDX P6, R14, R13, R12, R11 ;  /* 0x0000000c0d0e7389 */ /* 0x00006400000c000b */
[----:B01----:R-:W-:Y:S01]  /*29920*/  ENDCOLLECTIVE ;  /* 0x000000000000791b */ /* 0x003fe20003800000 */
.L_x_839:
[----:B------:R-:W-:Y:S02]  /*29930*/  IMAD.MOV.U32 R13, RZ, RZ, R61 ;  /* 0x000000ffff0d7224 */ /* 0x000fe400078e003d */
[----:B------:R-:W-:Y:S01]  /*29940*/  IMAD.MOV.U32 R12, RZ, RZ, R2 ;  /* 0x000000ffff0c7224 */ /* 0x000fe200078e0002 */
[----:B------:R-:W-:-:S07]  /*29950*/  MOV R59, R14 ;  /* 0x0000000e003b7202 */ /* 0x000fce0000000f00 */
[----:B------:R-:W-:Y:S05]  /*29960*/  WARPSYNC.COLLECTIVE R15, `(.L_x_840) ;  /* 0x000000000f087348 */ /* 0x000fea0003c00000 */
[----:B------:R0:W1:Y:S02]  /*29970*/  SHFL.IDX P6, R14, R13, R12, R11 ;  /* 0x0000000c0d0e7389 */ /* 0x00006400000c000b */
[----:B01----:R-:W-:Y:S01]  /*29980*/  ENDCOLLECTIVE ;  /* 0x000000000000791b */ /* 0x003fe20003800000 */
.L_x_840:
[----:B------:R-:W-:Y:S02]  /*29990*/  IMAD.MOV.U32 R13, RZ, RZ, R63 ;  /* 0x000000ffff0d7224 */ /* 0x000fe400078e003f */
[----:B------:R-:W-:Y:S01]  /*299a0*/  IMAD.MOV.U32 R12, RZ, RZ, R0 ;  /* 0x000000ffff0c7224 */ /* 0x000fe200078e0000 */
[----:B------:R-:W-:-:S07]  /*299b0*/  MOV R52, R14 ;  /* 0x0000000e00347202 */ /* 0x000fce0000000f00 */
[----:B------:R-:W-:Y:S05]  /*299c0*/  WARPSYNC.COLLECTIVE R15, `(.L_x_841) ;  /* 0x000000000f087348 */ /* 0x000fea0003c00000 */
[----:B------:R0:W1:Y:S02]  /*299d0*/  SHFL.IDX P6, R14, R13, R12, R11 ;  /* 0x0000000c0d0e7389 */ /* 0x00006400000c000b */
[----:B01----:R-:W-:Y:S01]  /*299e0*/  ENDCOLLECTIVE ;  /* 0x000000000000791b */ /* 0x003fe20003800000 */
.L_x_841:
        /* <DEDUP_REMOVED lines=8> */
.L_x_842:
[----:B------:R-:W-:Y:S02]  /*29a70*/  IMAD.MOV.U32 R13, RZ, RZ, R67 ;  /* 0x000000ffff0d7224 */ /* 0x000fe400078e0043 */
[----:B------:R-:W-:Y:S01]  /*29a80*/  IMAD.MOV.U32 R12, RZ, RZ, R0 ;  /* 0x000000ffff0c7224 */ /* 0x000fe200078e0000 */
[----:B------:R-:W-:-:S07]  /*29a90*/  MOV R54, R14 ;  /* 0x0000000e00367202 */ /* 0x000fce0000000f00 */
[----:B------:R-:W-:Y:S05]  /*29aa0*/  WARPSYNC.COLLECTIVE R15, `(.L_x_843) ;  /* 0x000000000f087348 */ /* 0x000fea0003c00000 */
[----:B------:R0:W1:Y:S02]  /*29ab0*/  SHFL.IDX P6, R14, R13, R12, R11 ;  /* 0x0000000c0d0e7389 */ /* 0x00006400000c000b */
[----:B01----:R-:W-:Y:S01]  /*29ac0*/  ENDCOLLECTIVE ;  /* 0x000000000000791b */ /* 0x003fe20003800000 */
.L_x_843:
        /* <DEDUP_REMOVED lines=8> */
.L_x_844:
[----:B------:R-:W-:Y:S02]  /*29b50*/  IMAD.MOV.U32 R13, RZ, RZ, R71 ;  /* 0x000000ffff0d7224 */ /* 0x000fe400078e0047 */
[----:B------:R-:W-:Y:S01]  /*29b60*/  IMAD.MOV.U32 R12, RZ, RZ, R0 ;  /* 0x000000ffff0c7224 */ /* 0x000fe200078e0000 */
[----:B------:R-:W-:-:S07]  /*29b70*/  MOV R56, R14 ;  /* 0x0000000e00387202 */ /* 0x000fce0000000f00 */
[----:B------:R-:W-:Y:S05]  /*29b80*/  WARPSYNC.COLLECTIVE R15, `(.L_x_845) ;  /* 0x000000000f087348 */ /* 0x000fea0003c00000 */
[----:B------:R0:W1:Y:S02]  /*29b90*/  SHFL.IDX P6, R14, R13, R12, R11 ;  /* 0x0000000c0d0e7389 */ /* 0x00006400000c000b */
[----:B01----:R-:W-:Y:S01]  /*29ba0*/  ENDCOLLECTIVE ;  /* 0x000000000000791b */ /* 0x003fe20003800000 */
.L_x_845:
        /* <DEDUP_REMOVED lines=8> */
.L_x_846:
[----:B------:R-:W-:Y:S02]  /*29c30*/  IMAD.MOV.U32 R13, RZ, RZ, R75 ;  /* 0x000000ffff0d7224 */ /* 0x000fe400078e004b */
[----:B------:R-:W-:Y:S01]  /*29c40*/  IMAD.MOV.U32 R12, RZ, RZ, R0 ;  /* 0x000000ffff0c7224 */ /* 0x000fe200078e0000 */
[----:B------:R-:W-:-:S07]  /*29c50*/  MOV R58, R14 ;  /* 0x0000000e003a7202 */ /* 0x000fce0000000f00 */
[----:B------:R-:W-:Y:S05]  /*29c60*/  WARPSYNC.COLLECTIVE R15, `(.L_x_847) ;  /* 0x000000000f087348 */ /* 0x000fea0003c00000 */
[----:B------:R0:W1:Y:S02]  /*29c70*/  SHFL.IDX P6, R14, R13, R12, R11 ;  /* 0x0000000c0d0e7389 */ /* 0x00006400000c000b */
[----:B01----:R-:W-:Y:S01]  /*29c80*/  ENDCOLLECTIVE ;  /* 0x000000000000791b */ /* 0x003fe20003800000 */
.L_x_847:
        /* <DEDUP_REMOVED lines=8> */
.L_x_848:
[----:B------:R-:W-:Y:S02]  /*29d10*/  SEL R12, R9, R20, P0 ;  /* 0x00000014090c7207 */ /* 0x000fe40000000000 */
[----:B------:R-:W-:Y:S02]  /*29d20*/  SEL R11, R48, R51, P0 ;  /* 0x00000033300b7207 */ /* 0x000fe40000000000 */
[----:B------:R-:W-:Y:S02]  /*29d30*/  SEL R13, R55, R50, P0 ;  /* 0x00000032370d7207 */ /* 0x000fe40000000000 */
[----:B------:R-:W-:Y:S02]  /*29d40*/  SEL R15, R50, R55, P0 ;  /* 0x00000037320f7207 */ /* 0x000fe40000000000 */
[----:B------:R-:W-:Y:S02]  /*29d50*/  MOV R60, R14 ;  /* 0x0000000e003c7202 */ /* 0x000fe40000000f00 */
[----:B------:R-:W-:-:S02]  /*29d60*/  SEL R14, R20, R9, P0 ;  /* 0x00000009140e7207 */ /* 0x000fc40000000000 */
[----:B------:R-:W-:Y:S01]  /*29d70*/  SEL R9, R51, R48, P0 ;  /* 0x0000003033097207 */ /* 0x000fe20000000000 */
[----:B------:R-:W-:Y:S06]  /*29d80*/  BRA `(.L_x_849) ;  /* 0xffffff6400447947 */ /* 0x000fec000383ffff */
.L_x_651:
[----:B------:R-:W-:Y:S01]  /*29d90*/  IMAD.MOV.U32 R13, RZ, RZ, R3 ;  /* 0x000000ffff0d7224 */ /* 0x000fe200078e0003 */
[----:B------:R-:W-:Y:S01]  /*29da0*/  MOV R12, RZ ;  /* 0x000000ff000c7202 */ /* 0x000fe20000000f00 */
[----:B------:R-:W-:Y:S02]  /*29db0*/  IMAD.MOV.U32 R11, RZ, RZ, 0x181f ;  /* 0x0000181fff0b7424 */ /* 0x000fe400078e00ff */
[----:B------:R-:W-:-:S07]  /*29dc0*/  IMAD.MOV.U32 R15, RZ, RZ, -0x1 ;  /* 0xffffffffff0f7424 */ /* 0x000fce00078e00ff */
[----:B01----:R-:W-:Y:S05]  /*29dd0*/  WARPSYNC.COLLECTIVE R15, `(.L_x_850) ;  /* 0x000000000f087348 */ /* 0x003fea0003c00000 */
[----:B------:R2:W3:Y:S02]  /*29de0*/  SHFL.IDX P6, R14, R13, R12, R11 ;  /* 0x0000000c0d0e7389 */ /* 0x0004e400000c000b */
[----:B0123--:R-:W-:Y:S01]  /*29df0*/  ENDCOLLECTIVE ;  /* 0x000000000000791b */ /* 0x00ffe20003800000 */
.L_x_850:
[----:B------:R-:W-:Y:S01]  /*29e00*/  IMAD.MOV.U32 R13, RZ, RZ, R2 ;  /* 0x000000ffff0d7224 */ /* 0x000fe200078e0002 */
[----:B------:R-:W-:-:S07]  /*29e10*/  MOV R0, R14 ;  /* 0x0000000e00007202 */ /* 0x000fce0000000f00 */
[----:B------:R-:W-:Y:S05]  /*29e20*/  WARPSYNC.COLLECTIVE R15, `(.L_x_851) ;  /* 0x000000000f087348 */ /* 0x000fea0003c00000 */
[----:B------:R0:W1:Y:S02]  /*29e30*/  SHFL.IDX P6, R14, R13, R12, R11 ;  /* 0x0000000c0d0e7389 */ /* 0x00006400000c000b */
[----:B01----:R-:W-:Y:S01]  /*29e40*/  ENDCOLLECTIVE ;  /* 0x000000000000791b */ /* 0x003fe20003800000 */
.L_x_851:
[----:B------:R-:W-:Y:S05]  /*29e50*/  BRA `(.L_x_852) ;  /* 0xffffff7800a87947 */ /* 0x000fea000383ffff */
.L_x_654:
[----:B------:R-:W-:Y:S01]  /*29e60*/  BSSY B1, `(.L_x_853) ;  /* 0x0000008000017945 */ /* 0x000fe20003800000 */
[----:B------:R-:W-:Y:S01]  /*29e70*/  IMAD.MOV.U32 R13, RZ, RZ, R3 ;  /* 0x000000ffff0d7224 */ /* 0x000fe200078e0003 */
[----:B------:R-:W-:Y:S01]  /*29e80*/  MOV R12, 0x1 ;  /* 0x00000001000c7802 */ /* 0x000fe20000000f00 */
[----:B------:R-:W-:Y:S02]  /*29e90*/  IMAD.MOV.U32 R11, RZ, RZ, 0x181f ;  /* 0x0000181fff0b7424 */ /* 0x000fe400078e00ff */
[----:B---3--:R-:W-:-:S07]  /*29ea0*/  IMAD.MOV.U32 R15, RZ, RZ, -0x1 ;  /* 0xffffffffff0f7424 */ /* 0x008fce00078e00ff */
[----:B012-4-:R-:W-:Y:S05]  /*29eb0*/  WARPSYNC.COLLECTIVE R15, `(.L_x_854) ;  /* 0x000000000f087348 */ /* 0x017fea0003c00000 */
[----:B----4-:R3:W4:Y:S02]  /*29ec0*/  SHFL.IDX P6, R14, R13, R12, R11 ;  /* 0x0000000c0d0e7389 */ /* 0x01072400000c000b */
[----:B01234-:R-:W-:Y:S01]  /*29ed0*/  ENDCOLLECTIVE ;  /* 0x000000000000791b */ /* 0x01ffe20003800000 */
.L_x_854:
[----:B------:R-:W-:Y:S05]  /*29ee0*/  BSYNC B1 ;  /* 0x0000000000017941 */ /* 0x000fea0003800000 */
.L_x_853:
[----:B------:R-:W-:Y:S01]  /*29ef0*/  IMAD.MOV.U32 R13, RZ, RZ, R2 ;  /* 0x000000ffff0d7224 */ /* 0x000fe200078e0002 */
[----:B------:R-:W-:Y:S01]  /*29f00*/  MOV R11, 0x181f ;  /* 0x0000181f000b7802 */ /* 0x000fe20000000f00 */
[----:B------:R-:W-:Y:S01]  /*29f10*/  IMAD.MOV.U32 R12, RZ, RZ, 0x1 ;  /* 0x00000001ff0c7424 */ /* 0x000fe200078e00ff */
[----:B------:R-:W-:Y:S01]  /*29f20*/  MOV R0, R14 ;  /* 0x0000000e00007202 */ /* 0x000fe20000000f00 */
[----:B------:R-:W-:-:S07]  /*29f30*/  IMAD.MOV.U32 R15, RZ, RZ, -0x1 ;  /* 0xffffffffff0f7424 */ /* 0x000fce00078e00ff */
[----:B------:R-:W-:Y:S05]  /*29f40*/  WARPSYNC.COLLECTIVE R15, `(.L_x_855) ;  /* 0x000000000f087348 */ /* 0x000fea0003c00000 */
[----:B------:R0:W1:Y:S02]  /*29f50*/  SHFL.IDX P6, R14, R13, R12, R11 ;  /* 0x0000000c0d0e7389 */ /* 0x00006400000c000b */
[----:B01----:R-:W-:Y:S01]  /*29f60*/  ENDCOLLECTIVE ;  /* 0x000000000000791b */ /* 0x003fe20003800000 */
.L_x_855:
[----:B------:R-:W-:Y:S05]  /*29f70*/  BRA `(.L_x_856) ;  /* 0xffffff7800b47947 */ /* 0x000fea000383ffff */
.L_x_657:
[----:B------:R-:W-:Y:S01]  /*29f80*/  BSSY B1, `(.L_x_857) ;  /* 0x0000008000017945 */ /* 0x000fe20003800000 */
[----:B------:R-:W-:Y:S01]  /*29f90*/  IMAD.MOV.U32 R13, RZ, RZ, R3 ;  /* 0x000000ffff0d7224 */ /* 0x000fe200078e0003 */
[----:B------:R-:W-:Y:S01]  /*29fa0*/  MOV R12, 0x2 ;  /* 0x00000002000c7802 */ /* 0x000fe20000000f00 */
[----:B------:R-:W-:Y:S02]  /*29fb0*/  IMAD.MOV.U32 R11, RZ, RZ, 0x181f ;  /* 0x0000181fff0b7424 */ /* 0x000fe400078e00ff */
[----:B0-----:R-:W-:-:S07]  /*29fc0*/  IMAD.MOV.U32 R15, RZ, RZ, -0x1 ;  /* 0xffffffffff0f7424 */ /* 0x001fce00078e00ff */
[----:B-1234-:R-:W-:Y:S05]  /*29fd0*/  WARPSYNC.COLLECTIVE R15, `(.L_x_858) ;  /* 0x000000000f087348 */ /* 0x01efea0003c00000 */
[----:B----4-:R0:W4:Y:S02]  /*29fe0*/  SHFL.IDX P6, R14, R13, R12, R11 ;  /* 0x0000000c0d0e7389 */ /* 0x01012400000c000b */
[----:B01234-:R-:W-:Y:S01]  /*29ff0*/  ENDCOLLECTIVE ;  /* 0x000000000000791b */ /* 0x01ffe20003800000 */
.L_x_858:
[----:B------:R-:W-:Y:S05]  /*2a000*/  BSYNC B1 ;  /* 0x0000000000017941 */ /* 0x000fea0003800000 */
.L_x_857:
        /* <DEDUP_REMOVED lines=8> */
.L_x_859:
[----:B------:R-:W-:Y:S05]  /*2a090*/  BRA `(.L_x_860) ;  /* 0xffffff7800bc7947 */ /* 0x000fea000383ffff */
.L_x_660:
[----:B------:R-:W-:Y:S01]  /*2a0a0*/  BSSY B1, `(.L_x_861) ;  /* 0x0000008000017945 */ /* 0x000fe20003800000 */
[----:B------:R-:W-:Y:S01]  /*2a0b0*/  IMAD.MOV.U32 R13, RZ, RZ, R3 ;  /* 0x000000ffff0d7224 */ /* 0x000fe200078e0003 */
[----:B------:R-:W-:Y:S01]  /*2a0c0*/  MOV R12, 0x3 ;  /* 0x00000003000c7802 */ /* 0x000fe20000000f00 */
[----:B------:R-:W-:Y:S02]  /*2a0d0*/  IMAD.MOV.U32 R11, RZ, RZ, 0x181f ;  /* 0x0000181fff0b7424 */ /* 0x000fe400078e00ff */
[----:B0-----:R-:W-:-:S07]  /*2a0e0*/  IMAD.MOV.U32 R15, RZ, RZ, -0x1 ;  /* 0xffffffffff0f7424 */ /* 0x001fce00078e00ff */
[----:B-1234-:R-:W-:Y:S05]  /*2a0f0*/  WARPSYNC.COLLECTIVE R15, `(.L_x_862) ;  /* 0x000000000f087348 */ /* 0x01efea0003c00000 */
[----:B------:R0:W0:Y:S02]  /*2a100*/  SHFL.IDX P6, R14, R13, R12, R11 ;  /* 0x0000000c0d0e7389 */ /* 0x00002400000c000b */
[----:B01234-:R-:W-:Y:S01]  /*2a110*/  ENDCOLLECTIVE ;  /* 0x000000000000791b */ /* 0x01ffe20003800000 */
.L_x_862:
[----:B------:R-:W-:Y:S05]  /*2a120*/  BSYNC B1 ;  /* 0x0000000000017941 */ /* 0x000fea0003800000 */
.L_x_861:
        /* <DEDUP_REMOVED lines=8> */
.L_x_863:
[----:B------:R-:W-:Y:S05]  /*2a1b0*/  BRA `(.L_x_864) ;  /* 0xffffff7800c47947 */ /* 0x000fea000383ffff */
.L_x_677:
[----:B------:R-:W0:Y:S01]  /*2a1c0*/  S2R R9, SR_TID.X ;  /* 0x0000000000097919 */ /* 0x000e220000002100 */
[----:B------:R-:W-:Y:S01]  /*2a1d0*/  BSSY B1, `(.L_x_865) ;  /* 0x000000a000017945 */ /* 0x000fe20003800000 */
[----:B------:R-:W-:Y:S01]  /*2a1e0*/  MOV R12, RZ ;  /* 0x000000ff000c7202 */ /* 0x000fe20000000f00 */
[----:B------:R-:W-:Y:S02]  /*2a1f0*/  IMAD.MOV.U32 R11, RZ, RZ, 0x1f ;  /* 0x0000001fff0b7424 */ /* 0x000fe400078e00ff */
[----:B------:R-:W-:Y:S01]  /*2a200*/  IMAD.MOV.U32 R15, RZ, RZ, -0x1 ;  /* 0xffffffffff0f7424 */ /* 0x000fe200078e00ff */
[----:B0-----:R-:W-:-:S04]  /*2a210*/  SHF.R.U32.HI R9, RZ, 0x5, R9 ;  /* 0x00000005ff097819 */ /* 0x001fc80000011609 */
[----:B------:R-:W-:-:S05]  /*2a220*/  LOP3.LUT R9, R9, 0x3, RZ, 0xc0, !PT ;  /* 0x0000000309097812 */ /* 0x000fca00078ec0ff */
[----:B------:R-:W-:-:S07]  /*2a230*/  IMAD.MOV.U32 R13, RZ, RZ, R9 ;  /* 0x000000ffff0d7224 */ /* 0x000fce00078e0009 */
[----:B------:R-:W-:Y:S05]  /*2a240*/  WARPSYNC.COLLECTIVE R15, `(.L_x_866) ;  /* 0x000000000f087348 */ /* 0x000fea0003c00000 */
[----:B------:R0:W1:Y:S02]  /*2a250*/  SHFL.IDX P6, R14, R13, R12, R11 ;  /* 0x0000000c0d0e7389 */ /* 0x00006400000c000b */
[----:B01----:R-:W-:Y:S01]  /*2a260*/  ENDCOLLECTIVE ;  /* 0x000000000000791b */ /* 0x003fe20003800000 */
.L_x_866:
[----:B------:R-:W-:Y:S05]  /*2a270*/  BSYNC B1 ;  /* 0x0000000000017941 */ /* 0x000fea0003800000 */
.L_x_865:
[----:B------:R-:W-:Y:S05]  /*2a280*/  BRA `(.L_x_867) ;  /* 0xffffff8c00d87947 */ /* 0x000fea000383ffff */
.L_x_679:
[----:B------:R-:W-:Y:S01]  /*2a290*/  BSSY B1, `(.L_x_868) ;  /* 0x0000006000017945 */ /* 0x000fe20003800000 */
[----:B------:R-:W-:-:S07]  /*2a2a0*/  MOV R15, 0xffffffff ;  /* 0xffffffff000f7802 */ /* 0x000fce0000000f00 */
[----:B0-----:R-:W-:Y:S05]  /*2a2b0*/  WARPSYNC.COLLECTIVE R15, `(.L_x_869) ;  /* 0x000000000f0c7348 */ /* 0x001fea0003c00000 */
[----:B------:R-:W-:Y:S02]  /*2a2c0*/  ELECT P6, UR62, PT ;  /* 0x00000000003e782f */ /* 0x000fe400038c0000 */
[----:B------:R-:W-:Y:S01]  /*2a2d0*/  MOV R14, UR62 ;  /* 0x0000003e000e7c02 */ /* 0x000fe20008000f00 */
[----:B0-----:R-:W-:Y:S10]  /*2a2e0*/  ENDCOLLECTIVE ;  /* 0x000000000000791b */ /* 0x001ff40003800000 */
.L_x_869:
[----:B------:R-:W-:Y:S05]  /*2a2f0*/  BSYNC B1 ;  /* 0x0000000000017941 */ /* 0x000fea0003800000 */
.L_x_868:
[----:B------:R-:W-:Y:S05]  /*2a300*/  BRA `(.L_x_678) ;  /* 0xffffff8c00d07947 */ /* 0x000fea000383ffff */
.L_x_681:
[----:B0-----:R-:W2:Y:S02]  /*2a310*/  LDL R5, [R1+0x4] ;  /* 0x0000040001057983 */ /* 0x001ea40000100800 */
[----:B--2---:R0:W1:Y:S02]  /*2a320*/  SYNCS.PHASECHK.TRANS64.TRYWAIT P0, [R5+URZ+0x29820], R4 ;  /* 0x02982004050075a7 */ /* 0x004064000800017f */
[----:B-1----:R-:W-:Y:S05]  /*2a330*/  @!P0 NANOSLEEP.SYNCS 0x989680 ;  /* 0x009896800000895d */ /* 0x002fea0003900000 */
[----:B------:R-:W1:Y:S02]  /*2a340*/  @!P0 SYNCS.PHASECHK.TRANS64 P0, [R5+URZ+0x29820], R4 ;  /* 0x02982004050085a7 */ /* 0x000e64000800007f */
[----:B-1----:R-:W-:Y:S05]  /*2a350*/  @!P0 BRA `(.L_x_681) ;  /* 0xfffffffc00ec8947 */ /* 0x002fea000383ffff */
[----:B------:R-:W-:Y:S05]  /*2a360*/  BRA `(.L_x_870) ;  /* 0xffffff8c00e07947 */ /* 0x000fea000383ffff */
.L_x_685:
[----:B0-----:R0:W1:Y:S02]  /*2a370*/  SYNCS.PHASECHK.TRANS64.TRYWAIT P0, [R7+URZ+0x298a0], R10 ;  /* 0x0298a00a070075a7 */ /* 0x001064000800017f */
[----:B-1----:R-:W-:Y:S05]  /*2a380*/  @!P0 NANOSLEEP.SYNCS 0x989680 ;  /* 0x009896800000895d */ /* 0x002fea0003900000 */
[----:B------:R-:W1:Y:S02]  /*2a390*/  @!P0 SYNCS.PHASECHK.TRANS64 P0, [R7+URZ+0x298a0], R10 ;  /* 0x0298a00a070085a7 */ /* 0x000e64000800007f */
[----:B-1----:R-:W-:Y:S05]  /*2a3a0*/  @!P0 BRA `(.L_x_685) ;  /* 0xfffffffc00f08947 */ /* 0x002fea000383ffff */
[----:B------:R-:W-:Y:S05]  /*2a3b0*/  BRA `(.L_x_871) ;  /* 0xffffff9000087947 */ /* 0x000fea000383ffff */
.L_x_692:
[----:B-1----:R1:W2:Y:S02]  /*2a3c0*/  SYNCS.PHASECHK.TRANS64.TRYWAIT P0, [R7+URZ+0x298c0], R10 ;  /* 0x0298c00a070075a7 */ /* 0x0022a4000800017f */
[----:B--2---:R-:W-:Y:S05]  /*2a3d0*/  @!P0 NANOSLEEP.SYNCS 0x989680 ;  /* 0x009896800000895d */ /* 0x004fea0003900000 */
[----:B------:R-:W2:Y:S02]  /*2a3e0*/  @!P0 SYNCS.PHASECHK.TRANS64 P0, [R7+URZ+0x298c0], R10 ;  /* 0x0298c00a070085a7 */ /* 0x000ea4000800007f */
[----:B--2---:R-:W-:Y:S05]  /*2a3f0*/  @!P0 BRA `(.L_x_692) ;  /* 0xfffffffc00f08947 */ /* 0x004fea000383ffff */
[----:B------:R-:W-:Y:S05]  /*2a400*/  BRA `(.L_x_872) ;  /* 0xffffff9400047947 */ /* 0x000fea000383ffff */
.L_x_699:
[----:B0-----:R0:W1:Y:S02]  /*2a410*/  SYNCS.PHASECHK.TRANS64.TRYWAIT P1, [R8+URZ+0x298a0], R7 ;  /* 0x0298a007080075a7 */ /* 0x001064000802017f */
[----:B-1----:R-:W-:Y:S05]  /*2a420*/  @!P1 NANOSLEEP.SYNCS 0x989680 ;  /* 0x009896800000995d */ /* 0x002fea0003900000 */
[----:B------:R-:W1:Y:S02]  /*2a430*/  @!P1 SYNCS.PHASECHK.TRANS64 P1, [R8+URZ+0x298a0], R7 ;  /* 0x0298a007080095a7 */ /* 0x000e64000802007f */
[----:B-1----:R-:W-:Y:S05]  /*2a440*/  @!P1 BRA `(.L_x_699) ;  /* 0xfffffffc00f09947 */ /* 0x002fea000383ffff */
[----:B------:R-:W-:Y:S05]  /*2a450*/  BRA `(.L_x_873) ;  /* 0xffffff9400e87947 */ /* 0x000fea000383ffff */
.L_x_706:
[----:B-1----:R1:W2:Y:S02]  /*2a460*/  SYNCS.PHASECHK.TRANS64.TRYWAIT P1, [R8+URZ+0x298c0], R7 ;  /* 0x0298c007080075a7 */ /* 0x0022a4000802017f */
[----:B--2---:R-:W-:Y:S05]  /*2a470*/  @!P1 NANOSLEEP.SYNCS 0x989680 ;  /* 0x009896800000995d */ /* 0x004fea0003900000 */
[----:B------:R-:W2:Y:S02]  /*2a480*/  @!P1 SYNCS.PHASECHK.TRANS64 P1, [R8+URZ+0x298c0], R7 ;  /* 0x0298c007080095a7 */ /* 0x000ea4000802007f */
[----:B--2---:R-:W-:Y:S05]  /*2a490*/  @!P1 BRA `(.L_x_706) ;  /* 0xfffffffc00f09947 */ /* 0x004fea000383ffff */
[----:B------:R-:W-:Y:S05]  /*2a4a0*/  BRA `(.L_x_874) ;  /* 0xffffff9800e07947 */ /* 0x000fea000383ffff */
.L_x_721:
[----:B------:R-:W0:Y:S01]  /*2a4b0*/  S2R R4, SR_TID.X ;  /* 0x0000000000047919 */ /* 0x000e220000002100 */
[----:B------:R-:W-:Y:S01]  /*2a4c0*/  BSSY B0, `(.L_x_875) ;  /* 0x000000a000007945 */ /* 0x000fe20003800000 */
[----:B------:R-:W-:Y:S01]  /*2a4d0*/  IMAD.MOV.U32 R12, RZ, RZ, RZ ;  /* 0x000000ffff0c7224 */ /* 0x000fe200078e00ff */
[----:B------:R-:W-:Y:S01]  /*2a4e0*/  MOV R11, 0x1f ;  /* 0x0000001f000b7802 */ /* 0x000fe20000000f00 */
[----:B------:R-:W-:Y:S01]  /*2a4f0*/  IMAD.MOV.U32 R15, RZ, RZ, -0x1 ;  /* 0xffffffffff0f7424 */ /* 0x000fe200078e00ff */
[----:B0-----:R-:W-:-:S04]  /*2a500*/  SHF.R.U32.HI R4, RZ, 0x5, R4 ;  /* 0x00000005ff047819 */ /* 0x001fc80000011604 */
[----:B------:R-:W-:-:S05]  /*2a510*/  LOP3.LUT R4, R4, 0x3, RZ, 0xc0, !PT ;  /* 0x0000000304047812 */ /* 0x000fca00078ec0ff */
[----:B------:R-:W-:-:S07]  /*2a520*/  IMAD.MOV.U32 R13, RZ, RZ, R4 ;  /* 0x000000ffff0d7224 */ /* 0x000fce00078e0004 */
[----:B-1----:R-:W-:Y:S05]  /*2a530*/  WARPSYNC.COLLECTIVE R15, `(.L_x_876) ;  /* 0x000000000f087348 */ /* 0x002fea0003c00000 */
[----:B------:R0:W2:Y:S02]  /*2a540*/  SHFL.IDX P6, R14, R13, R12, R11 ;  /* 0x0000000c0d0e7389 */ /* 0x0000a400000c000b */
[----:B012---:R-:W-:Y:S01]  /*2a550*/  ENDCOLLECTIVE ;  /* 0x000000000000791b */ /* 0x007fe20003800000 */
.L_x_876:
[----:B------:R-:W-:Y:S05]  /*2a560*/  BSYNC B0 ;  /* 0x0000000000007941 */ /* 0x000fea0003800000 */
.L_x_875:
[----:B------:R-:W-:Y:S05]  /*2a570*/  BRA `(.L_x_877) ;  /* 0xffffffa4008c7947 */ /* 0x000fea000383ffff */
.L_x_723:
[----:B------:R-:W-:Y:S01]  /*2a580*/  BSSY B0, `(.L_x_878) ;  /* 0x0000006000007945 */ /* 0x000fe20003800000 */
[----:B------:R-:W-:-:S07]  /*2a590*/  IMAD.MOV.U32 R15, RZ, RZ, -0x1 ;  /* 0xffffffffff0f7424 */ /* 0x000fce00078e00ff */
[----:B01----:R-:W-:Y:S05]  /*2a5a0*/  WARPSYNC.COLLECTIVE R15, `(.L_x_879) ;  /* 0x000000000f0c7348 */ /* 0x003fea0003c00000 */
[----:B------:R-:W-:Y:S02]  /*2a5b0*/  ELECT P6, UR62, PT ;  /* 0x00000000003e782f */ /* 0x000fe400038c0000 */
[----:B------:R-:W-:Y:S01]  /*2a5c0*/  MOV R14, UR62 ;  /* 0x0000003e000e7c02 */ /* 0x000fe20008000f00 */
[----:B01----:R-:W-:Y:S10]  /*2a5d0*/  ENDCOLLECTIVE ;  /* 0x000000000000791b */ /* 0x003ff40003800000 */
.L_x_879:
[----:B------:R-:W-:Y:S05]  /*2a5e0*/  BSYNC B0 ;  /* 0x0000000000007941 */ /* 0x000fea0003800000 */
.L_x_878:
[----:B------:R-:W-:Y:S05]  /*2a5f0*/  BRA `(.L_x_880) ;  /* 0xffffffa400987947 */ /* 0x000fea000383ffff */
.L_x_725:
[----:B0-----:R0:W1:Y:S02]  /*2a600*/  SYNCS.PHASECHK.TRANS64.TRYWAIT P0, [R2+URZ+0x29880], R3 ;  /* 0x02988003020075a7 */ /* 0x001064000800017f */
[----:B-1----:R-:W-:Y:S05]  /*2a610*/  @!P0 NANOSLEEP.SYNCS 0x989680 ;  /* 0x009896800000895d */ /* 0x002fea0003900000 */
[----:B------:R-:W1:Y:S02]  /*2a620*/  @!P0 SYNCS.PHASECHK.TRANS64 P0, [R2+URZ+0x29880], R3 ;  /* 0x02988003020085a7 */ /* 0x000e64000800007f */
[----:B-1----:R-:W-:Y:S05]  /*2a630*/  @!P0 BRA `(.L_x_725) ;  /* 0xfffffffc00f08947 */ /* 0x002fea000383ffff */
[----:B------:R-:W-:Y:S05]  /*2a640*/  BRA `(.L_x_881) ;  /* 0xffffffa8000c7947 */ /* 0x000fea000383ffff */
.L_x_727:
[----:B-1----:R1:W2:Y:S02]  /*2a650*/  SYNCS.PHASECHK.TRANS64.TRYWAIT P0, [R2+URZ+0x29840], R3 ;  /* 0x02984003020075a7 */ /* 0x0022a4000800017f */
[----:B--2---:R-:W-:Y:S05]  /*2a660*/  @!P0 NANOSLEEP.SYNCS 0x989680 ;  /* 0x009896800000895d */ /* 0x004fea0003900000 */
[----:B------:R-:W2:Y:S02]  /*2a670*/  @!P0 SYNCS.PHASECHK.TRANS64 P0, [R2+URZ+0x29840], R3 ;  /* 0x02984003020085a7 */ /* 0x000ea4000800007f */
[----:B--2---:R-:W-:Y:S05]  /*2a680*/  @!P0 BRA `(.L_x_727) ;  /* 0xfffffffc00f08947 */ /* 0x004fea000383ffff */
[----:B------:R-:W-:Y:S05]  /*2a690*/  BRA `(.L_x_882) ;  /* 0xffffffa8006c7947 */ /* 0x000fea000383ffff */
.L_x_731:
[----:B------:R-:W2:Y:S01]  /*2a6a0*/  LDL.LU R11, [R1+0x54] ;  /* 0x00005400010b7983 */ /* 0x000ea20000300800 */
[----:B------:R-:W-:Y:S01]  /*2a6b0*/  MOV R13, R3 ;  /* 0x00000003000d7202 */ /* 0x000fe20000000f00 */
[----:B------:R-:W-:Y:S01]  /*2a6c0*/  IMAD.MOV.U32 R12, RZ, RZ, RZ ;  /* 0x000000ffff0c7224 */ /* 0x000fe200078e00ff */
[----:B------:R-:W-:Y:S01]  /*2a6d0*/  MOV R15, 0xffffffff ;  /* 0xffffffff000f7802 */ /* 0x000fe20000000f00 */
[----:B------:R-:W-:-:S05]  /*2a6e0*/  IMAD.IADD R0, R10, 0x1, R17 ;  /* 0x000000010a007824 */ /* 0x000fca00078e0211 */
[----:B------:R-:W-:Y:S01]  /*2a6f0*/  IADD3 R5, R0, 0x20, RZ ;  /* 0x0000002000057810 */ /* 0x000fe20007ffe0ff */
[----:B--2---:R-:W-:Y:S02]  /*2a700*/  IMAD R2, R11, R7, RZ ;  /* 0x000000070b027224 */ /* 0x004fe400078e02ff */
[----:B------:R-:W-:-:S03]  /*2a710*/  IMAD.MOV.U32 R11, RZ, RZ, 0x1c1f ;  /* 0x00001c1fff0b7424 */ /* 0x000fc600078e00ff */
[----:B------:R-:W-:-:S13]  /*2a720*/  ISETP.GE.AND P4, PT, R0, R2, PT ;  /* 0x000000020000720c */ /* 0x000fda0003f86270 */
[----:B-----5:R-:W-:Y:S05]  /*2a730*/  WARPSYNC.COLLECTIVE R15, `(.L_x_883) ;  /* 0x000000000f087348 */ /* 0x020fea0003c00000 */
[----:B------:R0:W1:Y:S02]  /*2a740*/  SHFL.IDX P6, R14, R13, R12, R11 ;  /* 0x0000000c0d0e7389 */ /* 0x00006400000c000b */
[----:B01---5:R-:W-:Y:S01]  /*2a750*/  ENDCOLLECTIVE ;  /* 0x000000000000791b */ /* 0x023fe20003800000 */
.L_x_883:
[----:B------:R-:W-:Y:S02]  /*2a760*/  IMAD.MOV.U32 R13, RZ, RZ, R4 ;  /* 0x000000ffff0d7224 */ /* 0x000fe400078e0004 */
[----:B------:R-:W-:-:S07]  /*2a770*/  IMAD.MOV.U32 R6, RZ, RZ, R14 ;  /* 0x000000ffff067224 */ /* 0x000fce00078e000e */
[----:B------:R-:W-:Y:S05]  /*2a780*/  WARPSYNC.COLLECTIVE R15, `(.L_x_884) ;  /* 0x000000000f087348 */ /* 0x000fea0003c00000 */
[----:B------:R0:W1:Y:S02]  /*2a790*/  SHFL.IDX P6, R14, R13, R12, R11 ;  /* 0x0000000c0d0e7389 */ /* 0x00006400000c000b */
[----:B01----:R-:W-:Y:S01]  /*2a7a0*/  ENDCOLLECTIVE ;  /* 0x000000000000791b */ /* 0x003fe20003800000 */
.L_x_884:
[----:B------:R-:W-:Y:S02]  /*2a7b0*/  IMAD.MOV.U32 R13, RZ, RZ, R3 ;  /* 0x000000ffff0d7224 */ /* 0x000fe400078e0003 */
[----:B------:R-:W-:Y:S01]  /*2a7c0*/  IMAD.MOV.U32 R12, RZ, RZ, 0x1 ;  /* 0x00000001ff0c7424 */ /* 0x000fe200078e00ff */
[----:B------:R-:W-:-:S07]  /*2a7d0*/  MOV R7, R14 ;  /* 0x0000000e00077202 */ /* 0x000fce0000000f00 */
[----:B------:R-:W-:Y:S05]  /*2a7e0*/  WARPSYNC.COLLECTIVE R15, `(.L_x_885) ;  /* 0x000000000f087348 */ /* 0x000fea0003c00000 */
[----:B------:R0:W1:Y:S02]  /*2a7f0*/  SHFL.IDX P6, R14, R13, R12, R11 ;  /* 0x0000000c0d0e7389 */ /* 0x00006400000c000b */
[----:B01----:R-:W-:Y:S01]  /*2a800*/  ENDCOLLECTIVE ;  /* 0x000000000000791b */ /* 0x003fe20003800000 */
.L_x_885:
        /* <DEDUP_REMOVED lines=13> */
[----:B0-----:R-:W-:-:S07]  /*2a8e0*/  MOV R6, R14 ;  /* 0x0000000e00067202 */ /* 0x001fce0000000f00 */
[----:B------:R-:W-:Y:S05]  /*2a8f0*/  WARPSYNC.COLLECTIVE R15, `(.L_x_886) ;  /* 0x000000000f087348 */ /* 0x000fea0003c00000 */
[----:B------:R0:W1:Y:S02]  /*2a900*/  SHFL.IDX P6, R14, R13, R12, R11 ;  /* 0x0000000c0d0e7389 */ /* 0x00006400000c000b */
[----:B01----:R-:W-:Y:S01]  /*2a910*/  ENDCOLLECTIVE ;  /* 0x000000000000791b */ /* 0x003fe20003800000 */
.L_x_886:
[----:B------:R-:W-:Y:S02]  /*2a920*/  IMAD.MOV.U32 R13, RZ, RZ, R3 ;  /* 0x000000ffff0d7224 */ /* 0x000fe400078e0003 */
[----:B------:R-:W-:Y:S02]  /*2a930*/  IMAD.MOV.U32 R12, RZ, RZ, 0x2 ;  /* 0x00000002ff0c7424 */ /* 0x000fe400078e00ff */
[----:B------:R-:W-:-:S07]  /*2a940*/  IMAD.MOV.U32 R5, RZ, RZ, R14 ;  /* 0x000000ffff057224 */ /* 0x000fce00078e000e */
[----:B------:R-:W-:Y:S05]  /*2a950*/  WARPSYNC.COLLECTIVE R15, `(.L_x_887) ;  /* 0x000000000f087348 */ /* 0x000fea0003c00000 */
[----:B------:R0:W1:Y:S02]  /*2a960*/  SHFL.IDX P6, R14, R13, R12, R11 ;  /* 0x0000000c0d0e7389 */ /* 0x00006400000c000b */
[----:B01----:R-:W-:Y:S01]  /*2a970*/  ENDCOLLECTIVE ;  /* 0x000000000000791b */ /* 0x003fe20003800000 */
.L_x_887:
[----:B------:R-:W-:-:S04]  /*2a980*/  @!P3 IADD3 R5, P4, R9, R5, RZ ;  /* 0x000000050905b210 */ /* 0x000fc80007f9e0ff */
[----:B------:R-:W-:-:S05]  /*2a990*/  @!P3 IADD3.X R6, RZ, R6, RZ, P4, !PT ;  /* 0x00000006ff06b210 */ /* 0x000fca00027fe4ff */
[----:B------:R-:W-:Y:S02]  /*2a9a0*/  @!P3 IMAD.MOV.U32 R7, RZ, RZ, R6 ;  /* 0x000000ffff07b224 */ /* 0x000fe400078e0006 */
[----:B------:R-:W-:Y:S01]  /*2a9b0*/  @!P3 IMAD.MOV.U32 R6, RZ, RZ, R5 ;  /* 0x000000ffff06b224 */ /* 0x000fe200078e0005 */
[----:B------:R-:W-:Y:S01]  /*2a9c0*/  IADD3 R5, R0, 0x40, RZ ;  /* 0x0000004000057810 */ /* 0x000fe20007ffe0ff */
[----:B------:R-:W-:-:S03]  /*2a9d0*/  IMAD.MOV.U32 R13, RZ, RZ, R4 ;  /* 0x000000ffff0d7224 */ /* 0x000fc600078e0004 */
[----:B------:R-:W-:Y:S01]  /*2a9e0*/  @!PT LDS RZ, [RZ] ;  /* 0x00000000fffff984 */ /* 0x000fe20000000800 */
[----:B------:R-:W-:Y:S01]  /*2a9f0*/  @!PT LDS RZ, [RZ] ;  /* 0x00000000fffff984 */ /* 0x000fe20000000800 */
[----:B------:R-:W-:Y:S01]  /*2aa00*/  @!PT LDS RZ, [RZ] ;  /* 0x00000000fffff984 */ /* 0x000fe20000000800 */
[----:B------:R-:W-:Y:S04]  /*2aa10*/  @!P3 LDGSTS.E.BYPASS.LTC128B.128 [R8+0x14c00], desc[UR54][R6.64], !P0 ;  /* 0x14c000000608bfae */ /* 0x000fe8000c101d76 */
[----:B------:R-:W-:Y:S04]  /*2aa20*/  @!P3 LDGSTS.E.BYPASS.LTC128B.128 [R8+0x16c00], desc[UR54][R6.64+0x40], !P1 ;  /* 0x16c000400608bfae */ /* 0x000fe8000c901d76 */
[----:B------:R0:W-:Y:S01]  /*2aa30*/  @!P3 LDGSTS.E.BYPASS.LTC128B.128 [R8+0x18c00], desc[UR54][R6.64+0x80], !P2 ;  /* 0x18c000800608bfae */ /* 0x0001e2000d101d76 */
[----:B------:R-:W-:Y:S02]  /*2aa40*/  ISETP.GE.AND P3, PT, R5, R2, PT ;  /* 0x000000020500720c */ /* 0x000fe40003f66270 */
[----:B0-----:R-:W-:-:S11]  /*2aa50*/  MOV R6, R14 ;  /* 0x0000000e00067202 */ /* 0x001fd60000000f00 */
[----:B------:R-:W-:Y:S05]  /*2aa60*/  WARPSYNC.COLLECTIVE R15, `(.L_x_888) ;  /* 0x000000000f087348 */ /* 0x000fea0003c00000 */
[----:B------:R0:W1:Y:S02]  /*2aa70*/  SHFL.IDX P6, R14, R13, R12, R11 ;  /* 0x0000000c0d0e7389 */ /* 0x00006400000c000b */
[----:B01----:R-:W-:Y:S01]  /*2aa80*/  ENDCOLLECTIVE ;  /* 0x000000000000791b */ /* 0x003fe20003800000 */
.L_x_888:
[----:B------:R-:W-:Y:S01]  /*2aa90*/  MOV R13, R3 ;  /* 0x00000003000d7202 */ /* 0x000fe20000000f00 */
[----:B------:R-:W-:Y:S02]  /*2aaa0*/  IMAD.MOV.U32 R12, RZ, RZ, 0x3 ;  /* 0x00000003ff0c7424 */ /* 0x000fe400078e00ff */
[----:B------:R-:W-:-:S07]  /*2aab0*/  IMAD.MOV.U32 R5, RZ, RZ, R14 ;  /* 0x000000ffff057224 */ /* 0x000fce00078e000e */
[----:B------:R-:W-:Y:S05]  /*2aac0*/  WARPSYNC.COLLECTIVE R15, `(.L_x_889) ;  /* 0x000000000f087348 */ /* 0x000fea0003c00000 */
[----:B------:R0:W1:Y:S02]  /*2aad0*/  SHFL.IDX P6, R14, R13, R12, R11 ;  /* 0x0000000c0d0e7389 */ /* 0x00006400000c000b */
[----:B01----:R-:W-:Y:S01]  /*2aae0*/  ENDCOLLECTIVE ;  /* 0x000000000000791b */ /* 0x003fe20003800000 */
.L_x_889:
[----:B------:R-:W-:-:S04]  /*2aaf0*/  @!P3 IADD3 R5, P4, R9, R5, RZ ;  /* 0x000000050905b210 */ /* 0x000fc80007f9e0ff */
[----:B------:R-:W-:-:S05]  /*2ab00*/  @!P3 IADD3.X R6, RZ, R6, RZ, P4, !PT ;  /* 0x00000006ff06b210 */ /* 0x000fca00027fe4ff */
[----:B------:R-:W-:Y:S01]  /*2ab10*/  @!P3 IMAD.MOV.U32 R7, RZ, RZ, R6 ;  /* 0x000000ffff07b224 */ /* 0x000fe200078e0006 */
[----:B------:R-:W-:Y:S01]  /*2ab20*/  MOV R13, R4 ;  /* 0x00000004000d7202 */ /* 0x000fe20000000f00 */
[----:B------:R-:W-:-:S05]  /*2ab30*/  @!P3 IMAD.MOV.U32 R6, RZ, RZ, R5 ;  /* 0x000000ffff06b224 */ /* 0x000fca00078e0005 */
[----:B------:R-:W-:Y:S01]  /*2ab40*/  @!PT LDS RZ, [RZ] ;  /* 0x00000000fffff984 */ /* 0x000fe20000000800 */
[----:B------:R-:W-:Y:S01]  /*2ab50*/  @!PT LDS RZ, [RZ] ;  /* 0x00000000fffff984 */ /* 0x000fe20000000800 */
[----:B------:R-:W-:Y:S01]  /*2ab60*/  @!PT LDS RZ, [RZ] ;  /* 0x00000000fffff984 */ /* 0x000fe20000000800 */
[----:B------:R0:W-:Y:S01]  /*2ab70*/  @!P3 LDGSTS.E.BYPASS.LTC128B.128 [R8+0x15400], desc[UR54][R6.64], !P0 ;  /* 0x154000000608bfae */ /* 0x0001e2000c101d76 */
[----:B------:R-:W-:-:S03]  /*2ab80*/  IMAD.MOV.U32 R5, RZ, RZ, R14 ;  /* 0x000000ffff057224 */ /* 0x000fc600078e000e */
[----:B------:R0:W-:Y:S04]  /*2ab90*/  @!P3 LDGSTS.E.BYPASS.LTC128B.128 [R8+0x17400], desc[UR54][R6.64+0x40], !P1 ;  /* 0x174000400608bfae */ /* 0x0001e8000c901d76 */
[----:B0-----:R-:W-:Y:S05]  /*2aba0*/  WARPSYNC.COLLECTIVE R15, `(.L_x_890) ;  /* 0x000000000f087348 */ /* 0x001fea0003c00000 */
[----:B------:R1:W2:Y:S02]  /*2abb0*/  SHFL.IDX P6, R14, R13, R12, R11 ;  /* 0x0000000c0d0e7389 */ /* 0x0002a400000c000b */
[----:B012---:R-:W-:Y:S01]  /*2abc0*/  ENDCOLLECTIVE ;  /* 0x000000000000791b */ /* 0x007fe20003800000 */
.L_x_890:
[----:B------:R-:W-:Y:S01]  /*2abd0*/  @!PT LDS RZ, [RZ] ;  /* 0x00000000fffff984 */ /* 0x000fe20000000800 */
[----:B------:R-:W-:Y:S01]  /*2abe0*/  @!PT LDS RZ, [RZ] ;  /* 0x00000000fffff984 */ /* 0x000fe20000000800 */
[----:B------:R-:W-:Y:S01]  /*2abf0*/  @!PT LDS RZ, [RZ] ;  /* 0x00000000fffff984 */ /* 0x000fe20000000800 */
[----:B------:R3:W-:Y:S01]  /*2ac00*/  @!P3 LDGSTS.E.BYPASS.LTC128B.128 [R8+0x19400], desc[UR54][R6.64+0x80], !P2 ;  /* 0x194000800608bfae */ /* 0x0007e2000d101d76 */
[----:B------:R-:W-:Y:S01]  /*2ac10*/  IMAD.MOV.U32 R3, RZ, RZ, R14 ;  /* 0x000000ffff037224 */ /* 0x000fe200078e000e */
[----:B------:R-:W-:Y:S06]  /*2ac20*/  BRA `(.L_x_891) ;  /* 0xffffffac00f47947 */ /* 0x000fec000383ffff */
.L_x_736:
[----:B--2---:R-:W2:Y:S02]  /*2ac30*/  LDL R2, [R1+0x4] ;  /* 0x0000040001027983 */ /* 0x004ea40000100800 */
[----:B--2---:R2:W3:Y:S02]  /*2ac40*/  SYNCS.PHASECHK.TRANS64.TRYWAIT P0, [R2+URZ+0x29820], R0 ;  /* 0x02982000020075a7 */ /* 0x0044e4000800017f */
[----:B---3--:R-:W-:Y:S05]  /*2ac50*/  @!P0 NANOSLEEP.SYNCS 0x989680 ;  /* 0x009896800000895d */ /* 0x008fea0003900000 */
[----:B------:R-:W3:Y:S02]  /*2ac60*/  @!P0 SYNCS.PHASECHK.TRANS64 P0, [R2+URZ+0x29820], R0 ;  /* 0x02982000020085a7 */ /* 0x000ee4000800007f */
[----:B---3--:R-:W-:Y:S05]  /*2ac70*/  @!P0 BRA `(.L_x_736) ;  /* 0xfffffffc00ec8947 */ /* 0x008fea000383ffff */
[----:B------:R-:W-:Y:S05]  /*2ac80*/  BRA `(.L_x_892) ;  /* 0xffffffb000687947 */ /* 0x000fea000383ffff */
.L_x_742:
[----:B--2---:R2:W3:Y:S02]  /*2ac90*/  SYNCS.PHASECHK.TRANS64.TRYWAIT P0, [R5+URZ+0x29880], R4 ;  /* 0x02988004050075a7 */ /* 0x0044e4000800017f */
[----:B---3--:R-:W-:Y:S05]  /*2aca0*/  @!P0 NANOSLEEP.SYNCS 0x989680 ;  /* 0x009896800000895d */ /* 0x008fea0003900000 */
[----:B------:R-:W3:Y:S02]  /*2acb0*/  @!P0 SYNCS.PHASECHK.TRANS64 P0, [R5+URZ+0x29880], R4 ;  /* 0x02988004050085a7 */ /* 0x000ee4000800007f */
[----:B---3--:R-:W-:Y:S05]  /*2acc0*/  @!P0 BRA `(.L_x_742) ;  /* 0xfffffffc00f08947 */ /* 0x008fea000383ffff */
[----:B------:R-:W-:Y:S05]  /*2acd0*/  BRA `(.L_x_893) ;  /* 0xffffffb4002c7947 */ /* 0x000fea000383ffff */
.L_x_747:
[----:B-1----:R1:W3:Y:S02]  /*2ace0*/  SYNCS.PHASECHK.TRANS64.TRYWAIT P0, [R5+URZ+0x29840], R4 ;  /* 0x02984004050075a7 */ /* 0x0022e4000800017f */
[----:B---3--:R-:W-:Y:S05]  /*2acf0*/  @!P0 NANOSLEEP.SYNCS 0x989680 ;  /* 0x009896800000895d */ /* 0x008fea0003900000 */
[----:B------:R-:W3:Y:S02]  /*2ad00*/  @!P0 SYNCS.PHASECHK.TRANS64 P0, [R5+URZ+0x29840], R4 ;  /* 0x02984004050085a7 */ /* 0x000ee4000800007f */
[----:B---3--:R-:W-:Y:S05]  /*2ad10*/  @!P0 BRA `(.L_x_747) ;  /* 0xfffffffc00f08947 */ /* 0x008fea000383ffff */
[----:B------:R-:W-:Y:S05]  /*2ad20*/  BRA `(.L_x_894) ;  /* 0xffffffb400b47947 */ /* 0x000fea000383ffff */
.L_x_755:
[----:B--2---:R2:W3:Y:S02]  /*2ad30*/  SYNCS.PHASECHK.TRANS64.TRYWAIT P0, [R17+URZ+0x29870], R4 ;  /* 0x02987004110075a7 */ /* 0x0044e4000800017f */
[----:B---3--:R-:W-:Y:S05]  /*2ad40*/  @!P0 NANOSLEEP.SYNCS 0x989680 ;  /* 0x009896800000895d */ /* 0x008fea0003900000 */
[----:B------:R-:W3:Y:S02]  /*2ad50*/  @!P0 SYNCS.PHASECHK.TRANS64 P0, [R17+URZ+0x29870], R4 ;  /* 0x02987004110085a7 */ /* 0x000ee4000800007f */
[----:B---3--:R-:W-:Y:S05]  /*2ad60*/  @!P0 BRA `(.L_x_755) ;  /* 0xfffffffc00f08947 */ /* 0x008fea000383ffff */
[----:B------:R-:W-:Y:S05]  /*2ad70*/  BRA `(.L_x_895) ;  /* 0xffffffb800e47947 */ /* 0x000fea000383ffff */
.L_x_757:
[----:B---3--:R3:W4:Y:S02]  /*2ad80*/  SYNCS.PHASECHK.TRANS64.TRYWAIT P0, [R17+URZ+0x29860], R3 ;  /* 0x02986003110075a7 */ /* 0x008724000800017f */
[----:B----4-:R-:W-:Y:S05]  /*2ad90*/  @!P0 NANOSLEEP.SYNCS 0x989680 ;  /* 0x009896800000895d */ /* 0x010fea0003900000 */
[----:B------:R-:W4:Y:S02]  /*2ada0*/  @!P0 SYNCS.PHASECHK.TRANS64 P0, [R17+URZ+0x29860], R3 ;  /* 0x02986003110085a7 */ /* 0x000f24000800007f */
[----:B----4-:R-:W-:Y:S05]  /*2adb0*/  @!P0 BRA `(.L_x_757) ;  /* 0xfffffffc00f08947 */ /* 0x010fea000383ffff */
[----:B------:R-:W-:Y:S05]  /*2adc0*/  BRA `(.L_x_896) ;  /* 0xffffffb800ec7947 */ /* 0x000fea000383ffff */
.L_x_764:
[----:B---3--:R3:W4:Y:S02]  /*2add0*/  SYNCS.PHASECHK.TRANS64.TRYWAIT P1, [R17+URZ+0x29870], R0 ;  /* 0x02987000110075a7 */ /* 0x008724000802017f */
[----:B----4-:R-:W-:Y:S05]  /*2ade0*/  @!P1 NANOSLEEP.SYNCS 0x989680 ;  /* 0x009896800000995d */ /* 0x010fea0003900000 */
[----:B------:R-:W4:Y:S02]  /*2adf0*/  @!P1 SYNCS.PHASECHK.TRANS64 P1, [R17+URZ+0x29870], R0 ;  /* 0x02987000110095a7 */ /* 0x000f24000802007f */
[----:B----4-:R-:W-:Y:S05]  /*2ae00*/  @!P1 BRA `(.L_x_764) ;  /* 0xfffffffc00f09947 */ /* 0x010fea000383ffff */
[----:B------:R-:W-:Y:S05]  /*2ae10*/  BRA `(.L_x_897) ;  /* 0xffffffc000d47947 */ /* 0x000fea000383ffff */
.L_x_766:
[----:B---3--:R3:W4:Y:S02]  /*2ae20*/  SYNCS.PHASECHK.TRANS64.TRYWAIT P1, [R17+URZ+0x29860], R0 ;  /* 0x02986000110075a7 */ /* 0x008724000802017f */
[----:B----4-:R-:W-:Y:S05]  /*2ae30*/  @!P1 NANOSLEEP.SYNCS 0x989680 ;  /* 0x009896800000995d */ /* 0x010fea0003900000 */
[----:B------:R-:W4:Y:S02]  /*2ae40*/  @!P1 SYNCS.PHASECHK.TRANS64 P1, [R17+URZ+0x29860], R0 ;  /* 0x02986000110095a7 */ /* 0x000f24000802007f */
[----:B----4-:R-:W-:Y:S05]  /*2ae50*/  @!P1 BRA `(.L_x_766) ;  /* 0xfffffffc00f09947 */ /* 0x010fea000383ffff */
[----:B------:R-:W-:Y:S05]  /*2ae60*/  BRA `(.L_x_898) ;  /* 0xffffffc000dc7947 */ /* 0x000fea000383ffff */
.L_x_770:
[----:B------:R-:W-:Y:S01]  /*2ae70*/  BSSY B0, `(.L_x_899) ;  /* 0x0000008000007945 */ /* 0x000fe20003800000 */
[----:B------:R-:W-:Y:S01]  /*2ae80*/  IMAD.MOV.U32 R13, RZ, RZ, R16 ;  /* 0x000000ffff0d7224 */ /* 0x000fe200078e0010 */
[----:B------:R-:W-:Y:S01]  /*2ae90*/  MOV R12, RZ ;  /* 0x000000ff000c7202 */ /* 0x000fe20000000f00 */
[----:B------:R-:W-:Y:S02]  /*2aea0*/  IMAD.MOV.U32 R11, RZ, RZ, 0x1f ;  /* 0x0000001fff0b7424 */ /* 0x000fe400078e00ff */
[----:B------:R-:W-:-:S07]  /*2aeb0*/  IMAD.MOV.U32 R15, RZ, RZ, -0x1 ;  /* 0xffffffffff0f7424 */ /* 0x000fce00078e00ff */
[----:B------:R-:W-:Y:S05]  /*2aec0*/  WARPSYNC.COLLECTIVE R15, `(.L_x_900) ;  /* 0x000000000f087348 */ /* 0x000fea0003c00000 */
[----:B------:R0:W1:Y:S02]  /*2aed0*/  SHFL.IDX P6, R14, R13, R12, R11 ;  /* 0x0000000c0d0e7389 */ /* 0x00006400000c000b */
[----:B01----:R-:W-:Y:S01]  /*2aee0*/  ENDCOLLECTIVE ;  /* 0x000000000000791b */ /* 0x003fe20003800000 */
.L_x_900:
[----:B------:R-:W-:Y:S05]  /*2aef0*/  BSYNC B0 ;  /* 0x0000000000007941 */ /* 0x000fea0003800000 */
.L_x_899:
[----:B------:R-:W-:Y:S01]  /*2af00*/  IMAD.MOV.U32 R13, RZ, RZ, R16 ;  /* 0x000000ffff0d7224 */ /* 0x000fe200078e0010 */
[----:B------:R-:W-:Y:S01]  /*2af10*/  MOV R11, 0x1f ;  /* 0x0000001f000b7802 */ /* 0x000fe20000000f00 */
[----:B------:R-:W-:Y:S01]  /*2af20*/  IMAD.MOV.U32 R12, RZ, RZ, 0x1 ;  /* 0x00000001ff0c7424 */ /* 0x000fe200078e00ff */
[----:B------:R-:W-:Y:S01]  /*2af30*/  MOV R0, R14 ;  /* 0x0000000e00007202 */ /* 0x000fe20000000f00 */
[----:B------:R-:W-:Y:S01]  /*2af40*/  IMAD.MOV.U32 R15, RZ, RZ, -0x1 ;  /* 0xffffffffff0f7424 */ /* 0x000fe200078e00ff */
[----:B------:R-:W-:-:S07]  /*2af50*/  IADD3 R5, R19, R7, RZ ;  /* 0x0000000713057210 */ /* 0x000fce0007ffe0ff */
[----:B------:R-:W-:Y:S05]  /*2af60*/  WARPSYNC.COLLECTIVE R15, `(.L_x_901) ;  /* 0x000000000f087348 */ /* 0x000fea0003c00000 */
[----:B------:R0:W1:Y:S02]  /*2af70*/  SHFL.IDX P6, R14, R13, R12, R11 ;  /* 0x0000000c0d0e7389 */ /* 0x00006400000c000b */
[----:B01----:R-:W-:Y:S01]  /*2af80*/  ENDCOLLECTIVE ;  /* 0x000000000000791b */ /* 0x003fe20003800000 */
.L_x_901:
[----:B------:R-:W-:Y:S02]  /*2af90*/  ULDC UR4, c[0x0][0xc3c] ;  /* 0x00030f0000047ab9 */ /* 0x000fe40000000800 */
[----:B------:R-:W-:-:S13]  /*2afa0*/  ISETP.GE.OR P1, PT, R5, UR4, !P0 ;  /* 0x0000000405007c0c */ /* 0x000fda000c726670 */
[----:B------:R-:W0:Y:S01]  /*2afb0*/  @!P1 LDC.64 R2, c[0x0][0xc80] ;  /* 0x00032000ff029b82 */ /* 0x000e220000000a00 */
[----:B------:R-:W-:Y:S02]  /*2afc0*/  IMAD.MOV.U32 R11, RZ, RZ, RZ ;  /* 0x000000ffff0b7224 */ /* 0x000fe400078e00ff */
[----:B------:R-:W-:Y:S02]  /*2afd0*/  IMAD.MOV.U32 R4, RZ, RZ, R14 ;  /* 0x000000ffff047224 */ /* 0x000fe400078e000e */
[----:B0-----:R-:W-:-:S06]  /*2afe0*/  @!P1 IMAD.WIDE R2, R5, 0x4, R2 ;  /* 0x0000000405029825 */ /* 0x001fcc00078e0202 */
[----:B------:R0:W2:Y:S01]  /*2aff0*/  @!P1 LDG.E R3, desc[UR54][R2.64] ;  /* 0x0000003602039981 */ /* 0x0000a2000c1e1900 */
[C---:B------:R-:W-:Y:S02]  /*2b000*/  ISETP.GE.U32.AND P2, PT, R7.reuse, 0x2, PT ;  /* 0x000000020700780c */ /* 0x040fe40003f46070 */
[C---:B------:R-:W-:Y:S02]  /*2b010*/  ISETP.GE.U32.AND P3, PT, R7.reuse, 0x4, PT ;  /* 0x000000040700780c */ /* 0x040fe40003f66070 */
[C---:B------:R-:W-:Y:S02]  /*2b020*/  ISETP.GE.U32.AND P4, PT, R7.reuse, 0x8, PT ;  /* 0x000000080700780c */ /* 0x040fe40003f86070 */
[C---:B------:R-:W-:Y:S01]  /*2b030*/  ISETP.GE.U32.AND P5, PT, R7.reuse, 0x10, PT ;  /* 0x000000100700780c */ /* 0x040fe20003fa6070 */
[----:B0-----:R-:W-:Y:S02]  /*2b040*/  IMAD.MOV.U32 R2, RZ, RZ, RZ ;  /* 0x000000ffff027224 */ /* 0x001fe400078e00ff */
[----:B--2---:R-:W-:Y:S01]  /*2b050*/  @!P1 IMAD.MOV.U32 R2, RZ, RZ, R3 ;  /* 0x000000ffff029224 */ /* 0x004fe200078e0003 */
[----:B------:R-:W-:-:S04]  /*2b060*/  ISETP.NE.AND P1, PT, R7, RZ, PT ;  /* 0x000000ff0700720c */ /* 0x000fc80003f25270 */
[----:B------:R-:W-:-:S09]  /*2b070*/  MOV R13, R2 ;  /* 0x00000002000d7202 */ /* 0x000fd20000000f00 */
[----:B------:R-:W-:Y:S05]  /*2b080*/  WARPSYNC.COLLECTIVE R15, `(.L_x_902) ;  /* 0x000000000f087348 */ /* 0x000fea0003c00000 */
[----:B------:R0:W1:Y:S02]  /*2b090*/  SHFL.UP P6, R14, R13, R12, R11 ;  /* 0x0400000c0d0e7389 */ /* 0x00006400000c000b */
[----:B01----:R-:W-:Y:S01]  /*2b0a0*/  ENDCOLLECTIVE ;  /* 0x000000000000791b */ /* 0x003fe20003800000 */
.L_x_902:
[----:B------:R-:W-:Y:S02]  /*2b0b0*/  IMAD.MOV.U32 R12, RZ, RZ, 0x2 ;  /* 0x00000002ff0c7424 */ /* 0x000fe400078e00ff */
[----:B------:R-:W-:-:S05]  /*2b0c0*/  IMAD.MOV.U32 R3, RZ, RZ, R14 ;  /* 0x000000ffff037224 */ /* 0x000fca00078e000e */
[----:B------:R-:W-:-:S04]  /*2b0d0*/  SEL R3, R3, RZ, P1 ;  /* 0x000000ff03037207 */ /* 0x000fc80000800000 */
[----:B------:R-:W-:-:S05]  /*2b0e0*/  IADD3 R3, R2, R3, RZ ;  /* 0x0000000302037210 */ /* 0x000fca0007ffe0ff */
[----:B------:R-:W-:-:S07]  /*2b0f0*/  IMAD.MOV.U32 R13, RZ, RZ, R3 ;  /* 0x000000ffff0d7224 */ /* 0x000fce00078e0003 */
[----:B------:R-:W-:Y:S05]  /*2b100*/  WARPSYNC.COLLECTIVE R15, `(.L_x_903) ;  /* 0x000000000f087348 */ /* 0x000fea0003c00000 */
[----:B------:R0:W1:Y:S02]  /*2b110*/  SHFL.UP P6, R14, R13, R12, R11 ;  /* 0x0400000c0d0e7389 */ /* 0x00006400000c000b */
[----:B01----:R-:W-:Y:S01]  /*2b120*/  ENDCOLLECTIVE ;  /* 0x000000000000791b */ /* 0x003fe20003800000 */
.L_x_903:
[----:B------:R-:W-:Y:S02]  /*2b130*/  MOV R12, 0x4 ;  /* 0x00000004000c7802 */ /* 0x000fe40000000f00 */
[----:B------:R-:W-:-:S04]  /*2b140*/  MOV R5, R14 ;  /* 0x0000000e00057202 */ /* 0x000fc80000000f00 */
[----:B------:R-:W-:-:S05]  /*2b150*/  SEL R5, R5, RZ, P2 ;  /* 0x000000ff05057207 */ /* 0x000fca0001000000 */
[----:B------:R-:W-:-:S04]  /*2b160*/  IMAD.IADD R3, R3, 0x1, R5 ;  /* 0x0000000103037824 */ /* 0x000fc800078e0205 */
[----:B------:R-:W-:-:S07]  /*2b170*/  IMAD.MOV.U32 R13, RZ, RZ, R3 ;  /* 0x000000ffff0d7224 */ /* 0x000fce00078e0003 */
[----:B------:R-:W-:Y:S05]  /*2b180*/  WARPSYNC.COLLECTIVE R15, `(.L_x_904) ;  /* 0x000000000f087348 */ /* 0x000fea0003c00000 */
[----:B------:R0:W1:Y:S02]  /*2b190*/  SHFL.UP P6, R14, R13, R12, R11 ;  /* 0x0400000c0d0e7389 */ /* 0x00006400000c000b */
[----:B01----:R-:W-:Y:S01]  /*2b1a0*/  ENDCOLLECTIVE ;  /* 0x000000000000791b */ /* 0x003fe20003800000 */
.L_x_904:
[----:B------:R-:W-:Y:S02]  /*2b1b0*/  IMAD.MOV.U32 R12, RZ, RZ, 0x8 ;  /* 0x00000008ff0c7424 */ /* 0x000fe400078e00ff */
[----:B------:R-:W-:-:S05]  /*2b1c0*/  IMAD.MOV.U32 R5, RZ, RZ, R14 ;  /* 0x000000ffff057224 */ /* 0x000fca00078e000e */
[----:B------:R-:W-:-:S05]  /*2b1d0*/  SEL R5, R5, RZ, P3 ;  /* 0x000000ff05057207 */ /* 0x000fca0001800000 */
[----:B------:R-:W-:-:S05]  /*2b1e0*/  IMAD.IADD R3, R3, 0x1, R5 ;  /* 0x0000000103037824 */ /* 0x000fca00078e0205 */
[----:B------:R-:W-:-:S07]  /*2b1f0*/  MOV R13, R3 ;  /* 0x00000003000d7202 */ /* 0x000fce0000000f00 */
[----:B------:R-:W-:Y:S05]  /*2b200*/  WARPSYNC.COLLECTIVE R15, `(.L_x_905) ;  /* 0x000000000f087348 */ /* 0x000fea0003c00000 */
[----:B------:R0:W1:Y:S02]  /*2b210*/  SHFL.UP P6, R14, R13, R12, R11 ;  /* 0x0400000c0d0e7389 */ /* 0x00006400000c000b */
[----:B01----:R-:W-:Y:S01]  /*2b220*/  ENDCOLLECTIVE ;  /* 0x000000000000791b */ /* 0x003fe20003800000 */
.L_x_905:
        /* <DEDUP_REMOVED lines=8> */
.L_x_906:
[----:B------:R-:W-:Y:S01]  /*2b2b0*/  MOV R12, 0x1f ;  /* 0x0000001f000c7802 */ /* 0x000fe20000000f00 */
[----:B------:R-:W-:Y:S01]  /*2b2c0*/  IMAD.MOV.U32 R11, RZ, RZ, 0x1f ;  /* 0x0000001fff0b7424 */ /* 0x000fe200078e00ff */
[----:B------:R-:W-:-:S04]  /*2b2d0*/  MOV R5, R14 ;  /* 0x0000000e00057202 */ /* 0x000fc80000000f00 */
[----:B------:R-:W-:-:S05]  /*2b2e0*/  SEL R5, R5, RZ, P5 ;  /* 0x000000ff05057207 */ /* 0x000fca0002800000 */
[----:B------:R-:W-:-:S04]  /*2b2f0*/  IMAD.IADD R5, R3, 0x1, R5 ;  /* 0x0000000103057824 */ /* 0x000fc800078e0205 */
[----:B------:R-:W-:-:S07]  /*2b300*/  IMAD.MOV.U32 R13, RZ, RZ, R5 ;  /* 0x000000ffff0d7224 */ /* 0x000fce00078e0005 */
[----:B------:R-:W-:Y:S05]  /*2b310*/  WARPSYNC.COLLECTIVE R15, `(.L_x_907) ;  /* 0x000000000f087348 */ /* 0x000fea0003c00000 */
[----:B------:R0:W1:Y:S02]  /*2b320*/  SHFL.IDX P6, R14, R13, R12, R11 ;  /* 0x0000000c0d0e7389 */ /* 0x00006400000c000b */
[----:B01----:R-:W-:Y:S01]  /*2b330*/  ENDCOLLECTIVE ;  /* 0x000000000000791b */ /* 0x003fe20003800000 */
.L_x_907:
[----:B------:R-:W-:Y:S01]  /*2b340*/  IMAD.MOV.U32 R6, RZ, RZ, R14 ;  /* 0x000000ffff067224 */ /* 0x000fe200078e000e */
[----:B------:R-:W-:Y:S06]  /*2b350*/  BRA `(.L_x_908) ;  /* 0xffffffc400e47947 */ /* 0x000fec000383ffff */
.L_x_775:
[----:B------:R-:W-:Y:S01]  /*2b360*/  BSSY B0, `(.L_x_909) ;  /* 0x0000008000007945 */ /* 0x000fe20003800000 */
[----:B-----5:R-:W-:Y:S01]  /*2b370*/  MOV R13, R2 ;  /* 0x00000002000d7202 */ /* 0x020fe20000000f00 */
[----:B------:R-:W-:Y:S01]  /*2b380*/  IMAD.MOV.U32 R12, RZ, RZ, 0x1 ;  /* 0x00000001ff0c7424 */ /* 0x000fe200078e00ff */
[----:B------:R-:W-:Y:S01]  /*2b390*/  MOV R15, 0xffffffff ;  /* 0xffffffff000f7802 */ /* 0x000fe20000000f00 */
[----:B------:R-:W-:-:S07]  /*2b3a0*/  IMAD.MOV.U32 R11, RZ, RZ, RZ ;  /* 0x000000ffff0b7224 */ /* 0x000fce00078e00ff */
[----:B0-----:R-:W-:Y:S05]  /*2b3b0*/  WARPSYNC.COLLECTIVE R15, `(.L_x_910) ;  /* 0x000000000f087348 */ /* 0x001fea0003c00000 */
[----:B------:R1:W2:Y:S02]  /*2b3c0*/  SHFL.UP P6, R14, R13, R12, R11 ;  /* 0x0400000c0d0e7389 */ /* 0x0002a400000c000b */
[----:B012---:R-:W-:Y:S01]  /*2b3d0*/  ENDCOLLECTIVE ;  /* 0x000000000000791b */ /* 0x007fe20003800000 */
.L_x_910:
[----:B------:R-:W-:Y:S05]  /*2b3e0*/  BSYNC B0 ;  /* 0x0000000000007941 */ /* 0x000fea0003800000 */
.L_x_909:
[----:B------:R-:W-:Y:S01]  /*2b3f0*/  IMAD.MOV.U32 R3, RZ, RZ, R14 ;  /* 0x000000ffff037224 */ /* 0x000fe200078e000e */
[----:B------:R-:W-:Y:S01]  /*2b400*/  MOV R15, 0xffffffff ;  /* 0xffffffff000f7802 */ /* 0x000fe20000000f00 */
[----:B------:R-:W-:Y:S02]  /*2b410*/  IMAD.MOV.U32 R12, RZ, RZ, 0x2 ;  /* 0x00000002ff0c7424 */ /* 0x000fe400078e00ff */
[----:B------:R-:W-:Y:S01]  /*2b420*/  IMAD.MOV.U32 R11, RZ, RZ, RZ ;  /* 0x000000ffff0b7224 */ /* 0x000fe200078e00ff */
[----:B------:R-:W-:-:S05]  /*2b430*/  SEL R3, R3, RZ, P1 ;  /* 0x000000ff03037207 */ /* 0x000fca0000800000 */
[----:B------:R-:W-:-:S05]  /*2b440*/  IMAD.IADD R3, R2, 0x1, R3 ;  /* 0x0000000102037824 */ /* 0x000fca00078e0203 */
[----:B------:R-:W-:-:S07]  /*2b450*/  MOV R13, R3 ;  /* 0x00000003000d7202 */ /* 0x000fce0000000f00 */
[----:B------:R-:W-:Y:S05]  /*2b460*/  WARPSYNC.COLLECTIVE R15, `(.L_x_911) ;  /* 0x000000000f087348 */ /* 0x000fea0003c00000 */
[----:B------:R0:W1:Y:S02]  /*2b470*/  SHFL.UP P6, R14, R13, R12, R11 ;  /* 0x0400000c0d0e7389 */ /* 0x00006400000c000b */
[----:B01----:R-:W-:Y:S01]  /*2b480*/  ENDCOLLECTIVE ;  /* 0x000000000000791b */ /* 0x003fe20003800000 */
.L_x_911:
        /* <DEDUP_REMOVED lines=8> */
.L_x_912:
        /* <DEDUP_REMOVED lines=8> */
.L_x_913:
        /* <DEDUP_REMOVED lines=8> */
.L_x_914:
[----:B------:R-:W-:Y:S02]  /*2b610*/  IMAD.MOV.U32 R12, RZ, RZ, 0x1f ;  /* 0x0000001fff0c7424 */ /* 0x000fe400078e00ff */
[----:B------:R-:W-:Y:S02]  /*2b620*/  IMAD.MOV.U32 R11, RZ, RZ, 0x1f ;  /* 0x0000001fff0b7424 */ /* 0x000fe400078e00ff */
[----:B------:R-:W-:-:S05]  /*2b630*/  IMAD.MOV.U32 R5, RZ, RZ, R14 ;  /* 0x000000ffff057224 */ /* 0x000fca00078e000e */
[----:B------:R-:W-:-:S05]  /*2b640*/  SEL R5, R5, RZ, P5 ;  /* 0x000000ff05057207 */ /* 0x000fca0002800000 */
[----:B------:R-:W-:-:S05]  /*2b650*/  IMAD.IADD R5, R3, 0x1, R5 ;  /* 0x0000000103057824 */ /* 0x000fca00078e0205 */
[----:B------:R-:W-:-:S07]  /*2b660*/  MOV R13, R5 ;  /* 0x00000005000d7202 */ /* 0x000fce0000000f00 */
[----:B------:R-:W-:Y:S05]  /*2b670*/  WARPSYNC.COLLECTIVE R15, `(.L_x_915) ;  /* 0x000000000f087348 */ /* 0x000fea0003c00000 */
[----:B------:R0:W1:Y:S02]  /*2b680*/  SHFL.IDX P6, R14, R13, R12, R11 ;  /* 0x0000000c0d0e7389 */ /* 0x00006400000c000b */
[----:B01----:R-:W-:Y:S01]  /*2b690*/  ENDCOLLECTIVE ;  /* 0x000000000000791b */ /* 0x003fe20003800000 */
.L_x_915:
[----:B------:R-:W-:Y:S01]  /*2b6a0*/  MOV R6, R14 ;  /* 0x0000000e00067202 */ /* 0x000fe20000000f00 */
[----:B------:R-:W-:Y:S06]  /*2b6b0*/  BRA `(.L_x_916) ;  /* 0xffffffc400a87947 */ /* 0x000fec000383ffff */
.L_x_777:
[----:B------:R-:W-:Y:S01]  /*2b6c0*/  BSSY B0, `(.L_x_917) ;  /* 0x0000006000007945 */ /* 0x000fe20003800000 */
[----:B------:R-:W-:Y:S01]  /*2b6d0*/  PLOP3.LUT P6, PT, P6, PT, PT, 0x8, 0x0 ;  /* 0x000000000000781c */ /* 0x000fe200037ce170 */
[----:B------:R-:W-:-:S12]  /*2b6e0*/  IMAD.MOV.U32 R15, RZ, RZ, -0x1 ;  /* 0xffffffffff0f7424 */ /* 0x000fd800078e00ff */
[----:B0-----:R-:W-:Y:S05]  /*2b6f0*/  WARPSYNC.COLLECTIVE R15, `(.L_x_918) ;  /* 0x000000000f087348 */ /* 0x001fea0003c00000 */
[----:B------:R-:W-:Y:S01]  /*2b700*/  VOTE.ANY R14, PT, P6 ;  /* 0x00000000000e7806 */ /* 0x000fe200030e0100 */
[----:B0-----:R-:W-:Y:S06]  /*2b710*/  ENDCOLLECTIVE ;  /* 0x000000000000791b */ /* 0x001fec0003800000 */
.L_x_918:
[----:B------:R-:W-:Y:S05]  /*2b720*/  BSYNC B0 ;  /* 0x0000000000007941 */ /* 0x000fea0003800000 */
.L_x_917:
[----:B------:R-:W-:Y:S01]  /*2b730*/  IMAD.MOV.U32 R4, RZ, RZ, R14 ;  /* 0x000000ffff047224 */ /* 0x000fe200078e000e */
[----:B------:R-:W-:Y:S01]  /*2b740*/  MOV R13, R2 ;  /* 0x00000002000d7202 */ /* 0x000fe20000000f00 */
[----:B------:R-:W-:Y:S01]  /*2b750*/  IMAD.MOV.U32 R11, RZ, RZ, 0x1f ;  /* 0x0000001fff0b7424 */ /* 0x000fe200078e00ff */
[----:B------:R-:W-:Y:S01]  /*2b760*/  MOV R15, 0xffffffff ;  /* 0xffffffff000f7802 */ /* 0x000fe20000000f00 */
[----:B------:R-:W0:Y:S02]  /*2b770*/  POPC R3, R4 ;  /* 0x0000000400037309 */ /* 0x000e240000000000 */
[----:B0-----:R-:W-:-:S07]  /*2b780*/  IMAD.MOV.U32 R12, RZ, RZ, R3 ;  /* 0x000000ffff0c7224 */ /* 0x001fce00078e0003 */
[----:B------:R-:W-:Y:S05]  /*2b790*/  WARPSYNC.COLLECTIVE R15, `(.L_x_919) ;  /* 0x000000000f087348 */ /* 0x000fea0003c00000 */
[----:B------:R0:W1:Y:S02]  /*2b7a0*/  SHFL.IDX P6, R14, R13, R12, R11 ;  /* 0x0000000c0d0e7389 */ /* 0x00006400000c000b */
[----:B01----:R-:W-:Y:S01]  /*2b7b0*/  ENDCOLLECTIVE ;  /* 0x000000000000791b */ /* 0x003fe20003800000 */
.L_x_919:
[----:B------:R-:W-:Y:S01]  /*2b7c0*/  IMAD.MOV.U32 R2, RZ, RZ, R14 ;  /* 0x000000ffff027224 */ /* 0x000fe200078e000e */
[----:B------:R-:W-:Y:S06]  /*2b7d0*/  BRA `(.L_x_920) ;  /* 0xffffffc400987947 */ /* 0x000fec000383ffff */
.L_x_779:
[----:B------:R-:W-:Y:S01]  /*2b7e0*/  BSSY B0, `(.L_x_921) ;  /* 0x0000007000007945 */ /* 0x000fe20003800000 */
[----:B------:R-:W-:Y:S01]  /*2b7f0*/  IMAD.MOV.U32 R13, RZ, RZ, R5 ;  /* 0x000000ffff0d7224 */ /* 0x000fe200078e0005 */
[----:B------:R-:W-:Y:S01]  /*2b800*/  MOV R11, 0x1f ;  /* 0x0000001f000b7802 */ /* 0x000fe20000000f00 */
[----:B------:R-:W-:-:S07]  /*2b810*/  IMAD.MOV.U32 R15, RZ, RZ, -0x1 ;  /* 0xffffffffff0f7424 */ /* 0x000fce00078e00ff */
[----:B012---:R-:W-:Y:S05]  /*2b820*/  WARPSYNC.COLLECTIVE R15, `(.L_x_922) ;  /* 0x000000000f087348 */ /* 0x007fea0003c00000 */
[----:B------:R3:W4:Y:S02]  /*2b830*/  SHFL.IDX P6, R14, R13, R12, R11 ;  /* 0x0000000c0d0e7389 */ /* 0x00072400000c000b */
[----:B01234-:R-:W-:Y:S01]  /*2b840*/  ENDCOLLECTIVE ;  /* 0x000000000000791b */ /* 0x01ffe20003800000 */
.L_x_922:
[----:B------:R-:W-:Y:S05]  /*2b850*/  BSYNC B0 ;  /* 0x0000000000007941 */ /* 0x000fea0003800000 */
.L_x_921:
[----:B------:R-:W-:Y:S01]  /*2b860*/  IMAD.MOV.U32 R4, RZ, RZ, R14 ;  /* 0x000000ffff047224 */ /* 0x000fe200078e000e */
[----:B------:R-:W-:Y:S06]  /*2b870*/  BRA `(.L_x_778) ;  /* 0xffffffc4008c7947 */ /* 0x000fec000383ffff */
.L_x_783:
[----:B0-----:R0:W1:Y:S02]  /*2b880*/  SYNCS.PHASECHK.TRANS64.TRYWAIT P0, [R0+URZ+0x29820], R3 ;  /* 0x02982003000075a7 */ /* 0x001064000800017f */
[----:B-1----:R-:W-:Y:S05]  /*2b890*/  @!P0 NANOSLEEP.SYNCS 0x989680 ;  /* 0x009896800000895d */ /* 0x002fea0003900000 */
[----:B------:R-:W1:Y:S02]  /*2b8a0*/  @!P0 SYNCS.PHASECHK.TRANS64 P0, [R0+URZ+0x29820], R3 ;  /* 0x02982003000085a7 */ /* 0x000e64000800007f */
[----:B-1----:R-:W-:Y:S05]  /*2b8b0*/  @!P0 BRA `(.L_x_783) ;  /* 0xfffffffc00f08947 */ /* 0x002fea000383ffff */
[----:B------:R-:W-:Y:S05]  /*2b8c0*/  BRA `(.L_x_923) ;  /* 0xffffffc800807947 */ /* 0x000fea000383ffff */
.L_x_784:
[----:B------:R-:W1:Y:S01]  /*2b8d0*/  S2R R2, SR_TID.X ;  /* 0x0000000000027919 */ /* 0x000e620000002100 */
[----:B------:R-:W-:Y:S01]  /*2b8e0*/  BSSY B0, `(.L_x_924) ;  /* 0x000000a000007945 */ /* 0x000fe20003800000 */
[----:B------:R-:W-:Y:S01]  /*2b8f0*/  IMAD.MOV.U32 R12, RZ, RZ, RZ ;  /* 0x000000ffff0c7224 */ /* 0x000fe200078e00ff */
[----:B------:R-:W-:Y:S01]  /*2b900*/  MOV R15, 0xffffffff ;  /* 0xffffffff000f7802 */ /* 0x000fe20000000f00 */
[----:B------:R-:W-:Y:S01]  /*2b910*/  IMAD.MOV.U32 R11, RZ, RZ, 0x1f ;  /* 0x0000001fff0b7424 */ /* 0x000fe200078e00ff */
[----:B-1----:R-:W-:-:S04]  /*2b920*/  SHF.R.U32.HI R2, RZ, 0x5, R2 ;  /* 0x00000005ff027819 */ /* 0x002fc80000011602 */
[----:B------:R-:W-:-:S04]  /*2b930*/  LOP3.LUT R2, R2, 0x3, RZ, 0xc0, !PT ;  /* 0x0000000302027812 */ /* 0x000fc800078ec0ff */
[----:B------:R-:W-:-:S07]  /*2b940*/  MOV R13, R2 ;  /* 0x00000002000d7202 */ /* 0x000fce0000000f00 */
[----:B0-----:R-:W-:Y:S05]  /*2b950*/  WARPSYNC.COLLECTIVE R15, `(.L_x_925) ;  /* 0x000000000f087348 */ /* 0x001fea0003c00000 */
[----:B------:R1:W2:Y:S02]  /*2b960*/  SHFL.IDX P6, R14, R13, R12, R11 ;  /* 0x0000000c0d0e7389 */ /* 0x0002a400000c000b */
[----:B012---:R-:W-:Y:S01]  /*2b970*/  ENDCOLLECTIVE ;  /* 0x000000000000791b */ /* 0x007fe20003800000 */
.L_x_925:
[----:B------:R-:W-:Y:S05]  /*2b980*/  BSYNC B0 ;  /* 0x0000000000007941 */ /* 0x000fea0003800000 */
.L_x_924:
[----:B------:R-:W-:Y:S05]  /*2b990*/  BRA `(.L_x_926) ;  /* 0xffffffc800687947 */ /* 0x000fea000383ffff */
.L_x_785:
[----:B------:R-:W-:Y:S01]  /*2b9a0*/  BSSY B0, `(.L_x_927) ;  /* 0x0000006000007945 */ /* 0x000fe20003800000 */
[----:B------:R-:W-:-:S07]  /*2b9b0*/  IMAD.MOV.U32 R15, RZ, RZ, -0x1 ;  /* 0xffffffffff0f7424 */ /* 0x000fce00078e00ff */
[----:B01----:R-:W-:Y:S05]  /*2b9c0*/  WARPSYNC.COLLECTIVE R15, `(.L_x_928) ;  /* 0x000000000f0c7348 */ /* 0x003fea0003c00000 */
[----:B------:R-:W-:Y:S02]  /*2b9d0*/  ELECT P6, UR62, PT ;  /* 0x00000000003e782f */ /* 0x000fe400038c0000 */
[----:B------:R-:W-:Y:S01]  /*2b9e0*/  MOV R14, UR62 ;  /* 0x0000003e000e7c02 */ /* 0x000fe20008000f00 */
[----:B01----:R-:W-:Y:S10]  /*2b9f0*/  ENDCOLLECTIVE ;  /* 0x000000000000791b */ /* 0x003ff40003800000 */
.L_x_928:
[----:B------:R-:W-:Y:S05]  /*2ba00*/  BSYNC B0 ;  /* 0x0000000000007941 */ /* 0x000fea0003800000 */
.L_x_927:
[----:B------:R-:W-:Y:S05]  /*2ba10*/  BRA `(.L_x_929) ;  /* 0xffffffc8005c7947 */ /* 0x000fea000383ffff */
.L_x_787:
[----:B0-----:R0:W1:Y:S02]  /*2ba20*/  SYNCS.PHASECHK.TRANS64.TRYWAIT P1, [R6+URZ], R5 ;  /* 0x00000005060075a7 */ /* 0x001064000802017f */
[----:B-1----:R-:W-:Y:S05]  /*2ba30*/  @!P1 NANOSLEEP.SYNCS 0x989680 ;  /* 0x009896800000995d */ /* 0x002fea0003900000 */
[----:B------:R-:W1:Y:S02]  /*2ba40*/  @!P1 SYNCS.PHASECHK.TRANS64 P1, [R6+URZ], R5 ;  /* 0x00000005060095a7 */ /* 0x000e64000802007f */
[----:B-1----:R-:W-:Y:S05]  /*2ba50*/  @!P1 BRA `(.L_x_787) ;  /* 0xfffffffc00f09947 */ /* 0x002fea000383ffff */
[----:B------:R-:W-:Y:S05]  /*2ba60*/  BRA `(.L_x_930) ;  /* 0xffffffc800987947 */ /* 0x000fea000383ffff */
.L_x_788:
[----:B-1----:R1:W2:Y:S02]  /*2ba70*/  SYNCS.PHASECHK.TRANS64.TRYWAIT P1, [R7+URZ], R2 ;  /* 0x00000002070075a7 */ /* 0x0022a4000802017f */
[----:B--2---:R-:W-:Y:S05]  /*2ba80*/  @!P1 NANOSLEEP.SYNCS 0x989680 ;  /* 0x009896800000995d */ /* 0x004fea0003900000 */
[----:B------:R-:W2:Y:S02]  /*2ba90*/  @!P1 SYNCS.PHASECHK.TRANS64 P1, [R7+URZ], R2 ;  /* 0x00000002070095a7 */ /* 0x000ea4000802007f */
[----:B--2---:R-:W-:Y:S05]  /*2baa0*/  @!P1 BRA `(.L_x_788) ;  /* 0xfffffffc00f09947 */ /* 0x004fea000383ffff */
[----:B------:R-:W-:Y:S05]  /*2bab0*/  BRA `(.L_x_931) ;  /* 0xffffffc8008c7947 */ /* 0x000fea000383ffff */
.L_x_790:
[----:B--2---:R2:W3:Y:S02]  /*2bac0*/  SYNCS.PHASECHK.TRANS64.TRYWAIT P1, [R4+URZ+0x29860], R5 ;  /* 0x02986005040075a7 */ /* 0x0044e4000802017f */
[----:B---3--:R-:W-:Y:S05]  /*2bad0*/  @!P1 NANOSLEEP.SYNCS 0x989680 ;  /* 0x009896800000995d */ /* 0x008fea0003900000 */
[----:B------:R-:W3:Y:S02]  /*2bae0*/  @!P1 SYNCS.PHASECHK.TRANS64 P1, [R4+URZ+0x29860], R5 ;  /* 0x02986005040095a7 */ /* 0x000ee4000802007f */
[----:B---3--:R-:W-:Y:S05]  /*2baf0*/  @!P1 BRA `(.L_x_790) ;  /* 0xfffffffc00f09947 */ /* 0x008fea000383ffff */
[----:B------:R-:W-:Y:S05]  /*2bb00*/  BRA `(.L_x_932) ;  /* 0xffffffc800907947 */ /* 0x000fea000383ffff */
.L_x_792:
[----:B---3--:R3:W4:Y:S02]  /*2bb10*/  SYNCS.PHASECHK.TRANS64.TRYWAIT P1, [R3+URZ+0x29860], R2 ;  /* 0x02986002030075a7 */ /* 0x008724000802017f */
[----:B----4-:R-:W-:Y:S05]  /*2bb20*/  @!P1 NANOSLEEP.SYNCS 0x989680 ;  /* 0x009896800000995d */ /* 0x010fea0003900000 */
[----:B------:R-:W4:Y:S02]  /*2bb30*/  @!P1 SYNCS.PHASECHK.TRANS64 P1, [R3+URZ+0x29860], R2 ;  /* 0x02986002030095a7 */ /* 0x000f24000802007f */
[----:B----4-:R-:W-:Y:S05]  /*2bb40*/  @!P1 BRA `(.L_x_792) ;  /* 0xfffffffc00f09947 */ /* 0x010fea000383ffff */
[----:B------:R-:W-:Y:S05]  /*2bb50*/  BRA `(.L_x_933) ;  /* 0xffffffc800907947 */ /* 0x000fea000383ffff */
.L_x_794:
[----:B----4-:R4:W0:Y:S02]  /*2bb60*/  SYNCS.PHASECHK.TRANS64.TRYWAIT P0, [R4+URZ+0x29880], R5 ;  /* 0x02988005040075a7 */ /* 0x010824000800017f */
[----:B0-----:R-:W-:Y:S05]  /*2bb70*/  @!P0 NANOSLEEP.SYNCS 0x989680 ;  /* 0x009896800000895d */ /* 0x001fea0003900000 */
[----:B------:R-:W0:Y:S02]  /*2bb80*/  @!P0 SYNCS.PHASECHK.TRANS64 P0, [R4+URZ+0x29880], R5 ;  /* 0x02988005040085a7 */ /* 0x000e24000800007f */
[----:B0-----:R-:W-:Y:S05]  /*2bb90*/  @!P0 BRA `(.L_x_794) ;  /* 0xfffffffc00f08947 */ /* 0x001fea000383ffff */
[----:B------:R-:W-:Y:S05]  /*2bba0*/  BRA `(.L_x_795) ;  /* 0xffffffc8008c7947 */ /* 0x000fea000383ffff */
.L_x_934:
        /* <DEDUP_REMOVED lines=13> */
.L_x_2808:


//--------------------- .text._ZN7cutlass13device_kernelIN5flash11enable_sm90INS1_16FlashAttnFwdSm90INS1_25CollectiveMainloopFwdSm90ILi2EN4cute5tupleIJNS5_1CILi1EEES8_S8_EEENS6_IJNS7_ILi128EEESA_NS7_ILi192EEEEEELi128ENS_12float_e4m3_tEfNS_4arch4Sm90ELb0ELb1ELb1ELb0ELb0ELb0ELb0ELb1ELb1ELb1ELb0ELb0EEENS1_21CollectiveEpilogueFwdINS6_IJSA_SA_SA_EEES9_NS_10bfloat16_tESF_Li256ELb0ELb1ELb0ELb1EEENS1_30DynamicPersistentTileSchedulerILi256ELi128ELb0ELb1ELb1EEEEEEEEEvNT_6ParamsE --------------------------
	.section	.text._ZN7cutlass13device_kernelIN5flash11enable_sm90INS1_16FlashAttnFwdSm90INS1_25CollectiveMainloopFwdSm90ILi2EN4cute5tupleIJNS5_1CILi1EEES8_S8_EEENS6_IJNS7_ILi128EEESA_NS7_ILi192EEEEEELi128ENS_12float_e4m3_tEfNS_4arch4Sm90ELb0ELb1ELb1ELb0ELb0ELb0ELb0ELb1ELb1ELb1ELb0ELb0EEENS1_21CollectiveEpilogueFwdINS6_IJSA_SA_SA_EEES9_NS_10bfloat16_tESF_Li256ELb0ELb1ELb0ELb1EEENS1_30DynamicPersistentTileSchedulerILi256ELi128ELb0ELb1ELb1EEEEEEEEEvNT_6ParamsE,"ax",@progbits
	.align	128
.text._ZN7cutlass13device_kernelIN5flash11enable_sm90INS1_16FlashAttnFwdSm90INS1_25CollectiveMainloopFwdSm90ILi2EN4cute5tupleIJNS5_1CILi1EEES8_S8_EEENS6_IJNS7_ILi128EEESA_NS7_ILi192EEEEEELi128ENS_12float_e4m3_tEfNS_4arch4Sm90ELb0ELb1ELb1ELb0ELb0ELb0ELb0ELb1ELb1ELb1ELb0ELb0EEENS1_21CollectiveEpilogueFwdINS6_IJSA_SA_SA_EEES9_NS_10bfloat16_tESF_Li256ELb0ELb1ELb0ELb1EEENS1_30DynamicPersistentTileSchedulerILi256ELi128ELb0ELb1ELb1EEEEEEEEEvNT_6ParamsE:
        .type           _ZN7cutlass13device_kernelIN5flash11enable_sm90INS1_16FlashAttnFwdSm90INS1_25CollectiveMainloopFwdSm90ILi2EN4cute5tupleIJNS5_1CILi1EEES8_S8_EEENS6_IJNS7_ILi128EEESA_NS7_ILi192EEEEEELi128ENS_12float_e4m3_tEfNS_4arch4Sm90ELb0ELb1ELb1ELb0ELb0ELb0ELb0ELb1ELb1ELb1ELb0ELb0EEENS1_21CollectiveEpilogueFwdINS6_IJSA_SA_SA_EEES9_NS_10bfloat16_tESF_Li256ELb0ELb1ELb0ELb1EEENS1_30DynamicPersistentTileSchedulerILi256ELi128ELb0ELb1ELb1EEEEEEEEEvNT_6ParamsE,@function
        .size           _ZN7cutlass13device_kernelIN5flash11enable_sm90INS1_16FlashAttnFwdSm90INS1_25CollectiveMainloopFwdSm90ILi2EN4cute5tupleIJNS5_1CILi1EEES8_S8_EEENS6_IJNS7_ILi128EEESA_NS7_ILi192EEEEEELi128ENS_12float_e4m3_tEfNS_4arch4Sm90ELb0ELb1ELb1ELb0ELb0ELb0ELb0ELb1ELb1ELb1ELb0ELb0EEENS1_21CollectiveEpilogueFwdINS6_IJSA_SA_SA_EEES9_NS_10bfloat16_tESF_Li256ELb0ELb1ELb0ELb1EEENS1_30DynamicPersistentTileSchedulerILi256ELi128ELb0ELb1ELb1EEEEEEEEEvNT_6ParamsE,(.L_x_2809 - _ZN7cutlass13device_kernelIN5flash11enable_sm90INS1_16FlashAttnFwdSm90INS1_25CollectiveMainloopFwdSm90ILi2EN4cute5tupleIJNS5_1CILi1EEES8_S8_EEENS6_IJNS7_ILi128EEESA_NS7_ILi192EEEEEELi128ENS_12float_e4m3_tEfNS_4arch4Sm90ELb0ELb1ELb1ELb0ELb0ELb0ELb0ELb1ELb1ELb1ELb0ELb0EEENS1_21CollectiveEpilogueFwdINS6_IJSA_SA_SA_EEES9_NS_10bfloat16_tESF_Li256ELb0ELb1ELb0ELb1EEENS1_30DynamicPersistentTileSchedulerILi256ELi128ELb0ELb1ELb1EEEEEEEEEvNT_6ParamsE)
        .other          _ZN7cutlass13device_kernelIN5flash11enable_sm90INS1_16FlashAttnFwdSm90INS1_25CollectiveMainloopFwdSm90ILi2EN4cute5tupleIJNS5_1CILi1EEES8_S8_EEENS6_IJNS7_ILi128EEESA_NS7_ILi192EEEEEELi128ENS_12float_e4m3_tEfNS_4arch4Sm90ELb0ELb1ELb1ELb0ELb0ELb0ELb0ELb1ELb1ELb1ELb0ELb0EEENS1_21CollectiveEpilogueFwdINS6_IJSA_SA_SA_EEES9_NS_10bfloat16_tESF_Li256ELb0ELb1ELb0ELb1EEENS1_30DynamicPersistentTileSchedulerILi256ELi128ELb0ELb1ELb1EEEEEEEEEvNT_6ParamsE,@"STO_CUDA_ENTRY STV_DEFAULT"
_ZN7cutlass13device_kernelIN5flash11enable_sm90INS1_16FlashAttnFwdSm90INS1_25CollectiveMainloopFwdSm90ILi2EN4cute5tupleIJNS5_1CILi1EEES8_S8_EEENS6_IJNS7_ILi128EEESA_NS7_ILi192EEEEEELi128ENS_12float_e4m3_tEfNS_4arch4Sm90ELb0ELb1ELb1ELb0ELb0ELb0ELb0ELb1ELb1ELb1ELb0ELb0EEENS1_21CollectiveEpilogueFwdINS6_IJSA_SA_SA_EEES9_NS_10bfloat16_tESF_Li256ELb0ELb1ELb0ELb1EEENS1_30DynamicPersistentTileSchedulerILi256ELi128ELb0ELb1ELb1EEEEEEEEEvNT_6ParamsE:
        /* <DEDUP_REMOVED lines=18> */
.L_x_936:
[----:B------:R-:W-:Y:S05]  /*0120*/  BSYNC B0 ;  /* 0x0000000000007941 */ /* 0x000fea0003800000 */
.L_x_935:
        /* <DEDUP_REMOVED lines=41> */
.L_x_937:
        /* <DEDUP_REMOVED lines=22> */
.L_x_938:
        /* <DEDUP_REMOVED lines=18> */
.L_x_939:
        /* <DEDUP_REMOVED lines=22> */
.L_x_940:
        /* <DEDUP_REMOVED lines=22> */
.L_x_941:
[----:B------:R-:W-:Y:S01]  /*0900*/  PLOP3.LUT P0, PT, PT, PT, UP0, 0x80, 0x0 ;  /* 0x000000000000781c */ /* 0x000fe20003f0f008 */
[----:B------:R-:W-:Y:S01]  /*0910*/  UMOV UR38, 0x1 ;  /* 0x0000000100267882 */ /* 0x000fe20000000000 */
[----:B------:R-:W-:Y:S01]  /*0920*/  NOP ;  /* 0x0000000000007918 */ /* 0x000fe20000000000 */
[----:B------:R-:W-:Y:S01]  /*0930*/  USEL UR38, UR38, 0x2, !UP0 ;  /* 0x0000000226267887 */ /* 0x000fe2000c000000 */
[----:B------:R-:W-:Y:S01]  /*0940*/  ULDC.64 UR44, c[0x0][0x208] ;  /* 0x00008200002c7ab9 */ /* 0x000fe20000000a00 */
[----:B012-4-:R-:W-:Y:S08]  /*0950*/  BAR.SYNC.DEFER_BLOCKING 0x0 ;  /* 0x0000000000007b1d */ /* 0x017ff00000010000 */
[----:B------:R-:W-:Y:S05]  /*0960*/  @!P0 BRA `(.L_x_942) ;  /* 0x00000110006c8947 */ /* 0x000fea0003800000 */
.L_x_943:
[----:B------:R-:W-:-:S08]  /*0970*/  NOP ;  /* 0x0000000000007918 */ /* 0x000fd00000000000 */
[----:B------:R-:W0:Y:S02]  /*0980*/  USETMAXREG.TRY_ALLOC.CTAPOOL UP0, 0xf0 ;  /* 0x000000f0000079c8 */ /* 0x000e240008000600 */
[----:B0-----:R-:W-:-:S13]  /*0990*/  PLOP3.LUT P0, PT, PT, PT, UP0, 0x80, 0x0 ;  /* 0x000000000000781c */ /* 0x001fda0003f0f008 */
[----:B------:R-:W-:Y:S05]  /*09a0*/  @!P0 BRA `(.L_x_943) ;  /* 0xfffffffc00f08947 */ /* 0x000fea000383ffff */
[----:B------:R-:W0:Y:S01]  /*09b0*/  S2R R2, SR_TID.X ;  /* 0x0000000000027919 */ /* 0x000e220000002100 */
[----:B------:R-:W1:Y:S08]  /*09c0*/  S2UR UR4, SR_CTAID.X ;  /* 0x00000000000479c3 */ /* 0x000e700000002500 */
[----:B------:R-:W-:Y:S08]  /*09d0*/  BAR.ARV 0x4, 0x180 ;  /* 0x0106000000007b1d */ /* 0x000ff00000002000 */
        /* <DEDUP_REMOVED lines=9> */
[----:B------:R-:W-:Y:S01]  /*0a70*/  IMAD.MOV.U32 R171, RZ, RZ, RZ ;  /* 0x000000ffffab7224 */ /* 0x000fe200078e00ff */
[----:B------:R-:W-:Y:S01]  /*0a80*/  UMOV UR36, URZ ;  /* 0x0000003f00247c82 */ /* 0x000fe20008000000 */
[----:B------:R-:W-:Y:S01]  /*0a90*/  UMOV UR46, URZ ;  /* 0x0000003f002e7c82 */ /* 0x000fe20008000000 */
[----:B------:R-:W-:-:S04]  /*0aa0*/  SHF.R.S32.HI R3, RZ, 0x1f, R178 ;  /* 0x0000001fff037819 */ /* 0x000fc800000114b2 */
[CC--:B------:R-:W-:Y:S02]  /*0ab0*/  LEA.HI R0, R3.reuse, R178.reuse, RZ, 0x7 ;  /* 0x000000b203007211 */ /* 0x0c0fe400078f38ff */
[CC--:B------:R-:W-:Y:S02]  /*0ac0*/  LEA.HI R4, R3.reuse, R178.reuse, RZ, 0x5 ;  /* 0x000000b203047211 */ /* 0x0c0fe400078f28ff */
[----:B------:R-:W-:Y:S02]  /*0ad0*/  LOP3.LUT R5, R0, 0xffffff80, RZ, 0xc0, !PT ;  /* 0xffffff8000057812 */ /* 0x000fe400078ec0ff */
[----:B------:R-:W-:Y:S01]  /*0ae0*/  LEA.HI R2, R3, R178, RZ, 0x4 ;  /* 0x000000b203027211 */ /* 0x000fe200078f20ff */
[----:B------:R-:W-:Y:S01]  /*0af0*/  IMAD.SHL.U32 R4, R4, 0x20, RZ ;  /* 0x0000002004047824 */ /* 0x000fe200078e00ff */
[----:B------:R-:W-:Y:S01]  /*0b00*/  SHF.R.S32.HI R173, RZ, 0x7, R0 ;  /* 0x00000007ffad7819 */ /* 0x000fe20000011400 */
[----:B------:R-:W-:Y:S01]  /*0b10*/  IMAD.IADD R172, R178, 0x1, -R5 ;  /* 0x00000001b2ac7824 */ /* 0x000fe200078e0a05 */
[----:B------:R-:W-:-:S02]  /*0b20*/  SHF.R.S32.HI R7, RZ, 0x4, R2 ;  /* 0x00000004ff077819 */ /* 0x000fc40000011402 */
[----:B------:R-:W-:Y:S02]  /*0b30*/  LOP3.LUT R5, R2, 0x3fffff0, RZ, 0xc0, !PT ;  /* 0x03fffff002057812 */ /* 0x000fe400078ec0ff */
[----:B------:R-:W-:Y:S02]  /*0b40*/  SHF.R.S32.HI R9, RZ, 0x1f, R172 ;  /* 0x0000001fff097819 */ /* 0x000fe400000114ac */
[----:B------:R-:W-:Y:S01]  /*0b50*/  LOP3.LUT R4, R4, 0xfffffc00, RZ, 0xc0, !PT ;  /* 0xfffffc0004047812 */ /* 0x000fe200078ec0ff */
[----:B------:R-:W-:Y:S01]  /*0b60*/  IMAD.IADD R5, R178, 0x1, -R5 ;  /* 0x00000001b2057824 */ /* 0x000fe200078e0a05 */
[----:B------:R-:W-:Y:S02]  /*0b70*/  LEA.HI R2, R2, R7, RZ, 0x1 ;  /* 0x0000000702027211 */ /* 0x000fe400078f08ff */
[----:B------:R-:W-:Y:S01]  /*0b80*/  LEA.HI R6, R9, R172, RZ, 0x2 ;  /* 0x000000ac09067211 */ /* 0x000fe200078f10ff */
[----:B------:R-:W-:Y:S01]  /*0b90*/  IMAD R5, R5, 0x40, R4 ;  /* 0x0000004005057824 */ /* 0x000fe200078e0204 */
[----:B------:R-:W-:-:S02]  /*0ba0*/  LOP3.LUT R2, R2, 0x1ffffffe, RZ, 0xc0, !PT ;  /* 0x1ffffffe02027812 */ /* 0x000fc400078ec0ff */
[-C--:B------:R-:W-:Y:S02]  /*0bb0*/  LEA.HI R4, R3, R178.reuse, RZ, 0x2 ;  /* 0x000000b203047211 */ /* 0x080fe400078f10ff */
[----:B------:R-:W-:Y:S01]  /*0bc0*/  SHF.R.S32.HI R8, RZ, 0x2, R6 ;  /* 0x00000002ff087819 */ /* 0x000fe20000011406 */
[----:B------:R-:W-:Y:S01]  /*0bd0*/  IMAD.IADD R2, R7, 0x1, -R2 ;  /* 0x0000000107027824 */ /* 0x000fe200078e0a02 */
[----:B------:R-:W-:Y:S02]  /*0be0*/  SHF.R.S32.HI R11, RZ, 0x1f, R6 ;  /* 0x0000001fff0b7819 */ /* 0x000fe40000011406 */
[----:B------:R-:W-:Y:S01]  /*0bf0*/  LOP3.LUT R7, R4, 0xfffffffc, RZ, 0xc0, !PT ;  /* 0xfffffffc04077812 */ /* 0x000fe200078ec0ff */
[----:B------:R-:W-:Y:S01]  /*0c00*/  IMAD R175, R2, 0x8, R5 ;  /* 0x0000000802af7824 */ /* 0x000fe200078e0205 */
[----:B------:R-:W-:Y:S02]  /*0c10*/  LEA.HI R3, R3, R178, RZ, 0x3 ;  /* 0x000000b203037211 */ /* 0x000fe400078f18ff */
[----:B------:R-:W-:Y:S01]  /*0c20*/  LEA.HI R11, R11, R8, RZ, 0x3 ;  /* 0x000000080b0b7211 */ /* 0x000fe200078f18ff */
[----:B------:R-:W-:Y:S01]  /*0c30*/  IMAD.IADD R7, R178, 0x1, -R7 ;  /* 0x00000001b2077824 */ /* 0x000fe200078e0a07 */
[----:B------:R-:W-:-:S02]  /*0c40*/  LOP3.LUT R169, R3, 0xfffffff8, RZ, 0xc0, !PT ;  /* 0xfffffff803a97812 */ /* 0x000fc400078ec0ff */
[----:B------:R-:W-:Y:S02]  /*0c50*/  LOP3.LUT R11, R11, 0xfffffff8, RZ, 0xc0, !PT ;  /* 0xfffffff80b0b7812 */ /* 0x000fe400078ec0ff */
        /* <DEDUP_REMOVED lines=16> */
[----:B------:R-:W-:Y:S01]  /*0d60*/  IMAD R174, R0, 0x40, R9 ;  /* 0x0000004000ae7824 */ /* 0x000fe200078e0209 */
[----:B------:R-:W-:Y:S01]  /*0d70*/  SHF.R.S32.HI R176, RZ, 0x1f, R168 ;  /* 0x0000001fffb07819 */ /* 0x000fe200000114a8 */
[----:B------:R-:W-:-:S02]  /*0d80*/  IMAD.IADD R16, R172, 0x1, -R5 ;  /* 0x00000001ac107824 */ /* 0x000fc400078e0a05 */
[----:B------:R-:W-:-:S07]  /*0d90*/  IMAD R17, R17, 0x8, R174 ;  /* 0x0000000811117824 */ /* 0x000fce00078e02ae */
.L_x_1044:
[----:B------:R-:W-:Y:S01]  /*0da0*/  ULDC UR5, c[0x0][0xc60] ;  /* 0x0003180000057ab9 */ /* 0x000fe20000000800 */
[----:B------:R-:W-:Y:S01]  /*0db0*/  UMOV UR8, UR4 ;  /* 0x0000000400087c82 */ /* 0x000fe20008000000 */
[----:B------:R-:W-:-:S11]  /*0dc0*/  UISETP.NE.AND UP0, UPT, UR5, 0x1, UPT ;  /* 0x000000010500788c */ /* 0x000fd6000bf05270 */
[----:B------:R-:W-:Y:S01]  /*0dd0*/  @UP0 ULDC UR6, c[0x0][0xc64] ;  /* 0x0003190000060ab9 */ /* 0x000fe20000000800 */
[----:B------:R-:W-:Y:S01]  /*0de0*/  @UP0 ULDC UR9, c[0x0][0xc68] ;  /* 0x00031a0000090ab9 */ /* 0x000fe20000000800 */
[----:B------:R-:W-:-:S04]  /*0df0*/  UIMAD.WIDE.U32 UR6, UR4, UR6, URZ ;  /* 0x00000006040672a5 */ /* 0x000fc8000f8e003f */
[----:B------:R-:W-:-:S03]  /*0e00*/  @UP0 USHF.R.U32.HI UR8, URZ, UR9, UR7 ;  /* 0x000000093f080299 */ /* 0x000fc60008011607 */
[----:B------:R-:W-:Y:S02]  /*0e10*/  ULDC UR6, c[0x0][0xc78] ;  /* 0x00031e0000067ab9 */ /* 0x000fe40000000800 */
[----:B------:R-:W-:Y:S02]  /*0e20*/  UISETP.GE.AND UP0, UPT, UR8, UR6, UPT ;  /* 0x000000060800728c */ /* 0x000fe4000bf06270 */
[----:B------:R-:W-:-:S04]  /*0e30*/  UIADD3 UR6, -UR8, URZ, URZ ;  /* 0x0000003f08067290 */ /* 0x000fc8000fffe13f */
[----:B------:R-:W-:Y:S01]  /*0e40*/  PLOP3.LUT P0, PT, PT, PT, UP0, 0x80, 0x0 ;  /* 0x000000000000781c */ /* 0x000fe20003f0f008 */
[----:B------:R-:W-:-:S12]  /*0e50*/  UIMAD UR9, UR5, UR6, UR4 ;  /* 0x00000006050972a4 */ /* 0x000fd8000f8e0204 */
[----:B012345:R-:W-:Y:S05]  /*0e60*/  @!P0 BRA `(.L_x_944) ;  /* 0x0000000000208947 */ /* 0x03ffea0003800000 */
[----:B------:R-:W-:Y:S01]  /*0e70*/  ULDC UR7, c[0x0][0xc6c] ;  /* 0x00031b0000077ab9 */ /* 0x000fe20000000800 */
[----:B------:R-:W-:Y:S01]  /*0e80*/  UMOV UR6, UR9 ;  /* 0x0000000900067c82 */ /* 0x000fe20008000000 */
[----:B------:R-:W-:-:S11]  /*0e90*/  UISETP.NE.AND UP0, UPT, UR7, 0x1, UPT ;  /* 0x000000010700788c */ /* 0x000fd6000bf05270 */
[----:B------:R-:W-:Y:S02]  /*0ea0*/  @UP0 ULDC.64 UR10, c[0x0][0xc70] ;  /* 0x00031c00000a0ab9 */ /* 0x000fe40000000a00 */
[----:B------:R-:W-:-:S04]  /*0eb0*/  UIMAD.WIDE.U32 UR4, UR9, UR10, URZ ;  /* 0x0000000a090472a5 */ /* 0x000fc8000f8e003f */
[----:B------:R-:W-:-:S04]  /*0ec0*/  @UP0 USHF.R.U32.HI UR6, URZ, UR11, UR5 ;  /* 0x0000000b3f060299 */ /* 0x000fc80008011605 */
[----:B------:R-:W-:Y:S01]  /*0ed0*/  UIMAD UR4, UR6, UR7, URZ ;  /* 0x00000007060472a4 */ /* 0x000fe2000f8e023f */
[----:B------:R-:W-:Y:S11]  /*0ee0*/  BRA `(.L_x_945) ;  /* 0x00000000001c7947 */ /* 0x000ff60003800000 */
.L_x_944:
[----:B------:R-:W-:Y:S01]  /*0ef0*/  ULDC UR7, c[0x0][0xc54] ;  /* 0x0003150000077ab9 */ /* 0x000fe20000000800 */
[----:B------:R-:W-:Y:S01]  /*0f00*/  UMOV UR6, UR9 ;  /* 0x0000000900067c82 */ /* 0x000fe20008000000 */
[----:B------:R-:W-:-:S11]  /*0f10*/  UISETP.NE.AND UP0, UPT, UR7, 0x1, UPT ;  /* 0x000000010700788c */ /* 0x000fd6000bf05270 */
[----:B------:R-:W-:Y:S02]  /*0f20*/  @UP0 ULDC.64 UR10, c[0x0][0xc58] ;  /* 0x00031600000a0ab9 */ /* 0x000fe40000000a00 */
[----:B------:R-:W-:-:S04]  /*0f30*/  UIMAD.WIDE.U32 UR4, UR9, UR10, URZ ;  /* 0x0000000a090472a5 */ /* 0x000fc8000f8e003f */
[----:B------:R-:W-:-:S04]  /*0f40*/  @UP0 USHF.R.U32.HI UR6, URZ, UR11, UR5 ;  /* 0x0000000b3f060299 */ /* 0x000fc80008011605 */
[----:B------:R-:W-:-:S12]  /*0f50*/  UIMAD UR4, UR6, UR7, URZ ;  /* 0x00000007060472a4 */ /* 0x000fd8000f8e023f */
.L_x_945:
[----:B------:R-:W0:Y:S01]  /*0f60*/  LDC R23, c[0x0][0xc48] ;  /* 0x00031200ff177b82 */ /* 0x000e220000000800 */
[----:B------:R-:W-:Y:S02]  /*0f70*/  ULOP3.LUT UR5, URZ, UR6, URZ, 0x33, !UPT ;  /* 0x000000063f057292 */ /* 0x000fe4000f8e333f */
[----:B------:R-:W-:Y:S01]  /*0f80*/  UIADD3 UR4, UR9, -UR4, URZ ;  /* 0x8000000409047290 */ /* 0x000fe2000fffe03f */
[----:B------:R-:W-:Y:S01]  /*0f90*/  ULDC UR6, c[0x0][0xc3c] ;  /* 0x00030f0000067ab9 */ /* 0x000fe20000000800 */
[----:B------:R-:W-:Y:S01]  /*0fa0*/  ULDC.64 UR10, c[0x0][0x418] ;  /* 0x00010600000a7ab9 */ /* 0x000fe20000000a00 */
[----:B------:R-:W-:Y:S02]  /*0fb0*/  UIADD3 UR5, UR5, UR6, URZ ;  /* 0x0000000605057290 */ /* 0x000fe4000fffe03f */
[----:B------:R-:W1:Y:S01]  /*0fc0*/  LDC R0, c[0x0][0x448] ;  /* 0x00011200ff007b82 */ /* 0x000e620000000800 */
[----:B------:R-:W-:Y:S01]  /*0fd0*/  UISETP.NE.U32.AND UP0, UPT, UR10, URZ, UPT ;  /* 0x0000003f0a00728c */ /* 0x000fe2000bf05070 */
[----:B------:R-:W-:Y:S01]  /*0fe0*/  ULDC UR6, c[0x0][0xc54] ;  /* 0x0003150000067ab9 */ /* 0x000fe20000000800 */
[----:B------:R-:W-:-:S02]  /*0ff0*/  USHF.L.U32 UR42, UR5, 0x7, URZ ;  /* 0x00000007052a7899 */ /* 0x000fc4000800063f */
[----:B------:R-:W-:-:S03]  /*1000*/  UIMAD UR8, UR8, UR6, UR4 ;  /* 0x00000006080872a4 */ /* 0x000fc6000f8e0204 */
[----:B------:R-:W2:Y:S01]  /*1010*/  LDC.64 R6, c[0x0][0x9e0] ;  /* 0x00027800ff067b82 */ /* 0x000ea20000000a00 */
[----:B------:R-:W-:Y:S02]  /*1020*/  UIADD3 UR5, UR42, 0x7f, URZ ;  /* 0x0000007f2a057890 */ /* 0x000fe4000fffe03f */
[----:B------:R-:W-:Y:S01]  /*1030*/  UISETP.NE.AND.EX UP0, UPT, UR11, URZ, UPT, UP0 ;  /* 0x0000003f0b00728c */ /* 0x000fe2000bf05300 */
[----:B------:R-:W-:Y:S01]  /*1040*/  IMAD.U32 R19, RZ, RZ, UR8 ;  /* 0x00000008ff137e24 */ /* 0x000fe2000f8e00ff */
[----:B------:R-:W-:Y:S01]  /*1050*/  ULDC UR41, c[0x0][0x424] ;  /* 0x0001090000297ab9 */ /* 0x000fe20000000800 */
[----:B------:R-:W-:Y:S01]  /*1060*/  ULDC UR47, c[0x0][0x288] ;  /* 0x0000a200002f7ab9 */ /* 0x000fe20000000800 */
[----:B------:R-:W-:Y:S01]  /*1070*/  USEL UR41, UR41, 0x1, UP0 ;  /* 0x0000000129297887 */ /* 0x000fe20008000000 */
[----:B0-----:R-:W-:Y:S01]  /*1080*/  ISETP.NE.AND P0, PT, R23, 0x1, PT ;  /* 0x000000011700780c */ /* 0x001fe20003f05270 */
[----:B------:R-:W-:Y:S01]  /*1090*/  UIADD3 UR4, -UR47, 0x1, URZ ;  /* 0x000000012f047890 */ /* 0x000fe2000fffe13f */
[----:B------:R-:W-:Y:S01]  /*10a0*/  IMAD.U32 R2, RZ, RZ, UR5 ;  /* 0x00000005ff027e24 */ /* 0x000fe2000f8e00ff */
[----:B------:R-:W-:-:S02]  /*10b0*/  ULDC UR6, c[0x0][0x2f0] ;  /* 0x0000bc0000067ab9 */ /* 0x000fc40000000800 */
[----:B------:R-:W-:Y:S01]  /*10c0*/  UIMAD UR4, UR41, UR6, UR4 ;  /* 0x00000006290472a4 */ /* 0x000fe2000f8e0204 */
[----:B-1----:R-:W-:-:S07]  /*10d0*/  ISETP.NE.AND P1, PT, R0, 0x1, PT ;  /* 0x000000010000780c */ /* 0x002fce0003f25270 */
[----:B------:R-:W0:Y:S01]  /*10e0*/  @P0 LDC R0, c[0x0][0xc4c] ;  /* 0x00031300ff000b82 */ /* 0x000e220000000800 */
[----:B--2---:R-:W-:-:S07]  /*10f0*/  ISETP.GE.AND P2, PT, R7, 0x1, PT ;  /* 0x000000010700780c */ /* 0x004fce0003f46270 */
[----:B------:R-:W1:Y:S08]  /*1100*/  @P1 LDC R3, c[0x0][0x44c] ;  /* 0x00011300ff031b82 */ /* 0x000e700000000800 */
[----:B------:R-:W2:Y:S08]  /*1110*/  @P0 LDC R5, c[0x0][0xc50] ;  /* 0x00031400ff050b82 */ /* 0x000eb00000000800 */
[----:B------:R-:W3:Y:S01]  /*1120*/  @P1 LDC R4, c[0x0][0x450] ;  /* 0x00011400ff041b82 */ /* 0x000ee20000000800 */
[----:B0-----:R-:W-:-:S04]  /*1130*/  @P0 IMAD.HI.U32 R0, R0, UR8, RZ ;  /* 0x0000000800000c27 */ /* 0x001fc8000f8e00ff */
[----:B-1----:R-:W-:Y:S01]  /*1140*/  @P1 IMAD.HI.U32 R3, R3, UR5, RZ ;  /* 0x0000000503031c27 */ /* 0x002fe2000f8e00ff */
[----:B--2---:R-:W-:-:S05]  /*1150*/  @P0 SHF.R.U32.HI R19, RZ, R5, R0 ;  /* 0x00000005ff130219 */ /* 0x004fca0000011600 */
[----:B------:R-:W-:Y:S01]  /*1160*/  IMAD.MOV R0, RZ, RZ, -R19 ;  /* 0x000000ffff007224 */ /* 0x000fe200078e0a13 */
[----:B---3--:R-:W-:-:S03]  /*1170*/  @P1 SHF.R.U32.HI R2, RZ, R4, R3 ;  /* 0x00000004ff021219 */ /* 0x008fc60000011603 */
[----:B------:R-:W-:Y:S02]  /*1180*/  IMAD R23, R23, R0, UR8 ;  /* 0x0000000817177e24 */ /* 0x000fe4000f8e0200 */
[----:B------:R-:W-:-:S04]  /*1190*/  VIADD R3, R2, UR4 ;  /* 0x0000000402037c36 */ /* 0x000fc80008000000 */
[----:B------:R-:W-:Y:S01]  /*11a0*/  IMAD.IADD R0, R3, 0x1, R6 ;  /* 0x0000000103007824 */ /* 0x000fe200078e0206 */
[----:B------:R-:W-:Y:S06]  /*11b0*/  @!P2 BRA `(.L_x_946) ;  /* 0x000000000040a947 */ /* 0x000fec0003800000 */
[C---:B------:R-:W-:Y:S01]  /*11c0*/  ISETP.GT.AND P0, PT, R3.reuse, RZ, PT ;  /* 0x000000ff0300720c */ /* 0x040fe20003f04270 */
[----:B------:R-:W-:-:S12]  /*11d0*/  VIADD R2, R3, 0xffffffff ;  /* 0xffffffff03027836 */ /* 0x000fd80000000000 */
[----:B------:R-:W-:Y:S05]  /*11e0*/  @P0 BRA `(.L_x_947) ;  /* 0x00000000001c0947 */ /* 0x000fea0003800000 */
[----:B------:R-:W-:Y:S01]  /*11f0*/  ISETP.NE.AND P0, PT, R7, 0x1, PT ;  /* 0x000000010700780c */ /* 0x000fe20003f05270 */
[----:B------:R-:W-:-:S12]  /*1200*/  IMAD.MOV R3, RZ, RZ, -R3 ;  /* 0x000000ffff037224 */ /* 0x000fd800078e0a03 */
[----:B------:R-:W0:Y:S02]  /*1210*/  @P0 LDC.64 R4, c[0x0][0x9e8] ;  /* 0x00027a00ff040b82 */ /* 0x000e240000000a00 */
[----:B0-----:R-:W-:-:S05]  /*1220*/  @P0 IMAD.HI.U32 R2, R3, R4, RZ ;  /* 0x0000000403020227 */ /* 0x001fca00078e00ff */
[----:B------:R-:W-:-:S04]  /*1230*/  @P0 SHF.R.U32.HI R3, RZ, R5, R2 ;  /* 0x00000005ff030219 */ /* 0x000fc80000011602 */
[----:B------:R-:W-:Y:S01]  /*1240*/  LOP3.LUT R2, RZ, R3, RZ, 0x33, !PT ;  /* 0x00000003ff027212 */ /* 0x000fe200078e33ff */
[----:B------:R-:W-:Y:S06]  /*1250*/  BRA `(.L_x_948) ;  /* 0x0000000000107947 */ /* 0x000fec0003800000 */
.L_x_947:
[----:B------:R-:W-:-:S13]  /*1260*/  ISETP.NE.AND P0, PT, R7, 0x1, PT ;  /* 0x000000010700780c */ /* 0x000fda0003f05270 */
[----:B------:R-:W0:Y:S02]  /*1270*/  @P0 LDC.64 R4, c[0x0][0x9e8] ;  /* 0x00027a00ff040b82 */ /* 0x000e240000000a00 */
[----:B0-----:R-:W-:-:S05]  /*1280*/  @P0 IMAD.HI.U32 R4, R2, R4, RZ ;  /* 0x0000000402040227 */ /* 0x001fca00078e00ff */
[----:B------:R-:W-:-:S07]  /*1290*/  @P0 SHF.R.U32.HI R2, RZ, R5, R4 ;  /* 0x00000005ff020219 */ /* 0x000fce0000011604 */
.L_x_948:
[----:B------:R-:W-:-:S05]  /*12a0*/  IMAD R3, R2, R7, R7 ;  /* 0x0000000702037224 */ /* 0x000fca00078e0207 */
[----:B------:R-:W-:-:S07]  /*12b0*/  VIMNMX R0, R0, R3, PT ;  /* 0x0000000300007248 */ /* 0x000fce0003fe0100 */
.L_x_946:
[----:B------:R-:W0:Y:S01]  /*12c0*/  @P1 LDC R4, c[0x0][0x44c] ;  /* 0x00011300ff041b82 */ /* 0x000e220000000800 */
[----:B------:R-:W-:Y:S01]  /*12d0*/  UIMAD UR4, UR41, UR6, 0x7f ;  /* 0x0000007f290474a4 */ /* 0x000fe2000f8e0206 */
[----:B------:R-:W-:Y:S01]  /*12e0*/  VIADD R0, R0, 0x7f ;  /* 0x0000007f00007836 */ /* 0x000fe20000000000 */
[----:B------:R-:W-:Y:S01]  /*12f0*/  UIMAD UR47, UR41, UR6, -UR47 ;  /* 0x00000006292f72a4 */ /* 0x000fe2000f8e0a2f */
[----:B------:R-:W-:Y:S01]  /*1300*/  IMAD.U32 R2, RZ, RZ, UR42 ;  /* 0x0000002aff027e24 */ /* 0x000fe2000f8e00ff */
[----:B------:R-:W-:Y:S02]  /*1310*/  USHF.R.S32.HI UR5, URZ, 0x1f, UR4 ;  /* 0x0000001f3f057899 */ /* 0x000fe40008011404 */
[----:B------:R-:W-:Y:S01]  /*1320*/  SHF.R.S32.HI R3, RZ, 0x1f, R0 ;  /* 0x0000001fff037819 */ /* 0x000fe20000011400 */
[----:B------:R-:W1:Y:S01]  /*1330*/  @P1 LDC R5, c[0x0][0x450] ;  /* 0x00011400ff051b82 */ /* 0x000e620000000800 */
[----:B------:R-:W-:Y:S02]  /*1340*/  ULEA.HI UR5, UR5, UR4, URZ, 0x7 ;  /* 0x0000000405057291 */ /* 0x000fe4000f8f383f */
[----:B------:R-:W-:Y:S01]  /*1350*/  LEA.HI R3, R3, R0, RZ, 0x7 ;  /* 0x0000000003037211 */ /* 0x000fe200078f38ff */
[----:B------:R-:W-:Y:S01]  /*1360*/  ULDC UR4, c[0x0][0x9dc] ;  /* 0x0002770000047ab9 */ /* 0x000fe20000000800 */
[----:B------:R-:W-:-:S02]  /*1370*/  USHF.R.S32.HI UR5, URZ, 0x7, UR5 ;  /* 0x000000073f057899 */ /* 0x000fc40008011405 */
[----:B------:R-:W-:-:S04]  /*1380*/  SHF.R.S32.HI R3, RZ, 0x7, R3 ;  /* 0x00000007ff037819 */ /* 0x000fc80000011403 */
[----:B------:R-:W-:Y:S01]  /*1390*/  VIMNMX R89, R3, UR5, PT ;  /* 0x0000000503597c48 */ /* 0x000fe2000bfe0100 */
[----:B0-----:R-:W-:-:S05]  /*13a0*/  @P1 IMAD.HI.U32 R4, R4, UR42, RZ ;  /* 0x0000002a04041c27 */ /* 0x001fca000f8e00ff */
[----:B-1----:R-:W-:-:S05]  /*13b0*/  @P1 SHF.R.U32.HI R2, RZ, R5, R4 ;  /* 0x00000005ff021219 */ /* 0x002fca0000011604 */
[----:B------:R-:W-:-:S04]  /*13c0*/  VIADD R2, R2, UR47 ;  /* 0x0000002f02027c36 */ /* 0x000fc80008000000 */
[----:B------:R-:W-:Y:S01]  /*13d0*/  VIADD R3, R2, -UR4 ;  /* 0x8000000402037c36 */ /* 0x000fe20008000000 */
[----:B------:R-:W-:Y:S06]  /*13e0*/  @!P2 BRA `(.L_x_949) ;  /* 0x00000000003ca947 */ /* 0x000fec0003800000 */
[----:B------:R-:W-:-:S13]  /*13f0*/  ISETP.GT.AND P0, PT, R2, -0x1, PT ;  /* 0xffffffff0200780c */ /* 0x000fda0003f04270 */
[----:B------:R-:W-:Y:S05]  /*1400*/  @P0 BRA `(.L_x_950) ;  /* 0x00000000001c0947 */ /* 0x000fea0003800000 */
[----:B------:R-:W-:Y:S02]  /*1410*/  ISETP.NE.AND P0, PT, R7, 0x1, PT ;  /* 0x000000010700780c */ /* 0x000fe40003f05270 */
[----:B------:R-:W-:-:S11]  /*1420*/  LOP3.LUT R5, RZ, R2, RZ, 0x33, !PT ;  /* 0x00000002ff057212 */ /* 0x000fd600078e33ff */
[----:B------:R-:W0:Y:S02]  /*1430*/  @P0 LDC.64 R8, c[0x0][0x9e8] ;  /* 0x00027a00ff080b82 */ /* 0x000e240000000a00 */
[----:B0-----:R-:W-:-:S05]  /*1440*/  @P0 IMAD.HI.U32 R0, R5, R8, RZ ;  /* 0x0000000805000227 */ /* 0x001fca00078e00ff */
[----:B------:R-:W-:-:S04]  /*1450*/  @P0 SHF.R.U32.HI R5, RZ, R9, R0 ;  /* 0x00000009ff050219 */ /* 0x000fc80000011600 */
[----:B------:R-:W-:Y:S01]  /*1460*/  LOP3.LUT R2, RZ, R5, RZ, 0x33, !PT ;  /* 0x00000005ff027212 */ /* 0x000fe200078e33ff */
[----:B------:R-:W-:Y:S06]  /*1470*/  BRA `(.L_x_951) ;  /* 0x0000000000107947 */ /* 0x000fec0003800000 */
.L_x_950:
[----:B------:R-:W-:-:S13]  /*1480*/  ISETP.NE.AND P0, PT, R7, 0x1, PT ;  /* 0x000000010700780c */ /* 0x000fda0003f05270 */
[----:B------:R-:W0:Y:S02]  /*1490*/  @P0 LDC.64 R4, c[0x0][0x9e8] ;  /* 0x00027a00ff040b82 */ /* 0x000e240000000a00 */
[----:B0-----:R-:W-:-:S05]  /*14a0*/  @P0 IMAD.HI.U32 R0, R2, R4, RZ ;  /* 0x0000000402000227 */ /* 0x001fca00078e00ff */
[----:B------:R-:W-:-:S07]  /*14b0*/  @P0 SHF.R.U32.HI R2, RZ, R5, R0 ;  /* 0x00000005ff020219 */ /* 0x000fce0000011600 */
.L_x_951:
[----:B------:R-:W-:-:S05]  /*14c0*/  IMAD R2, R2, R7, RZ ;  /* 0x0000000702027224 */ /* 0x000fca00078e02ff */
[----:B------:R-:W-:-:S07]  /*14d0*/  VIMNMX R3, R3, R2, !PT ;  /* 0x0000000203037248 */ /* 0x000fce0007fe0100 */
.L_x_949:
[----:B------:R-:W-:Y:S01]  /*14e0*/  SHF.R.S32.HI R2, RZ, 0x1f, R3 ;  /* 0x0000001fff027819 */ /* 0x000fe20000011403 */
[----:B------:R-:W-:Y:S01]  /*14f0*/  IMAD.MOV.U32 R0, RZ, RZ, RZ ;  /* 0x000000ffff007224 */ /* 0x000fe200078e00ff */
[----:B------:R-:W-:Y:S02]  /*1500*/  PLOP3.LUT P0, PT, PT, PT, PT, 0x80, 0x0 ;  /* 0x000000000000781c */ /* 0x000fe40003f0f070 */
[----:B------:R-:W-:Y:S02]  /*1510*/  CS2R R150, SRZ ;  /* 0x0000000000967805 */ /* 0x000fe4000001ff00 */
[----:B------:R-:W-:Y:S01]  /*1520*/  LEA.HI R3, R2, R3, RZ, 0x7 ;  /* 0x0000000302037211 */ /* 0x000fe200078f38ff */
[----:B------:R-:W-:Y:S01]  /*1530*/  IMAD.MOV.U32 R2, RZ, RZ, RZ ;  /* 0x000000ffff027224 */ /* 0x000fe200078e00ff */
[----:B------:R-:W-:Y:S02]  /*1540*/  CS2R R4, SRZ ;  /* 0x0000000000047805 */ /* 0x000fe4000001ff00 */
[----:B------:R-:W-:-:S02]  /*1550*/  CS2R R148, SRZ ;  /* 0x0000000000947805 */ /* 0x000fc4000001ff00 */
[----:B------:R-:W-:Y:S02]  /*1560*/  SHF.R.S32.HI R3, RZ, 0x7, R3 ;  /* 0x00000007ff037819 */ /* 0x000fe40000011403 */
[----:B------:R-:W-:Y:S02]  /*1570*/  CS2R R6, SRZ ;  /* 0x0000000000067805 */ /* 0x000fe4000001ff00 */
[----:B------:R-:W-:Y:S02]  /*1580*/  CS2R R142, SRZ ;  /* 0x00000000008e7805 */ /* 0x000fe4000001ff00 */
[----:B------:R-:W-:Y:S02]  /*1590*/  CS2R R8, SRZ ;  /* 0x0000000000087805 */ /* 0x000fe4000001ff00 */
[----:B------:R-:W-:Y:S02]  /*15a0*/  VIMNMX R22, RZ, R3, !PT ;  /* 0x00000003ff167248 */ /* 0x000fe40007fe0100 */
[----:B------:R-:W-:-:S02]  /*15b0*/  CS2R R140, SRZ ;  /* 0x00000000008c7805 */ /* 0x000fc4000001ff00 */
[----:B------:R-:W-:Y:S02]  /*15c0*/  CS2R R10, SRZ ;  /* 0x00000000000a7805 */ /* 0x000fe4000001ff00 */
[----:B------:R-:W-:Y:S02]  /*15d0*/  CS2R R134, SRZ ;  /* 0x0000000000867805 */ /* 0x000fe4000001ff00 */
[----:B------:R-:W-:Y:S02]  /*15e0*/  ISETP.GT.AND P1, PT, R89, R22, PT ;  /* 0x000000165900720c */ /* 0x000fe40003f24270 */
        /* <DEDUP_REMOVED lines=23> */
[----:B------:R-:W-:Y:S06]  /*1760*/  @!P1 BRA `(.L_x_952) ;  /* 0x000000e000289947 */ /* 0x000fec0003800000 */
        /* <DEDUP_REMOVED lines=31> */
.L_x_953:
[----:B------:R-:W0:Y:S01]  /*1960*/  LDC.64 R12, c[0x0][0x990] ;  /* 0x00026400ff0c7b82 */ /* 0x000e220000000a00 */
[----:B------:R-:W-:-:S07]  /*1970*/  ULDC UR4, c[0x0][0x9d8] ;  /* 0x0002760000047ab9 */ /* 0x000fce0000000800 */
[----:B------:R-:W1:Y:S01]  /*1980*/  LDC.64 R20, c[0x0][0x998] ;  /* 0x00026600ff147b82 */ /* 0x000e620000000a00 */
[----:B0-----:R-:W-:-:S04]  /*1990*/  ISETP.NE.U32.AND P0, PT, R12, RZ, PT ;  /* 0x000000ff0c00720c */ /* 0x001fc80003f05070 */
[----:B------:R-:W-:Y:S02]  /*19a0*/  ISETP.NE.AND.EX P0, PT, R13, RZ, PT, P0 ;  /* 0x000000ff0d00720c */ /* 0x000fe40003f05300 */
[----:B-1----:R-:W-:-:S04]  /*19b0*/  ISETP.NE.U32.AND P1, PT, R20, RZ, PT ;  /* 0x000000ff1400720c */ /* 0x002fc80003f25070 */
[----:B------:R-:W-:-:S07]  /*19c0*/  ISETP.NE.AND.EX P1, PT, R21, RZ, PT, P1 ;  /* 0x000000ff1500720c */ /* 0x000fce0003f25310 */
[----:B------:R-:W0:Y:S01]  /*19d0*/  @P0 LDC.64 R8, c[0x0][0x9a8] ;  /* 0x00026a00ff080b82 */ /* 0x000e220000000a00 */
[----:B------:R-:W-:Y:S02]  /*19e0*/  @P0 SHF.R.S32.HI R3, RZ, 0x1f, R19 ;  /* 0x0000001fff030819 */ /* 0x000fe40000011413 */
[----:B------:R-:W-:-:S05]  /*19f0*/  @P0 SHF.R.S32.HI R7, RZ, 0x1f, R23 ;  /* 0x0000001fff070819 */ /* 0x000fca0000011417 */
[----:B------:R-:W1:Y:S01]  /*1a00*/  @P1 LDC.64 R10, c[0x0][0x9b8] ;  /* 0x00026e00ff0a1b82 */ /* 0x000e620000000a00 */
[----:B------:R-:W-:-:S07]  /*1a10*/  @P1 SHF.R.S32.HI R5, RZ, 0x1f, R19 ;  /* 0x0000001fff051819 */ /* 0x000fce0000011413 */
[----:B------:R-:W2:Y:S08]  /*1a20*/  @P1 LDC.64 R24, c[0x0][0x9c0] ;  /* 0x00027000ff181b82 */ /* 0x000eb00000000a00 */
[----:B------:R-:W3:Y:S01]  /*1a30*/  @P0 LDC.64 R14, c[0x0][0x9b0] ;  /* 0x00026c00ff0e0b82 */ /* 0x000ee20000000a00 */
[-C--:B0-----:R-:W-:Y:S02]  /*1a40*/  @P0 IMAD R0, R3, R8.reuse, RZ ;  /* 0x0000000803000224 */ /* 0x081fe400078e02ff */
[----:B------:R-:W-:-:S04]  /*1a50*/  @P0 IMAD.WIDE.U32 R2, R19, R8, RZ ;  /* 0x0000000813020225 */ /* 0x000fc800078e00ff */
[----:B------:R-:W-:Y:S02]  /*1a60*/  @P0 IMAD R9, R19, R9, R0 ;  /* 0x0000000913090224 */ /* 0x000fe400078e0200 */
[-C--:B-1----:R-:W-:Y:S02]  /*1a70*/  @P1 IMAD R4, R5, R10.reuse, RZ ;  /* 0x0000000a05041224 */ /* 0x082fe400078e02ff */
[----:B------:R-:W-:Y:S01]  /*1a80*/  @P0 IMAD.IADD R3, R3, 0x1, R9 ;  /* 0x0000000103030824 */ /* 0x000fe200078e0209 */
[----:B------:R-:W-:Y:S01]  /*1a90*/  @P1 SHF.R.S32.HI R9, RZ, 0x1f, R23 ;  /* 0x0000001fff091819 */ /* 0x000fe20000011417 */
[C---:B------:R-:W-:Y:S02]  /*1aa0*/  @P1 IMAD R11, R19.reuse, R11, R4 ;  /* 0x0000000b130b1224 */ /* 0x040fe400078e0204 */
[----:B------:R-:W-:-:S04]  /*1ab0*/  @P1 IMAD.WIDE.U32 R4, R19, R10, RZ ;  /* 0x0000000a13041225 */ /* 0x000fc800078e00ff */
[----:B--2---:R-:W-:Y:S02]  /*1ac0*/  @P1 IMAD R6, R9, R24, RZ ;  /* 0x0000001809061224 */ /* 0x004fe400078e02ff */
[----:B------:R-:W-:Y:S02]  /*1ad0*/  @P1 IMAD.IADD R5, R5, 0x1, R11 ;  /* 0x0000000105051824 */ /* 0x000fe400078e020b */
[----:B------:R-:W-:Y:S02]  /*1ae0*/  @P1 IMAD R11, R23, R25, R6 ;  /* 0x00000019170b1224 */ /* 0x000fe400078e0206 */
[-C--:B---3--:R-:W-:Y:S02]  /*1af0*/  @P0 IMAD R0, R7, R14.reuse, RZ ;  /* 0x0000000e07000224 */ /* 0x088fe400078e02ff */
[----:B------:R-:W-:-:S04]  /*1b00*/  @P0 IMAD.WIDE.U32 R2, R23, R14, R2 ;  /* 0x0000000e17020225 */ /* 0x000fc800078e0002 */
[C---:B------:R-:W-:Y:S02]  /*1b10*/  @P0 IMAD R9, R23.reuse, R15, R0 ;  /* 0x0000000f17090224 */ /* 0x040fe400078e0200 */
[----:B------:R-:W-:Y:S01]  /*1b20*/  @P1 IMAD.WIDE.U32 R6, R23, R24, R4 ;  /* 0x0000001817061225 */ /* 0x000fe200078e0004 */
[----:B------:R-:W-:-:S03]  /*1b30*/  @P0 LEA R4, P2, R2, R12, 0x2 ;  /* 0x0000000c02040211 */ /* 0x000fc600078410ff */
[----:B------:R-:W-:Y:S01]  /*1b40*/  @P0 IMAD.IADD R3, R3, 0x1, R9 ;  /* 0x0000000103030824 */ /* 0x000fe200078e0209 */
[----:B------:R-:W-:Y:S01]  /*1b50*/  @P1 LEA R8, P3, R6, R20, 0x2 ;  /* 0x0000001406081211 */ /* 0x000fe200078610ff */
[----:B------:R-:W-:-:S03]  /*1b60*/  @P1 IMAD.IADD R0, R7, 0x1, R11 ;  /* 0x0000000107001824 */ /* 0x000fc600078e020b */
[----:B------:R-:W-:Y:S01]  /*1b70*/  @P0 LEA.HI.X R5, R2, R13, R3, 0x2, P2 ;  /* 0x0000000d02050211 */ /* 0x000fe200010f1403 */
[----:B------:R-:W-:Y:S01]  /*1b80*/  IMAD.MOV.U32 R3, RZ, RZ, 0x3f800000 ;  /* 0x3f800000ff037424 */ /* 0x000fe200078e00ff */
[----:B------:R-:W-:Y:S01]  /*1b90*/  @P1 LEA.HI.X R9, R6, R21, R0, 0x2, P3 ;  /* 0x0000001506091211 */ /* 0x000fe200018f1400 */
[----:B------:R-:W-:-:S04]  /*1ba0*/  IMAD.MOV.U32 R0, RZ, RZ, 0x3f800000 ;  /* 0x3f800000ff007424 */ /* 0x000fc800078e00ff */
[----:B------:R-:W2:Y:S04]  /*1bb0*/  @P0 LDG.E R3, desc[UR44][R4.64] ;  /* 0x0000002c04030981 */ /* 0x000ea8000c1e1900 */
[----:B------:R-:W2:Y:S01]  /*1bc0*/  @P1 LDG.E R0, desc[UR44][R8.64] ;  /* 0x0000002c08001981 */ /* 0x000ea2000c1e1900 */
[----:B------:R-:W-:Y:S01]  /*1bd0*/  LEA.HI R2, R171, R171, RZ, 0x1 ;  /* 0x000000abab027211 */ /* 0x000fe200078f08ff */
[----:B------:R-:W-:-:S03]  /*1be0*/  IMAD.U32 R6, RZ, RZ, UR43 ;  /* 0x0000002bff067e24 */ /* 0x000fc6000f8e00ff */
[----:B------:R-:W-:Y:S02]  /*1bf0*/  LOP3.LUT R2, R2, 0xfffffffe, RZ, 0xc0, !PT ;  /* 0xfffffffe02027812 */ /* 0x000fe400078ec0ff */
[----:B------:R-:W-:-:S03]  /*1c00*/  ISETP.NE.AND P0, PT, R6, 0x3, PT ;  /* 0x000000030600780c */ /* 0x000fc60003f05270 */
[----:B------:R-:W-:-:S05]  /*1c10*/  IMAD.IADD R2, R171, 0x1, -R2 ;  /* 0x00000001ab027824 */ /* 0x000fca00078e0a02 */
[----:B------:R-:W-:-:S04]  /*1c20*/  SHF.L.U32 R2, R2, 0x1f, RZ ;  /* 0x0000001f02027819 */ /* 0x000fc800000006ff */
[----:B------:R-:W0:Y:S01]  /*1c30*/  SYNCS.PHASECHK.TRANS64.TRYWAIT P1, [UR37+0x22800], R2 ;  /* 0x02280002ff0075a7 */ /* 0x000e220008020165 */
[----:B--2---:R-:W-:-:S04]  /*1c40*/  FMUL.FTZ R0, R3, R0 ;  /* 0x0000000003007220 */ /* 0x004fc80000410000 */
[----:B------:R-:W-:Y:S01]  /*1c50*/  FMUL.FTZ R0, R0, UR4 ;  /* 0x0000000400007c20 */ /* 0x000fe20008410000 */
[----:B0-----:R-:W-:Y:S06]  /*1c60*/  @!P1 BRA `(.L_x_954) ;  /* 0x0000014000489947 */ /* 0x001fec0003800000 */
.L_x_1131:
[----:B------:R-:W-:Y:S05]  /*1c70*/  @!P0 BRA `(.L_x_955) ;  /* 0x0000000000048947 */ /* 0x000fea0003800000 */
[----:B------:R-:W-:Y:S01]  /*1c80*/  BPT.TRAP 0x1 ;  /* 0x000000040000795c */ /* 0x000fe20000300000 */
.L_x_955:
[----:B------:R-:W-:Y:S02]  /*1c90*/  IMAD.U32 R91, RZ, RZ, UR46 ;  /* 0x0000002eff5b7e24 */ /* 0x000fe4000f8e00ff */
[----:B0-----:R-:W-:-:S03]  /*1ca0*/  IMAD.U32 R2, RZ, RZ, UR36 ;  /* 0x00000024ff027e24 */ /* 0x001fc6000f8e00ff */
[----:B------:R-:W-:Y:S02]  /*1cb0*/  LEA R91, R91, UR37, 0x3 ;  /* 0x000000255b5b7c11 */ /* 0x000fe4000f8e18ff */
[----:B------:R-:W-:-:S04]  /*1cc0*/  SHF.L.U32 R2, R2, 0x1f, RZ ;  /* 0x0000001f02027819 */ /* 0x000fc800000006ff */
[----:B------:R0:W1:Y:S01]  /*1cd0*/  SYNCS.PHASECHK.TRANS64.TRYWAIT P2, [R91+URZ+0x22830], R2 ;  /* 0x022830025b0075a7 */ /* 0x000062000804017f */
[----:B------:R-:W-:Y:S05]  /*1ce0*/  @!P0 BRA `(.L_x_956) ;  /* 0x0000000000048947 */ /* 0x000fea0003800000 */
[----:B------:R-:W-:Y:S01]  /*1cf0*/  BPT.TRAP 0x1 ;  /* 0x000000040000795c */ /* 0x000fe20000300000 */
.L_x_956:
[----:B------:R-:W2:Y:S02]  /*1d00*/  S2R R3, SR_TID.X ;  /* 0x0000000000037919 */ /* 0x000ea40000002100 */
[----:B--2---:R-:W-:Y:S01]  /*1d10*/  LOP3.LUT P1, RZ, R3, 0x7f, RZ, 0xc0, !PT ;  /* 0x0000007f03ff7812 */ /* 0x004fe2000782c0ff */
[----:B-1----:R-:W-:-:S12]  /*1d20*/  @P2 BRA `(.L_x_957) ;  /* 0x0000000000082947 */ /* 0x002fd80003800000 */
[----:B------:R-:W1:Y:S02]  /*1d30*/  SYNCS.PHASECHK.TRANS64.TRYWAIT P2, [R91+URZ+0x22830], R2 ;  /* 0x022830025b0075a7 */ /* 0x000e64000804017f */
[----:B-1----:R-:W-:Y:S05]  /*1d40*/  @!P2 BRA `(.L_x_958) ;  /* 0x000001400028a947 */ /* 0x002fea0003800000 */
.L_x_957:
[----:B------:R-:W-:Y:S05]  /*1d50*/  WARPSYNC.ALL ;  /* 0x0000000000007948 */ /* 0x000fea0003800000 */
[----:B------:R-:W-:Y:S01]  /*1d60*/  UIADD3 UR4, UR37, 0x16400, URZ ;  /* 0x0001640025047890 */ /* 0x000fe2000fffe03f */
[----:B------:R-:W-:Y:S01]  /*1d70*/  WARPGROUP.ARRIVE ;  /* 0x00000000000079c5 */ /* 0x000fe20000000000 */
[----:B------:R-:W-:Y:S01]  /*1d80*/  ULOP3.LUT UR24, UR48, 0x10000, URZ, 0xfc, !UPT ;  /* 0x0001000030187892 */ /* 0x000fe2000f8efc3f */
[----:B------:R-:W-:Y:S01]  /*1d90*/  VIADD R10, R17, UR42 ;  /* 0x0000002a110a7c36 */ /* 0x000fe20008000000 */
[----:B------:R-:W-:Y:S01]  /*1da0*/  USHF.R.U32.HI UR4, URZ, 0x4, UR4 ;  /* 0x000000043f047899 */ /* 0x000fe20008011604 */
[----:B------:R-:W2:Y:S01]  /*1db0*/  LDC R9, c[0x0][0x2f0] ;  /* 0x0000bc00ff097b82 */ /* 0x000ea20000000800 */
[----:B------:R-:W-:Y:S01]  /*1dc0*/  UMOV UR25, 0x80000020 ;  /* 0x8000002000197882 */ /* 0x000fe20000000000 */
[----:B------:R-:W-:Y:S01]  /*1dd0*/  UMOV UR27, 0x80000020 ;  /* 0x80000020001b7882 */ /* 0x000fe20000000000 */
[----:B------:R-:W-:Y:S01]  /*1de0*/  ULOP3.LUT UR4, UR4, 0x3fff, URZ, 0xc0, !UPT ;  /* 0x00003fff04047892 */ /* 0x000fe2000f8ec03f */
[----:B------:R-:W-:Y:S01]  /*1df0*/  IMAD.MOV.U32 R14, RZ, RZ, -0x80 ;  /* 0xffffff80ff0e7424 */ /* 0x000fe200078e00ff */
[----:B------:R-:W-:Y:S01]  /*1e00*/  UMOV UR5, 0x80000020 ;  /* 0x8000002000057882 */ /* 0x000fe20000000000 */
[----:B------:R-:W-:Y:S01]  /*1e10*/  UMOV UR7, 0x80000020 ;  /* 0x8000002000077882 */ /* 0x000fe20000000000 */
[----:B------:R-:W-:Y:S01]  /*1e20*/  ULOP3.LUT UR28, UR4, 0x10000, URZ, 0xfc, !UPT ;  /* 0x00010000041c7892 */ /* 0x000fe2000f8efc3f */
[----:B------:R-:W3:Y:S01]  /*1e30*/  LDC R11, c[0x0][0x288] ;  /* 0x0000a200ff0b7b82 */ /* 0x000ee20000000800 */
[----:B------:R-:W-:-:S02]  /*1e40*/  UIADD3 UR4, UR24, 0x2, URZ ;  /* 0x0000000218047890 */ /* 0x000fc4000fffe03f */
[----:B------:R-:W-:Y:S02]  /*1e50*/  UIMAD UR26, UR46, 0x600, UR28 ;  /* 0x000006002e1a78a4 */ /* 0x000fe4000f8e021c */
[----:B------:R-:W-:Y:S02]  /*1e60*/  UIADD3 UR8, UR24, 0x200, URZ ;  /* 0x0000020018087890 */ /* 0x000fe4000fffe03f */
[----:B------:R-:W-:Y:S02]  /*1e70*/  UIADD3 UR6, UR26, 0x2, URZ ;  /* 0x000000021a067890 */ /* 0x000fe4000fffe03f */
[----:B------:R-:W-:Y:S01]  /*1e80*/  UIADD3 UR10, UR26, 0x200, URZ ;  /* 0x000002001a0a7890 */ /* 0x000fe2000fffe03f */
[----:B------:R-:W-:Y:S02]  /*1e90*/  UMOV UR9, 0x80000020 ;  /* 0x8000002000097882 */ /* 0x000fe40000000000 */
[----:B------:R-:W-:Y:S01]  /*1ea0*/  QGMMA.64x128x32.F32.E4M3.E4M3 R24, gdesc[UR24], RZ, !UPT, gsb0 ;  /* 0x01e00000181879f3 */ /* 0x000fe2000c0008ff */
[----:B------:R-:W-:Y:S01]  /*1eb0*/  UMOV UR11, 0x80000020 ;  /* 0x80000020000b7882 */ /* 0x000fe20000000000 */
[----:B------:R-:W-:-:S02]  /*1ec0*/  UIADD3 UR12, UR24, 0x202, URZ ;  /* 0x00000202180c7890 */ /* 0x000fc4000fffe03f */
[----:B------:R-:W-:Y:S01]  /*1ed0*/  UIADD3 UR14, UR26, 0x202, URZ ;  /* 0x000002021a0e7890 */ /* 0x000fe2000fffe03f */
[----:B------:R-:W-:Y:S01]  /*1ee0*/  UMOV UR13, 0x80000020 ;  /* 0x80000020000d7882 */ /* 0x000fe20000000000 */
[----:B------:R-:W-:Y:S01]  /*1ef0*/  UMOV UR15, 0x80000020 ;  /* 0x80000020000f7882 */ /* 0x000fe20000000000 */
[----:B------:R-:W-:Y:S02]  /*1f00*/  UIADD3 UR16, UR24, 0x400, URZ ;  /* 0x0000040018107890 */ /* 0x000fe4000fffe03f */
[----:B------:R-:W-:Y:S01]  /*1f10*/  UIADD3 UR18, UR26, 0x400, URZ ;  /* 0x000004001a127890 */ /* 0x000fe2000fffe03f */
[----:B------:R-:W-:Y:S01]  /*1f20*/  UMOV UR17, 0x80000020 ;  /* 0x8000002000117882 */ /* 0x000fe20000000000 */
[----:B------:R-:W-:Y:S01]  /*1f30*/  UMOV UR19, 0x80000020 ;  /* 0x8000002000137882 */ /* 0x000fe20000000000 */
[----:B------:R-:W-:Y:S02]  /*1f40*/  UIADD3 UR20, UR24, 0x402, URZ ;  /* 0x0000040218147890 */ /* 0x000fe4000fffe03f */
[----:B------:R-:W-:Y:S01]  /*1f50*/  UIADD3 UR22, UR26, 0x402, URZ ;  /* 0x000004021a167890 */ /* 0x000fe2000fffe03f */
[----:B------:R-:W-:Y:S01]  /*1f60*/  UMOV UR21, 0x80000020 ;  /* 0x8000002000157882 */ /* 0x000fe20000000000 */
[----:B------:R-:W-:Y:S01]  /*1f70*/  UMOV UR23, 0x80000020 ;  /* 0x8000002000177882 */ /* 0x000fe20000000000 */
[----:B------:R-:W-:-:S02]  /*1f80*/  ULDC UR29, c[0x0][0x9dc] ;  /* 0x00027700001d7ab9 */ /* 0x000fc40000000800 */
[----:B------:R-:W-:Y:S01]  /*1f90*/  ULOP3.LUT UR29, URZ, UR29, URZ, 0x33, !UPT ;  /* 0x0000001d3f1d7292 */ /* 0x000fe2000f8e333f */
[----:B------:R-:W-:Y:S02]  /*1fa0*/  WARPGROUP.DEPBAR.LE gsb0, 0x0 ;  /* 0x00008000000079c5 */ /* 0x000fe40000010000 */
[----:B------:R-:W-:-:S06]  /*1fb0*/  WARPGROUP.ARRIVE ;  /* 0x00000000000079c5 */ /* 0x000fcc0000000000 */
[----:B------:R-:W-:Y:S01]  /*1fc0*/  QGMMA.64x128x32.F32.E4M3.E4M3 R24, gdesc[UR4], R24, gsb0 ;  /* 0x01e00000041879f3 */ /* 0x000fe20008000818 */
[----:B------:R-:W-:Y:S02]  /*1fd0*/  ULDC UR6, c[0x0][0x448] ;  /* 0x0001120000067ab9 */ /* 0x000fe40000000800 */
[----:B------:R-:W-:-:S06]  /*1fe0*/  UISETP.NE.AND UP0, UPT, UR6, 0x1, UPT ;  /* 0x000000010600788c */ /* 0x000fcc000bf05270 */
[----:B------:R-:W-:Y:S02]  /*1ff0*/  PLOP3.LUT P2, PT, PT, PT, UP0, 0x80, 0x0 ;  /* 0x000000000000781c */ /* 0x000fe40003f4f008 */
[----:B------:R-:W-:-:S03]  /*2000*/  PLOP3.LUT P3, PT, PT, PT, UP0, 0x80, 0x0 ;  /* 0x000000000000781c */ /* 0x000fc60003f6f008 */
[----:B------:R-:W-:-:S08]  /*2010*/  @UP0 ULDC UR6, c[0x0][0x44c] ;  /* 0x0001130000060ab9 */ /* 0x000fd00000000800 */
[----:B------:R-:W-:Y:S01]  /*2020*/  @P2 IMAD.HI.U32 R12, R10, UR6, RZ ;  /* 0x000000060a0c2c27 */ /* 0x000fe2000f8e00ff */
[----:B------:R-:W-:Y:S01]  /*2030*/  @UP0 ULDC UR6, c[0x0][0x450] ;  /* 0x0001140000060ab9 */ /* 0x000fe20000000800 */
[----:B------:R-:W-:Y:S02]  /*2040*/  WARPGROUP.DEPBAR.LE gsb0, 0x0 ;  /* 0x00008000000079c5 */ /* 0x000fe40000010000 */
[----:B------:R-:W-:-:S06]  /*2050*/  WARPGROUP.ARRIVE ;  /* 0x00000000000079c5 */ /* 0x000fcc0000000000 */
[----:B------:R-:W-:Y:S03]  /*2060*/  QGMMA.64x128x32.F32.E4M3.E4M3 R24, gdesc[UR8], R24, gsb0 ;  /* 0x01e00000081879f3 */ /* 0x000fe60008000818 */
[----:B------:R-:W-:Y:S02]  /*2070*/  WARPGROUP.DEPBAR.LE gsb0, 0x0 ;  /* 0x00008000000079c5 */ /* 0x000fe40000010000 */
[----:B------:R-:W-:-:S07]  /*2080*/  WARPGROUP.ARRIVE ;  /* 0x00000000000079c5 */ /* 0x000fce0000000000 */
        /* <DEDUP_REMOVED lines=8> */
[C---:B------:R-:W-:Y:S01]  /*2110*/  FMUL.FTZ R29, R0.reuse, R29 ;  /* 0x0000001d001d7220 */ /* 0x040fe20000410000 */
[----:B------:R-:W-:Y:S01]  /*2120*/  FMUL.FTZ R13, R0, R30 ;  /* 0x0000001e000d7220 */ /* 0x000fe20000410000 */
[----:B------:R-:W-:Y:S01]  /*2130*/  IMAD.MOV.U32 R30, RZ, RZ, R10 ;  /* 0x000000ffff1e7224 */ /* 0x000fe200078e000a */
[----:B------:R-:W-:Y:S01]  /*2140*/  @P3 SHF.R.U32.HI R30, RZ, UR6, R12 ;  /* 0x00000006ff1e3c19 */ /* 0x000fe2000801160c */
[----:B------:R4:W0:Y:S01]  /*2150*/  MUFU.TANH R20, R29 ;  /* 0x0000001d00147308 */ /* 0x0008220000002400 */
[----:B------:R-:W-:-:S02]  /*2160*/  @!P1 VIADD R10, R91, 0x22840 ;  /* 0x000228405b0a9836 */ /* 0x000fc40000000000 */
[C---:B------:R-:W-:Y:S01]  /*2170*/  FMUL.FTZ R3, R0.reuse, R53 ;  /* 0x0000003500037220 */ /* 0x040fe20000410000 */
[C---:B------:R-:W-:Y:S01]  /*2180*/  FMUL.FTZ R4, R0.reuse, R57 ;  /* 0x0000003900047220 */ /* 0x040fe20000410000 */
[C---:B------:R-:W-:Y:S01]  /*2190*/  FMUL.FTZ R49, R0.reuse, R49 ;  /* 0x0000003100317220 */ /* 0x040fe20000410000 */
[C---:B------:R-:W-:Y:S01]  /*21a0*/  FMUL.FTZ R6, R0.reuse, R27 ;  /* 0x0000001b00067220 */ /* 0x040fe20000410000 */
[C---:B------:R-:W-:Y:S01]  /*21b0*/  FMUL.FTZ R33, R0.reuse, R33 ;  /* 0x0000002100217220 */ /* 0x040fe20000410000 */
[C---:B------:R-:W-:Y:S01]  /*21c0*/  FMUL.FTZ R37, R0.reuse, R37 ;  /* 0x0000002500257220 */ /* 0x040fe20000410000 */
[C---:B------:R-:W-:Y:S01]  /*21d0*/  FMUL.FTZ R41, R0.reuse, R41 ;  /* 0x0000002900297220 */ /* 0x040fe20000410000 */
[C---:B----4-:R-:W-:Y:S01]  /*21e0*/  FMUL.FTZ R29, R0.reuse, R35 ;  /* 0x00000023001d7220 */ /* 0x050fe20000410000 */
[C---:B------:R-:W-:Y:S01]  /*21f0*/  FMUL.FTZ R35, R0.reuse, R42 ;  /* 0x0000002a00237220 */ /* 0x040fe20000410000 */
[----:B------:R-:W-:Y:S01]  /*2200*/  IMAD R42, R89, R14, 0x80 ;  /* 0x00000080592a7424 */ /* 0x000fe200078e020e */
[----:B------:R4:W2:Y:S01]  /*2210*/  MUFU.TANH R100, R3 ;  /* 0x0000000300647308 */ /* 0x0008a20000002400 */
[----:B------:R-:W-:Y:S01]  /*2220*/  @!P1 PRMT R10, RZ, 0x654, R10 ;  /* 0x00000654ff0a9816 */ /* 0x000fe2000000000a */
[----:B------:R-:W5:Y:S01]  /*2230*/  SHFL.IDX PT, R12, R30, RZ, 0x1c1f ;  /* 0x001c1fff1e0c7589 */ /* 0x000f6200000e0000 */
[----:B------:R-:W-:Y:S01]  /*2240*/  FMUL.FTZ R45, R0, R45 ;  /* 0x0000002d002d7220 */ /* 0x000fe20000410000 */
[----:B------:R-:W-:Y:S01]  /*2250*/  VIADD R27, R42, 0x1 ;  /* 0x000000012a1b7836 */ /* 0x000fe20000000000 */
[----:B------:R-:W-:Y:S01]  /*2260*/  ULDC.64 UR6, c[0x0][0x9e0] ;  /* 0x0002780000067ab9 */ /* 0x000fe20000000a00 */
[C---:B------:R-:W-:Y:S01]  /*2270*/  FMUL.FTZ R7, R0.reuse, R24 ;  /* 0x0000001800077220 */ /* 0x040fe20000410000 */
[----:B------:R-:W-:Y:S01]  /*2280*/  UISETP.GE.AND UP1, UPT, UR7, 0x1, UPT ;  /* 0x000000010700788c */ /* 0x000fe2000bf26270 */
[----:B------:R3:W2:Y:S01]  /*2290*/  MUFU.TANH R96, R4 ;  /* 0x0000000400607308 */ /* 0x0006a20000002400 */
[C---:B----4-:R-:W-:Y:S01]  /*22a0*/  FMUL.FTZ R3, R0.reuse, R65 ;  /* 0x0000004100037220 */ /* 0x050fe20000410000 */
[C---:B01----:R-:W-:Y:S01]  /*22b0*/  FMUL.FTZ R2, R0.reuse, R26 ;  /* 0x0000001a00027220 */ /* 0x043fe20000410000 */
[----:B------:R0:W-:Y:S01]  /*22c0*/  @!P1 SYNCS.ARRIVE.TRANS64.RED.A1T0 RZ, [R10+URZ], RZ ;  /* 0x000000ff0aff99a7 */ /* 0x0001e2000810043f */
[C---:B------:R-:W-:Y:S01]  /*22d0*/  FMUL.FTZ R8, R0.reuse, R25 ;  /* 0x0000001900087220 */ /* 0x040fe20000410000 */
[C---:B------:R-:W-:Y:S01]  /*22e0*/  FMUL.FTZ R15, R0.reuse, R31 ;  /* 0x0000001f000f7220 */ /* 0x040fe20000410000 */
[C---:B------:R-:W-:Y:S01]  /*22f0*/  FMUL.FTZ R65, R0.reuse, R67 ;  /* 0x0000004300417220 */ /* 0x040fe20000410000 */
[C---:B------:R-:W-:Y:S01]  /*2300*/  FMUL.FTZ R28, R0.reuse, R28 ;  /* 0x0000001c001c7220 */ /* 0x040fe20000410000 */
[----:B------:R1:W4:Y:S01]  /*2310*/  MUFU.TANH R104, R49 ;  /* 0x0000003100687308 */ /* 0x0003220000002400 */
[C---:B---3--:R-:W-:Y:S01]  /*2320*/  FMUL.FTZ R4, R0.reuse, R69 ;  /* 0x0000004500047220 */ /* 0x048fe20000410000 */
[----:B------:R-:W-:Y:S01]  /*2330*/  FMUL.FTZ R32, R0, R32 ;  /* 0x0000002000207220 */ /* 0x000fe20000410000 */
[----:B0-----:R-:W-:-:S02]  /*2340*/  IMAD R10, R16, -0x2, R27 ;  /* 0xfffffffe100a7824 */ /* 0x001fc400078e021b */
[C---:B------:R-:W-:Y:S01]  /*2350*/  FMUL.FTZ R21, R0.reuse, R34 ;  /* 0x0000002200157220 */ /* 0x040fe20000410000 */
[C---:B------:R-:W-:Y:S01]  /*2360*/  FMUL.FTZ R36, R0.reuse, R36 ;  /* 0x0000002400247220 */ /* 0x040fe20000410000 */
[C---:B------:R-:W-:Y:S01]  /*2370*/  FMUL.FTZ R31, R0.reuse, R38 ;  /* 0x00000026001f7220 */ /* 0x040fe20000410000 */
[C---:B------:R-:W-:Y:S01]  /*2380*/  FMUL.FTZ R40, R0.reuse, R40 ;  /* 0x0000002800287220 */ /* 0x040fe20000410000 */
[----:B------:R0:W3:Y:S01]  /*2390*/  MUFU.TANH R24, R33 ;  /* 0x0000002100187308 */ /* 0x0000e20000002400 */
[C---:B-1----:R-:W-:Y:S01]  /*23a0*/  FMUL.FTZ R49, R0.reuse, R55 ;  /* 0x0000003700317220 */ /* 0x042fe20000410000 */
[C---:B------:R-:W-:Y:S01]  /*23b0*/  FMUL.FTZ R55, R0.reuse, R59 ;  /* 0x0000003b00377220 */ /* 0x040fe20000410000 */
[C---:B------:R-:W-:Y:S01]  /*23c0*/  FMUL.FTZ R59, R0.reuse, R63 ;  /* 0x0000003f003b7220 */ /* 0x040fe20000410000 */
[C---:B------:R-:W-:Y:S01]  /*23d0*/  FMUL.FTZ R44, R0.reuse, R44 ;  /* 0x0000002c002c7220 */ /* 0x040fe20000410000 */
[C---:B------:R-:W-:Y:S01]  /*23e0*/  FMUL.FTZ R48, R0.reuse, R48 ;  /* 0x0000003000307220 */ /* 0x040fe20000410000 */
[C---:B------:R-:W-:Y:S01]  /*23f0*/  FMUL.FTZ R52, R0.reuse, R52 ;  /* 0x0000003400347220 */ /* 0x040fe20000410000 */
[C---:B------:R-:W-:Y:S01]  /*2400*/  FMUL.FTZ R56, R0.reuse, R56 ;  /* 0x0000003800387220 */ /* 0x040fe20000410000 */
[----:B------:R1:W2:Y:S01]  /*2410*/  MUFU.TANH R116, R37 ;  /* 0x0000002500747308 */ /* 0x0002a20000002400 */
[C---:B0-----:R-:W-:Y:S01]  /*2420*/  FMUL.FTZ R33, R0.reuse, R39 ;  /* 0x0000002700217220 */ /* 0x041fe20000410000 */
[C---:B------:R-:W-:Y:S01]  /*2430*/  FMUL.FTZ R39, R0.reuse, R46 ;  /* 0x0000002e00277220 */ /* 0x040fe20000410000 */
[C---:B------:R-:W-:Y:S01]  /*2440*/  FMUL.FTZ R53, R0.reuse, R58 ;  /* 0x0000003a00357220 */ /* 0x040fe20000410000 */
[C---:B------:R-:W-:Y:S01]  /*2450*/  FMUL.FTZ R60, R0.reuse, R60 ;  /* 0x0000003c003c7220 */ /* 0x040fe20000410000 */
[C---:B------:R-:W-:Y:S01]  /*2460*/  FMUL.FTZ R61, R0.reuse, R61 ;  /* 0x0000003d003d7220 */ /* 0x040fe20000410000 */
[C---:B------:R-:W-:Y:S01]  /*2470*/  FMUL.FTZ R57, R0.reuse, R62 ;  /* 0x0000003e00397220 */ /* 0x040fe20000410000 */
[C---:B------:R-:W-:Y:S01]  /*2480*/  FMUL.FTZ R64, R0.reuse, R64 ;  /* 0x0000004000407220 */ /* 0x040fe20000410000 */
[----:B------:R0:W2:Y:S01]  /*2490*/  MUFU.TANH R112, R41 ;  /* 0x0000002900707308 */ /* 0x0000a20000002400 */
        /* <DEDUP_REMOVED lines=23> */
[----:B------:R1:W3:Y:S01]  /*2610*/  MUFU.TANH R26, R4 ;  /* 0x00000004001a7308 */ /* 0x0002e20000002400 */
[C---:B0-----:R-:W-:Y:S01]  /*2620*/  FMUL.FTZ R3, R0.reuse, R79 ;  /* 0x0000004f00037220 */ /* 0x041fe20000410000 */
[C---:B------:R-:W-:Y:S01]  /*2630*/  FMUL.FTZ R78, R0.reuse, R78 ;  /* 0x0000004e004e7220 */ /* 0x040fe20000410000 */
[C---:B------:R-:W-:Y:S01]  /*2640*/  FMUL.FTZ R84, R0.reuse, R84 ;  /* 0x0000005400547220 */ /* 0x040fe20000410000 */
[----:B------:R-:W-:Y:S01]  /*2650*/  PLOP3.LUT P2, PT, PT, PT, UP1, 0x40, 0x0 ;  /* 0x000000000000781c */ /* 0x000fe20003f4e818 */
[----:B--2---:R-:W-:Y:S01]  /*2660*/  IMAD R10, R9, UR41, R10 ;  /* 0x00000029090a7c24 */ /* 0x004fe2000f8e020a */
[----:B------:R-:W-:Y:S01]  /*2670*/  LEA R79, R89, 0xffffff80, 0x7 ;  /* 0xffffff80594f7811 */ /* 0x000fe200078e38ff */
[----:B------:R-:W-:Y:S01]  /*2680*/  IMAD R51, R9, UR41, R42 ;  /* 0x0000002909337c24 */ /* 0x000fe2000f8e022a */
[----:B------:R-:W0:Y:S01]  /*2690*/  MUFU.TANH R7, R7 ;  /* 0x0000000700077308 */ /* 0x000e220000002400 */
[----:B-1----:R-:W-:Y:S01]  /*26a0*/  FMUL.FTZ R4, R0, R83 ;  /* 0x0000005300047220 */ /* 0x002fe20000410000 */
[----:B------:R-:W-:-:S02]  /*26b0*/  IMAD.IADD R10, R10, 0x1, -R11 ;  /* 0x000000010a0a7824 */ /* 0x000fc400078e0a0b */
[----:B------:R-:W-:Y:S02]  /*26c0*/  IMAD R46, R16, -0x2, R51 ;  /* 0xfffffffe102e7824 */ /* 0x000fe400078e0233 */
[C---:B------:R-:W-:Y:S02]  /*26d0*/  VIADD R83, R10.reuse, UR6 ;  /* 0x000000060a537c36 */ /* 0x040fe40008000000 */
[----:B------:R-:W1:Y:S01]  /*26e0*/  MUFU.TANH R8, R8 ;  /* 0x0000000800087308 */ /* 0x000e620000002400 */
[----:B------:R-:W-:Y:S02]  /*26f0*/  VIADD R50, R10, UR29 ;  /* 0x0000001d0a327c36 */ /* 0x000fe40008000000 */
[----:B-----5:R-:W-:Y:S02]  /*2700*/  VIADDMNMX R10, R12, R83, R46, PT ;  /* 0x000000530c0a7246 */ /* 0x020fe4000380012e */
[----:B------:R-:W-:-:S03]  /*2710*/  IMAD.IADD R34, R50, 0x1, R12 ;  /* 0x0000000132227824 */ /* 0x000fc600078e020c */
[----:B------:R-:W2:Y:S08]  /*2720*/  MUFU.TANH R2, R2 ;  /* 0x0000000200027308 */ /* 0x000eb00000002400 */
        /* <DEDUP_REMOVED lines=37> */
[----:B------:R0:W0:Y:S08]  /*2980*/  MUFU.TANH R71, R74 ;  /* 0x0000004a00477308 */ /* 0x0000300000002400 */
[----:B------:R-:W0:Y:S08]  /*2990*/  MUFU.TANH R75, R75 ;  /* 0x0000004b004b7308 */ /* 0x000e300000002400 */
[----:B------:R-:W0:Y:S08]  /*29a0*/  MUFU.TANH R76, R76 ;  /* 0x0000004c004c7308 */ /* 0x000e300000002400 */
[----:B------:R-:W0:Y:S08]  /*29b0*/  MUFU.TANH R77, R77 ;  /* 0x0000004d004d7308 */ /* 0x000e300000002400 */
[----:B------:R0:W0:Y:S08]  /*29c0*/  MUFU.TANH R93, R78 ;  /* 0x0000004e005d7308 */ /* 0x0000300000002400 */
        /* <DEDUP_REMOVED lines=8> */
[----:B------:R-:W0:Y:S01]  /*2a50*/  MUFU.TANH R27, R27 ;  /* 0x0000001b001b7308 */ /* 0x000e220000002400 */
[----:B-1234-:R-:W-:Y:S05]  /*2a60*/  @P2 BRA `(.L_x_959) ;  /* 0x00000000005c2947 */ /* 0x01efea0003800000 */
[----:B------:R-:W-:Y:S01]  /*2a70*/  IMAD R12, R9, UR41, R12 ;  /* 0x00000029090c7c24 */ /* 0x000fe2000f8e020c */
[----:B------:R-:W-:Y:S03]  /*2a80*/  BSSY B0, `(.L_x_960) ;  /* 0x0000011000007945 */ /* 0x000fe60003800000 */
[----:B------:R-:W-:-:S05]  /*2a90*/  IMAD.IADD R12, R12, 0x1, -R11 ;  /* 0x000000010c0c7824 */ /* 0x000fca00078e0a0b */
[----:B------:R-:W-:-:S13]  /*2aa0*/  ISETP.GT.AND P2, PT, R12, -0x1, PT ;  /* 0xffffffff0c00780c */ /* 0x000fda0003f44270 */
[----:B------:R-:W-:Y:S05]  /*2ab0*/  @P2 BRA `(.L_x_961) ;  /* 0x0000000000202947 */ /* 0x000fea0003800000 */
[----:B------:R-:W-:Y:S01]  /*2ac0*/  UISETP.NE.AND UP2, UPT, UR7, 0x1, UPT ;  /* 0x000000010700788c */ /* 0x000fe2000bf45270 */
[----:B------:R-:W-:-:S05]  /*2ad0*/  LOP3.LUT R12, RZ, R12, RZ, 0x33, !PT ;  /* 0x0000000cff0c7212 */ /* 0x000fca00078e33ff */
[----:B------:R-:W-:-:S05]  /*2ae0*/  PLOP3.LUT P2, PT, PT, PT, UP2, 0x80, 0x0 ;  /* 0x000000000000781c */ /* 0x000fca0003f4f028 */
[----:B------:R-:W-:-:S08]  /*2af0*/  @UP2 ULDC.64 UR10, c[0x0][0x9e8] ;  /* 0x00027a00000a2ab9 */ /* 0x000fd00000000a00 */
[----:B------:R-:W-:-:S05]  /*2b00*/  @P2 IMAD.HI.U32 R14, R12, UR10, RZ ;  /* 0x0000000a0c0e2c27 */ /* 0x000fca000f8e00ff */
[----:B------:R-:W-:-:S04]  /*2b10*/  @P2 SHF.R.U32.HI R12, RZ, UR11, R14 ;  /* 0x0000000bff0c2c19 */ /* 0x000fc8000801160e */
[----:B------:R-:W-:Y:S01]  /*2b20*/  LOP3.LUT R12, RZ, R12, RZ, 0x33, !PT ;  /* 0x0000000cff0c7212 */ /* 0x000fe200078e33ff */
[----:B------:R-:W-:Y:S06]  /*2b30*/  BRA `(.L_x_962) ;  /* 0x0000000000147947 */ /* 0x000fec0003800000 */
.L_x_961:
[----:B------:R-:W-:-:S06]  /*2b40*/  UISETP.NE.AND UP2, UPT, UR7, 0x1, UPT ;  /* 0x000000010700788c */ /* 0x000fcc000bf45270 */
[----:B------:R-:W-:-:S05]  /*2b50*/  PLOP3.LUT P2, PT, PT, PT, UP2, 0x80, 0x0 ;  /* 0x000000000000781c */ /* 0x000fca0003f4f028 */
[----:B------:R-:W-:-:S08]  /*2b60*/  @UP2 ULDC.64 UR10, c[0x0][0x9e8] ;  /* 0x00027a00000a2ab9 */ /* 0x000fd00000000a00 */
[----:B------:R-:W-:-:S05]  /*2b70*/  @P2 IMAD.HI.U32 R14, R12, UR10, RZ ;  /* 0x0000000a0c0e2c27 */ /* 0x000fca000f8e00ff */
[----:B------:R-:W-:-:S07]  /*2b80*/  @P2 SHF.R.U32.HI R12, RZ, UR11, R14 ;  /* 0x0000000bff0c2c19 */ /* 0x000fce000801160e */
.L_x_962:
[----:B------:R-:W-:Y:S05]  /*2b90*/  BSYNC B0 ;  /* 0x0000000000007941 */ /* 0x000fea0003800000 */
.L_x_960:
[----:B------:R-:W-:-:S04]  /*2ba0*/  IMAD R51, R12, UR7, -R79 ;  /* 0x000000070c337c24 */ /* 0x000fc8000f8e0a4f */
[----:B------:R-:W-:-:S05]  /*2bb0*/  IMAD R51, R16, -0x2, R51 ;  /* 0xfffffffe10337824 */ /* 0x000fca00078e0233 */
[----:B------:R-:W-:Y:S02]  /*2bc0*/  VIMNMX R34, R34, R51, !PT ;  /* 0x0000003322227248 */ /* 0x000fe40007fe0100 */
[----:B------:R-:W-:-:S07]  /*2bd0*/  VIADDMNMX R10, R51, UR7, R10, PT ;  /* 0x00000007330a7c46 */ /* 0x000fce000b80010a */
.L_x_959:
[C---:B------:R-:W-:Y:S01]  /*2be0*/  ISETP.GE.AND P2, PT, R42.reuse, 0x2, PT ;  /* 0x000000022a00780c */ /* 0x040fe20003f46270 */
[----:B------:R-:W1:Y:S01]  /*2bf0*/  SHFL.IDX PT, R30, R30, 0x1, 0x1c1f ;  /* 0x003c1f001e1e7f89 */ /* 0x000e6200000e0000 */
[----:B------:R-:W-:Y:S02]  /*2c00*/  ISETP.GE.AND P5, PT, R42, 0xa, PT ;  /* 0x0000000a2a00780c */ /* 0x000fe40003fa6270 */
[----:B------:R-:W-:Y:S02]  /*2c10*/  ISETP.GT.AND P3, PT, R34, 0x1, !P2 ;  /* 0x000000012200780c */ /* 0x000fe40005764270 */
[----:B------:R-:W-:Y:S02]  /*2c20*/  ISETP.GE.AND P4, PT, R42, 0x9, PT ;  /* 0x000000092a00780c */ /* 0x000fe40003f86270 */
[----:B------:R-:W-:Y:S02]  /*2c30*/  ISETP.LT.OR P3, PT, R10, 0x2, P3 ;  /* 0x000000020a00780c */ /* 0x000fe40001f61670 */
[----:B------:R-:W-:-:S02]  /*2c40*/  P2R R54, PR, RZ, 0x10 ;  /* 0x00000010ff367803 */ /* 0x000fc40000000000 */
[----:B------:R-:W-:Y:S02]  /*2c50*/  FSEL R122, R8, -INF , !P3 ;  /* 0xff800000087a7808 */ /* 0x000fe40005800000 */
[----:B------:R-:W-:Y:S02]  /*2c60*/  ISETP.GT.AND P3, PT, R34, 0x9, !P5 ;  /* 0x000000092200780c */ /* 0x000fe40006f64270 */
[----:B------:R-:W-:Y:S02]  /*2c70*/  P2R R58, PR, RZ, 0x20 ;  /* 0x00000020ff3a7803 */ /* 0x000fe40000000000 */
[----:B------:R-:W-:Y:S02]  /*2c80*/  ISETP.LT.OR P3, PT, R10, 0xa, P3 ;  /* 0x0000000a0a00780c */ /* 0x000fe40001f61670 */
[----:B------:R-:W-:Y:S02]  /*2c90*/  ISETP.GT.AND P4, PT, R34, 0x8, !P4 ;  /* 0x000000082200780c */ /* 0x000fe40006784270 */
[----:B------:R-:W-:-:S02]  /*2ca0*/  ISETP.GE.AND P5, PT, R42, 0x11, PT ;  /* 0x000000112a00780c */ /* 0x000fc40003fa6270 */
[----:B------:R-:W-:Y:S02]  /*2cb0*/  FSEL R126, R20, -INF , !P3 ;  /* 0xff800000147e7808 */ /* 0x000fe40005800000 */
[----:B------:R-:W-:Y:S02]  /*2cc0*/  ISETP.LT.OR P4, PT, R10, 0x9, P4 ;  /* 0x000000090a00780c */ /* 0x000fe40002781670 */
[----:B------:R-:W-:Y:S02]  /*2cd0*/  ISETP.GT.AND P3, PT, R34, 0x10, !P5 ;  /* 0x000000102200780c */ /* 0x000fe40006f64270 */
[----:B0-----:R-:W-:Y:S02]  /*2ce0*/  FSEL R124, R28, -INF , !P4 ;  /* 0xff8000001c7c7808 */ /* 0x001fe40006000000 */
[----:B------:R-:W-:Y:S02]  /*2cf0*/  ISETP.LT.OR P3, PT, R10, 0x11, P3 ;  /* 0x000000110a00780c */ /* 0x000fe40001f61670 */
[----:B------:R-:W-:-:S02]  /*2d00*/  ISETP.GE.AND P4, PT, R42, 0x12, PT ;  /* 0x000000122a00780c */ /* 0x000fc40003f86270 */
[----:B------:R-:W-:Y:S02]  /*2d10*/  FSEL R128, R32, -INF , !P3 ;  /* 0xff80000020807808 */ /* 0x000fe40005800000 */
[----:B------:R-:W-:Y:S02]  /*2d20*/  ISETP.GT.AND P3, PT, R34, 0x11, !P4 ;  /* 0x000000112200780c */ /* 0x000fe40006764270 */
[----:B------:R-:W-:Y:S02]  /*2d30*/  P2R R66, PR, RZ, 0x10 ;  /* 0x00000010ff427803 */ /* 0x000fe40000000000 */
[----:B------:R-:W-:Y:S02]  /*2d40*/  ISETP.LT.OR P3, PT, R10, 0x12, P3 ;  /* 0x000000120a00780c */ /* 0x000fe40001f61670 */
[----:B------:R-:W-:Y:S02]  /*2d50*/  ISETP.GE.AND P4, PT, R42, 0x19, PT ;  /* 0x000000192a00780c */ /* 0x000fe40003f86270 */
[----:B------:R-:W-:-:S02]  /*2d60*/  FSEL R84, R24, -INF , !P3 ;  /* 0xff80000018547808 */ /* 0x000fc40005800000 */
[----:B------:R-:W-:Y:S02]  /*2d70*/  ISETP.GT.AND P3, PT, R34, 0x18, !P4 ;  /* 0x000000182200780c */ /* 0x000fe40006764270 */
[----:B------:R-:W-:Y:S02]  /*2d80*/  P2R R70, PR, RZ, 0x10 ;  /* 0x00000010ff467803 */ /* 0x000fe40000000000 */
[----:B------:R-:W-:Y:S02]  /*2d90*/  ISETP.LT.OR P3, PT, R10, 0x19, P3 ;  /* 0x000000190a00780c */ /* 0x000fe40001f61670 */
[----:B------:R-:W-:Y:S02]  /*2da0*/  ISETP.GE.AND P4, PT, R42, 0x1a, PT ;  /* 0x0000001a2a00780c */ /* 0x000fe40003f86270 */
[----:B------:R-:W-:Y:S02]  /*2db0*/  FSEL R118, R36, -INF , !P3 ;  /* 0xff80000024767808 */ /* 0x000fe40005800000 */
[----:B------:R-:W-:-:S02]  /*2dc0*/  ISETP.GT.AND P3, PT, R34, 0x19, !P4 ;  /* 0x000000192200780c */ /* 0x000fc40006764270 */
[----:B------:R-:W-:Y:S02]  /*2dd0*/  P2R R74, PR, RZ, 0x10 ;  /* 0x00000010ff4a7803 */ /* 0x000fe40000000000 */
[----:B------:R-:W-:Y:S02]  /*2de0*/  ISETP.LT.OR P3, PT, R10, 0x1a, P3 ;  /* 0x0000001a0a00780c */ /* 0x000fe40001f61670 */
[----:B------:R-:W-:Y:S02]  /*2df0*/  ISETP.GE.AND P4, PT, R42, 0x21, PT ;  /* 0x000000212a00780c */ /* 0x000fe40003f86270 */
[----:B------:R-:W-:Y:S02]  /*2e00*/  FSEL R116, R116, -INF , !P3 ;  /* 0xff80000074747808 */ /* 0x000fe40005800000 */
[----:B------:R-:W-:Y:S02]  /*2e10*/  ISETP.GT.AND P3, PT, R34, 0x20, !P4 ;  /* 0x000000202200780c */ /* 0x000fe40006764270 */
[----:B------:R-:W-:-:S02]  /*2e20*/  P2R R78, PR, RZ, 0x10 ;  /* 0x00000010ff4e7803 */ /* 0x000fc40000000000 */
[----:B------:R-:W-:Y:S02]  /*2e30*/  ISETP.LT.OR P3, PT, R10, 0x21, P3 ;  /* 0x000000210a00780c */ /* 0x000fe40001f61670 */
[----:B------:R-:W-:Y:S02]  /*2e40*/  ISETP.GE.AND P4, PT, R42, 0x22, PT ;  /* 0x000000222a00780c */ /* 0x000fe40003f86270 */
[----:B------:R-:W-:Y:S02]  /*2e50*/  FSEL R114, R40, -INF , !P3 ;  /* 0xff80000028727808 */ /* 0x000fe40005800000 */
[----:B------:R-:W-:Y:S02]  /*2e60*/  ISETP.GT.AND P3, PT, R34, 0x21, !P4 ;  /* 0x000000212200780c */ /* 0x000fe40006764270 */
[----:B------:R-:W-:Y:S02]  /*2e70*/  P2R R82, PR, RZ, 0x10 ;  /* 0x00000010ff527803 */ /* 0x000fe40000000000 */
[----:B------:R-:W-:-:S02]  /*2e80*/  ISETP.LT.OR P3, PT, R10, 0x22, P3 ;  /* 0x000000220a00780c */ /* 0x000fc40001f61670 */
[----:B------:R-:W-:Y:S02]  /*2e90*/  ISETP.GE.AND P4, PT, R42, 0x29, PT ;  /* 0x000000292a00780c */ /* 0x000fe40003f86270 */
[----:B------:R-:W-:Y:S02]  /*2ea0*/  FSEL R112, R112, -INF , !P3 ;  /* 0xff80000070707808 */ /* 0x000fe40005800000 */
[----:B------:R-:W-:Y:S02]  /*2eb0*/  ISETP.GT.AND P3, PT, R34, 0x28, !P4 ;  /* 0x000000282200780c */ /* 0x000fe40006764270 */
[----:B------:R-:W-:Y:S02]  /*2ec0*/  P2R R87, PR, RZ, 0x10 ;  /* 0x00000010ff577803 */ /* 0x000fe40000000000 */
        /* <DEDUP_REMOVED lines=47> */
[----:B------:R-:W-:Y:S01]  /*31c0*/  FSEL R92, R61, -INF , !P3 ;  /* 0xff8000003d5c7808 */ /* 0x000fe20005800000 */
[----:B-1----:R-:W-:Y:S01]  /*31d0*/  IMAD.IADD R61, R50, 0x1, R30 ;  /* 0x00000001323d7824 */ /* 0x002fe200078e021e */
        /* <DEDUP_REMOVED lines=38> */
[----:B------:R-:W-:Y:S02]  /*3440*/  P2R R62, PR, RZ, 0x20 ;  /* 0x00000020ff3e7803 */ /* 0x000fe40000000000 */
[----:B------:R-:W-:Y:S02]  /*3450*/  FSEL R20, R77, -INF , !P3 ;  /* 0xff8000004d147808 */ /* 0x000fe40005800000 */
[----:B------:R-:W-:Y:S02]  /*3460*/  ISETP.GE.AND P3, PT, R42, 0x71, PT ;  /* 0x000000712a00780c */ /* 0x000fe40003f66270 */
[----:B------:R-:W-:Y:S02]  /*3470*/  VIADDMNMX R51, R30, R83, R46, PT ;  /* 0x000000531e337246 */ /* 0x000fe4000380012e */
[----:B------:R-:W-:-:S04]  /*3480*/  ISETP.GT.AND P4, PT, R34, 0x70, !P3 ;  /* 0x000000702200780c */ /* 0x000fc80005f84270 */
[----:B------:R-:W-:-:S04]  /*3490*/  ISETP.LT.OR P4, PT, R10, 0x71, P4 ;  /* 0x000000710a00780c */ /* 0x000fc80002781670 */
[----:B------:R-:W-:Y:S02]  /*34a0*/  FSEL R14, R80, -INF , !P4 ;  /* 0xff800000500e7808 */ /* 0x000fe40006000000 */
[----:B------:R-:W-:-:S04]  /*34b0*/  ISETP.GE.AND P4, PT, R42, 0x72, PT ;  /* 0x000000722a00780c */ /* 0x000fc80003f86270 */
        /* <DEDUP_REMOVED lines=8> */
[----:B------:R-:W-:Y:S02]  /*3540*/  P2R R73, PR, RZ, 0x40 ;  /* 0x00000040ff497803 */ /* 0x000fe40000000000 */
[----:B------:R-:W-:-:S04]  /*3550*/  ISETP.GT.AND P6, PT, R34, RZ, !P6 ;  /* 0x000000ff2200720c */ /* 0x000fc800077c4270 */
[----:B------:R-:W-:-:S04]  /*3560*/  ISETP.LT.OR P6, PT, R10, 0x1, P6 ;  /* 0x000000010a00780c */ /* 0x000fc800037c1670 */
[----:B------:R-:W-:Y:S02]  /*3570*/  FSEL R120, R7, -INF , !P6 ;  /* 0xff80000007787808 */ /* 0x000fe40007000000 */
[----:B------:R-:W-:-:S04]  /*3580*/  ISETP.GE.AND P6, PT, R42, 0x7a, PT ;  /* 0x0000007a2a00780c */ /* 0x000fc80003fc6270 */
[----:B------:R-:W-:Y:S02]  /*3590*/  P2R R77, PR, RZ, 0x40 ;  /* 0x00000040ff4d7803 */ /* 0x000fe40000000000 */
[----:B------:R-:W-:-:S04]  /*35a0*/  ISETP.GT.AND P6, PT, R34, 0x79, !P6 ;  /* 0x000000792200780c */ /* 0x000fc800077c4270 */
[----:B------:R-:W-:-:S04]  /*35b0*/  ISETP.LT.OR P6, PT, R10, 0x7a, P6 ;  /* 0x0000007a0a00780c */ /* 0x000fc800037c1670 */
[----:B------:R-:W-:Y:S02]  /*35c0*/  FSEL R10, R85, -INF , !P6 ;  /* 0xff800000550a7808 */ /* 0x000fe40007000000 */
[----:B------:R-:W-:-:S13]  /*35d0*/  PLOP3.LUT P6, PT, PT, PT, UP1, 0x40, 0x0 ;  /* 0x000000000000781c */ /* 0x000fda0003fce818 */
[----:B------:R-:W-:Y:S05]  /*35e0*/  @P6 BRA `(.L_x_963) ;  /* 0x0000000000646947 */ /* 0x000fea0003800000 */
        /* <DEDUP_REMOVED lines=9> */
[----:B------:R-:W-:Y:S01]  /*3680*/  @P6 IMAD.HI.U32 R7, R30, UR10, RZ ;  /* 0x0000000a1e076c27 */ /* 0x000fe2000f8e00ff */
[----:B------:R-:W-:-:S13]  /*3690*/  PLOP3.LUT P6, PT, PT, PT, UP2, 0x80, 0x0 ;  /* 0x000000000000781c */ /* 0x000fda0003fcf028 */
[----:B------:R-:W-:-:S04]  /*36a0*/  @P6 SHF.R.U32.HI R30, RZ, UR11, R7 ;  /* 0x0000000bff1e6c19 */ /* 0x000fc80008011607 */
[----:B------:R-:W-:Y:S01]  /*36b0*/  LOP3.LUT R30, RZ, R30, RZ, 0x33, !PT ;  /* 0x0000001eff1e7212 */ /* 0x000fe200078e33ff */
[----:B------:R-:W-:Y:S06]  /*36c0*/  BRA `(.L_x_966) ;  /* 0x0000000000187947 */ /* 0x000fec0003800000 */
.L_x_965:
[----:B------:R-:W-:-:S06]  /*36d0*/  UISETP.NE.AND UP2, UPT, UR7, 0x1, UPT ;  /* 0x000000010700788c */ /* 0x000fcc000bf45270 */
[----:B------:R-:W-:-:S05]  /*36e0*/  PLOP3.LUT P6, PT, PT, PT, UP2, 0x80, 0x0 ;  /* 0x000000000000781c */ /* 0x000fca0003fcf028 */
[----:B------:R-:W-:-:S08]  /*36f0*/  @UP2 ULDC.64 UR10, c[0x0][0x9e8] ;  /* 0x00027a00000a2ab9 */ /* 0x000fd00000000a00 */
[----:B------:R-:W-:Y:S01]  /*3700*/  @P6 IMAD.HI.U32 R7, R30, UR10, RZ ;  /* 0x0000000a1e076c27 */ /* 0x000fe2000f8e00ff */
[----:B------:R-:W-:-:S13]  /*3710*/  PLOP3.LUT P6, PT, PT, PT, UP2, 0x80, 0x0 ;  /* 0x000000000000781c */ /* 0x000fda0003fcf028 */
[----:B------:R-:W-:-:S07]  /*3720*/  @P6 SHF.R.U32.HI R30, RZ, UR11, R7 ;  /* 0x0000000bff1e6c19 */ /* 0x000fce0008011607 */
.L_x_966:
[----:B------:R-:W-:Y:S05]  /*3730*/  BSYNC B0 ;  /* 0x0000000000007941 */ /* 0x000fea0003800000 */
.L_x_964:
[----:B------:R-:W-:-:S04]  /*3740*/  IMAD R7, R30, UR7, -R79 ;  /* 0x000000071e077c24 */ /* 0x000fc8000f8e0a4f */
[----:B------:R-:W-:-:S05]  /*3750*/  IMAD R30, R16, -0x2, R7 ;  /* 0xfffffffe101e7824 */ /* 0x000fca00078e0207 */
[----:B------:R-:W-:Y:S02]  /*3760*/  VIMNMX R61, R61, R30, !PT ;  /* 0x0000001e3d3d7248 */ /* 0x000fe40007fe0100 */
[----:B------:R-:W-:-:S07]  /*3770*/  VIADDMNMX R51, R30, UR7, R51, PT ;  /* 0x000000071e337c46 */ /* 0x000fce000b800133 */
.L_x_963:
[----:B------:R-:W-:Y:S01]  /*3780*/  ISETP.GT.AND P2, PT, R61, 0x1, !P2 ;  /* 0x000000013d00780c */ /* 0x000fe20005744270 */
[----:B------:R-:W-:Y:S01]  /*3790*/  ULDC UR10, c[0x0][0x988] ;  /* 0x00026200000a7ab9 */ /* 0x000fe20000000800 */
[----:B------:R-:W-:Y:S01]  /*37a0*/  ISETP.NE.AND P6, PT, R62, RZ, PT ;  /* 0x000000ff3e00720c */ /* 0x000fe20003fc5270 */
[----:B------:R-:W-:Y:S01]  /*37b0*/  @UP0 ULDC UR15, c[0x0][0x450] ;  /* 0x00011400000f0ab9 */ /* 0x000fe20000000800 */
[----:B------:R-:W-:Y:S01]  /*37c0*/  ISETP.LT.OR P2, PT, R51, 0x2, P2 ;  /* 0x000000023300780c */ /* 0x000fe20001741670 */
[----:B------:R-:W-:Y:S01]  /*37d0*/  UMOV UR14, UR42 ;  /* 0x0000002a000e7c82 */ /* 0x000fe20008000000 */
[----:B------:R-:W-:Y:S02]  /*37e0*/  ISETP.GT.AND P3, PT, R61, 0x70, !P3 ;  /* 0x000000703d00780c */ /* 0x000fe40005f64270 */
[----:B------:R-:W-:Y:S02]  /*37f0*/  FSEL R30, R6, -INF , !P2 ;  /* 0xff800000061e7808 */ /* 0x000fe40005000000 */
[----:B------:R-:W-:-:S02]  /*3800*/  ISETP.NE.AND P2, PT, R54, RZ, PT ;  /* 0x000000ff3600720c */ /* 0x000fc40003f45270 */
[----:B------:R-:W-:Y:S02]  /*3810*/  FMNMX.FTZ R6, R120, R122, !PT ;  /* 0x0000007a78067209 */ /* 0x000fe40007810000 */
[----:B------:R-:W-:Y:S02]  /*3820*/  ISETP.GT.AND P2, PT, R61, 0x8, !P2 ;  /* 0x000000083d00780c */ /* 0x000fe40005744270 */
[----:B------:R-:W-:Y:S02]  /*3830*/  FMNMX.FTZ R6, R124, R6, !PT ;  /* 0x000000067c067209 */ /* 0x000fe40007810000 */
[----:B------:R-:W-:Y:S02]  /*3840*/  ISETP.LT.OR P2, PT, R51, 0x9, P2 ;  /* 0x000000093300780c */ /* 0x000fe40001741670 */
[----:B------:R-:W-:Y:S02]  /*3850*/  FMNMX.FTZ R6, R126, R6, !PT ;  /* 0x000000067e067209 */ /* 0x000fe40007810000 */
[----:B------:R-:W-:-:S02]  /*3860*/  FSEL R34, R13, -INF , !P2 ;  /* 0xff8000000d227808 */ /* 0x000fc40005000000 */
[----:B------:R-:W-:Y:S02]  /*3870*/  ISETP.NE.AND P2, PT, R58, RZ, PT ;  /* 0x000000ff3a00720c */ /* 0x000fe40003f45270 */
[----:B------:R-:W-:Y:S02]  /*3880*/  FMNMX.FTZ R7, R128, R6, !PT ;  /* 0x0000000680077209 */ /* 0x000fe40007810000 */
[----:B------:R-:W-:Y:S02]  /*3890*/  ISETP.GT.AND P2, PT, R61, 0x9, !P2 ;  /* 0x000000093d00780c */ /* 0x000fe40005744270 */
[----:B------:R-:W-:Y:S02]  /*38a0*/  FMNMX.FTZ R7, R84, R7, !PT ;  /* 0x0000000754077209 */ /* 0x000fe40007810000 */
[----:B------:R-:W-:Y:S02]  /*38b0*/  ISETP.LT.OR P2, PT, R51, 0xa, P2 ;  /* 0x0000000a3300780c */ /* 0x000fe40001741670 */
[----:B------:R-:W-:-:S02]  /*38c0*/  FMNMX.FTZ R7, R118, R7, !PT ;  /* 0x0000000776077209 */ /* 0x000fc40007810000 */
[----:B------:R-:W-:Y:S02]  /*38d0*/  FSEL R36, R15, -INF , !P2 ;  /* 0xff8000000f247808 */ /* 0x000fe40005000000 */
[----:B------:R-:W-:Y:S02]  /*38e0*/  ISETP.GT.AND P2, PT, R61, 0x10, !P6 ;  /* 0x000000103d00780c */ /* 0x000fe40007744270 */
[----:B------:R-:W-:Y:S02]  /*38f0*/  ISETP.NE.AND P6, PT, R40, RZ, PT ;  /* 0x000000ff2800720c */ /* 0x000fe40003fc5270 */
        /* <DEDUP_REMOVED lines=10> */
[----:B------:R-:W-:Y:S02]  /*39a0*/  ISETP.NE.AND P2, PT, R70, RZ, PT ;  /* 0x000000ff4600720c */ /* 0x000fe40003f45270 */
[----:B------:R-:W-:Y:S02]  /*39b0*/  FMNMX.FTZ R7, R108, R7, !PT ;  /* 0x000000076c077209 */ /* 0x000fe40007810000 */
[----:B------:R-:W-:Y:S02]  /*39c0*/  ISETP.GT.AND P2, PT, R61, 0x18, !P2 ;  /* 0x000000183d00780c */ /* 0x000fe40005744270 */
[----:B------:R-:W-:Y:S02]  /*39d0*/  FMNMX.FTZ R7, R106, R7, !PT ;  /* 0x000000076a077209 */ /* 0x000fe40007810000 */
[----:B------:R-:W-:-:S02]  /*39e0*/  ISETP.LT.OR P2, PT, R51, 0x19, P2 ;  /* 0x000000193300780c */ /* 0x000fc40001741670 */
[----:B------:R-:W-:Y:S02]  /*39f0*/  FMNMX.FTZ R7, R104, R7, !PT ;  /* 0x0000000768077209 */ /* 0x000fe40007810000 */
[----:B------:R-:W-:Y:S02]  /*3a00*/  FSEL R42, R31, -INF , !P2 ;  /* 0xff8000001f2a7808 */ /* 0x000fe40005000000 */
[----:B------:R-:W-:Y:S02]  /*3a10*/  ISETP.NE.AND P2, PT, R74, RZ, PT ;  /* 0x000000ff4a00720c */ /* 0x000fe40003f45270 */
[----:B------:R-:W-:Y:S02]  /*3a20*/  FMNMX.FTZ R7, R102, R7, !PT ;  /* 0x0000000766077209 */ /* 0x000fe40007810000 */
[----:B------:R-:W-:Y:S02]  /*3a30*/  ISETP.GT.AND P2, PT, R61, 0x19, !P2 ;  /* 0x000000193d00780c */ /* 0x000fe40005744270 */
[----:B------:R-:W-:-:S02]  /*3a40*/  FMNMX.FTZ R7, R100, R7, !PT ;  /* 0x0000000764077209 */ /* 0x000fc40007810000 */
[----:B------:R-:W-:Y:S02]  /*3a50*/  ISETP.LT.OR P2, PT, R51, 0x1a, P2 ;  /* 0x0000001a3300780c */ /* 0x000fe40001741670 */
[----:B------:R-:W-:Y:S02]  /*3a60*/  FMNMX.FTZ R7, R98, R7, !PT ;  /* 0x0000000762077209 */ /* 0x000fe40007810000 */
[----:B------:R-:W-:Y:S02]  /*3a70*/  FSEL R44, R33, -INF , !P2 ;  /* 0xff800000212c7808 */ /* 0x000fe40005000000 */
[----:B------:R-:W-:Y:S02]  /*3a80*/  ISETP.NE.AND P2, PT, R78, RZ, PT ;  /* 0x000000ff4e00720c */ /* 0x000fe40003f45270 */
[----:B------:R-:W-:Y:S02]  /*3a90*/  FMNMX.FTZ R7, R96, R7, !PT ;  /* 0x0000000760077209 */ /* 0x000fe40007810000 */
[----:B------:R-:W-:-:S02]  /*3aa0*/  ISETP.GT.AND P2, PT, R61, 0x20, !P2 ;  /* 0x000000203d00780c */ /* 0x000fc40005744270 */
[----:B------:R-:W-:Y:S02]  /*3ab0*/  FMNMX.FTZ R7, R94, R7, !PT ;  /* 0x000000075e077209 */ /* 0x000fe40007810000 */
[----:B------:R-:W-:Y:S02]  /*3ac0*/  ISETP.LT.OR P2, PT, R51, 0x21, P2 ;  /* 0x000000213300780c */ /* 0x000fe40001741670 */
[----:B------:R-:W-:Y:S02]  /*3ad0*/  FMNMX.FTZ R7, R92, R7, !PT ;  /* 0x000000075c077209 */ /* 0x000fe40007810000 */
[----:B------:R-:W-:Y:S02]  /*3ae0*/  FSEL R46, R35, -INF , !P2 ;  /* 0xff800000232e7808 */ /* 0x000fe40005000000 */
[----:B------:R-:W-:Y:S02]  /*3af0*/  ISETP.NE.AND P2, PT, R82, RZ, PT ;  /* 0x000000ff5200720c */ /* 0x000fe40003f45270 */
[----:B------:R-:W-:-:S02]  /*3b00*/  FMNMX.FTZ R7, R90, R7, !PT ;  /* 0x000000075a077209 */ /* 0x000fc40007810000 */
[----:B------:R-:W-:Y:S02]  /*3b10*/  ISETP.GT.AND P2, PT, R61, 0x21, !P2 ;  /* 0x000000213d00780c */ /* 0x000fe40005744270 */
[----:B------:R-:W-:Y:S02]  /*3b20*/  FMNMX.FTZ R7, R88, R7, !PT ;  /* 0x0000000758077209 */ /* 0x000fe40007810000 */
[----:B------:R-:W-:Y:S02]  /*3b30*/  ISETP.LT.OR P2, PT, R51, 0x22, P2 ;  /* 0x000000223300780c */ /* 0x000fe40001741670 */
[----:B------:R-:W-:Y:S02]  /*3b40*/  FMNMX.FTZ R7, R86, R7, !PT ;  /* 0x0000000756077209 */ /* 0x000fe40007810000 */
        /* <DEDUP_REMOVED lines=20> */
[----:B------:R-:W-:Y:S01]  /*3c90*/  FMNMX.FTZ R13, R10, R7, !PT ;  /* 0x000000070a0d7209 */ /* 0x000fe20007810000 */
[----:B------:R-:W-:Y:S01]  /*3ca0*/  IMAD.U32 R7, RZ, RZ, UR10 ;  /* 0x0000000aff077e24 */ /* 0x000fe2000f8e00ff */
[----:B------:R-:W-:Y:S01]  /*3cb0*/  FSEL R54, R43, -INF , !P2 ;  /* 0xff8000002b367808 */ /* 0x000fe20005000000 */
[----:B------:R-:W-:Y:S01]  /*3cc0*/  @UP0 ULDC UR10, c[0x0][0x44c] ;  /* 0x00011300000a0ab9 */ /* 0x000fe20000000800 */
[----:B------:R-:W-:Y:S01]  /*3cd0*/  ISETP.NE.AND P2, PT, R97, RZ, PT ;  /* 0x000000ff6100720c */ /* 0x000fe20003f45270 */
[----:B------:R-:W0:Y:S01]  /*3ce0*/  SHFL.BFLY PT, R6, R13, 0x2, 0x1f ;  /* 0x0c401f000d067f89 */ /* 0x000e2200000e0000 */
[C---:B------:R-:W-:Y:S01]  /*3cf0*/  ISETP.GT.AND P4, PT, R61.reuse, 0x71, !P4 ;  /* 0x000000713d00780c */ /* 0x040fe20006784270 */
[----:B------:R-:W-:Y:S01]  /*3d00*/  UIMAD.WIDE.U32 UR10, UR42, UR10, URZ ;  /* 0x0000000a2a0a72a5 */ /* 0x000fe2000f8e003f */
[----:B------:R-:W-:Y:S02]  /*3d10*/  ISETP.GT.AND P2, PT, R61, 0x31, !P2 ;  /* 0x000000313d00780c */ /* 0x000fe40005744270 */
[C---:B------:R-:W-:Y:S01]  /*3d20*/  ISETP.LT.OR P3, PT, R51.reuse, 0x71, P3 ;  /* 0x000000713300780c */ /* 0x040fe20001f61670 */
[----:B------:R-:W-:Y:S01]  /*3d30*/  @UP0 USHF.R.U32.HI UR14, URZ, UR15, UR11 ;  /* 0x0000000f3f0e0299 */ /* 0x000fe2000801160b */
[----:B------:R-:W-:-:S02]  /*3d40*/  ISETP.LT.OR P2, PT, R51, 0x32, P2 ;  /* 0x000000323300780c */ /* 0x000fc40001741670 */
[----:B------:R-:W-:Y:S01]  /*3d50*/  ISETP.GT.AND P5, PT, R61, 0x78, !P5 ;  /* 0x000000783d00780c */ /* 0x000fe20006fa4270 */
[----:B------:R-:W-:Y:S01]  /*3d60*/  UIADD3 UR47, UR47, UR14, URZ ;  /* 0x0000000e2f2f7290 */ /* 0x000fe2000fffe03f */
[----:B------:R-:W-:Y:S02]  /*3d70*/  FSEL R56, R45, -INF , !P2 ;  /* 0xff8000002d387808 */ /* 0x000fe40005000000 */
[----:B------:R-:W-:Y:S01]  /*3d80*/  ISETP.NE.AND P2, PT, R99, RZ, PT ;  /* 0x000000ff6300720c */ /* 0x000fe20003f45270 */
[----:B------:R-:W-:Y:S01]  /*3d90*/  UIADD3 UR6, UR47, UR6, URZ ;  /* 0x000000062f067290 */ /* 0x000fe2000fffe03f */
[----:B------:R-:W-:Y:S02]  /*3da0*/  ISETP.LT.OR P4, PT, R51, 0x72, P4 ;  /* 0x000000723300780c */ /* 0x000fe40002781670 */
[----:B------:R-:W-:Y:S02]  /*3db0*/  ISETP.GT.AND P2, PT, R61, 0x38, !P2 ;  /* 0x000000383d00780c */ /* 0x000fe40005744270 */
[----:B------:R-:W-:-:S02]  /*3dc0*/  ISETP.LT.OR P5, PT, R51, 0x79, P5 ;  /* 0x000000793300780c */ /* 0x000fc40002fa1670 */
[----:B------:R-:W-:Y:S02]  /*3dd0*/  ISETP.LT.OR P2, PT, R51, 0x39, P2 ;  /* 0x000000393300780c */ /* 0x000fe40001741670 */
[----:B0-----:R-:W-:Y:S02]  /*3de0*/  FMNMX.FTZ R15, R13, R6, !PT ;  /* 0x000000060d0f7209 */ /* 0x001fe40007810000 */
[----:B------:R-:W-:Y:S02]  /*3df0*/  FSEL R58, R47, -INF , !P2 ;  /* 0xff8000002f3a7808 */ /* 0x000fe40005000000 */
[----:B------:R-:W-:Y:S01]  /*3e00*/  ISETP.GT.AND P2, PT, R61, 0x39, !P6 ;  /* 0x000000393d00780c */ /* 0x000fe20007744270 */
[----:B------:R-:W0:Y:S01]  /*3e10*/  SHFL.BFLY PT, R6, R15, 0x1, 0x1f ;  /* 0x0c201f000f067f89 */ /* 0x000e2200000e0000 */
[----:B------:R-:W-:Y:S02]  /*3e20*/  ISETP.NE.AND P6, PT, R60, RZ, PT ;  /* 0x000000ff3c00720c */ /* 0x000fe40003fc5270 */
[----:B------:R-:W-:-:S04]  /*3e30*/  ISETP.LT.OR P2, PT, R51, 0x3a, P2 ;  /* 0x0000003a3300780c */ /* 0x000fc80001741670 */
[----:B------:R-:W-:Y:S02]  /*3e40*/  FSEL R60, R49, -INF , !P2 ;  /* 0xff800000313c7808 */ /* 0x000fe40005000000 */
[----:B------:R-:W-:-:S04]  /*3e50*/  ISETP.NE.AND P2, PT, R101, RZ, PT ;  /* 0x000000ff6500720c */ /* 0x000fc80003f45270 */
[----:B------:R-:W-:-:S04]  /*3e60*/  ISETP.GT.AND P2, PT, R61, 0x40, !P2 ;  /* 0x000000403d00780c */ /* 0x000fc80005744270 */
[----:B------:R-:W-:-:S04]  /*3e70*/  ISETP.LT.OR P2, PT, R51, 0x41, P2 ;  /* 0x000000413300780c */ /* 0x000fc80001741670 */
[----:B------:R-:W-:Y:S02]  /*3e80*/  FSEL R62, R53, -INF , !P2 ;  /* 0xff800000353e7808 */ /* 0x000fe40005000000 */
[----:B------:R-:W-:Y:S02]  /*3e90*/  ISETP.NE.AND P2, PT, R103, RZ, PT ;  /* 0x000000ff6700720c */ /* 0x000fe40003f45270 */
[----:B0-----:R-:W-:Y:S02]  /*3ea0*/  FMNMX.FTZ R6, R15, R6, !PT ;  /* 0x000000060f067209 */ /* 0x001fe40007810000 */
[----:B------:R-:W-:-:S03]  /*3eb0*/  ISETP.GT.AND P2, PT, R61, 0x41, !P2 ;  /* 0x000000413d00780c */ /* 0x000fc60005744270 */
[----:B------:R-:W-:Y:S01]  /*3ec0*/  FFMA.FTZ R21, R6, R7, -8 ;  /* 0xc100000006157423 */ /* 0x000fe20000010007 */
[----:B------:R-:W-:-:S04]  /*3ed0*/  ISETP.LT.OR P2, PT, R51, 0x42, P2 ;  /* 0x000000423300780c */ /* 0x000fc80001741670 */
[----:B------:R-:W-:Y:S02]  /*3ee0*/  FSEL R64, R55, -INF , !P2 ;  /* 0xff80000037407808 */ /* 0x000fe40005000000 */
[----:B------:R-:W-:-:S04]  /*3ef0*/  ISETP.NE.AND P2, PT, R105, RZ, PT ;  /* 0x000000ff6900720c */ /* 0x000fc80003f45270 */
[----:B------:R-:W-:-:S04]  /*3f00*/  ISETP.GT.AND P2, PT, R61, 0x48, !P2 ;  /* 0x000000483d00780c */ /* 0x000fc80005744270 */
        /* <DEDUP_REMOVED lines=30> */
[----:B------:R-:W-:Y:S02]  /*40f0*/  ISETP.GT.AND P2, PT, R61, 0x68, !P6 ;  /* 0x000000683d00780c */ /* 0x000fe40007744270 */
[----:B------:R-:W-:Y:S02]  /*4100*/  ISETP.NE.AND P6, PT, R73, RZ, PT ;  /* 0x000000ff4900720c */ /* 0x000fe40003fc5270 */
[----:B------:R-:W-:-:S04]  /*4110*/  ISETP.LT.OR P2, PT, R51, 0x69, P2 ;  /* 0x000000693300780c */ /* 0x000fc80001741670 */
[----:B------:R-:W-:Y:S02]  /*4120*/  FSEL R76, R93, -INF , !P2 ;  /* 0xff8000005d4c7808 */ /* 0x000fe40005000000 */
[----:B------:R-:W-:-:S04]  /*4130*/  FSETP.NEU.FTZ.AND P2, PT, R6, -INF , PT ;  /* 0xff8000000600780b */ /* 0x000fc80003f5d000 */
[----:B------:R-:W-:Y:S02]  /*4140*/  FSEL R35, R21, RZ, P2 ;  /* 0x000000ff15237208 */ /* 0x000fe40001000000 */
[----:B------:R-:W-:Y:S02]  /*4150*/  ISETP.GT.AND P2, PT, R61, RZ, !P6 ;  /* 0x000000ff3d00720c */ /* 0x000fe40007744270 */
[----:B------:R-:W-:Y:S01]  /*4160*/  ISETP.NE.AND P6, PT, R77, RZ, PT ;  /* 0x000000ff4d00720c */ /* 0x000fe20003fc5270 */
[----:B------:R-:W-:-:S01]  /*4170*/  FFMA.FTZ R33, R126, R7, -R35 ;  /* 0x000000077e217223 */ /* 0x000fc20000010823 */
[----:B------:R-:W-:Y:S01]  /*4180*/  ISETP.LT.OR P2, PT, R51, 0x1, P2 ;  /* 0x000000013300780c */ /* 0x000fe20001741670 */
[----:B------:R-:W-:-:S01]  /*4190*/  FFMA.FTZ R45, R100, R7, -R35 ;  /* 0x00000007642d7223 */ /* 0x000fc20000010823 */
[-CC-:B------:R-:W-:Y:S01]  /*41a0*/  FFMA.FTZ R102, R102, R7.reuse, -R35.reuse ;  /* 0x0000000766667223 */ /* 0x180fe20000010823 */
[----:B------:R-:W-:Y:S01]  /*41b0*/  ISETP.GT.AND P6, PT, R61, 0x79, !P6 ;  /* 0x000000793d00780c */ /* 0x000fe200077c4270 */
[-CC-:B------:R-:W-:Y:S01]  /*41c0*/  FFMA.FTZ R104, R104, R7.reuse, -R35.reuse ;  /* 0x0000000768687223 */ /* 0x180fe20000010823 */
[----:B------:R-:W-:Y:S01]  /*41d0*/  FSEL R31, R2, -INF , !P2 ;  /* 0xff800000021f7808 */ /* 0x000fe20005000000 */
[-CC-:B------:R-:W-:Y:S01]  /*41e0*/  FFMA.FTZ R2, R120, R7.reuse, -R35.reuse ;  /* 0x0000000778027223 */ /* 0x180fe20000010823 */
[----:B------:R-:W-:Y:S01]  /*41f0*/  ISETP.NE.AND P2, PT, R121, RZ, PT ;  /* 0x000000ff7900720c */ /* 0x000fe20003f45270 */
[----:B------:R-:W-:Y:S01]  /*4200*/  MUFU.EX2 R120, R33 ;  /* 0x0000002100787308 */ /* 0x000fe20000000800 */
[----:B------:R-:W-:Y:S01]  /*4210*/  FMNMX.FTZ R15, R31, R30, !PT ;  /* 0x0000001e1f0f7209 */ /* 0x000fe20007810000 */
[-CC-:B------:R-:W-:Y:S01]  /*4220*/  FFMA.FTZ R13, R122, R7.reuse, -R35.reuse ;  /* 0x000000077a0d7223 */ /* 0x180fe20000010823 */
[----:B------:R-:W-:Y:S01]  /*4230*/  ISETP.GT.AND P2, PT, R61, 0x69, !P2 ;  /* 0x000000693d00780c */ /* 0x000fe20005744270 */
[--C-:B------:R-:W-:Y:S01]  /*4240*/  FFMA.FTZ R29, R124, R7, -R35.reuse ;  /* 0x000000077c1d7223 */ /* 0x100fe20000010823 */
[----:B------:R-:W-:Y:S01]  /*4250*/  FMNMX.FTZ R21, R34, R15, !PT ;  /* 0x0000000f22157209 */ /* 0x000fe20007810000 */
[--C-:B------:R-:W-:Y:S01]  /*4260*/  FFMA.FTZ R114, R114, R7, -R35.reuse ;  /* 0x0000000772727223 */ /* 0x100fe20000010823 */
[----:B------:R-:W-:Y:S01]  /*4270*/  ISETP.LT.OR P2, PT, R51, 0x6a, P2 ;  /* 0x0000006a3300780c */ /* 0x000fe20001741670 */
[----:B------:R0:W-:Y:S01]  /*4280*/  MUFU.EX2 R43, R102 ;  /* 0x00000066002b7308 */ /* 0x0001e20000000800 */
[----:B------:R-:W-:Y:S01]  /*4290*/  FMNMX.FTZ R21, R36, R21, !PT ;  /* 0x0000001524157209 */ /* 0x000fe20007810000 */
[-CC-:B------:R-:W-:Y:S01]  /*42a0*/  FFMA.FTZ R37, R128, R7.reuse, -R35.reuse ;  /* 0x0000000780257223 */ /* 0x180fe20000010823 */
[----:B------:R-:W-:Y:S01]  /*42b0*/  FSEL R100, R3, -INF , !P2 ;  /* 0xff80000003647808 */ /* 0x000fe20005000000 */
[--C-:B------:R-:W-:Y:S01]  /*42c0*/  FFMA.FTZ R3, R98, R7, -R35.reuse ;  /* 0x0000000762037223 */ /* 0x100fe20000010823 */
[----:B------:R-:W-:Y:S01]  /*42d0*/  FMNMX.FTZ R21, R38, R21, !PT ;  /* 0x0000001526157209 */ /* 0x000fe20007810000 */
[-CC-:B------:R-:W-:Y:S01]  /*42e0*/  FFMA.FTZ R84, R84, R7.reuse, -R35.reuse ;  /* 0x0000000754547223 */ /* 0x180fe20000010823 */
[----:B------:R-:W-:Y:S01]  /*42f0*/  FSEL R98, R5, -INF , !P3 ;  /* 0xff80000005627808 */ /* 0x000fe20005800000 */
[--C-:B------:R-:W-:Y:S01]  /*4300*/  FFMA.FTZ R5, R96, R7, -R35.reuse ;  /* 0x0000000760057223 */ /* 0x100fe20000010823 */
[----:B------:R-:W-:Y:S01]  /*4310*/  FMNMX.FTZ R21, R40, R21, !PT ;  /* 0x0000001528157209 */ /* 0x000fe20007810000 */
[----:B------:R1:W-:Y:S01]  /*4320*/  MUFU.EX2 R41, R104 ;  /* 0x0000006800297308 */ /* 0x0003e20000000800 */
[----:B0-----:R-:W-:Y:S01]  /*4330*/  FSEL R102, R4, -INF , !P4 ;  /* 0xff80000004667808 */ /* 0x001fe20006000000 */
[--C-:B------:R-:W-:Y:S01]  /*4340*/  FFMA.FTZ R118, R118, R7, -R35.reuse ;  /* 0x0000000776767223 */ /* 0x100fe20000010823 */
[----:B------:R-:W-:Y:S01]  /*4350*/  FMNMX.FTZ R21, R42, R21, !PT ;  /* 0x000000152a157209 */ /* 0x000fe20007810000 */
[-CC-:B------:R-:W-:Y:S01]  /*4360*/  FFMA.FTZ R116, R116, R7.reuse, -R35.reuse ;  /* 0x0000000774747223 */ /* 0x180fe20000010823 */
[----:B------:R-:W-:Y:S01]  /*4370*/  ISETP.LT.OR P6, PT, R51, 0x7a, P6 ;  /* 0x0000007a3300780c */ /* 0x000fe200037c1670 */
[--C-:B------:R-:W-:Y:S01]  /*4380*/  FFMA.FTZ R112, R112, R7, -R35.reuse ;  /* 0x0000000770707223 */ /* 0x100fe20000010823 */
[----:B------:R-:W-:Y:S01]  /*4390*/  FMNMX.FTZ R21, R44, R21, !PT ;  /* 0x000000152c157209 */ /* 0x000fe20007810000 */
[----:B------:R-:W-:Y:S01]  /*43a0*/  MUFU.EX2 R2, R2 ;  /* 0x0000000200027308 */ /* 0x000fe20000000800 */
[----:B------:R-:W-:Y:S01]  /*43b0*/  FSEL R96, R25, -INF , !P5 ;  /* 0xff80000019607808 */ /* 0x000fe20006800000 */
[--C-:B------:R-:W-:Y:S01]  /*43c0*/  FFMA.FTZ R110, R110, R7, -R35.reuse ;  /* 0x000000076e6e7223 */ /* 0x100fe20000010823 */
[----:B------:R-:W-:Y:S01]  /*43d0*/  FMNMX.FTZ R21, R46, R21, !PT ;  /* 0x000000152e157209 */ /* 0x000fe20007810000 */
[-CC-:B------:R-:W-:Y:S01]  /*43e0*/  FFMA.FTZ R108, R108, R7.reuse, -R35.reuse ;  /* 0x000000076c6c7223 */ /* 0x180fe20000010823 */
[----:B-1----:R-:W-:Y:S01]  /*43f0*/  FSEL R104, R27, -INF , !P6 ;  /* 0xff8000001b687808 */ /* 0x002fe20007000000 */
        /* <DEDUP_REMOVED lines=15> */
[----:B------:R-:W-:-:S01]  /*44f0*/  FFMA.FTZ R24, R24, R7, -R35 ;  /* 0x0000000718187223 */ /* 0x000fc20000010823 */
[--C-:B------:R-:W-:Y:S01]  /*4500*/  FFMA.FTZ R14, R14, R7, -R35.reuse ;  /* 0x000000070e0e7223 */ /* 0x100fe20000010823 */
[----:B------:R-:W-:Y:S01]  /*4510*/  FMNMX.FTZ R33, R56, R33, !PT ;  /* 0x0000002138217209 */ /* 0x000fe20007810000 */
[----:B------:R-:W2:Y:S01]  /*4520*/  MUFU.EX2 R29, R29 ;  /* 0x0000001d001d7308 */ /* 0x000ea20000000800 */
[----:B-1----:R-:W-:-:S01]  /*4530*/  FFMA.FTZ R3, R12, R7, -R35 ;  /* 0x000000070c037223 */ /* 0x002fc20000010823 */
[----:B------:R-:W-:Y:S01]  /*4540*/  FFMA.FTZ R8, R8, R7, -R35 ;  /* 0x0000000708087223 */ /* 0x000fe20000010823 */
        /* <DEDUP_REMOVED lines=8> */
[----:B------:R-:W3:Y:S01]  /*45d0*/  MUFU.EX2 R15, R37 ;  /* 0x00000025000f7308 */ /* 0x000ee20000000800 */
[----:B-1----:R-:W-:-:S02]  /*45e0*/  FFMA.FTZ R5, R20, R7, -R35 ;  /* 0x0000000714057223 */ /* 0x002fc40000010823 */
[----:B------:R-:W-:-:S04]  /*45f0*/  FMNMX.FTZ R33, R70, R33, !PT ;  /* 0x0000002146217209 */ /* 0x000fc80007810000 */
[----:B------:R-:W-:Y:S01]  /*4600*/  FMNMX.FTZ R33, R72, R33, !PT ;  /* 0x0000002148217209 */ /* 0x000fe20007810000 */
[----:B------:R-:W1:Y:S03]  /*4610*/  MUFU.EX2 R84, R84 ;  /* 0x0000005400547308 */ /* 0x000e660000000800 */
[----:B------:R-:W-:-:S04]  /*4620*/  FMNMX.FTZ R33, R74, R33, !PT ;  /* 0x000000214a217209 */ /* 0x000fc80007810000 */
[----:B------:R-:W-:Y:S01]  /*4630*/  FMNMX.FTZ R33, R82, R33, !PT ;  /* 0x0000002152217209 */ /* 0x000fe20007810000 */
[----:B------:R-:W4:Y:S03]  /*4640*/  MUFU.EX2 R118, R118 ;  /* 0x0000007600767308 */ /* 0x000f260000000800 */
[----:B------:R-:W-:-:S04]  /*4650*/  FMNMX.FTZ R33, R78, R33, !PT ;  /* 0x000000214e217209 */ /* 0x000fc80007810000 */
[----:B------:R-:W-:Y:S01]  /*4660*/  FMNMX.FTZ R33, R80, R33, !PT ;  /* 0x0000002150217209 */ /* 0x000fe20007810000 */
[----:B------:R-:W5:Y:S03]  /*4670*/  MUFU.EX2 R37, R116 ;  /* 0x0000007400257308 */ /* 0x000f660000000800 */
[----:B------:R-:W-:-:S04]  /*4680*/  FMNMX.FTZ R33, R76, R33, !PT ;  /* 0x000000214c217209 */ /* 0x000fc80007810000 */
[----:B------:R-:W-:Y:S01]  /*4690*/  FMNMX.FTZ R33, R100, R33, !PT ;  /* 0x0000002164217209 */ /* 0x000fe20007810000 */
[----:B------:R-:W5:Y:S03]  /*46a0*/  MUFU.EX2 R112, R112 ;  /* 0x0000007000707308 */ /* 0x000f660000000800 */
[----:B------:R-:W-:-:S04]  /*46b0*/  FMNMX.FTZ R33, R98, R33, !PT ;  /* 0x0000002162217209 */ /* 0x000fc80007810000 */
[----:B------:R-:W-:Y:S01]  /*46c0*/  FMNMX.FTZ R33, R102, R33, !PT ;  /* 0x0000002166217209 */ /* 0x000fe20007810000 */
[----:B------:R-:W-:Y:S03]  /*46d0*/  MUFU.EX2 R110, R110 ;  /* 0x0000006e006e7308 */ /* 0x000fe60000000800 */
[----:B------:R-:W-:-:S04]  /*46e0*/  FMNMX.FTZ R33, R96, R33, !PT ;  /* 0x0000002160217209 */ /* 0x000fc80007810000 */
[----:B------:R-:W-:Y:S01]  /*46f0*/  FMNMX.FTZ R33, R104, R33, !PT ;  /* 0x0000002168217209 */ /* 0x000fe20007810000 */
[----:B------:R-:W-:Y:S04]  /*4700*/  MUFU.EX2 R39, R108 ;  /* 0x0000006c00277308 */ /* 0x000fe80000000800 */
[----:B------:R-:W0:Y:S04]  /*4710*/  SHFL.BFLY PT, R4, R33, 0x2, 0x1f ;  /* 0x0c401f0021047f89 */ /* 0x000e2800000e0000 */
[----:B------:R-:W-:Y:S08]  /*4720*/  MUFU.EX2 R106, R106 ;  /* 0x0000006a006a7308 */ /* 0x000ff00000000800 */
[----:B------:R-:W-:Y:S08]  /*4730*/  MUFU.EX2 R108, R45 ;  /* 0x0000002d006c7308 */ /* 0x000ff00000000800 */
[----:B------:R-:W-:Y:S01]  /*4740*/  MUFU.EX2 R94, R94 ;  /* 0x0000005e005e7308 */ /* 0x000fe20000000800 */
[----:B0-----:R-:W-:-:S07]  /*4750*/  FMNMX.FTZ R25, R33, R4, !PT ;  /* 0x0000000421197209 */ /* 0x001fce0007810000 */
[----:B------:R-:W-:Y:S01]  /*4760*/  MUFU.EX2 R27, R92 ;  /* 0x0000005c001b7308 */ /* 0x000fe20000000800 */
[----:B------:R-:W0:Y:S07]  /*4770*/  SHFL.BFLY PT, R4, R25, 0x1, 0x1f ;  /* 0x0c201f0019047f89 */ /* 0x000e2e00000e0000 */
[----:B------:R-:W-:Y:S08]  /*4780*/  MUFU.EX2 R86, R86 ;  /* 0x0000005600567308 */ /* 0x000ff00000000800 */
[----:B------:R-:W-:Y:S08]  /*4790*/  MUFU.EX2 R49, R32 ;  /* 0x0000002000317308 */ /* 0x000ff00000000800 */
[----:B------:R-:W-:Y:S01]  /*47a0*/  MUFU.EX2 R90, R90 ;  /* 0x0000005a005a7308 */ /* 0x000fe20000000800 */
[----:B0-----:R-:W-:Y:S01]  /*47b0*/  FMNMX.FTZ R4, R25, R4, !PT ;  /* 0x0000000419047209 */ /* 0x001fe20007810000 */
[----:B------:R-:W-:Y:S01]  /*47c0*/  FFMA.FTZ R25, R10, R7, -R35 ;  /* 0x000000070a197223 */ /* 0x000fe20000010823 */
[----:B------:R-:W-:-:S02]  /*47d0*/  FADD.FTZ R10, R2, R13 ;  /* 0x0000000d020a7221 */ /* 0x000fc40000010000 */
[C---:B------:R-:W-:Y:S01]  /*47e0*/  FSETP.NEU.FTZ.AND P2, PT, R4.reuse, -INF , PT ;  /* 0xff8000000400780b */ /* 0x040fe20003f5d000 */
[----:B------:R-:W-:-:S01]  /*47f0*/  FFMA.FTZ R12, R4, R7, -8 ;  /* 0xc1000000040c7423 */ /* 0x000fc20000010007 */
[----:B--2---:R-:W-:Y:S01]  /*4800*/  FADD.FTZ R67, R29, R10 ;  /* 0x0000000a1d437221 */ /* 0x004fe20000010000 */
[----:B------:R-:W-:Y:S03]  /*4810*/  MUFU.EX2 R45, R88 ;  /* 0x00000058002d7308 */ /* 0x000fe60000000800 */
[----:B------:R-:W-:Y:S01]  /*4820*/  FSEL R35, R12, RZ, P2 ;  /* 0x000000ff0c237208 */ /* 0x000fe20001000000 */
[C---:B------:R-:W-:Y:S01]  /*4830*/  FADD.FTZ R10, R120.reuse, R67 ;  /* 0x00000043780a7221 */ /* 0x040fe20000010000 */
[----:B------:R-:W-:Y:S02]  /*4840*/  F2FP.SATFINITE.E4M3.F32.PACK_AB_MERGE_C R120, R120, R29, RZ ;  /* 0x0000001d7878723e */ /* 0x000fe400048070ff */
[----:B------:R-:W-:Y:S01]  /*4850*/  PLOP3.LUT P2, PT, PT, PT, UP1, 0x40, 0x0 ;  /* 0x000000000000781c */ /* 0x000fe20003f4e818 */
[----:B------:R-:W-:-:S01]  /*4860*/  FFMA.FTZ R31, R31, R7, -R35 ;  /* 0x000000071f1f7223 */ /* 0x000fc20000010823 */
[-CC-:B------:R-:W-:Y:S01]  /*4870*/  FFMA.FTZ R30, R30, R7.reuse, -R35.reuse ;  /* 0x000000071e1e7223 */ /* 0x180fe20000010823 */
[----:B------:R-:W-:-:S01]  /*4880*/  FFMA.FTZ R34, R34, R7, -R35 ;  /* 0x0000000722227223 */ /* 0x000fc20000010823 */
[-CC-:B------:R-:W-:Y:S01]  /*4890*/  FFMA.FTZ R36, R36, R7.reuse, -R35.reuse ;  /* 0x0000000724247223 */ /* 0x180fe20000010823 */
[----:B------:R-:W-:-:S01]  /*48a0*/  FFMA.FTZ R38, R38, R7, -R35 ;  /* 0x0000000726267223 */ /* 0x000fc20000010823 */
[----:B---3--:R-:W-:Y:S01]  /*48b0*/  FADD.FTZ R67, R15, R10 ;  /* 0x0000000a0f437221 */ /* 0x008fe20000010000 */
[----:B------:R-:W-:Y:S01]  /*48c0*/  MUFU.EX2 R31, R31 ;  /* 0x0000001f001f7308 */ /* 0x000fe20000000800 */
[----:B------:R-:W-:-:S01]  /*48d0*/  FFMA.FTZ R40, R40, R7, -R35 ;  /* 0x0000000728287223 */ /* 0x000fc20000010823 */
[----:B------:R-:W-:Y:S01]  /*48e0*/  FFMA.FTZ R42, R42, R7, -R35 ;  /* 0x000000072a2a7223 */ /* 0x000fe20000010823 */
[----:B-1----:R-:W-:-:S01]  /*48f0*/  FADD.FTZ R67, R84, R67 ;  /* 0x0000004354437221 */ /* 0x002fc20000010000 */
[-CC-:B------:R-:W-:Y:S01]  /*4900*/  FFMA.FTZ R44, R44, R7.reuse, -R35.reuse ;  /* 0x000000072c2c7223 */ /* 0x180fe20000010823 */
[----:B------:R-:W-:-:S01]  /*4910*/  FFMA.FTZ R46, R46, R7, -R35 ;  /* 0x000000072e2e7223 */ /* 0x000fc20000010823 */
[----:B------:R-:W-:Y:S01]  /*4920*/  FFMA.FTZ R48, R48, R7, -R35 ;  /* 0x0000000730307223 */ /* 0x000fe20000010823 */
[----:B----4-:R-:W-:-:S01]  /*4930*/  FADD.FTZ R10, R118, R67 ;  /* 0x00000043760a7221 */ /* 0x010fc20000010000 */
[----:B------:R-:W0:Y:S01]  /*4940*/  MUFU.EX2 R30, R30 ;  /* 0x0000001e001e7308 */ /* 0x000e220000000800 */
[C---:B-----5:R-:W-:Y:S01]  /*4950*/  F2FP.SATFINITE.E4M3.F32.PACK_AB_MERGE_C R118, R37.reuse, R118, RZ ;  /* 0x000000762576723e */ /* 0x060fe200048070ff */
[----:B------:R-:W-:Y:S01]  /*4960*/  FFMA.FTZ R50, R50, R7, -R35 ;  /* 0x0000000732327223 */ /* 0x000fe20000010823 */
[----:B------:R-:W-:-:S01]  /*4970*/  FADD.FTZ R12, R37, R10 ;  /* 0x0000000a250c7221 */ /* 0x000fc20000010000 */
[----:B------:R-:W-:Y:S01]  /*4980*/  F2FP.SATFINITE.E4M3.F32.PACK_AB_MERGE_C R164, R13, R2, R120 ;  /* 0x000000020da4723e */ /* 0x000fe20004807078 */
[----:B------:R-:W-:-:S01]  /*4990*/  FFMA.FTZ R52, R52, R7, -R35 ;  /* 0x0000000734347223 */ /* 0x000fc20000010823 */
[----:B------:R-:W-:Y:S01]  /*49a0*/  F2FP.SATFINITE.E4M3.F32.PACK_AB_MERGE_C R166, R84, R15, R118 ;  /* 0x0000000f54a6723e */ /* 0x000fe20004807076 */
[----:B------:R-:W-:-:S01]  /*49b0*/  FADD.FTZ R37, R21, R12 ;  /* 0x0000000c15257221 */ /* 0x000fc20000010000 */
[----:B------:R-:W1:Y:S01]  /*49c0*/  MUFU.EX2 R34, R34 ;  /* 0x0000002200227308 */ /* 0x000e620000000800 */
[----:B------:R-:W-:-:S01]  /*49d0*/  FFMA.FTZ R54, R54, R7, -R35 ;  /* 0x0000000736367223 */ /* 0x000fc20000010823 */
[----:B------:R-:W-:Y:S01]  /*49e0*/  FFMA.FTZ R56, R56, R7, -R35 ;  /* 0x0000000738387223 */ /* 0x000fe20000010823 */
[----:B------:R-:W-:-:S01]  /*49f0*/  FADD.FTZ R37, R112, R37 ;  /* 0x0000002570257221 */ /* 0x000fc20000010000 */
[-CC-:B------:R-:W-:Y:S01]  /*4a00*/  FFMA.FTZ R58, R58, R7.reuse, -R35.reuse ;  /* 0x000000073a3a7223 */ /* 0x180fe20000010823 */
[----:B------:R-:W-:-:S01]  /*4a10*/  FFMA.FTZ R60, R60, R7, -R35 ;  /* 0x000000073c3c7223 */ /* 0x000fc20000010823 */
[-CC-:B------:R-:W-:Y:S01]  /*4a20*/  FFMA.FTZ R62, R62, R7.reuse, -R35.reuse ;  /* 0x000000073e3e7223 */ /* 0x180fe20000010823 */
[----:B------:R-:W-:-:S01]  /*4a30*/  FFMA.FTZ R64, R64, R7, -R35 ;  /* 0x0000000740407223 */ /* 0x000fc20000010823 */
[----:B------:R-:W2:Y:S01]  /*4a40*/  MUFU.EX2 R51, R36 ;  /* 0x0000002400337308 */ /* 0x000ea20000000800 */
[----:B0-----:R-:W-:-:S01]  /*4a50*/  FADD.FTZ R69, R31, R30 ;  /* 0x0000001e1f457221 */ /* 0x001fc20000010000 */
[--C-:B------:R-:W-:Y:S01]  /*4a60*/  FFMA.FTZ R66, R66, R7, -R35.reuse ;  /* 0x0000000742427223 */ /* 0x100fe20000010823 */
[----:B------:R-:W-:Y:S01]  /*4a70*/  F2FP.SATFINITE.E4M3.F32.PACK_AB_MERGE_C R12, R108, R43, RZ ;  /* 0x0000002b6c0c723e */ /* 0x000fe200048070ff */
        /* <DEDUP_REMOVED lines=13> */
[----:B--2---:R-:W-:-:S01]  /*4b50*/  FADD.FTZ R29, R51, R10 ;  /* 0x0000000a331d7221 */ /* 0x004fc20000010000 */
[----:B------:R-:W-:Y:S01]  /*4b60*/  FADD.FTZ R10, R110, R37 ;  /* 0x000000256e0a7221 */ /* 0x000fe20000010000 */
[----:B------:R-:W-:Y:S01]  /*4b70*/  F2FP.SATFINITE.E4M3.F32.PACK_AB_MERGE_C R110, R39, R110, RZ ;  /* 0x0000006e276e723e */ /* 0x000fe200048070ff */
[----:B------:R-:W-:Y:S01]  /*4b80*/  FFMA.FTZ R102, R102, R7, -R35 ;  /* 0x0000000766667223 */ /* 0x000fe20000010823 */
[----:B------:R-:W-:Y:S01]  /*4b90*/  F2FP.SATFINITE.E4M3.F32.PACK_AB_MERGE_C R34, R51, R34, RZ ;  /* 0x000000223322723e */ /* 0x000fe200048070ff */
[----:B------:R-:W-:Y:S01]  /*4ba0*/  FADD.FTZ R39, R39, R10 ;  /* 0x0000000a27277221 */ /* 0x000fe20000010000 */
[----:B------:R-:W-:Y:S01]  /*4bb0*/  F2FP.SATFINITE.E4M3.F32.PACK_AB_MERGE_C R160, R112, R21, R110 ;  /* 0x0000001570a0723e */ /* 0x000fe2000480706e */
[----:B------:R-:W2:Y:S01]  /*4bc0*/  MUFU.EX2 R42, R42 ;  /* 0x0000002a002a7308 */ /* 0x000ea20000000800 */
[----:B0-----:R-:W-:-:S01]  /*4bd0*/  FADD.FTZ R2, R38, R29 ;  /* 0x0000001d26027221 */ /* 0x001fc20000010000 */
[----:B------:R-:W-:Y:S01]  /*4be0*/  FADD.FTZ R10, R106, R39 ;  /* 0x000000276a0a7221 */ /* 0x000fe20000010000 */
[----:B------:R-:W-:Y:S01]  /*4bf0*/  F2FP.SATFINITE.E4M3.F32.PACK_AB_MERGE_C R165, R30, R31, R34 ;  /* 0x0000001f1ea5723e */ /* 0x000fe20004807022 */
[-CC-:B------:R-:W-:Y:S01]  /*4c00*/  FFMA.FTZ R96, R96, R7.reuse, -R35.reuse ;  /* 0x0000000760607223 */ /* 0x180fe20000010823 */
[----:B------:R-:W-:-:S01]  /*4c10*/  FFMA.FTZ R35, R104, R7, -R35 ;  /* 0x0000000768237223 */ /* 0x000fc20000010823 */
[C---:B------:R-:W-:Y:S01]  /*4c20*/  FADD.FTZ R10, R41.reuse, R10 ;  /* 0x0000000a290a7221 */ /* 0x040fe20000010000 */
[----:B------:R-:W-:Y:S01]  /*4c30*/  F2FP.SATFINITE.E4M3.F32.PACK_AB_MERGE_C R162, R41, R106, R12 ;  /* 0x0000006a29a2723e */ /* 0x000fe2000480700c */
[----:B------:R-:W0:Y:S01]  /*4c40*/  MUFU.EX2 R55, R44 ;  /* 0x0000002c00377308 */ /* 0x000e220000000800 */
[----:B-1----:R-:W-:-:S01]  /*4c50*/  FADD.FTZ R15, R53, R2 ;  /* 0x00000002350f7221 */ /* 0x002fc20000010000 */
[----:B------:R-:W-:Y:S01]  /*4c60*/  FADD.FTZ R43, R43, R10 ;  /* 0x0000000a2b2b7221 */ /* 0x000fe20000010000 */
[----:B------:R-:W-:-:S03]  /*4c70*/  F2FP.SATFINITE.E4M3.F32.PACK_AB_MERGE_C R10, R27, R94, RZ ;  /* 0x0000005e1b0a723e */ /* 0x000fc600048070ff */
[----:B------:R-:W-:Y:S01]  /*4c80*/  FADD.FTZ R108, R108, R43 ;  /* 0x0000002b6c6c7221 */ /* 0x000fe20000010000 */
[----:B------:R-:W-:Y:S01]  /*4c90*/  F2FP.SATFINITE.E4M3.F32.PACK_AB_MERGE_C R156, R114, R47, R10 ;  /* 0x0000002f729c723e */ /* 0x000fe2000480700a */
[----:B------:R-:W1:Y:S01]  /*4ca0*/  MUFU.EX2 R46, R46 ;  /* 0x0000002e002e7308 */ /* 0x000e620000000800 */
[----:B--2---:R-:W-:-:S01]  /*4cb0*/  FADD.FTZ R2, R42, R15 ;  /* 0x0000000f2a027221 */ /* 0x004fc20000010000 */
[----:B------:R-:W-:Y:S01]  /*4cc0*/  FADD.FTZ R47, R47, R108 ;  /* 0x0000006c2f2f7221 */ /* 0x000fe20000010000 */
[----:B------:R-:W-:-:S03]  /*4cd0*/  F2FP.SATFINITE.E4M3.F32.PACK_AB_MERGE_C R10, R49, R86, RZ ;  /* 0x00000056310a723e */ /* 0x000fc600048070ff */
[----:B------:R-:W-:Y:S01]  /*4ce0*/  FADD.FTZ R47, R114, R47 ;  /* 0x0000002f722f7221 */ /* 0x000fe20000010000 */
[----:B------:R-:W-:Y:S01]  /*4cf0*/  F2FP.SATFINITE.E4M3.F32.PACK_AB_MERGE_C R158, R45, R90, R10 ;  /* 0x0000005a2d9e723e */ /* 0x000fe2000480700a */
[----:B------:R-:W2:Y:S01]  /*4d00*/  MUFU.EX2 R57, R48 ;  /* 0x0000003000397308 */ /* 0x000ea20000000800 */
[----:B0-----:R-:W-:-:S01]  /*4d10*/  FADD.FTZ R15, R55, R2 ;  /* 0x00000002370f7221 */ /* 0x001fc20000010000 */
[----:B------:R-:W-:Y:S01]  /*4d20*/  FADD.FTZ R94, R94, R47 ;  /* 0x0000002f5e5e7221 */ /* 0x000fe20000010000 */
[----:B------:R-:W-:-:S03]  /*4d30*/  F2FP.SATFINITE.E4M3.F32.PACK_AB_MERGE_C R42, R55, R42, RZ ;  /* 0x0000002a372a723e */ /* 0x000fc600048070ff */
[----:B------:R-:W-:Y:S01]  /*4d40*/  FADD.FTZ R37, R27, R94 ;  /* 0x0000005e1b257221 */ /* 0x000fe20000010000 */
[----:B------:R-:W-:Y:S01]  /*4d50*/  F2FP.SATFINITE.E4M3.F32.PACK_AB_MERGE_C R167, R53, R38, R42 ;  /* 0x0000002635a7723e */ /* 0x000fe2000480702a */
        /* <DEDUP_REMOVED lines=12> */
[----:B------:R-:W-:-:S04]  /*4e20*/  F2FP.SATFINITE.E4M3.F32.PACK_AB_MERGE_C R50, R59, R50, RZ ;  /* 0x000000323b32723e */ /* 0x000fc800048070ff */
[----:B------:R-:W-:Y:S02]  /*4e30*/  F2FP.SATFINITE.E4M3.F32.PACK_AB_MERGE_C R161, R57, R46, R50 ;  /* 0x0000002e39a1723e */ /* 0x000fe40004807032 */
        /* <DEDUP_REMOVED lines=8> */
[----:B------:R-:W-:-:S04]  /*4ec0*/  F2FP.SATFINITE.E4M3.F32.PACK_AB_MERGE_C R58, R63, R58, RZ ;  /* 0x0000003a3f3a723e */ /* 0x000fc800048070ff */
[----:B------:R-:W-:Y:S02]  /*4ed0*/  F2FP.SATFINITE.E4M3.F32.PACK_AB_MERGE_C R163, R61, R54, R58 ;  /* 0x000000363da3723e */ /* 0x000fe4000480703a */
        /* <DEDUP_REMOVED lines=9> */
[----:B------:R-:W-:-:S03]  /*4f70*/  F2FP.SATFINITE.E4M3.F32.PACK_AB_MERGE_C R157, R65, R62, R66 ;  /* 0x0000003e419d723e */ /* 0x000fc60004807042 */
[----:B------:R-:W-:Y:S01]  /*4f80*/  MUFU.EX2 R24, R24 ;  /* 0x0000001800187308 */ /* 0x000fe20000000800 */
[----:B-1----:R-:W-:-:S07]  /*4f90*/  FADD.FTZ R2, R70, R67 ;  /* 0x0000004346027221 */ /* 0x002fce0000010000 */
[----:B------:R-:W0:Y:S01]  /*4fa0*/  MUFU.EX2 R5, R5 ;  /* 0x0000000500057308 */ /* 0x000e220000000800 */
[----:B--2---:R-:W-:-:S07]  /*4fb0*/  FADD.FTZ R31, R13, R2 ;  /* 0x000000020d1f7221 */ /* 0x004fce0000010000 */
[----:B------:R-:W1:Y:S08]  /*4fc0*/  MUFU.EX2 R74, R74 ;  /* 0x0000004a004a7308 */ /* 0x000e700000000800 */
[----:B------:R-:W-:Y:S01]  /*4fd0*/  MUFU.EX2 R33, R28 ;  /* 0x0000001c00217308 */ /* 0x000fe20000000800 */
[----:B0-----:R-:W-:-:S07]  /*4fe0*/  F2FP.SATFINITE.E4M3.F32.PACK_AB_MERGE_C R10, R5, R24, RZ ;  /* 0x00000018050a723e */ /* 0x001fce00048070ff */
[----:B------:R-:W0:Y:S01]  /*4ff0*/  MUFU.EX2 R26, R26 ;  /* 0x0000001a001a7308 */ /* 0x000e220000000800 */
[----:B-1----:R-:W-:-:S07]  /*5000*/  FADD.FTZ R2, R74, R31 ;  /* 0x0000001f4a027221 */ /* 0x002fce0000010000 */
[----:B------:R-:W1:Y:S08]  /*5010*/  MUFU.EX2 R15, R82 ;  /* 0x00000052000f7308 */ /* 0x000e700000000800 */
[----:B------:R-:W2:Y:S01]  /*5020*/  MUFU.EX2 R78, R78 ;  /* 0x0000004e004e7308 */ /* 0x000ea20000000800 */
[----:B0-----:R-:W-:Y:S01]  /*5030*/  F2FP.SATFINITE.E4M3.F32.PACK_AB_MERGE_C R152, R26, R33, R10 ;  /* 0x000000211a98723e */ /* 0x001fe2000480700a */
[----:B------:R-:W-:-:S04]  /*5040*/  FADD.FTZ R33, R33, R86 ;  /* 0x0000005621217221 */ /* 0x000fc80000010000 */
[----:B------:R-:W-:Y:S02]  /*5050*/  FADD.FTZ R33, R26, R33 ;  /* 0x000000211a217221 */ /* 0x000fe40000010000 */
[----:B------:R-:W0:Y:S01]  /*5060*/  MUFU.EX2 R21, R80 ;  /* 0x0000005000157308 */ /* 0x000e220000000800 */
[C---:B-1----:R-:W-:Y:S01]  /*5070*/  F2FP.SATFINITE.E4M3.F32.PACK_AB_MERGE_C R74, R15.reuse, R74, RZ ;  /* 0x0000004a0f4a723e */ /* 0x042fe200048070ff */
[----:B------:R-:W-:Y:S01]  /*5080*/  FADD.FTZ R15, R15, R2 ;  /* 0x000000020f0f7221 */ /* 0x000fe20000010000 */
[----:B------:R-:W-:-:S02]  /*5090*/  FADD.FTZ R24, R24, R33 ;  /* 0x0000002118187221 */ /* 0x000fc40000010000 */
[----:B------:R-:W-:Y:S02]  /*50a0*/  F2FP.SATFINITE.E4M3.F32.PACK_AB_MERGE_C R159, R13, R70, R74 ;  /* 0x000000460d9f723e */ /* 0x000fe4000480704a */
[----:B------:R-:W-:-:S01]  /*50b0*/  FADD.FTZ R5, R5, R24 ;  /* 0x0000001805057221 */ /* 0x000fc20000010000 */
[----:B------:R-:W-:Y:S01]  /*50c0*/  MUFU.EX2 R8, R8 ;  /* 0x0000000800087308 */ /* 0x000fe20000000800 */
[----:B--2---:R-:W-:-:S07]  /*50d0*/  FADD.FTZ R2, R78, R15 ;  /* 0x0000000f4e027221 */ /* 0x004fce0000010000 */
[----:B------:R-:W1:Y:S01]  /*50e0*/  MUFU.EX2 R25, R25 ;  /* 0x0000001900197308 */ /* 0x000e620000000800 */
[----:B0-----:R-:W-:-:S07]  /*50f0*/  FADD.FTZ R13, R21, R2 ;  /* 0x00000002150d7221 */ /* 0x001fce0000010000 */
[----:B------:R-:W0:Y:S08]  /*5100*/  MUFU.EX2 R76, R76 ;  /* 0x0000004c004c7308 */ /* 0x000e300000000800 */
[----:B------:R-:W-:Y:S01]  /*5110*/  MUFU.EX2 R14, R14 ;  /* 0x0000000e000e7308 */ /* 0x000fe20000000800 */
[----:B-1----:R-:W-:-:S07]  /*5120*/  F2FP.SATFINITE.E4M3.F32.PACK_AB_MERGE_C R10, R25, R8, RZ ;  /* 0x00000008190a723e */ /* 0x002fce00048070ff */
[----:B------:R-:W1:Y:S01]  /*5130*/  MUFU.EX2 R3, R3 ;  /* 0x0000000300037308 */ /* 0x000e620000000800 */
[----:B0-----:R-:W-:-:S07]  /*5140*/  FADD.FTZ R2, R76, R13 ;  /* 0x0000000d4c027221 */ /* 0x001fce0000010000 */
[----:B------:R-:W0:Y:S08]  /*5150*/  MUFU.EX2 R27, R100 ;  /* 0x00000064001b7308 */ /* 0x000e300000000800 */
[----:B------:R-:W2:Y:S01]  /*5160*/  MUFU.EX2 R98, R98 ;  /* 0x0000006200627308 */ /* 0x000ea20000000800 */
[----:B-1----:R-:W-:Y:S01]  /*5170*/  F2FP.SATFINITE.E4M3.F32.PACK_AB_MERGE_C R154, R3, R14, R10 ;  /* 0x0000000e039a723e */ /* 0x002fe2000480700a */
[----:B------:R-:W-:-:S04]  /*5180*/  FADD.FTZ R14, R14, R5 ;  /* 0x000000050e0e7221 */ /* 0x000fc80000010000 */
[----:B------:R-:W-:Y:S02]  /*5190*/  FADD.FTZ R3, R3, R14 ;  /* 0x0000000e03037221 */ /* 0x000fe40000010000 */
[----:B------:R-:W1:Y:S01]  /*51a0*/  MUFU.EX2 R29, R102 ;  /* 0x00000066001d7308 */ /* 0x000e620000000800 */
[C---:B0-----:R-:W-:Y:S01]  /*51b0*/  F2FP.SATFINITE.E4M3.F32.PACK_AB_MERGE_C R76, R27.reuse, R76, RZ ;  /* 0x0000004c1b4c723e */ /* 0x041fe200048070ff */
[----:B------:R-:W-:Y:S01]  /*51c0*/  FADD.FTZ R27, R27, R2 ;  /* 0x000000021b1b7221 */ /* 0x000fe20000010000 */
[----:B------:R-:W-:-:S02]  /*51d0*/  FADD.FTZ R8, R8, R3 ;  /* 0x0000000308087221 */ /* 0x000fc40000010000 */
[----:B------:R-:W-:Y:S02]  /*51e0*/  F2FP.SATFINITE.E4M3.F32.PACK_AB_MERGE_C R153, R21, R78, R76 ;  /* 0x0000004e1599723e */ /* 0x000fe4000480704c */
[----:B------:R-:W-:-:S01]  /*51f0*/  FADD.FTZ R3, R25, R8 ;  /* 0x0000000819037221 */ /* 0x000fc20000010000 */
[----:B------:R-:W0:Y:S01]  /*5200*/  MUFU.EX2 R96, R96 ;  /* 0x0000006000607308 */ /* 0x000e220000000800 */
[----:B--2---:R-:W-:-:S01]  /*5210*/  FADD.FTZ R2, R98, R27 ;  /* 0x0000001b62027221 */ /* 0x004fc20000010000 */
[----:B------:R-:W-:-:S06]  /*5220*/  IMAD.U32 R8, RZ, RZ, UR6 ;  /* 0x00000006ff087e24 */ /* 0x000fcc000f8e00ff */
[----:B------:R-:W2:Y:S01]  /*5230*/  MUFU.EX2 R35, R35 ;  /* 0x0000002300237308 */ /* 0x000ea20000000800 */
[----:B-1----:R-:W-:-:S04]  /*5240*/  FADD.FTZ R5, R29, R2 ;  /* 0x000000021d057221 */ /* 0x002fc80000010000 */
[----:B0-----:R-:W-:Y:S01]  /*5250*/  FADD.FTZ R2, R96, R5 ;  /* 0x0000000560027221 */ /* 0x001fe20000010000 */
[----:B------:R-:W-:Y:S01]  /*5260*/  VIADD R5, R89, 0xfffffffe ;  /* 0xfffffffe59057836 */ /* 0x000fe20000000000 */
[C---:B--2---:R-:W-:Y:S02]  /*5270*/  F2FP.SATFINITE.E4M3.F32.PACK_AB_MERGE_C R10, R35.reuse, R96, RZ ;  /* 0x00000060230a723e */ /* 0x044fe400048070ff */
[----:B------:R-:W-:-:S02]  /*5280*/  FADD.FTZ R2, R35, R2 ;  /* 0x0000000223027221 */ /* 0x000fc40000010000 */
[----:B------:R-:W-:Y:S01]  /*5290*/  F2FP.SATFINITE.E4M3.F32.PACK_AB_MERGE_C R155, R29, R98, R10 ;  /* 0x000000621d9b723e */ /* 0x000fe2000480700a */
[----:B------:R-:W-:Y:S06]  /*52a0*/  @P2 BRA `(.L_x_967) ;  /* 0x0000000000402947 */ /* 0x000fec0003800000 */
[----:B------:R-:W-:Y:S01]  /*52b0*/  ISETP.LT.AND P2, PT, RZ, UR47, PT ;  /* 0x0000002fff007c0c */ /* 0x000fe2000bf41270 */
[----:B------:R-:W-:-:S12]  /*52c0*/  UIADD3 UR6, UR47, -0x1, URZ ;  /* 0xffffffff2f067890 */ /* 0x000fd8000fffe03f */
[----:B------:R-:W-:Y:S05]  /*52d0*/  @P2 BRA `(.L_x_968) ;  /* 0x00000000001c2947 */ /* 0x000fea0003800000 */
[----:B------:R-:W-:Y:S02]  /*52e0*/  UISETP.NE.AND UP2, UPT, UR7, 0x1, UPT ;  /* 0x000000010700788c */ /* 0x000fe4000bf45270 */
[----:B------:R-:W-:-:S09]  /*52f0*/  UIADD3 UR6, -UR47, URZ, URZ ;  /* 0x0000003f2f067290 */ /* 0x000fd2000fffe13f */
[----:B------:R-:W-:Y:S02]  /*5300*/  @UP2 ULDC.64 UR14, c[0x0][0x9e8] ;  /* 0x00027a00000e2ab9 */ /* 0x000fe40000000a00 */
[----:B------:R-:W-:-:S04]  /*5310*/  UIMAD.WIDE.U32 UR10, UR6, UR14, URZ ;  /* 0x0000000e060a72a5 */ /* 0x000fc8000f8e003f */
[----:B------:R-:W-:-:S04]  /*5320*/  @UP2 USHF.R.U32.HI UR6, URZ, UR15, UR11 ;  /* 0x0000000f3f062299 */ /* 0x000fc8000801160b */
[----:B------:R-:W-:Y:S01]  /*5330*/  ULOP3.LUT UR6, URZ, UR6, URZ, 0x33, !UPT ;  /* 0x000000063f067292 */ /* 0x000fe2000f8e333f */
[----:B------:R-:W-:Y:S11]  /*5340*/  BRA `(.L_x_969) ;  /* 0x0000000000107947 */ /* 0x000ff60003800000 */
.L_x_968:
[----:B------:R-:W-:-:S11]  /*5350*/  UISETP.NE.AND UP2, UPT, UR7, 0x1, UPT ;  /* 0x000000010700788c */ /* 0x000fd6000bf45270 */
[----:B------:R-:W-:Y:S02]  /*5360*/  @UP2 ULDC.64 UR14, c[0x0][0x9e8] ;  /* 0x00027a00000e2ab9 */ /* 0x000fe40000000a00 */
[----:B------:R-:W-:-:S04]  /*5370*/  UIMAD.WIDE.U32 UR10, UR6, UR14, URZ ;  /* 0x0000000e060a72a5 */ /* 0x000fc8000f8e003f */
[----:B------:R-:W-:-:S12]  /*5380*/  @UP2 USHF.R.U32.HI UR6, URZ, UR15, UR11 ;  /* 0x0000000f3f062299 */ /* 0x000fd8000801160b */
.L_x_969:
[----:B------:R-:W-:-:S06]  /*5390*/  UIMAD UR6, UR6, UR7, UR7 ;  /* 0x00000007060672a4 */ /* 0x000fcc000f8e0207 */
[----:B------:R-:W-:-:S07]  /*53a0*/  VIMNMX R8, R8, UR6, PT ;  /* 0x0000000608087c48 */ /* 0x000fce000bfe0100 */
.L_x_967:
[----:B------:R-:W-:Y:S02]  /*53b0*/  SHF.R.S32.HI R13, RZ, 0x1f, R8 ;  /* 0x0000001fff0d7819 */ /* 0x000fe40000011408 */
[----:B------:R-:W-:Y:S02]  /*53c0*/  CS2R R150, SRZ ;  /* 0x0000000000967805 */ /* 0x000fe4000001ff00 */
[----:B------:R-:W-:Y:S02]  /*53d0*/  CS2R R148, SRZ ;  /* 0x0000000000947805 */ /* 0x000fe4000001ff00 */
[----:B------:R-:W-:Y:S02]  /*53e0*/  CS2R R146, SRZ ;  /* 0x0000000000927805 */ /* 0x000fe4000001ff00 */
[----:B------:R-:W-:Y:S02]  /*53f0*/  LEA.HI R13, R13, R8, RZ, 0x7 ;  /* 0x000000080d0d7211 */ /* 0x000fe400078f38ff */
[----:B------:R-:W-:-:S02]  /*5400*/  CS2R R144, SRZ ;  /* 0x0000000000907805 */ /* 0x000fc4000001ff00 */
[----:B------:R-:W-:Y:S02]  /*5410*/  CS2R R142, SRZ ;  /* 0x00000000008e7805 */ /* 0x000fe4000001ff00 */
[----:B------:R-:W-:Y:S02]  /*5420*/  CS2R R140, SRZ ;  /* 0x00000000008c7805 */ /* 0x000fe4000001ff00 */
[----:B------:R-:W-:Y:S02]  /*5430*/  SHF.R.S32.HI R13, RZ, 0x7, R13 ;  /* 0x00000007ff0d7819 */ /* 0x000fe4000001140d */
[----:B------:R-:W-:Y:S02]  /*5440*/  CS2R R138, SRZ ;  /* 0x00000000008a7805 */ /* 0x000fe4000001ff00 */
[----:B------:R-:W-:Y:S02]  /*5450*/  CS2R R136, SRZ ;  /* 0x0000000000887805 */ /* 0x000fe4000001ff00 */
[----:B------:R-:W-:-:S02]  /*5460*/  CS2R R134, SRZ ;  /* 0x0000000000867805 */ /* 0x000fc4000001ff00 */
[----:B------:R-:W-:Y:S02]  /*5470*/  VIMNMX R8, R22, R13, !PT ;  /* 0x0000000d16087248 */ /* 0x000fe40007fe0100 */
[----:B------:R-:W-:Y:S02]  /*5480*/  CS2R R132, SRZ ;  /* 0x0000000000847805 */ /* 0x000fe4000001ff00 */
[----:B------:R-:W-:Y:S02]  /*5490*/  CS2R R130, SRZ ;  /* 0x0000000000827805 */ /* 0x000fe4000001ff00 */
[----:B------:R-:W-:Y:S02]  /*54a0*/  CS2R R128, SRZ ;  /* 0x0000000000807805 */ /* 0x000fe4000001ff00 */
[----:B------:R-:W-:Y:S02]  /*54b0*/  ISETP.GE.AND P2, PT, R5, R8, PT ;  /* 0x000000080500720c */ /* 0x000fe40003f46270 */
        /* <DEDUP_REMOVED lines=19> */
[----:B------:R-:W-:Y:S01]  /*55f0*/  CS2R R88, SRZ ;  /* 0x0000000000587805 */ /* 0x000fe2000001ff00 */
[----:B------:R-:W-:Y:S06]  /*5600*/  @!P2 BRA `(.L_x_970) ;  /* 0x0000003400d8a947 */ /* 0x000fec0003800000 */
[----:B------:R-:W-:Y:S01]  /*5610*/  IMAD.MOV.U32 R151, RZ, RZ, RZ ;  /* 0x000000ffff977224 */ /* 0x000fe200078e00ff */
[----:B------:R-:W-:Y:S01]  /*5620*/  ULDC UR30, c[0x0][0x9e4] ;  /* 0x00027900001e7ab9 */ /* 0x000fe20000000800 */
[----:B------:R-:W-:-:S05]  /*5630*/  ULDC UR31, c[0x0][0x9e0] ;  /* 0x00027800001f7ab9 */ /* 0x000fca0000000800 */
.L_x_988:
[----:B------:R-:W-:Y:S01]  /*5640*/  UIADD3 UR33, UR46, 0x1, URZ ;  /* 0x000000012e217890 */ /* 0x000fe2000fffe03f */
[----:B------:R-:W-:-:S03]  /*5650*/  ISETP.NE.AND P3, PT, RZ, UR39, PT ;  /* 0x00000027ff007c0c */ /* 0x000fc6000bf65270 */
[----:B------:R-:W-:-:S04]  /*5660*/  UISETP.NE.AND UP2, UPT, UR33, 0x2, UPT ;  /* 0x000000022100788c */ /* 0x000fc8000bf45270 */
[----:B------:R-:W-:Y:S02]  /*5670*/  USEL UR32, URZ, 0x1, UP2 ;  /* 0x000000013f207887 */ /* 0x000fe40009000000 */
[----:B------:R-:W-:Y:S02]  /*5680*/  USEL UR33, UR33, URZ, UP2 ;  /* 0x0000003f21217287 */ /* 0x000fe40009000000 */
[----:B------:R-:W-:Y:S02]  /*5690*/  ULOP3.LUT UR32, UR36, UR32, URZ, 0x3c, !UPT ;  /* 0x0000002024207292 */ /* 0x000fe4000f8e3c3f */
[----:B------:R-:W-:Y:S10]  /*56a0*/  @P3 BRA `(.L_x_971) ;  /* 0x00000000002c3947 */ /* 0x000ff40003800000 */
[----:B------:R-:W-:Y:S05]  /*56b0*/  @!P0 BRA `(.L_x_972) ;  /* 0x0000000000048947 */ /* 0x000fea0003800000 */
[----:B------:R-:W-:Y:S01]  /*56c0*/  BPT.TRAP 0x1 ;  /* 0x000000040000795c */ /* 0x000fe20000300000 */
.L_x_972:
[----:B------:R-:W-:Y:S01]  /*56d0*/  ULEA UR6, UR33, UR37, 0x3 ;  /* 0x0000002521067291 */ /* 0x000fe2000f8e183f */
[----:B------:R-:W-:-:S05]  /*56e0*/  IMAD.U32 R7, RZ, RZ, UR32 ;  /* 0x00000020ff077e24 */ /* 0x000fca000f8e00ff */
[----:B------:R-:W-:-:S04]  /*56f0*/  SHF.L.U32 R7, R7, 0x1f, RZ ;  /* 0x0000001f07077819 */ /* 0x000fc800000006ff */
[----:B------:R0:W1:Y:S01]  /*5700*/  SYNCS.PHASECHK.TRANS64.TRYWAIT P2, [UR6+0x22830], R7 ;  /* 0x02283007ff0075a7 */ /* 0x0000620008040146 */
[----:B------:R-:W-:Y:S05]  /*5710*/  @!P0 BRA `(.L_x_973) ;  /* 0x0000000000048947 */ /* 0x000fea0003800000 */
[----:B------:R-:W-:Y:S01]  /*5720*/  BPT.TRAP 0x1 ;  /* 0x000000040000795c */ /* 0x000fe20000300000 */
.L_x_973:
[----:B-1----:R-:W-:Y:S05]  /*5730*/  @P2 BRA `(.L_x_971) ;  /* 0x0000000000082947 */ /* 0x002fea0003800000 */
[----:B------:R-:W1:Y:S02]  /*5740*/  SYNCS.PHASECHK.TRANS64.TRYWAIT P2, [UR6+0x22830], R7 ;  /* 0x02283007ff0075a7 */ /* 0x000e640008040146 */
[----:B-1----:R-:W-:Y:S05]  /*5750*/  @!P2 BRA `(.L_x_974) ;  /* 0x0000010400b8a947 */ /* 0x002fea0003800000 */
.L_x_971:
[----:B------:R-:W2:Y:S01]  /*5760*/  S2R R9, SR_TID.X ;  /* 0x0000000000097919 */ /* 0x000ea20000002100 */
[----:B------:R-:W-:Y:S01]  /*5770*/  UIMAD UR26, UR33, 0x600, UR28 ;  /* 0x00000600211a78a4 */ /* 0x000fe2000f8e021c */
[----:B------:R-:W-:Y:S01]  /*5780*/  UMOV UR27, 0x80000020 ;  /* 0x80000020001b7882 */ /* 0x000fe20000000000 */
[----:B------:R-:W-:Y:S02]  /*5790*/  UMOV UR7, 0x80000020 ;  /* 0x8000002000077882 */ /* 0x000fe40000000000 */
[----:B------:R-:W-:Y:S02]  /*57a0*/  UIADD3 UR6, UR26, 0x2, URZ ;  /* 0x000000021a067890 */ /* 0x000fe4000fffe03f */
[----:B------:R-:W-:Y:S01]  /*57b0*/  UIADD3 UR10, UR26, 0x200, URZ ;  /* 0x000002001a0a7890 */ /* 0x000fe2000fffe03f */
[----:B------:R-:W-:Y:S01]  /*57c0*/  UMOV UR11, 0x80000020 ;  /* 0x80000020000b7882 */ /* 0x000fe20000000000 */
[----:B------:R-:W-:Y:S01]  /*57d0*/  UIADD3 UR14, UR26, 0x202, URZ ;  /* 0x000002021a0e7890 */ /* 0x000fe2000fffe03f */
[----:B------:R-:W-:Y:S01]  /*57e0*/  UMOV UR15, 0x80000020 ;  /* 0x80000020000f7882 */ /* 0x000fe20000000000 */
[----:B------:R-:W-:Y:S01]  /*57f0*/  UIADD3 UR18, UR26, 0x400, URZ ;  /* 0x000004001a127890 */ /* 0x000fe2000fffe03f */
[----:B------:R-:W-:Y:S01]  /*5800*/  UMOV UR19, 0x80000020 ;  /* 0x8000002000137882 */ /* 0x000fe20000000000 */
[----:B------:R-:W-:Y:S01]  /*5810*/  UIADD3 UR22, UR26, 0x402, URZ ;  /* 0x000004021a167890 */ /* 0x000fe2000fffe03f */
[----:B------:R-:W-:Y:S01]  /*5820*/  UMOV UR23, 0x80000020 ;  /* 0x8000002000177882 */ /* 0x000fe20000000000 */
[----:B--2---:R-:W-:-:S05]  /*5830*/  SHF.R.U32.HI R9, RZ, 0x7, R9 ;  /* 0x00000007ff097819 */ /* 0x004fca0000011609 */
[----:B01----:R-:W-:-:S05]  /*5840*/  VIADD R7, R9, 0x8 ;  /* 0x0000000809077836 */ /* 0x003fca0000000000 */
[----:B------:R0:W-:Y:S06]  /*5850*/  BAR.SYNC.DEFER_BLOCKING R7, 0x100 ;  /* 0x000400070000751d */ /* 0x0001ec0000010000 */
[----:B------:R-:W-:-:S06]  /*5860*/  WARPGROUP.ARRIVE ;  /* 0x00000000000079c5 */ /* 0x000fcc0000000000 */
[----:B------:R-:W-:Y:S03]  /*5870*/  QGMMA.64x128x32.F32.E4M3.E4M3 R24, gdesc[UR24], RZ, !UPT, gsb0 ;  /* 0x01e00000181879f3 */ /* 0x000fe6000c0008ff */
        /* <DEDUP_REMOVED lines=16> */
[----:B0-----:R-:W-:Y:S05]  /*5980*/  @P3 BRA `(.L_x_975) ;  /* 0x00000000002c3947 */ /* 0x001fea0003800000 */
[----:B------:R-:W-:Y:S05]  /*5990*/  @!P0 BRA `(.L_x_976) ;  /* 0x0000000000048947 */ /* 0x000fea0003800000 */
[----:B------:R-:W-:Y:S01]  /*59a0*/  BPT.TRAP 0x1 ;  /* 0x000000040000795c */ /* 0x000fe20000300000 */
.L_x_976:
[----:B------:R-:W-:Y:S01]  /*59b0*/  ULEA UR6, UR46, UR37, 0x3 ;  /* 0x000000252e067291 */ /* 0x000fe2000f8e183f */
[----:B------:R-:W-:-:S05]  /*59c0*/  IMAD.U32 R7, RZ, RZ, UR36 ;  /* 0x00000024ff077e24 */ /* 0x000fca000f8e00ff */
[----:B------:R-:W-:-:S04]  /*59d0*/  SHF.L.U32 R7, R7, 0x1f, RZ ;  /* 0x0000001f07077819 */ /* 0x000fc800000006ff */
[----:B------:R0:W1:Y:S01]  /*59e0*/  SYNCS.PHASECHK.TRANS64.TRYWAIT P2, [UR6+0x22850], R7 ;  /* 0x02285007ff0075a7 */ /* 0x0000620008040146 */
[----:B------:R-:W-:Y:S05]  /*59f0*/  @!P0 BRA `(.L_x_977) ;  /* 0x0000000000048947 */ /* 0x000fea0003800000 */
[----:B------:R-:W-:Y:S01]  /*5a00*/  BPT.TRAP 0x1 ;  /* 0x000000040000795c */ /* 0x000fe20000300000 */
.L_x_977:
[----:B-1----:R-:W-:Y:S05]  /*5a10*/  @P2 BRA `(.L_x_975) ;  /* 0x0000000000082947 */ /* 0x002fea0003800000 */
[----:B------:R-:W1:Y:S02]  /*5a20*/  SYNCS.PHASECHK.TRANS64.TRYWAIT P2, [UR6+0x22850], R7 ;  /* 0x02285007ff0075a7 */ /* 0x000e640008040146 */
[----:B-1----:R-:W-:Y:S05]  /*5a30*/  @!P2 BRA `(.L_x_978) ;  /* 0x000001040018a947 */ /* 0x002fea0003800000 */
.L_x_975:
[----:B------:R-:W-:Y:S01]  /*5a40*/  UIADD3 UR6, UR37, 0x400, URZ ;  /* 0x0000040025067890 */ /* 0x000fe2000fffe03f */
[----:B------:R-:W-:Y:S01]  /*5a50*/  WARPGROUP.ARRIVE ;  /* 0x00000000000079c5 */ /* 0x000fe20000000000 */
[----:B------:R-:W-:-:S05]  /*5a60*/  UMOV UR7, 0x40000040 ;  /* 0x4000004000077882 */ /* 0x000fca0000000000 */
[----:B------:R-:W2:Y:S01]  /*5a70*/  S2R R11, SR_TID.X ;  /* 0x00000000000b7919 */ /* 0x000ea20000002100 */
[----:B------:R-:W-:Y:S01]  /*5a80*/  USHF.R.U32.HI UR6, URZ, 0x4, UR6 ;  /* 0x000000043f067899 */ /* 0x000fe20008011606 */
[----:B------:R-:W-:Y:S01]  /*5a90*/  PLOP3.LUT P2, PT, PT, PT, UP0, 0x80, 0x0 ;  /* 0x000000000000781c */ /* 0x000fe20003f4f008 */
[C---:B------:R-:W-:Y:S01]  /*5aa0*/  FMUL.FTZ R13, R0.reuse, R30 ;  /* 0x0000001e000d7220 */ /* 0x040fe20000410000 */
[C---:B------:R-:W-:Y:S01]  /*5ab0*/  FMUL.FTZ R30, R0.reuse, R51 ;  /* 0x00000033001e7220 */ /* 0x040fe20000410000 */
[----:B------:R-:W-:Y:S01]  /*5ac0*/  ULOP3.LUT UR6, UR6, 0x3fff, URZ, 0xc0, !UPT ;  /* 0x00003fff06067892 */ /* 0x000fe2000f8ec03f */
[C---:B------:R-:W-:Y:S01]  /*5ad0*/  FMUL.FTZ R51, R0.reuse, R52 ;  /* 0x0000003400337220 */ /* 0x040fe20000410000 */
[----:B------:R-:W-:Y:S01]  /*5ae0*/  PLOP3.LUT P3, PT, PT, PT, UP0, 0x80, 0x0 ;  /* 0x000000000000781c */ /* 0x000fe20003f6f008 */
[C---:B------:R-:W-:Y:S01]  /*5af0*/  FMUL.FTZ R52, R0.reuse, R53 ;  /* 0x0000003500347220 */ /* 0x040fe20000410000 */
[----:B------:R-:W-:Y:S01]  /*5b00*/  ULOP3.LUT UR6, UR6, 0x10000, URZ, 0xfc, !UPT ;  /* 0x0001000006067892 */ /* 0x000fe2000f8efc3f */
[C---:B------:R-:W-:Y:S01]  /*5b10*/  FMUL.FTZ R53, R0.reuse, R56 ;  /* 0x0000003800357220 */ /* 0x040fe20000410000 */
[C---:B------:R-:W-:Y:S01]  /*5b20*/  FMUL.FTZ R56, R0.reuse, R61 ;  /* 0x0000003d00387220 */ /* 0x040fe20000410000 */
[----:B------:R-:W-:Y:S01]  /*5b30*/  VIADD R61, R17, UR42 ;  /* 0x0000002a113d7c36 */ /* 0x000fe20008000000 */
[----:B------:R-:W-:Y:S01]  /*5b40*/  ULEA UR10, UR46, UR6, 0xa ;  /* 0x000000062e0a7291 */ /* 0x000fe2000f8e503f */
[C---:B------:R-:W-:Y:S01]  /*5b50*/  FMUL.FTZ R14, R0.reuse, R31 ;  /* 0x0000001f000e7220 */ /* 0x040fe20000410000 */
[C---:B------:R-:W-:Y:S01]  /*5b60*/  FMUL.FTZ R31, R0.reuse, R54 ;  /* 0x00000036001f7220 */ /* 0x040fe20000410000 */
[C---:B------:R-:W-:Y:S01]  /*5b70*/  FMUL.FTZ R54, R0.reuse, R57 ;  /* 0x0000003900367220 */ /* 0x040fe20000410000 */
[C---:B------:R-:W-:Y:S01]  /*5b80*/  FMUL.FTZ R57, R0.reuse, R64 ;  /* 0x0000004000397220 */ /* 0x040fe20000410000 */
[C---:B------:R-:W-:Y:S01]  /*5b90*/  FMUL.FTZ R179, R0.reuse, R33 ;  /* 0x0000002100b37220 */ /* 0x040fe20000410000 */
[C---:B------:R-:W-:Y:S01]  /*5ba0*/  FMUL.FTZ R21, R0.reuse, R38 ;  /* 0x0000002600157220 */ /* 0x040fe20000410000 */
[----:B------:R-:W-:Y:S01]  /*5bb0*/  UMOV UR6, UR10 ;  /* 0x0000000a00067c82 */ /* 0x000fe20008000000 */
[C---:B------:R-:W-:Y:S01]  /*5bc0*/  FMUL.FTZ R38, R0.reuse, R63 ;  /* 0x0000003f00267220 */ /* 0x040fe20000410000 */
[----:B------:R-:W-:Y:S01]  /*5bd0*/  QGMMA.64x128x32.F32.E4M3.E4M3 R88, R164, gdesc[UR4], R88, gsb0 ;  /* 0x01e00004a4587df3 */ /* 0x000fe20008000858 */
[----:B------:R-:W-:Y:S01]  /*5be0*/  UIADD3 UR6, UR10, 0x2, URZ ;  /* 0x000000020a067890 */ /* 0x000fe2000fffe03f */
[----:B------:R-:W-:Y:S01]  /*5bf0*/  IMAD.U32 R33, RZ, RZ, UR33 ;  /* 0x00000021ff217e24 */ /* 0x000fe2000f8e00ff */
[----:B------:R-:W-:Y:S01]  /*5c00*/  UMOV UR7, 0x40000040 ;  /* 0x4000004000077882 */ /* 0x000fe20000000000 */
[C---:B------:R-:W-:Y:S01]  /*5c10*/  FMUL.FTZ R15, R0.reuse, R34 ;  /* 0x00000022000f7220 */ /* 0x040fe20000410000 */
[C---:B01----:R-:W-:Y:S01]  /*5c20*/  FMUL.FTZ R7, R0.reuse, R24 ;  /* 0x0000001800077220 */ /* 0x043fe20000410000 */
[C---:B------:R-:W-:Y:S01]  /*5c30*/  FMUL.FTZ R10, R0.reuse, R26 ;  /* 0x0000001a000a7220 */ /* 0x040fe20000410000 */
[C---:B------:R-:W-:Y:S01]  /*5c40*/  FMUL.FTZ R12, R0.reuse, R27 ;  /* 0x0000001b000c7220 */ /* 0x040fe20000410000 */
[C---:B------:R-:W-:Y:S01]  /*5c50*/  FMUL.FTZ R20, R0.reuse, R35 ;  /* 0x0000002300147220 */ /* 0x040fe20000410000 */
[C---:B------:R-:W-:Y:S01]  /*5c60*/  FMUL.FTZ R180, R0.reuse, R36 ;  /* 0x0000002400b47220 */ /* 0x040fe20000410000 */
[----:B--2---:R-:W-:Y:S01]  /*5c70*/  SHF.R.U32.HI R184, RZ, 0x7, R11 ;  /* 0x00000007ffb87819 */ /* 0x004fe2000001160b */
[C---:B------:R-:W-:Y:S01]  /*5c80*/  FMUL.FTZ R34, R0.reuse, R55 ;  /* 0x0000003700227220 */ /* 0x040fe20000410000 */
[----:B------:R-:W0:Y:S01]  /*5c90*/  LDC R11, c[0x0][0x288] ;  /* 0x0000a200ff0b7b82 */ /* 0x000e220000000800 */
[C---:B------:R-:W-:Y:S01]  /*5ca0*/  FMUL.FTZ R181, R0.reuse, R37 ;  /* 0x0000002500b57220 */ /* 0x040fe20000410000 */
        /* <DEDUP_REMOVED lines=22> */
[----:B------:R-:W-:Y:S01]  /*5e10*/  @!P1 LEA R33, R33, UR37, 0x3 ;  /* 0x0000002521219c11 */ /* 0x000fe2000f8e18ff */
[C---:B------:R-:W-:Y:S01]  /*5e20*/  FMUL.FTZ R76, R0.reuse, R76 ;  /* 0x0000004c004c7220 */ /* 0x040fe20000410000 */
[C---:B------:R-:W-:Y:S01]  /*5e30*/  FMUL.FTZ R80, R0.reuse, R80 ;  /* 0x0000005000507220 */ /* 0x040fe20000410000 */
[----:B------:R-:W-:Y:S01]  /*5e40*/  FMUL.FTZ R84, R0, R84 ;  /* 0x0000005400547220 */ /* 0x000fe20000410000 */
[----:B------:R-:W1:Y:S01]  /*5e50*/  MUFU.TANH R7, R7 ;  /* 0x0000000700077308 */ /* 0x000e620000002400 */
[----:B------:R-:W-:-:S05]  /*5e60*/  @!P1 VIADD R33, R33, 0x22840 ;  /* 0x0002284021219836 */ /* 0x000fca0000000000 */
[----:B------:R-:W-:Y:S02]  /*5e70*/  @!P1 PRMT R33, RZ, 0x654, R33 ;  /* 0x00000654ff219816 */ /* 0x000fe40000000021 */
[----:B------:R-:W2:Y:S08]  /*5e80*/  MUFU.TANH R10, R10 ;  /* 0x0000000a000a7308 */ /* 0x000eb00000002400 */
[----:B------:R-:W3:Y:S08]  /*5e90*/  MUFU.TANH R12, R12 ;  /* 0x0000000c000c7308 */ /* 0x000ef00000002400 */
[----:B------:R-:W4:Y:S08]  /*5ea0*/  MUFU.TANH R13, R13 ;  /* 0x0000000d000d7308 */ /* 0x000f300000002400 */
        /* <DEDUP_REMOVED lines=11> */
[C---:B------:R-:W-:Y:S01]  /*5f60*/  FMUL.FTZ R164, R0.reuse, R25 ;  /* 0x0000001900a47220 */ /* 0x040fe20000410000 */
[C---:B------:R-:W-:Y:S01]  /*5f70*/  FMUL.FTZ R165, R0.reuse, R28 ;  /* 0x0000001c00a57220 */ /* 0x040fe20000410000 */
[C---:B------:R-:W-:Y:S01]  /*5f80*/  FMUL.FTZ R166, R0.reuse, R29 ;  /* 0x0000001d00a67220 */ /* 0x040fe20000410000 */
[C---:B------:R-:W-:Y:S01]  /*5f90*/  FMUL.FTZ R25, R0.reuse, R42 ;  /* 0x0000002a00197220 */ /* 0x040fe20000410000 */
[C---:B------:R-:W-:Y:S01]  /*5fa0*/  FMUL.FTZ R28, R0.reuse, R47 ;  /* 0x0000002f001c7220 */ /* 0x040fe20000410000 */
[----:B------:R-:W-:Y:S01]  /*5fb0*/  QGMMA.64x128x32.F32.E4M3.E4M3 R88, R160, gdesc[UR4], R88, gsb0 ;  /* 0x01e00004a0587df3 */ /* 0x000fe20008000858 */
[----:B------:R-:W-:Y:S01]  /*5fc0*/  UIADD3 UR6, UR10, 0x4, URZ ;  /* 0x000000040a067890 */ /* 0x000fe2000fffe03f */
[C---:B------:R-:W-:Y:S01]  /*5fd0*/  FMUL.FTZ R29, R0.reuse, R50 ;  /* 0x00000032001d7220 */ /* 0x040fe20000410000 */
[----:B------:R-:W-:Y:S01]  /*5fe0*/  UMOV UR7, 0x40000040 ;  /* 0x4000004000077882 */ /* 0x000fe20000000000 */
[C---:B------:R-:W-:Y:S01]  /*5ff0*/  FMUL.FTZ R167, R0.reuse, R32 ;  /* 0x0000002000a77220 */ /* 0x040fe20000410000 */
[C---:B------:R-:W-:Y:S01]  /*6000*/  FMUL.FTZ R42, R0.reuse, R71 ;  /* 0x00000047002a7220 */ /* 0x040fe20000410000 */
[C---:B------:R-:W-:Y:S01]  /*6010*/  FMUL.FTZ R47, R0.reuse, R82 ;  /* 0x00000052002f7220 */ /* 0x040fe20000410000 */
[----:B------:R-:W-:Y:S01]  /*6020*/  FMUL.FTZ R50, R0, R87 ;  /* 0x0000005700327220 */ /* 0x000fe20000410000 */
[----:B------:R-:W0:Y:S01]  /*6030*/  MUFU.TANH R164, R164 ;  /* 0x000000a400a47308 */ /* 0x000e220000002400 */
[----:B------:R-:W-:-:S07]  /*6040*/  IADD3 R32, -R184, 0xb, RZ ;  /* 0x0000000bb8207810 */ /* 0x000fce0007ffe1ff */
        /* <DEDUP_REMOVED lines=28> */
[----:B------:R-:W-:Y:S01]  /*6210*/  FMUL.FTZ R45, R0, R78 ;  /* 0x0000004e002d7220 */ /* 0x000fe20000410000 */
        /* <DEDUP_REMOVED lines=19> */
[----:B------:R-:W-:-:S04]  /*6350*/  IMAD.SHL.U32 R156, R5, 0x80, RZ ;  /* 0x00000080059c7824 */ /* 0x000fc800078e00ff */
[----:B------:R-:W0:Y:S01]  /*6360*/  MUFU.TANH R42, R42 ;  /* 0x0000002a002a7308 */ /* 0x000e220000002400 */
[----:B------:R-:W-:Y:S01]  /*6370*/  QGMMA.64x128x32.F32.E4M3.E4M3 R88, R152, gdesc[UR4], R88, gsb0 ;  /* 0x01e0000498587df3 */ /* 0x000fe20008000858 */
[----:B------:R-:W-:Y:S01]  /*6380*/  @UP0 ULDC UR6, c[0x0][0x44c] ;  /* 0x0001130000060ab9 */ /* 0x000fe20000000800 */
[----:B------:R-:W-:Y:S01]  /*6390*/  IADD3 R63, -R156, 0x1, RZ ;  /* 0x000000019c3f7810 */ /* 0x000fe20007ffe1ff */
[----:B------:R-:W-:Y:S01]  /*63a0*/  @P2 IMAD.HI.U32 R9, R61, UR6, RZ ;  /* 0x000000063d092c27 */ /* 0x000fe2000f8e00ff */
[----:B------:R-:W-:Y:S01]  /*63b0*/  @UP0 ULDC UR6, c[0x0][0x450] ;  /* 0x0001140000060ab9 */ /* 0x000fe20000000800 */
[----:B------:R-:W-:Y:S02]  /*63c0*/  PLOP3.LUT P2, PT, PT, PT, UP1, 0x40, 0x0 ;  /* 0x000000000000781c */ /* 0x000fe40003f4e818 */
[----:B------:R-:W0:Y:S01]  /*63d0*/  MUFU.TANH R72, R72 ;  /* 0x0000004800487308 */ /* 0x000e220000002400 */
[----:B------:R-:W-:Y:S01]  /*63e0*/  IMAD R62, R16, -0x2, R63 ;  /* 0xfffffffe103e7824 */ /* 0x000fe200078e023f */
[----:B------:R-:W-:-:S02]  /*63f0*/  @P3 SHF.R.U32.HI R61, RZ, UR6, R9 ;  /* 0x00000006ff3d3c19 */ /* 0x000fc40008011609 */
[----:B------:R-:W5:Y:S03]  /*6400*/  LDC R9, c[0x0][0x2f0] ;  /* 0x0000bc00ff097b82 */ /* 0x000f660000000800 */
[----:B------:R-:W1:Y:S01]  /*6410*/  SHFL.IDX PT, R64, R61, RZ, 0x1c1f ;  /* 0x001c1fff3d407589 */ /* 0x000e6200000e0000 */
[----:B------:R-:W0:Y:S08]  /*6420*/  MUFU.TANH R60, R60 ;  /* 0x0000003c003c7308 */ /* 0x000e300000002400 */
[----:B------:R-:W0:Y:S08]  /*6430*/  MUFU.TANH R43, R43 ;  /* 0x0000002b002b7308 */ /* 0x000e300000002400 */
[----:B------:R-:W0:Y:S01]  /*6440*/  MUFU.TANH R44, R44 ;  /* 0x0000002c002c7308 */ /* 0x000e220000002400 */
[----:B-----5:R-:W-:-:S07]  /*6450*/  IMAD R62, R9, UR41, R62 ;  /* 0x00000029093e7c24 */ /* 0x020fce000f8e023e */
[----:B------:R1:W2:Y:S01]  /*6460*/  MUFU.TANH R69, R76 ;  /* 0x0000004c00457308 */ /* 0x0002a20000002400 */
[----:B0-----:R-:W-:-:S04]  /*6470*/  IMAD.IADD R62, R62, 0x1, -R11 ;  /* 0x000000013e3e7824 */ /* 0x001fc800078e0a0b */
[C---:B------:R-:W-:Y:S02]  /*6480*/  VIADD R75, R62.reuse, UR31 ;  /* 0x0000001f3e4b7c36 */ /* 0x040fe40008000000 */
[----:B------:R-:W-:Y:S01]  /*6490*/  VIADD R79, R62, UR29 ;  /* 0x0000001d3e4f7c36 */ /* 0x000fe20008000000 */
[----:B------:R-:W0:Y:S01]  /*64a0*/  MUFU.TANH R77, R77 ;  /* 0x0000004d004d7308 */ /* 0x000e220000002400 */
[--C-:B-1----:R-:W-:Y:S02]  /*64b0*/  IMAD.IADD R63, R75, 0x1, R64.reuse ;  /* 0x000000014b3f7824 */ /* 0x102fe400078e0240 */
[----:B------:R-:W-:-:S05]  /*64c0*/  IMAD.IADD R65, R79, 0x1, R64 ;  /* 0x000000014f417824 */ /* 0x000fca00078e0240 */
[----:B------:R-:W1:Y:S08]  /*64d0*/  MUFU.TANH R45, R45 ;  /* 0x0000002d002d7308 */ /* 0x000e700000002400 */
        /* <DEDUP_REMOVED lines=8> */
[----:B------:R-:W0:Y:S01]  /*6560*/  MUFU.TANH R50, R50 ;  /* 0x0000003200327308 */ /* 0x000e220000002400 */
[----:B------:R-:W-:-:S02]  /*6570*/  WARPGROUP.DEPBAR.LE gsb0, 0x0 ;  /* 0x00008000000079c5 */ /* 0x000fc40000010000 */
[----:B------:R0:W-:Y:S06]  /*6580*/  BAR.ARV R32, 0x100 ;  /* 0x000400200000751d */ /* 0x0001ec0000002000 */
[----:B------:R0:W-:Y:S01]  /*6590*/  @!P1 SYNCS.ARRIVE.TRANS64.RED.A1T0 RZ, [R33+URZ], RZ ;  /* 0x000000ff21ff99a7 */ /* 0x0001e2000810043f */
[----:B-1234-:R-:W-:Y:S05]  /*65a0*/  @P2 BRA `(.L_x_979) ;  /* 0x00000000005c2947 */ /* 0x01efea0003800000 */
[----:B0-----:R-:W-:Y:S01]  /*65b0*/  IMAD R32, R9, UR41, R64 ;  /* 0x0000002909207c24 */ /* 0x001fe2000f8e0240 */
[----:B------:R-:W-:Y:S03]  /*65c0*/  BSSY B0, `(.L_x_980) ;  /* 0x0000011000007945 */ /* 0x000fe60003800000 */
[----:B------:R-:W-:-:S05]  /*65d0*/  IMAD.IADD R67, R32, 0x1, -R11 ;  /* 0x0000000120437824 */ /* 0x000fca00078e0a0b */
[----:B------:R-:W-:-:S13]  /*65e0*/  ISETP.GT.AND P2, PT, R67, -0x1, PT ;  /* 0xffffffff4300780c */ /* 0x000fda0003f44270 */
[----:B------:R-:W-:Y:S05]  /*65f0*/  @P2 BRA `(.L_x_981) ;  /* 0x0000000000202947 */ /* 0x000fea0003800000 */
[----:B------:R-:W-:Y:S01]  /*6600*/  IMAD.U32 R62, RZ, RZ, UR30 ;  /* 0x0000001eff3e7e24 */ /* 0x000fe2000f8e00ff */
[----:B------:R-:W-:-:S04]  /*6610*/  LOP3.LUT R67, RZ, R67, RZ, 0x33, !PT ;  /* 0x00000043ff437212 */ /* 0x000fc800078e33ff */
[----:B------:R-:W-:-:S13]  /*6620*/  ISETP.NE.AND P2, PT, R62, 0x1, PT ;  /* 0x000000013e00780c */ /* 0x000fda0003f45270 */
[----:B------:R-:W0:Y:S02]  /*6630*/  @P2 LDC.64 R32, c[0x0][0x9e8] ;  /* 0x00027a00ff202b82 */ /* 0x000e240000000a00 */
[----:B0-----:R-:W-:-:S05]  /*6640*/  @P2 IMAD.HI.U32 R32, R67, R32, RZ ;  /* 0x0000002043202227 */ /* 0x001fca00078e00ff */
[----:B------:R-:W-:-:S04]  /*6650*/  @P2 SHF.R.U32.HI R67, RZ, R33, R32 ;  /* 0x00000021ff432219 */ /* 0x000fc80000011620 */
[----:B------:R-:W-:Y:S01]  /*6660*/  LOP3.LUT R67, RZ, R67, RZ, 0x33, !PT ;  /* 0x00000043ff437212 */ /* 0x000fe200078e33ff */
[----:B------:R-:W-:Y:S06]  /*6670*/  BRA `(.L_x_982) ;  /* 0x0000000000147947 */ /* 0x000fec0003800000 */
.L_x_981:
[----:B------:R-:W-:-:S05]  /*6680*/  IMAD.U32 R62, RZ, RZ, UR30 ;  /* 0x0000001eff3e7e24 */ /* 0x000fca000f8e00ff */
[----:B------:R-:W-:-:S13]  /*6690*/  ISETP.NE.AND P2, PT, R62, 0x1, PT ;  /* 0x000000013e00780c */ /* 0x000fda0003f45270 */
[----:B------:R-:W0:Y:S02]  /*66a0*/  @P2 LDC.64 R32, c[0x0][0x9e8] ;  /* 0x00027a00ff202b82 */ /* 0x000e240000000a00 */
[----:B0-----:R-:W-:-:S05]  /*66b0*/  @P2 IMAD.HI.U32 R32, R67, R32, RZ ;  /* 0x0000002043202227 */ /* 0x001fca00078e00ff */
[----:B------:R-:W-:-:S07]  /*66c0*/  @P2 SHF.R.U32.HI R67, RZ, R33, R32 ;  /* 0x00000021ff432219 */ /* 0x000fce0000011620 */
.L_x_982:
[----:B------:R-:W-:Y:S05]  /*66d0*/  BSYNC B0 ;  /* 0x0000000000007941 */ /* 0x000fea0003800000 */
.L_x_980:
[----:B------:R-:W-:-:S04]  /*66e0*/  IMAD R67, R67, R62, -R156 ;  /* 0x0000003e43437224 */ /* 0x000fc800078e0a9c */
[----:B------:R-:W-:-:S05]  /*66f0*/  IMAD R32, R16, -0x2, R67 ;  /* 0xfffffffe10207824 */ /* 0x000fca00078e0243 */
[----:B------:R-:W-:Y:S02]  /*6700*/  VIADDMNMX R63, R32, R62, R63, PT ;  /* 0x0000003e203f7246 */ /* 0x000fe4000380013f */
[----:B------:R-:W-:-:S07]  /*6710*/  VIMNMX R65, R65, R32, !PT ;  /* 0x0000002041417248 */ /* 0x000fce0007fe0100 */
.L_x_979:
[----:B------:R-:W-:Y:S01]  /*6720*/  ISETP.GT.AND P2, PT, R5, -0x1, PT ;  /* 0xffffffff0500780c */ /* 0x000fe20003f44270 */
[----:B0-----:R-:W0:Y:S03]  /*6730*/  SHFL.IDX PT, R32, R61, 0x1, 0x1c1f ;  /* 0x003c1f003d207f89 */ /* 0x001e2600000e0000 */
[C---:B------:R-:W-:Y:S02]  /*6740*/  ISETP.GT.AND P5, PT, R65.reuse, RZ, P2 ;  /* 0x000000ff4100720c */ /* 0x040fe400017a4270 */
[----:B------:R-:W-:Y:S02]  /*6750*/  ISETP.GT.AND P4, PT, R65, 0x1, P2 ;  /* 0x000000014100780c */ /* 0x000fe40001784270 */
[C---:B------:R-:W-:Y:S02]  /*6760*/  ISETP.LT.OR P5, PT, R63.reuse, 0x1, P5 ;  /* 0x000000013f00780c */ /* 0x040fe40002fa1670 */
[----:B------:R-:W-:-:S02]  /*6770*/  ISETP.LT.OR P4, PT, R63, 0x2, P4 ;  /* 0x000000023f00780c */ /* 0x000fc40002781670 */
[----:B------:R-:W-:Y:S02]  /*6780*/  FSEL R200, R7, -INF , !P5 ;  /* 0xff80000007c87808 */ /* 0x000fe40006800000 */
[C---:B------:R-:W-:Y:S02]  /*6790*/  ISETP.GT.AND P5, PT, R65.reuse, 0x10, P2 ;  /* 0x000000104100780c */ /* 0x040fe400017a4270 */
[----:B------:R-:W-:Y:S02]  /*67a0*/  ISETP.GT.AND P6, PT, R65, 0x8, P2 ;  /* 0x000000084100780c */ /* 0x000fe400017c4270 */
[----:B------:R-:W-:Y:S02]  /*67b0*/  ISETP.LT.OR P5, PT, R63, 0x11, P5 ;  /* 0x000000113f00780c */ /* 0x000fe40002fa1670 */
[----:B------:R-:W-:Y:S02]  /*67c0*/  ISETP.GT.AND P3, PT, R65, 0x9, P2 ;  /* 0x000000094100780c */ /* 0x000fe40001764270 */
[----:B------:R-:W-:-:S02]  /*67d0*/  FSEL R184, R164, -INF , !P4 ;  /* 0xff800000a4b87808 */ /* 0x000fc40006000000 */
[----:B------:R-:W-:Y:S02]  /*67e0*/  ISETP.GT.AND P4, PT, R65, 0x11, P2 ;  /* 0x000000114100780c */ /* 0x000fe40001784270 */
[----:B------:R-:W-:Y:S02]  /*67f0*/  FSEL R192, R167, -INF , !P5 ;  /* 0xff800000a7c07808 */ /* 0x000fe40006800000 */
[----:B------:R-:W-:Y:S02]  /*6800*/  ISETP.GT.AND P5, PT, R65, 0x20, P2 ;  /* 0x000000204100780c */ /* 0x000fe400017a4270 */
[C---:B------:R-:W-:Y:S02]  /*6810*/  ISETP.LT.OR P6, PT, R63.reuse, 0x9, P6 ;  /* 0x000000093f00780c */ /* 0x040fe400037c1670 */
[C---:B------:R-:W-:Y:S02]  /*6820*/  ISETP.LT.OR P3, PT, R63.reuse, 0xa, P3 ;  /* 0x0000000a3f00780c */ /* 0x040fe40001f61670 */
[----:B------:R-:W-:-:S02]  /*6830*/  ISETP.LT.OR P4, PT, R63, 0x12, P4 ;  /* 0x000000123f00780c */ /* 0x000fc40002781670 */
[----:B------:R-:W-:Y:S02]  /*6840*/  ISETP.LT.OR P5, PT, R63, 0x21, P5 ;  /* 0x000000213f00780c */ /* 0x000fe40002fa1670 */
[----:B------:R-:W-:Y:S02]  /*6850*/  FSEL R188, R165, -INF , !P6 ;  /* 0xff800000a5bc7808 */ /* 0x000fe40007000000 */
[----:B------:R-:W-:Y:S02]  /*6860*/  FSEL R198, R166, -INF , !P3 ;  /* 0xff800000a6c67808 */ /* 0x000fe40005800000 */
[C---:B------:R-:W-:Y:S02]  /*6870*/  ISETP.GT.AND P6, PT, R65.reuse, 0x18, P2 ;  /* 0x000000184100780c */ /* 0x040fe400017c4270 */
[----:B------:R-:W-:Y:S02]  /*6880*/  ISETP.GT.AND P3, PT, R65, 0x19, P2 ;  /* 0x000000194100780c */ /* 0x000fe40001764270 */
[----:B------:R-:W-:-:S02]  /*6890*/  FSEL R196, R179, -INF , !P4 ;  /* 0xff800000b3c47808 */ /* 0x000fc40006000000 */
[C---:B------:R-:W-:Y:S02]  /*68a0*/  ISETP.GT.AND P4, PT, R65.reuse, 0x21, P2 ;  /* 0x000000214100780c */ /* 0x040fe40001784270 */
        /* <DEDUP_REMOVED lines=23> */
[----:B------:R-:W-:Y:S02]  /*6a20*/  ISETP.GT.AND P4, PT, R65, 0x41, P2 ;  /* 0x000000414100780c */ /* 0x000fe40001784270 */
[----:B------:R-:W-:Y:S01]  /*6a30*/  FSEL R82, R53, -INF , !P5 ;  /* 0xff80000035527808 */ /* 0x000fe20006800000 */
[----:B0-----:R-:W-:Y:S01]  /*6a40*/  IMAD.IADD R53, R79, 0x1, R32 ;  /* 0x000000014f357824 */ /* 0x001fe200078e0220 */
[----:B------:R-:W-:Y:S02]  /*6a50*/  ISETP.GT.AND P5, PT, R65, 0x50, P2 ;  /* 0x000000504100780c */ /* 0x000fe400017a4270 */
[C---:B------:R-:W-:Y:S02]  /*6a60*/  ISETP.LT.OR P6, PT, R63.reuse, 0x39, P6 ;  /* 0x000000393f00780c */ /* 0x040fe400037c1670 */
[C---:B------:R-:W-:Y:S02]  /*6a70*/  ISETP.LT.OR P3, PT, R63.reuse, 0x3a, P3 ;  /* 0x0000003a3f00780c */ /* 0x040fe40001f61670 */
[----:B------:R-:W-:-:S02]  /*6a80*/  ISETP.LT.OR P4, PT, R63, 0x42, P4 ;  /* 0x000000423f00780c */ /* 0x000fc40002781670 */
[----:B------:R-:W-:Y:S02]  /*6a90*/  ISETP.LT.OR P5, PT, R63, 0x51, P5 ;  /* 0x000000513f00780c */ /* 0x000fe40002fa1670 */
[----:B------:R-:W-:Y:S01]  /*6aa0*/  FSEL R86, R51, -INF , !P6 ;  /* 0xff80000033567808 */ /* 0x000fe20007000000 */
[----:B------:R-:W-:Y:S01]  /*6ab0*/  IMAD.IADD R51, R75, 0x1, R32 ;  /* 0x000000014b337824 */ /* 0x000fe200078e0220 */
[----:B------:R-:W-:Y:S02]  /*6ac0*/  FSEL R84, R52, -INF , !P3 ;  /* 0xff80000034547808 */ /* 0x000fe40005800000 */
[C---:B------:R-:W-:Y:S02]  /*6ad0*/  ISETP.GT.AND P6, PT, R65.reuse, 0x48, P2 ;  /* 0x000000484100780c */ /* 0x040fe400017c4270 */
        /* <DEDUP_REMOVED lines=26> */
[----:B------:R-:W-:Y:S02]  /*6c80*/  FSEL R60, R71, -INF , !P5 ;  /* 0xff800000473c7808 */ /* 0x000fe40006800000 */
[----:B------:R-:W-:Y:S02]  /*6c90*/  PLOP3.LUT P5, PT, PT, PT, UP1, 0x40, 0x0 ;  /* 0x000000000000781c */ /* 0x000fe40003fae818 */
[C---:B------:R-:W-:Y:S02]  /*6ca0*/  ISETP.LT.OR P6, PT, R63.reuse, 0x69, P6 ;  /* 0x000000693f00780c */ /* 0x040fe400037c1670 */
[----:B------:R-:W-:Y:S02]  /*6cb0*/  ISETP.LT.OR P3, PT, R63, 0x6a, P3 ;  /* 0x0000006a3f00780c */ /* 0x000fe40001f61670 */
[----:B------:R-:W-:Y:S02]  /*6cc0*/  FSEL R62, R69, -INF , !P6 ;  /* 0xff800000453e7808 */ /* 0x000fe40007000000 */
[----:B------:R-:W-:-:S02]  /*6cd0*/  FSEL R56, R77, -INF , !P3 ;  /* 0xff8000004d387808 */ /* 0x000fc40005800000 */
[C---:B------:R-:W-:Y:S02]  /*6ce0*/  ISETP.GT.AND P4, PT, R65.reuse, 0x71, P2 ;  /* 0x000000714100780c */ /* 0x040fe40001784270 */
[C---:B------:R-:W-:Y:S02]  /*6cf0*/  ISETP.GT.AND P6, PT, R65.reuse, 0x78, P2 ;  /* 0x000000784100780c */ /* 0x040fe400017c4270 */
[----:B------:R-:W-:Y:S02]  /*6d00*/  ISETP.GT.AND P3, PT, R65, 0x79, P2 ;  /* 0x000000794100780c */ /* 0x000fe40001764270 */
[C---:B------:R-:W-:Y:S02]  /*6d10*/  ISETP.LT.OR P4, PT, R63.reuse, 0x72, P4 ;  /* 0x000000723f00780c */ /* 0x040fe40002781670 */
[C---:B------:R-:W-:Y:S02]  /*6d20*/  ISETP.LT.OR P6, PT, R63.reuse, 0x79, P6 ;  /* 0x000000793f00780c */ /* 0x040fe400037c1670 */
[----:B------:R-:W-:-:S02]  /*6d30*/  ISETP.LT.OR P3, PT, R63, 0x7a, P3 ;  /* 0x0000007a3f00780c */ /* 0x000fc40001f61670 */
[----:B------:R-:W-:Y:S02]  /*6d40*/  FSEL R58, R81, -INF , !P4 ;  /* 0xff800000513a7808 */ /* 0x000fe40006000000 */
[----:B------:R-:W-:Y:S02]  /*6d50*/  FSEL R54, R73, -INF , !P6 ;  /* 0xff80000049367808 */ /* 0x000fe40007000000 */
[----:B------:R-:W-:Y:S01]  /*6d60*/  FSEL R52, R85, -INF , !P3 ;  /* 0xff80000055347808 */ /* 0x000fe20005800000 */
[----:B------:R-:W-:Y:S06]  /*6d70*/  @P5 BRA `(.L_x_983) ;  /* 0x00000000005c5947 */ /* 0x000fec0003800000 */
[----:B------:R-:W-:Y:S01]  /*6d80*/  IMAD R32, R9, UR41, R32 ;  /* 0x0000002909207c24 */ /* 0x000fe2000f8e0220 */
        /* <DEDUP_REMOVED lines=12> */
.L_x_985:
[----:B------:R-:W-:-:S05]  /*6e50*/  IMAD.U32 R55, RZ, RZ, UR30 ;  /* 0x0000001eff377e24 */ /* 0x000fca000f8e00ff */
[----:B------:R-:W-:-:S13]  /*6e60*/  ISETP.NE.AND P3, PT, R55, 0x1, PT ;  /* 0x000000013700780c */ /* 0x000fda0003f65270 */
[----:B------:R-:W0:Y:S02]  /*6e70*/  @P3 LDC.64 R32, c[0x0][0x9e8] ;  /* 0x00027a00ff203b82 */ /* 0x000e240000000a00 */
[----:B0-----:R-:W-:-:S05]  /*6e80*/  @P3 IMAD.HI.U32 R32, R7, R32, RZ ;  /* 0x0000002007203227 */ /* 0x001fca00078e00ff */
[----:B------:R-:W-:-:S07]  /*6e90*/  @P3 SHF.R.U32.HI R7, RZ, R33, R32 ;  /* 0x00000021ff073219 */ /* 0x000fce0000011620 */
.L_x_986:
[----:B------:R-:W-:Y:S05]  /*6ea0*/  BSYNC B0 ;  /* 0x0000000000007941 */ /* 0x000fea0003800000 */
.L_x_984:
[----:B------:R-:W-:-:S04]  /*6eb0*/  IMAD R7, R7, R55, -R156 ;  /* 0x0000003707077224 */ /* 0x000fc800078e0a9c */
[----:B------:R-:W-:-:S05]  /*6ec0*/  IMAD R32, R16, -0x2, R7 ;  /* 0xfffffffe10207824 */ /* 0x000fca00078e0207 */
[----:B------:R-:W-:Y:S02]  /*6ed0*/  VIADDMNMX R51, R32, R55, R51, PT ;  /* 0x0000003720337246 */ /* 0x000fe40003800133 */
[----:B------:R-:W-:-:S07]  /*6ee0*/  VIMNMX R53, R53, R32, !PT ;  /* 0x0000002035357248 */ /* 0x000fce0007fe0100 */
.L_x_983:
[----:B------:R-:W-:Y:S02]  /*6ef0*/  FMNMX.FTZ R7, R200, R6, !PT ;  /* 0x00000006c8077209 */ /* 0x000fe40007810000 */
[----:B------:R-:W-:Y:S02]  /*6f00*/  ISETP.GT.AND P4, PT, R53, 0x1, P2 ;  /* 0x000000013500780c */ /* 0x000fe40001784270 */
[----:B------:R-:W-:Y:S02]  /*6f10*/  FMNMX.FTZ R7, R184, R7, !PT ;  /* 0x00000007b8077209 */ /* 0x000fe40007810000 */
[----:B------:R-:W-:Y:S02]  /*6f20*/  ISETP.LT.OR P4, PT, R51, 0x2, P4 ;  /* 0x000000023300780c */ /* 0x000fe40002781670 */
[----:B------:R-:W-:Y:S02]  /*6f30*/  FMNMX.FTZ R7, R188, R7, !PT ;  /* 0x00000007bc077209 */ /* 0x000fe40007810000 */
[----:B------:R-:W-:-:S02]  /*6f40*/  ISETP.GT.AND P6, PT, R53, 0x8, P2 ;  /* 0x000000083500780c */ /* 0x000fc400017c4270 */
[----:B------:R-:W-:Y:S02]  /*6f50*/  FMNMX.FTZ R7, R198, R7, !PT ;  /* 0x00000007c6077209 */ /* 0x000fe40007810000 */
[----:B------:R-:W-:Y:S02]  /*6f60*/  FSEL R156, R12, -INF , !P4 ;  /* 0xff8000000c9c7808 */ /* 0x000fe40006000000 */
[----:B------:R-:W-:Y:S02]  /*6f70*/  FMNMX.FTZ R7, R192, R7, !PT ;  /* 0x00000007c0077209 */ /* 0x000fe40007810000 */
[----:B------:R-:W-:Y:S02]  /*6f80*/  ISETP.GT.AND P4, PT, R53, 0x11, P2 ;  /* 0x000000113500780c */ /* 0x000fe40001784270 */
[----:B------:R-:W-:Y:S02]  /*6f90*/  FMNMX.FTZ R7, R196, R7, !PT ;  /* 0x00000007c4077209 */ /* 0x000fe40007810000 */
[----:B------:R-:W-:-:S02]  /*6fa0*/  ISETP.LT.OR P6, PT, R51, 0x9, P6 ;  /* 0x000000093300780c */ /* 0x000fc400037c1670 */
[----:B------:R-:W-:Y:S02]  /*6fb0*/  FMNMX.FTZ R7, R194, R7, !PT ;  /* 0x00000007c2077209 */ /* 0x000fe40007810000 */
[----:B------:R-:W-:Y:S02]  /*6fc0*/  ISETP.LT.OR P4, PT, R51, 0x12, P4 ;  /* 0x000000123300780c */ /* 0x000fe40002781670 */
[----:B------:R-:W-:Y:S02]  /*6fd0*/  FMNMX.FTZ R7, R190, R7, !PT ;  /* 0x00000007be077209 */ /* 0x000fe40007810000 */
[----:B------:R-:W-:Y:S02]  /*6fe0*/  FSEL R158, R13, -INF , !P6 ;  /* 0xff8000000d9e7808 */ /* 0x000fe40007000000 */
[----:B------:R-:W-:Y:S02]  /*6ff0*/  FMNMX.FTZ R7, R186, R7, !PT ;  /* 0x00000007ba077209 */ /* 0x000fe40007810000 */
[----:B------:R-:W-:-:S02]  /*7000*/  FSEL R20, R20, -INF , !P4 ;  /* 0xff80000014147808 */ /* 0x000fc40006000000 */
[----:B------:R-:W-:Y:S02]  /*7010*/  FMNMX.FTZ R7, R166, R7, !PT ;  /* 0x00000007a6077209 */ /* 0x000fe40007810000 */
[C---:B------:R-:W-:Y:S02]  /*7020*/  ISETP.GT.AND P4, PT, R53.reuse, 0x20, P2 ;  /* 0x000000203500780c */ /* 0x040fe40001784270 */
        /* <DEDUP_REMOVED lines=9> */
[----:B------:R-:W-:-:S02]  /*70c0*/  ISETP.GT.AND P3, PT, R53, 0x18, P2 ;  /* 0x000000183500780c */ /* 0x000fc40001764270 */
[----:B------:R-:W-:Y:S02]  /*70d0*/  FMNMX.FTZ R7, R84, R7, !PT ;  /* 0x0000000754077209 */ /* 0x000fe40007810000 */
[----:B------:R-:W-:Y:S02]  /*70e0*/  ISETP.GT.AND P5, PT, R53, 0x10, P2 ;  /* 0x000000103500780c */ /* 0x000fe400017a4270 */
[----:B------:R-:W-:Y:S02]  /*70f0*/  FMNMX.FTZ R7, R82, R7, !PT ;  /* 0x0000000752077209 */ /* 0x000fe40007810000 */
[C---:B------:R-:W-:Y:S02]  /*7100*/  ISETP.LT.OR P3, PT, R51.reuse, 0x19, P3 ;  /* 0x000000193300780c */ /* 0x040fe40001f61670 */
[----:B------:R-:W-:Y:S02]  /*7110*/  FMNMX.FTZ R7, R80, R7, !PT ;  /* 0x0000000750077209 */ /* 0x000fe40007810000 */
[----:B------:R-:W-:-:S02]  /*7120*/  ISETP.LT.OR P5, PT, R51, 0x11, P5 ;  /* 0x000000113300780c */ /* 0x000fc40002fa1670 */
[----:B------:R-:W-:Y:S02]  /*7130*/  FMNMX.FTZ R7, R78, R7, !PT ;  /* 0x000000074e077209 */ /* 0x000fe40007810000 */
[----:B------:R-:W-:Y:S02]  /*7140*/  FSEL R180, R21, -INF , !P3 ;  /* 0xff80000015b47808 */ /* 0x000fe40005800000 */
[----:B------:R-:W-:Y:S02]  /*7150*/  FMNMX.FTZ R7, R74, R7, !PT ;  /* 0x000000074a077209 */ /* 0x000fe40007810000 */
[----:B------:R-:W-:Y:S02]  /*7160*/  FSEL R164, R15, -INF , !P5 ;  /* 0xff8000000fa47808 */ /* 0x000fe40006800000 */
[----:B------:R-:W-:Y:S02]  /*7170*/  FMNMX.FTZ R7, R64, R7, !PT ;  /* 0x0000000740077209 */ /* 0x000fe40007810000 */
[----:B------:R-:W-:-:S02]  /*7180*/  ISETP.GT.AND P5, PT, R53, 0x19, P2 ;  /* 0x000000193500780c */ /* 0x000fc400017a4270 */
[----:B------:R-:W-:Y:S02]  /*7190*/  FMNMX.FTZ R7, R66, R7, !PT ;  /* 0x0000000742077209 */ /* 0x000fe40007810000 */
[----:B------:R-:W-:Y:S02]  /*71a0*/  ISETP.LT.OR P5, PT, R51, 0x1a, P5 ;  /* 0x0000001a3300780c */ /* 0x000fe40002fa1670 */
[----:B------:R-:W-:Y:S02]  /*71b0*/  FMNMX.FTZ R7, R68, R7, !PT ;  /* 0x0000000744077209 */ /* 0x000fe40007810000 */
[----:B------:R-:W-:Y:S02]  /*71c0*/  FSEL R24, R24, -INF , !P5 ;  /* 0xff80000018187808 */ /* 0x000fe40006800000 */
[----:B------:R-:W-:Y:S02]  /*71d0*/  FMNMX.FTZ R7, R70, R7, !PT ;  /* 0x0000000746077209 */ /* 0x000fe40007810000 */
[----:B------:R-:W-:-:S02]  /*71e0*/  ISETP.GT.AND P5, PT, R53, 0x28, P2 ;  /* 0x000000283500780c */ /* 0x000fc400017a4270 */
[----:B------:R-:W-:Y:S02]  /*71f0*/  FMNMX.FTZ R7, R72, R7, !PT ;  /* 0x0000000748077209 */ /* 0x000fe40007810000 */
[----:B------:R-:W-:Y:S02]  /*7200*/  ISETP.LT.OR P5, PT, R51, 0x29, P5 ;  /* 0x000000293300780c */ /* 0x000fe40002fa1670 */
[----:B------:R-:W-:Y:S02]  /*7210*/  FMNMX.FTZ R7, R76, R7, !PT ;  /* 0x000000074c077209 */ /* 0x000fe40007810000 */
[----:B------:R-:W-:Y:S02]  /*7220*/  ISETP.GT.AND P3, PT, R53, 0x21, P2 ;  /* 0x000000213500780c */ /* 0x000fe40001764270 */
[----:B------:R-:W-:Y:S02]  /*7230*/  FMNMX.FTZ R7, R62, R7, !PT ;  /* 0x000000073e077209 */ /* 0x000fe40007810000 */
[----:B------:R-:W-:-:S02]  /*7240*/  ISETP.LT.OR P3, PT, R51, 0x22, P3 ;  /* 0x000000223300780c */ /* 0x000fc40001f61670 */
[----:B------:R-:W-:Y:S02]  /*7250*/  FMNMX.FTZ R7, R56, R7, !PT ;  /* 0x0000000738077209 */ /* 0x000fe40007810000 */
[----:B------:R-:W-:Y:S02]  /*7260*/  FSEL R26, R26, -INF , !P3 ;  /* 0xff8000001a1a7808 */ /* 0x000fe40005800000 */
[----:B------:R-:W-:Y:S02]  /*7270*/  FMNMX.FTZ R7, R60, R7, !PT ;  /* 0x000000073c077209 */ /* 0x000fe40007810000 */
[----:B------:R-:W-:Y:S02]  /*7280*/  ISETP.GT.AND P3, PT, R53, 0x29, P2 ;  /* 0x000000293500780c */ /* 0x000fe40001764270 */
[----:B------:R-:W-:-:S04]  /*7290*/  FMNMX.FTZ R7, R58, R7, !PT ;  /* 0x000000073a077209 */ /* 0x000fc80007810000 */
[----:B------:R-:W-:-:S04]  /*72a0*/  FMNMX.FTZ R7, R54, R7, !PT ;  /* 0x0000000736077209 */ /* 0x000fc80007810000 */
[----:B------:R-:W-:Y:S02]  /*72b0*/  FMNMX.FTZ R33, R52, R7, !PT ;  /* 0x0000000734217209 */ /* 0x000fe40007810000 */
[----:B------:R-:W0:Y:S03]  /*72c0*/  LDC R7, c[0x0][0x988] ;  /* 0x00026200ff077b82 */ /* 0x000e260000000800 */
[----:B------:R-:W1:Y:S02]  /*72d0*/  SHFL.BFLY PT, R32, R33, 0x2, 0x1f ;  /* 0x0c401f0021207f89 */ /* 0x000e6400000e0000 */
[----:B-1----:R-:W-:-:S05]  /*72e0*/  FMNMX.FTZ R55, R33, R32, !PT ;  /* 0x0000002021377209 */ /* 0x002fca0007810000 */
[----:B------:R-:W1:Y:S02]  /*72f0*/  SHFL.BFLY PT, R32, R55, 0x1, 0x1f ;  /* 0x0c201f0037207f89 */ /* 0x000e6400000e0000 */
[----:B-1----:R-:W-:-:S04]  /*7300*/  FMNMX.FTZ R32, R55, R32, !PT ;  /* 0x0000002037207209 */ /* 0x002fc80007810000 */
[C---:B------:R-:W-:Y:S01]  /*7310*/  FSETP.NEU.FTZ.AND P6, PT, R32.reuse, -INF , PT ;  /* 0xff8000002000780b */ /* 0x040fe20003fdd000 */
[----:B0-----:R-:W-:-:S05]  /*7320*/  FFMA.FTZ R33, R32, R7, -8 ;  /* 0xc100000020217423 */ /* 0x001fca0000010007 */
[----:B------:R-:W-:-:S05]  /*7330*/  FSEL R33, R33, RZ, P6 ;  /* 0x000000ff21217208 */ /* 0x000fca0003000000 */
[-CC-:B------:R-:W-:Y:S01]  /*7340*/  FFMA.FTZ R13, R184, R7.reuse, -R33.reuse ;  /* 0x00000007b80d7223 */ /* 0x180fe20000010821 */
[----:B------:R-:W-:Y:S01]  /*7350*/  FSEL R184, R25, -INF , !P4 ;  /* 0xff80000019b87808 */ /* 0x000fe20006000000 */
[-CC-:B------:R-:W-:Y:S01]  /*7360*/  FFMA.FTZ R14, R188, R7.reuse, -R33.reuse ;  /* 0x00000007bc0e7223 */ /* 0x180fe20000010821 */
[----:B------:R-:W-:Y:S01]  /*7370*/  ISETP.GT.AND P4, PT, R53, RZ, P2 ;  /* 0x000000ff3500720c */ /* 0x000fe20001784270 */
[-CC-:B------:R-:W-:Y:S01]  /*7380*/  FFMA.FTZ R57, R194, R7.reuse, -R33.reuse ;  /* 0x00000007c2397223 */ /* 0x180fe20000010821 */
[----:B------:R-:W-:Y:S01]  /*7390*/  FSEL R188, R27, -INF , !P5 ;  /* 0xff8000001bbc7808 */ /* 0x000fe20006800000 */
[-CC-:B------:R-:W-:Y:S01]  /*73a0*/  FFMA.FTZ R15, R198, R7.reuse, -R33.reuse ;  /* 0x00000007c60f7223 */ /* 0x180fe20000010821 */
[----:B------:R-:W-:Y:S01]  /*73b0*/  ISETP.LT.OR P4, PT, R51, 0x1, P4 ;  /* 0x000000013300780c */ /* 0x000fe20002781670 */
[-CC-:B------:R-:W-:Y:S01]  /*73c0*/  FFMA.FTZ R12, R200, R7.reuse, -R33.reuse ;  /* 0x00000007c80c7223 */ /* 0x180fe20000010821 */
[----:B------:R-:W-:Y:S01]  /*73d0*/  ISETP.GT.AND P5, PT, R53, 0x30, P2 ;  /* 0x000000303500780c */ /* 0x000fe200017a4270 */
[-CC-:B------:R-:W-:Y:S01]  /*73e0*/  FFMA.FTZ R152, R152, R7.reuse, -R33.reuse ;  /* 0x0000000798987223 */ /* 0x180fe20000010821 */
[----:B------:R-:W-:Y:S01]  /*73f0*/  FSEL R55, R10, -INF , !P4 ;  /* 0xff8000000a377808 */ /* 0x000fe20006000000 */
[-CC-:B------:R-:W-:Y:S01]  /*7400*/  FFMA.FTZ R10, R192, R7.reuse, -R33.reuse ;  /* 0x00000007c00a7223 */ /* 0x180fe20000010821 */
[----:B------:R-:W-:Y:S01]  /*7410*/  ISETP.LT.OR P5, PT, R51, 0x31, P5 ;  /* 0x000000313300780c */ /* 0x000fe20002fa1670 */
[-CC-:B------:R-:W-:Y:S01]  /*7420*/  FFMA.FTZ R80, R80, R7.reuse, -R33.reuse ;  /* 0x0000000750507223 */ /* 0x180fe20000010821 */
[----:B------:R-:W-:Y:S01]  /*7430*/  FMNMX.FTZ R21, R55, R4, !PT ;  /* 0x0000000437157209 */ /* 0x000fe20007810000 */
[-CC-:B------:R-:W-:Y:S01]  /*7440*/  FFMA.FTZ R74, R74, R7.reuse, -R33.reuse ;  /* 0x000000074a4a7223 */ /* 0x180fe20000010821 */
[----:B------:R-:W-:Y:S01]  /*7450*/  FSEL R192, R29, -INF , !P5 ;  /* 0xff8000001dc07808 */ /* 0x000fe20006800000 */
[--C-:B------:R-:W-:Y:S01]  /*7460*/  FFMA.FTZ R29, R196, R7, -R33.reuse ;  /* 0x00000007c41d7223 */ /* 0x100fe20000010821 */
[----:B------:R-:W-:Y:S01]  /*7470*/  FMNMX.FTZ R21, R156, R21, !PT ;  /* 0x000000159c157209 */ /* 0x000fe20007810000 */
[-CC-:B------:R-:W-:Y:S01]  /*7480*/  FFMA.FTZ R56, R56, R7.reuse, -R33.reuse ;  /* 0x0000000738387223 */ /* 0x180fe20000010821 */
[----:B------:R-:W-:Y:S01]  /*7490*/  ISETP.LT.OR P4, PT, R51, 0x2a, P3 ;  /* 0x0000002a3300780c */ /* 0x000fe20001f81670 */
[----:B------:R-:W-:Y:S01]  /*74a0*/  FFMA.FTZ R58, R58, R7, -R33 ;  /* 0x000000073a3a7223 */ /* 0x000fe20000010821 */
[----:B------:R-:W-:Y:S01]  /*74b0*/  FMNMX.FTZ R21, R158, R21, !PT ;  /* 0x000000159e157209 */ /* 0x000fe20007810000 */
[----:B------:R-:W-:Y:S01]  /*74c0*/  MUFU.EX2 R12, R12 ;  /* 0x0000000c000c7308 */ /* 0x000fe20000000800 */
[----:B------:R-:W-:-:S02]  /*74d0*/  FSEL R28, R28, -INF , !P4 ;  /* 0xff8000001c1c7808 */ /* 0x000fc40006000000 */
[----:B------:R-:W-:Y:S02]  /*74e0*/  FMNMX.FTZ R25, R160, R21, !PT ;  /* 0x00000015a0197209 */ /* 0x000fe40007810000 */
[C---:B------:R-:W-:Y:S02]  /*74f0*/  ISETP.GT.AND P4, PT, R53.reuse, 0x38, P2 ;  /* 0x000000383500780c */ /* 0x040fe40001784270 */
[----:B------:R-:W-:Y:S01]  /*7500*/  FMNMX.FTZ R25, R164, R25, !PT ;  /* 0x00000019a4197209 */ /* 0x000fe20007810000 */
[----:B------:R-:W-:Y:S01]  /*7510*/  MUFU.EX2 R21, R29 ;  /* 0x0000001d00157308 */ /* 0x000fe20000000800 */
[----:B------:R-:W-:Y:S02]  /*7520*/  ISETP.GT.AND P3, PT, R53, 0x31, P2 ;  /* 0x000000313500780c */ /* 0x000fe40001764270 */
[----:B------:R-:W-:Y:S02]  /*7530*/  FMNMX.FTZ R27, R20, R25, !PT ;  /* 0x00000019141b7209 */ /* 0x000fe40007810000 */
[----:B------:R-:W-:-:S02]  /*7540*/  ISETP.LT.OR P4, PT, R51, 0x39, P4 ;  /* 0x000000393300780c */ /* 0x000fc40002781670 */
[----:B------:R-:W-:Y:S01]  /*7550*/  FMNMX.FTZ R27, R180, R27, !PT ;  /* 0x0000001bb41b7209 */ /* 0x000fe20007810000 */
[----:B------:R0:W-:Y:S01]  /*7560*/  MUFU.EX2 R25, R57 ;  /* 0x0000003900197308 */ /* 0x0001e20000000800 */
[----:B------:R-:W-:Y:S02]  /*7570*/  ISETP.LT.OR P3, PT, R51, 0x32, P3 ;  /* 0x000000323300780c */ /* 0x000fe40001f61670 */
[----:B------:R-:W-:Y:S02]  /*7580*/  FMNMX.FTZ R27, R24, R27, !PT ;  /* 0x0000001b181b7209 */ /* 0x000fe40007810000 */
[----:B------:R-:W-:Y:S01]  /*7590*/  FSEL R194, R31, -INF , !P4 ;  /* 0xff8000001fc27808 */ /* 0x000fe20006000000 */
[--C-:B------:R-:W-:Y:S01]  /*75a0*/  FFMA.FTZ R31, R186, R7, -R33.reuse ;  /* 0x00000007ba1f7223 */ /* 0x100fe20000010821 */
[----:B------:R-:W-:Y:S01]  /*75b0*/  FMNMX.FTZ R27, R184, R27, !PT ;  /* 0x0000001bb81b7209 */ /* 0x000fe20007810000 */
[----:B------:R-:W-:Y:S01]  /*75c0*/  MUFU.EX2 R13, R13 ;  /* 0x0000000d000d7308 */ /* 0x000fe20000000800 */
[----:B------:R-:W-:Y:S01]  /*75d0*/  ISETP.GT.AND P5, PT, R53, 0x39, P2 ;  /* 0x000000393500780c */ /* 0x000fe200017a4270 */
[----:B0-----:R-:W-:Y:S01]  /*75e0*/  FFMA.FTZ R57, R54, R7, -R33 ;  /* 0x0000000736397223 */ /* 0x001fe20000010821 */
[----:B------:R-:W-:-:S02]  /*75f0*/  FMNMX.FTZ R29, R26, R27, !PT ;  /* 0x0000001b1a1d7209 */ /* 0x000fc40007810000 */
[----:B------:R-:W-:Y:S01]  /*7600*/  FSEL R196, R30, -INF , !P3 ;  /* 0xff8000001ec47808 */ /* 0x000fe20005800000 */
[----:B------:R-:W-:-:S01]  /*7610*/  FFMA.FTZ R30, R190, R7, -R33 ;  /* 0x00000007be1e7223 */ /* 0x000fc20000010821 */
[----:B------:R-:W-:Y:S01]  /*7620*/  FMNMX.FTZ R29, R188, R29, !PT ;  /* 0x0000001dbc1d7209 */ /* 0x000fe20007810000 */
[----:B------:R0:W-:Y:S01]  /*7630*/  MUFU.EX2 R27, R31 ;  /* 0x0000001f001b7308 */ /* 0x0001e20000000800 */
[----:B------:R-:W-:Y:S02]  /*7640*/  ISETP.GT.AND P3, PT, R53, 0x40, P2 ;  /* 0x000000403500780c */ /* 0x000fe40001764270 */
[----:B------:R-:W-:Y:S02]  /*7650*/  FMNMX.FTZ R29, R28, R29, !PT ;  /* 0x0000001d1c1d7209 */ /* 0x000fe40007810000 */
[----:B------:R-:W-:Y:S02]  /*7660*/  ISETP.LT.OR P5, PT, R51, 0x3a, P5 ;  /* 0x0000003a3300780c */ /* 0x000fe40002fa1670 */
[----:B------:R-:W-:Y:S01]  /*7670*/  FMNMX.FTZ R29, R192, R29, !PT ;  /* 0x0000001dc01d7209 */ /* 0x000fe20007810000 */
[----:B------:R-:W-:Y:S01]  /*7680*/  MUFU.EX2 R14, R14 ;  /* 0x0000000e000e7308 */ /* 0x000fe20000000800 */
[----:B------:R-:W-:-:S02]  /*7690*/  ISETP.GT.AND P4, PT, R53, 0x41, P2 ;  /* 0x000000413500780c */ /* 0x000fc40001784270 */
[----:B0-----:R-:W-:Y:S02]  /*76a0*/  FMNMX.FTZ R31, R196, R29, !PT ;  /* 0x0000001dc41f7209 */ /* 0x001fe40007810000 */
[----:B------:R-:W-:Y:S02]  /*76b0*/  FSEL R34, R34, -INF , !P5 ;  /* 0xff80000022227808 */ /* 0x000fe40006800000 */
[----:B------:R-:W-:Y:S01]  /*76c0*/  ISETP.LT.OR P3, PT, R51, 0x41, P3 ;  /* 0x000000413300780c */ /* 0x000fe20001f61670 */
[----:B------:R-:W-:Y:S01]  /*76d0*/  MUFU.EX2 R15, R15 ;  /* 0x0000000f000f7308 */ /* 0x000fe20000000800 */
[----:B------:R-:W-:Y:S02]  /*76e0*/  FMNMX.FTZ R31, R194, R31, !PT ;  /* 0x0000001fc21f7209 */ /* 0x000fe40007810000 */
[----:B------:R-:W-:Y:S02]  /*76f0*/  ISETP.GT.AND P5, PT, R53, 0x48, P2 ;  /* 0x000000483500780c */ /* 0x000fe400017a4270 */
[----:B------:R-:W-:-:S02]  /*7700*/  ISETP.LT.OR P4, PT, R51, 0x42, P4 ;  /* 0x000000423300780c */ /* 0x000fc40002781670 */
[----:B------:R-:W-:Y:S01]  /*7710*/  FSEL R190, R35, -INF , !P3 ;  /* 0xff80000023be7808 */ /* 0x000fe20005800000 */
[----:B------:R-:W-:-:S01]  /*7720*/  FFMA.FTZ R35, R162, R7, -R33 ;  /* 0x00000007a2237223 */ /* 0x000fc20000010821 */
[----:B------:R-:W-:Y:S01]  /*7730*/  FMNMX.FTZ R31, R34, R31, !PT ;  /* 0x0000001f221f7209 */ /* 0x000fe20007810000 */
[----:B------:R-:W-:Y:S01]  /*7740*/  MUFU.EX2 R10, R10 ;  /* 0x0000000a000a7308 */ /* 0x000fe20000000800 */
[----:B------:R-:W-:Y:S02]  /*7750*/  ISETP.GT.AND P3, PT, R53, 0x49, P2 ;  /* 0x000000493500780c */ /* 0x000fe40001764270 */
[----:B------:R-:W-:Y:S01]  /*7760*/  FSEL R186, R36, -INF , !P4 ;  /* 0xff80000024ba7808 */ /* 0x000fe20006000000 */
[----:B------:R-:W-:-:S01]  /*7770*/  FFMA.FTZ R36, R166, R7, -R33 ;  /* 0x00000007a6247223 */ /* 0x000fc20000010821 */
[----:B------:R-:W-:Y:S02]  /*7780*/  ISETP.LT.OR P5, PT, R51, 0x49, P5 ;  /* 0x000000493300780c */ /* 0x000fe40002fa1670 */
[----:B------:R-:W-:Y:S01]  /*7790*/  FMNMX.FTZ R31, R190, R31, !PT ;  /* 0x0000001fbe1f7209 */ /* 0x000fe20007810000 */
[----:B------:R0:W-:Y:S01]  /*77a0*/  MUFU.EX2 R29, R35 ;  /* 0x00000023001d7308 */ /* 0x0001e20000000800 */
[----:B------:R-:W-:-:S02]  /*77b0*/  ISETP.GT.AND P4, PT, R53, 0x50, P2 ;  /* 0x000000503500780c */ /* 0x000fc40001784270 */
[----:B------:R-:W-:Y:S02]  /*77c0*/  ISETP.LT.OR P3, PT, R51, 0x4a, P3 ;  /* 0x0000004a3300780c */ /* 0x000fe40001f61670 */
[----:B------:R-:W-:Y:S01]  /*77d0*/  FSEL R166, R37, -INF , !P5 ;  /* 0xff80000025a67808 */ /* 0x000fe20006800000 */
[----:B------:R-:W-:Y:S01]  /*77e0*/  FFMA.FTZ R37, R154, R7, -R33 ;  /* 0x000000079a257223 */ /* 0x000fe20000010821 */
[----:B------:R-:W-:Y:S01]  /*77f0*/  ISETP.GT.AND P5, PT, R53, 0x51, P2 ;  /* 0x000000513500780c */ /* 0x000fe200017a4270 */
[----:B------:R-:W-:Y:S01]  /*7800*/  MUFU.EX2 R30, R30 ;  /* 0x0000001e001e7308 */ /* 0x000fe20000000800 */
[----:B0-----:R-:W-:Y:S02]  /*7810*/  FMNMX.FTZ R35, R186, R31, !PT ;  /* 0x0000001fba237209 */ /* 0x001fe40007810000 */
[----:B------:R-:W-:Y:S02]  /*7820*/  FSEL R38, R38, -INF , !P3 ;  /* 0xff80000026267808 */ /* 0x000fe40005800000 */
[----:B------:R-:W-:-:S02]  /*7830*/  ISETP.LT.OR P4, PT, R51, 0x51, P4 ;  /* 0x000000513300780c */ /* 0x000fc40002781670 */
[----:B------:R-:W-:Y:S01]  /*7840*/  FMNMX.FTZ R35, R166, R35, !PT ;  /* 0x00000023a6237209 */ /* 0x000fe20007810000 */
[----:B------:R-:W-:Y:S01]  /*7850*/  MUFU.EX2 R36, R36 ;  /* 0x0000002400247308 */ /* 0x000fe20000000800 */
[----:B------:R-:W-:Y:S02]  /*7860*/  ISETP.GT.AND P3, PT, R53, 0x58, P2 ;  /* 0x000000583500780c */ /* 0x000fe40001764270 */
[----:B------:R-:W-:Y:S02]  /*7870*/  ISETP.LT.OR P5, PT, R51, 0x52, P5 ;  /* 0x000000523300780c */ /* 0x000fe40002fa1670 */
[----:B------:R-:W-:Y:S01]  /*7880*/  FSEL R162, R39, -INF , !P4 ;  /* 0xff80000027a27808 */ /* 0x000fe20006000000 */
[----:B------:R-:W-:Y:S01]  /*7890*/  FFMA.FTZ R39, R182, R7, -R33 ;  /* 0x00000007b6277223 */ /* 0x000fe20000010821 */
[----:B------:R-:W-:Y:S01]  /*78a0*/  FMNMX.FTZ R35, R38, R35, !PT ;  /* 0x0000002326237209 */ /* 0x000fe20007810000 */
[----:B------:R-:W-:Y:S01]  /*78b0*/  MUFU.EX2 R152, R152 ;  /* 0x0000009800987308 */ /* 0x000fe20000000800 */
[----:B------:R-:W-:-:S02]  /*78c0*/  ISETP.GT.AND P4, PT, R53, 0x59, P2 ;  /* 0x000000593500780c */ /* 0x000fc40001784270 */
[----:B------:R-:W-:Y:S02]  /*78d0*/  FSEL R154, R40, -INF , !P5 ;  /* 0xff800000289a7808 */ /* 0x000fe40006800000 */
[----:B------:R-:W-:Y:S02]  /*78e0*/  ISETP.LT.OR P3, PT, R51, 0x59, P3 ;  /* 0x000000593300780c */ /* 0x000fe40001f61670 */
[----:B------:R-:W-:Y:S01]  /*78f0*/  FMNMX.FTZ R35, R162, R35, !PT ;  /* 0x00000023a2237209 */ /* 0x000fe20007810000 */
[----:B------:R0:W-:Y:S01]  /*7900*/  MUFU.EX2 R40, R37 ;  /* 0x0000002500287308 */ /* 0x0001e20000000800 */
[----:B------:R-:W-:Y:S02]  /*7910*/  ISETP.GT.AND P5, PT, R53, 0x60, P2 ;  /* 0x000000603500780c */ /* 0x000fe400017a4270 */
[----:B------:R-:W-:Y:S02]  /*7920*/  ISETP.LT.OR P4, PT, R51, 0x5a, P4 ;  /* 0x0000005a3300780c */ /* 0x000fe40002781670 */
[----:B------:R-:W-:Y:S01]  /*7930*/  FSEL R182, R41, -INF , !P3 ;  /* 0xff80000029b67808 */ /* 0x000fe20005800000 */
[----:B------:R-:W-:Y:S01]  /*7940*/  FFMA.FTZ R41, R82, R7, -R33 ;  /* 0x0000000752297223 */ /* 0x000fe20000010821 */
[----:B------:R-:W-:Y:S01]  /*7950*/  ISETP.GT.AND P3, PT, R53, 0x61, P2 ;  /* 0x000000613500780c */ /* 0x000fe20001764270 */
[----:B------:R1:W-:Y:S01]  /*7960*/  MUFU.EX2 R31, R39 ;  /* 0x00000027001f7308 */ /* 0x0003e20000000800 */
[----:B0-----:R-:W-:-:S02]  /*7970*/  FMNMX.FTZ R37, R154, R35, !PT ;  /* 0x000000239a257209 */ /* 0x001fc40007810000 */
[----:B------:R-:W-:Y:S02]  /*7980*/  FSEL R42, R42, -INF , !P4 ;  /* 0xff8000002a2a7808 */ /* 0x000fe40006000000 */
[----:B------:R-:W-:Y:S02]  /*7990*/  ISETP.LT.OR P5, PT, R51, 0x61, P5 ;  /* 0x000000613300780c */ /* 0x000fe40002fa1670 */
[----:B------:R-:W-:Y:S01]  /*79a0*/  FMNMX.FTZ R37, R182, R37, !PT ;  /* 0x00000025b6257209 */ /* 0x000fe20007810000 */
[----:B------:R-:W-:Y:S01]  /*79b0*/  MUFU.EX2 R80, R80 ;  /* 0x0000005000507308 */ /* 0x000fe20000000800 */
[----:B------:R-:W-:Y:S01]  /*79c0*/  ISETP.GT.AND P4, PT, R53, 0x68, P2 ;  /* 0x000000683500780c */ /* 0x000fe20001784270 */
[-CC-:B-1----:R-:W-:Y:S01]  /*79d0*/  FFMA.FTZ R39, R86, R7.reuse, -R33.reuse ;  /* 0x0000000756277223 */ /* 0x182fe20000010821 */
[----:B------:R-:W-:Y:S01]  /*79e0*/  ISETP.LT.OR P3, PT, R51, 0x62, P3 ;  /* 0x000000623300780c */ /* 0x000fe20001f61670 */
[-CC-:B------:R-:W-:Y:S01]  /*79f0*/  FFMA.FTZ R86, R84, R7.reuse, -R33.reuse ;  /* 0x0000000754567223 */ /* 0x180fe20000010821 */
[----:B------:R-:W-:Y:S01]  /*7a00*/  FSEL R198, R43, -INF , !P5 ;  /* 0xff8000002bc67808 */ /* 0x000fe20006800000 */
[----:B------:R-:W-:Y:S01]  /*7a10*/  FFMA.FTZ R43, R78, R7, -R33 ;  /* 0x000000074e2b7223 */ /* 0x000fe20000010821 */
[----:B------:R-:W-:Y:S01]  /*7a20*/  FMNMX.FTZ R37, R42, R37, !PT ;  /* 0x000000252a257209 */ /* 0x000fe20007810000 */
[----:B------:R0:W-:Y:S01]  /*7a30*/  MUFU.EX2 R35, R39 ;  /* 0x0000002700237308 */ /* 0x0001e20000000800 */
[----:B------:R-:W-:-:S02]  /*7a40*/  ISETP.GT.AND P5, PT, R53, 0x69, P2 ;  /* 0x000000693500780c */ /* 0x000fc400017a4270 */
[----:B------:R-:W-:Y:S02]  /*7a50*/  FSEL R44, R44, -INF , !P3 ;  /* 0xff8000002c2c7808 */ /* 0x000fe40005800000 */
[----:B------:R-:W-:Y:S02]  /*7a60*/  ISETP.LT.OR P4, PT, R51, 0x69, P4 ;  /* 0x000000693300780c */ /* 0x000fe40002781670 */
[----:B------:R-:W-:Y:S01]  /*7a70*/  FMNMX.FTZ R37, R198, R37, !PT ;  /* 0x00000025c6257209 */ /* 0x000fe20007810000 */
[----:B------:R-:W-:Y:S01]  /*7a80*/  MUFU.EX2 R86, R86 ;  /* 0x0000005600567308 */ /* 0x000fe20000000800 */
[----:B------:R-:W-:Y:S02]  /*7a90*/  ISETP.GT.AND P3, PT, R53, 0x70, P2 ;  /* 0x000000703500780c */ /* 0x000fe40001764270 */
[----:B------:R-:W-:Y:S02]  /*7aa0*/  ISETP.LT.OR P5, PT, R51, 0x6a, P5 ;  /* 0x0000006a3300780c */ /* 0x000fe40002fa1670 */
[----:B------:R-:W-:Y:S01]  /*7ab0*/  FSEL R84, R45, -INF , !P4 ;  /* 0xff8000002d547808 */ /* 0x000fe20006000000 */
[----:B------:R-:W-:Y:S01]  /*7ac0*/  FFMA.FTZ R45, R72, R7, -R33 ;  /* 0x00000007482d7223 */ /* 0x000fe20000010821 */
[----:B0-----:R-:W-:Y:S01]  /*7ad0*/  FMNMX.FTZ R39, R44, R37, !PT ;  /* 0x000000252c277209 */ /* 0x001fe20007810000 */
        /* <DEDUP_REMOVED lines=8> */
[----:B------:R-:W-:-:S02]  /*7b60*/  FSEL R82, R47, -INF , !P3 ;  /* 0xff8000002f527808 */ /* 0x000fc40005800000 */
[----:B------:R-:W-:Y:S01]  /*7b70*/  FMNMX.FTZ R39, R46, R39, !PT ;  /* 0x000000272e277209 */ /* 0x000fe20007810000 */
[----:B------:R-:W-:Y:S01]  /*7b80*/  MUFU.EX2 R45, R45 ;  /* 0x0000002d002d7308 */ /* 0x000fe20000000800 */
[----:B------:R-:W-:Y:S02]  /*7b90*/  ISETP.GT.AND P2, PT, R53, 0x79, P2 ;  /* 0x000000793500780c */ /* 0x000fe40001744270 */
[C---:B------:R-:W-:Y:S02]  /*7ba0*/  ISETP.LT.OR P5, PT, R51.reuse, 0x79, P5 ;  /* 0x000000793300780c */ /* 0x040fe40002fa1670 */
[----:B------:R-:W-:Y:S02]  /*7bb0*/  FSEL R48, R48, -INF , !P4 ;  /* 0xff80000030307808 */ /* 0x000fe40006000000 */
[----:B------:R-:W-:Y:S01]  /*7bc0*/  FMNMX.FTZ R39, R82, R39, !PT ;  /* 0x0000002752277209 */ /* 0x000fe20007810000 */
[----:B------:R-:W-:Y:S01]  /*7bd0*/  MUFU.EX2 R56, R56 ;  /* 0x0000003800387308 */ /* 0x000fe20000000800 */
[----:B------:R-:W-:-:S02]  /*7be0*/  ISETP.LT.OR P2, PT, R51, 0x7a, P2 ;  /* 0x0000007a3300780c */ /* 0x000fc40001741670 */
[----:B------:R-:W-:Y:S01]  /*7bf0*/  FSEL R200, R49, -INF , !P5 ;  /* 0xff80000031c87808 */ /* 0x000fe20006800000 */
[----:B------:R-:W-:-:S01]  /*7c00*/  FFMA.FTZ R49, R68, R7, -R33 ;  /* 0x0000000744317223 */ /* 0x000fc20000010821 */
[----:B0-----:R-:W-:Y:S01]  /*7c10*/  FMNMX.FTZ R41, R48, R39, !PT ;  /* 0x0000002730297209 */ /* 0x001fe20007810000 */
[----:B------:R-:W-:-:S01]  /*7c20*/  FFMA.FTZ R68, R76, R7, -R33 ;  /* 0x000000074c447223 */ /* 0x000fc20000010821 */
[----:B------:R-:W-:Y:S01]  /*7c30*/  FSEL R50, R50, -INF , !P2 ;  /* 0xff80000032327808 */ /* 0x000fe20005000000 */
[----:B------:R-:W-:Y:S01]  /*7c40*/  MUFU.EX2 R39, R43 ;  /* 0x0000002b00277308 */ /* 0x000fe20000000800 */
[----:B------:R-:W-:Y:S02]  /*7c50*/  FMNMX.FTZ R41, R200, R41, !PT ;  /* 0x00000029c8297209 */ /* 0x000fe40007810000 */
[----:B------:R-:W-:Y:S02]  /*7c60*/  FSEL R53, R32, RZ, P6 ;  /* 0x000000ff20357208 */ /* 0x000fe40003000000 */
[----:B------:R-:W-:Y:S01]  /*7c70*/  FMNMX.FTZ R47, R50, R41, !PT ;  /* 0x00000029322f7209 */ /* 0x000fe20007810000 */
[-CC-:B------:R-:W-:Y:S01]  /*7c80*/  FFMA.FTZ R41, R64, R7.reuse, -R33.reuse ;  /* 0x0000000740297223 */ /* 0x180fe20000010821 */
[----:B------:R-:W-:-:S01]  /*7c90*/  FFMA.FTZ R64, R66, R7, -R33 ;  /* 0x0000000742407223 */ /* 0x000fc20000010821 */
[----:B------:R0:W-:Y:S01]  /*7ca0*/  MUFU.EX2 R43, R49 ;  /* 0x00000031002b7308 */ /* 0x0001e20000000800 */
[----:B------:R-:W-:-:S01]  /*7cb0*/  FFMA.FTZ R66, R70, R7, -R33 ;  /* 0x0000000746427223 */ /* 0x000fc20000010821 */
[----:B------:R-:W1:Y:S06]  /*7cc0*/  SHFL.BFLY PT, R78, R47, 0x2, 0x1f ;  /* 0x0c401f002f4e7f89 */ /* 0x000e6c00000e0000 */
[----:B------:R-:W-:Y:S01]  /*7cd0*/  MUFU.EX2 R41, R41 ;  /* 0x0000002900297308 */ /* 0x000fe20000000800 */
[----:B0-----:R-:W-:-:S01]  /*7ce0*/  FFMA.FTZ R49, R60, R7, -R33 ;  /* 0x000000073c317223 */ /* 0x001fc20000010821 */
[----:B------:R-:W-:Y:S01]  /*7cf0*/  FADD.FTZ R60, -R53, R6 ;  /* 0x00000006353c7221 */ /* 0x000fe20000010100 */
[----:B------:R-:W-:-:S03]  /*7d00*/  FFMA.FTZ R6, R52, R7, -R33 ;  /* 0x0000000734067223 */ /* 0x000fc60000010821 */
[-C--:B------:R-:W-:Y:S02]  /*7d10*/  FMUL.FTZ R53, R60, R7.reuse ;  /* 0x000000073c357220 */ /* 0x080fe40000410000 */
[----:B------:R-:W-:Y:S08]  /*7d20*/  MUFU.EX2 R64, R64 ;  /* 0x0000004000407308 */ /* 0x000ff00000000800 */
[----:B------:R-:W0:Y:S01]  /*7d30*/  MUFU.EX2 R53, R53 ;  /* 0x0000003500357308 */ /* 0x000e220000000800 */
[----:B-1----:R-:W-:Y:S01]  /*7d40*/  FMNMX.FTZ R78, R47, R78, !PT ;  /* 0x0000004e2f4e7209 */ /* 0x002fe20007810000 */
[----:B------:R-:W-:-:S04]  /*7d50*/  FFMA.FTZ R47, R62, R7, -R33 ;  /* 0x000000073e2f7223 */ /* 0x000fc80000010821 */
[----:B------:R-:W1:Y:S02]  /*7d60*/  SHFL.BFLY PT, R51, R78, 0x1, 0x1f ;  /* 0x0c201f004e337f89 */ /* 0x000e6400000e0000 */
[----:B------:R-:W-:Y:S08]  /*7d70*/  MUFU.EX2 R66, R66 ;  /* 0x0000004200427308 */ /* 0x000ff00000000800 */
[----:B------:R-:W-:Y:S01]  /*7d80*/  MUFU.EX2 R68, R68 ;  /* 0x0000004400447308 */ /* 0x000fe20000000800 */
[----:B0-----:R-:W-:-:S04]  /*7d90*/  FFMA.FTZ R76, R53, R3, R12 ;  /* 0x00000003354c7223 */ /* 0x001fc8000001000c */
[----:B------:R-:W-:-:S03]  /*7da0*/  FADD.FTZ R75, R13, R76 ;  /* 0x0000004c0d4b7221 */ /* 0x000fc60000010000 */
[----:B------:R-:W-:Y:S01]  /*7db0*/  MUFU.EX2 R47, R47 ;  /* 0x0000002f002f7308 */ /* 0x000fe20000000800 */
[----:B-1----:R-:W-:-:S07]  /*7dc0*/  FMNMX.FTZ R54, R78, R51, !PT ;  /* 0x000000334e367209 */ /* 0x002fce0007810000 */
[----:B------:R-:W-:Y:S01]  /*7dd0*/  MUFU.EX2 R49, R49 ;  /* 0x0000003100317308 */ /* 0x000fe20000000800 */
[C---:B------:R-:W-:Y:S01]  /*7de0*/  FSETP.NEU.FTZ.AND P2, PT, R54.reuse, -INF , PT ;  /* 0xff8000003600780b */ /* 0x040fe20003f5d000 */
[----:B------:R-:W-:-:S03]  /*7df0*/  FFMA.FTZ R33, R54, R7, -8 ;  /* 0xc100000036217423 */ /* 0x000fc60000010007 */
[----:B------:R-:W-:-:S03]  /*7e00*/  FSEL R69, R54, RZ, P2 ;  /* 0x000000ff36457208 */ /* 0x000fc60001000000 */
[----:B------:R0:W-:Y:S01]  /*7e10*/  MUFU.EX2 R51, R57 ;  /* 0x0000003900337308 */ /* 0x0001e20000000800 */
[----:B------:R-:W-:Y:S01]  /*7e20*/  FSEL R33, R33, RZ, P2 ;  /* 0x000000ff21217208 */ /* 0x000fe20001000000 */
[----:B------:R-:W-:-:S04]  /*7e30*/  FADD.FTZ R70, -R69, R4 ;  /* 0x0000000445467221 */ /* 0x000fc80000010100 */
[-CC-:B------:R-:W-:Y:S01]  /*7e40*/  FFMA.FTZ R55, R55, R7.reuse, -R33.reuse ;  /* 0x0000000737377223 */ /* 0x180fe20000010821 */
[----:B------:R-:W-:-:S01]  /*7e50*/  FFMA.FTZ R52, R156, R7, -R33 ;  /* 0x000000079c347223 */ /* 0x000fc20000010821 */
[-C--:B------:R-:W-:Y:S01]  /*7e60*/  FMUL.FTZ R70, R70, R7.reuse ;  /* 0x0000000746467220 */ /* 0x080fe20000410000 */
[----:B0-----:R-:W-:-:S01]  /*7e70*/  FFMA.FTZ R57, R158, R7, -R33 ;  /* 0x000000079e397223 */ /* 0x001fc20000010821 */
[-CC-:B------:R-:W-:Y:S01]  /*7e80*/  FFMA.FTZ R60, R160, R7.reuse, -R33.reuse ;  /* 0x00000007a03c7223 */ /* 0x180fe20000010821 */
[----:B------:R-:W-:-:S01]  /*7e90*/  FFMA.FTZ R59, R164, R7, -R33 ;  /* 0x00000007a43b7223 */ /* 0x000fc20000010821 */
[----:B------:R-:W-:Y:S01]  /*7ea0*/  MUFU.EX2 R55, R55 ;  /* 0x0000003700377308 */ /* 0x000fe20000000800 */
[----:B------:R-:W-:-:S01]  /*7eb0*/  FFMA.FTZ R20, R20, R7, -R33 ;  /* 0x0000000714147223 */ /* 0x000fc20000010821 */
[-CC-:B------:R-:W-:Y:S01]  /*7ec0*/  FFMA.FTZ R61, R180, R7.reuse, -R33.reuse ;  /* 0x00000007b43d7223 */ /* 0x180fe20000010821 */
[----:B------:R-:W-:-:S01]  /*7ed0*/  FFMA.FTZ R24, R24, R7, -R33 ;  /* 0x0000000718187223 */ /* 0x000fc20000010821 */
[----:B------:R-:W-:Y:S01]  /*7ee0*/  FFMA.FTZ R73, R38, R7, -R33 ;  /* 0x0000000726497223 */ /* 0x000fe20000010821 */
[----:B------:R-:W-:-:S01]  /*7ef0*/  FADD.FTZ R38, R14, R75 ;  /* 0x0000004b0e267221 */ /* 0x000fc20000010000 */
[-CC-:B------:R-:W-:Y:S01]  /*7f00*/  FFMA.FTZ R62, R184, R7.reuse, -R33.reuse ;  /* 0x00000007b83e7223 */ /* 0x180fe20000010821 */
[----:B------:R-:W-:-:S01]  /*7f10*/  FFMA.FTZ R63, R26, R7, -R33 ;  /* 0x000000071a3f7223 */ /* 0x000fc20000010821 */
[----:B------:R-:W0:Y:S01]  /*7f20*/  MUFU.EX2 R70, R70 ;  /* 0x0000004600467308 */ /* 0x000e220000000800 */
[----:B------:R-:W-:-:S01]  /*7f30*/  FADD.FTZ R75, R15, R38 ;  /* 0x000000260f4b7221 */ /* 0x000fc20000010000 */
[-CC-:B------:R-:W-:Y:S01]  /*7f40*/  FFMA.FTZ R26, R188, R7.reuse, -R33.reuse ;  /* 0x00000007bc1a7223 */ /* 0x180fe20000010821 */
[----:B------:R-:W-:-:S01]  /*7f50*/  FFMA.FTZ R65, R28, R7, -R33 ;  /* 0x000000071c417223 */ /* 0x000fc20000010821 */
[----:B------:R-:W-:Y:S01]  /*7f60*/  FFMA.FTZ R28, R192, R7, -R33 ;  /* 0x00000007c01c7223 */ /* 0x000fe20000010821 */
[----:B------:R-:W-:-:S01]  /*7f70*/  FADD.FTZ R76, R10, R75 ;  /* 0x0000004b0a4c7221 */ /* 0x000fc20000010000 */
[-CC-:B------:R-:W-:Y:S01]  /*7f80*/  FFMA.FTZ R67, R196, R7.reuse, -R33.reuse ;  /* 0x00000007c4437223 */ /* 0x180fe20000010821 */
[----:B------:R-:W-:-:S01]  /*7f90*/  FFMA.FTZ R194, R194, R7, -R33 ;  /* 0x00000007c2c27223 */ /* 0x000fc20000010821 */
[----:B------:R-:W1:Y:S01]  /*7fa0*/  MUFU.EX2 R52, R52 ;  /* 0x0000003400347308 */ /* 0x000e620000000800 */
[----:B------:R-:W-:-:S01]  /*7fb0*/  FADD.FTZ R76, R21, R76 ;  /* 0x0000004c154c7221 */ /* 0x000fc20000010000 */
        /* <DEDUP_REMOVED lines=25> */
[----:B------:R-:W-:-:S06]  /*8150*/  FADD.FTZ R3, R25, R76 ;  /* 0x0000004c19037221 */ /* 0x000fcc0000010000 */
[----:B------:R-:W2:Y:S01]  /*8160*/  MUFU.EX2 R62, R62 ;  /* 0x0000003e003e7308 */ /* 0x000ea20000000800 */
[----:B0-----:R-:W-:-:S01]  /*8170*/  FADD.FTZ R77, R61, R2 ;  /* 0x000000023d4d7221 */ /* 0x001fc20000010000 */
[----:B------:R-:W-:-:S04]  /*8180*/  FADD.FTZ R2, R30, R3 ;  /* 0x000000031e027221 */ /* 0x000fc80000010000 */
[----:B------:R-:W-:Y:S02]  /*8190*/  FADD.FTZ R3, R27, R2 ;  /* 0x000000021b037221 */ /* 0x000fe40000010000 */
[----:B------:R-:W0:Y:S01]  /*81a0*/  MUFU.EX2 R63, R63 ;  /* 0x0000003f003f7308 */ /* 0x000e220000000800 */
[----:B-1----:R-:W-:-:S01]  /*81b0*/  FADD.FTZ R77, R24, R77 ;  /* 0x0000004d184d7221 */ /* 0x002fc20000010000 */
[----:B------:R-:W-:-:S06]  /*81c0*/  FADD.FTZ R76, R36, R3 ;  /* 0x00000003244c7221 */ /* 0x000fcc0000010000 */
[----:B------:R-:W1:Y:S01]  /*81d0*/  MUFU.EX2 R26, R26 ;  /* 0x0000001a001a7308 */ /* 0x000e620000000800 */
[----:B--2---:R-:W-:-:S01]  /*81e0*/  FADD.FTZ R2, R62, R77 ;  /* 0x0000004d3e027221 */ /* 0x004fc20000010000 */
[----:B------:R-:W-:-:S04]  /*81f0*/  FADD.FTZ R77, R29, R76 ;  /* 0x0000004c1d4d7221 */ /* 0x000fc80000010000 */
[----:B------:R-:W-:Y:S02]  /*8200*/  FADD.FTZ R76, R40, R77 ;  /* 0x0000004d284c7221 */ /* 0x000fe40000010000 */
[----:B------:R-:W2:Y:S01]  /*8210*/  MUFU.EX2 R65, R65 ;  /* 0x0000004100417308 */ /* 0x000ea20000000800 */
[----:B0-----:R-:W-:-:S01]  /*8220*/  FADD.FTZ R3, R63, R2 ;  /* 0x000000023f037221 */ /* 0x001fc20000010000 */
[----:B------:R-:W-:Y:S01]  /*8230*/  FFMA.FTZ R2, R42, R7, -R33 ;  /* 0x000000072a027223 */ /* 0x000fe20000010821 */
[----:B------:R-:W-:-:S04]  /*8240*/  FADD.FTZ R77, R31, R76 ;  /* 0x0000004c1f4d7221 */ /* 0x000fc80000010000 */
[----:B------:R-:W-:Y:S01]  /*8250*/  FADD.FTZ R78, R152, R77 ;  /* 0x0000004d984e7221 */ /* 0x000fe20000010000 */
[----:B------:R-:W0:Y:S01]  /*8260*/  MUFU.EX2 R28, R28 ;  /* 0x0000001c001c7308 */ /* 0x000e220000000800 */
[----:B-1----:R-:W-:-:S02]  /*8270*/  FADD.FTZ R42, R26, R3 ;  /* 0x000000031a2a7221 */ /* 0x002fc40000010000 */
[----:B------:R-:W-:-:S05]  /*8280*/  FADD.FTZ R77, R35, R78 ;  /* 0x0000004e234d7221 */ /* 0x000fca0000010000 */
[----:B------:R-:W1:Y:S01]  /*8290*/  MUFU.EX2 R67, R67 ;  /* 0x0000004300437308 */ /* 0x000e620000000800 */
[----:B--2---:R-:W-:-:S01]  /*82a0*/  FADD.FTZ R3, R65, R42 ;  /* 0x0000002a41037221 */ /* 0x004fc20000010000 */
[-CC-:B------:R-:W-:Y:S01]  /*82b0*/  FFMA.FTZ R42, R198, R7.reuse, -R33.reuse ;  /* 0x00000007c62a7223 */ /* 0x180fe20000010821 */
[----:B------:R-:W-:-:S05]  /*82c0*/  FFMA.FTZ R33, R50, R7, -R33 ;  /* 0x0000000732217223 */ /* 0x000fca0000010821 */
[----:B------:R-:W2:Y:S01]  /*82d0*/  MUFU.EX2 R4, R194 ;  /* 0x000000c200047308 */ /* 0x000ea20000000800 */
[----:B0-----:R-:W-:-:S07]  /*82e0*/  FADD.FTZ R76, R28, R3 ;  /* 0x000000031c4c7221 */ /* 0x001fce0000010000 */
[----:B------:R-:W0:Y:S01]  /*82f0*/  MUFU.EX2 R69, R69 ;  /* 0x0000004500457308 */ /* 0x000e220000000800 */
[----:B-1----:R-:W-:-:S01]  /*8300*/  FADD.FTZ R3, R67, R76 ;  /* 0x0000004c43037221 */ /* 0x002fc20000010000 */
[----:B------:R-:W-:-:S04]  /*8310*/  FADD.FTZ R76, R86, R77 ;  /* 0x0000004d564c7221 */ /* 0x000fc80000010000 */
[----:B------:R-:W-:Y:S02]  /*8320*/  FADD.FTZ R77, R37, R76 ;  /* 0x0000004c254d7221 */ /* 0x000fe40000010000 */
[----:B------:R-:W1:Y:S02]  /*8330*/  MUFU.EX2 R34, R34 ;  /* 0x0000002200227308 */ /* 0x000e640000000800 */
[----:B------:R-:W-:-:S04]  /*8340*/  FADD.FTZ R76, R80, R77 ;  /* 0x0000004d504c7221 */ /* 0x000fc80000010000 */
[----:B------:R-:W-:Y:S02]  /*8350*/  FADD.FTZ R77, R39, R76 ;  /* 0x0000004c274d7221 */ /* 0x000fe40000010000 */
[----:B------:R-:W3:Y:S08]  /*8360*/  MUFU.EX2 R71, R71 ;  /* 0x0000004700477308 */ /* 0x000ef00000000800 */
[----:B------:R-:W4:Y:S08]  /*8370*/  MUFU.EX2 R72, R72 ;  /* 0x0000004800487308 */ /* 0x000f300000000800 */
[----:B------:R2:W-:Y:S08]  /*8380*/  MUFU.EX2 R81, R2 ;  /* 0x0000000200517308 */ /* 0x0005f00000000800 */
[----:B------:R-:W5:Y:S01]  /*8390*/  MUFU.EX2 R73, R73 ;  /* 0x0000004900497308 */ /* 0x000f620000000800 */
[----:B--2---:R-:W-:-:S04]  /*83a0*/  FADD.FTZ R2, R4, R3 ;  /* 0x0000000304027221 */ /* 0x004fc80000010000 */
[----:B0-----:R-:W-:-:S03]  /*83b0*/  FADD.FTZ R3, R69, R2 ;  /* 0x0000000245037221 */ /* 0x001fc60000010000 */
[----:B------:R-:W0:Y:S01]  /*83c0*/  MUFU.EX2 R38, R38 ;  /* 0x0000002600267308 */ /* 0x000e220000000800 */
[----:B-1----:R-:W-:-:S04]  /*83d0*/  FADD.FTZ R2, R34, R3 ;  /* 0x0000000322027221 */ /* 0x002fc80000010000 */
[----:B---3--:R-:W-:-:S03]  /*83e0*/  FADD.FTZ R3, R71, R2 ;  /* 0x0000000247037221 */ /* 0x008fc60000010000 */
[----:B------:R-:W1:Y:S01]  /*83f0*/  MUFU.EX2 R75, R75 ;  /* 0x0000004b004b7308 */ /* 0x000e620000000800 */
[----:B----4-:R-:W-:-:S04]  /*8400*/  FADD.FTZ R2, R72, R3 ;  /* 0x0000000348027221 */ /* 0x010fc80000010000 */
[----:B-----5:R-:W-:-:S03]  /*8410*/  FADD.FTZ R3, R73, R2 ;  /* 0x0000000249037221 */ /* 0x020fc60000010000 */
[----:B------:R-:W2:Y:S01]  /*8420*/  MUFU.EX2 R79, R182 ;  /* 0x000000b6004f7308 */ /* 0x000ea20000000800 */
[----:B0-----:R-:W-:-:S07]  /*8430*/  FADD.FTZ R2, R38, R3 ;  /* 0x0000000326027221 */ /* 0x001fce0000010000 */
[----:B------:R0:W-:Y:S01]  /*8440*/  MUFU.EX2 R78, R44 ;  /* 0x0000002c004e7308 */ /* 0x0001e20000000800 */
[----:B-1----:R-:W-:-:S07]  /*8450*/  FADD.FTZ R2, R75, R2 ;  /* 0x000000024b027221 */ /* 0x002fce0000010000 */
[----:B------:R-:W1:Y:S01]  /*8460*/  MUFU.EX2 R42, R42 ;  /* 0x0000002a002a7308 */ /* 0x000e620000000800 */
[----:B0-----:R-:W-:-:S01]  /*8470*/  FADD.FTZ R44, R74, R77 ;  /* 0x0000004d4a2c7221 */ /* 0x001fc20000010000 */
[----:B--2---:R-:W-:-:S03]  /*8480*/  FADD.FTZ R2, R79, R2 ;  /* 0x000000024f027221 */ /* 0x004fc60000010000 */
[----:B------:R-:W-:-:S03]  /*8490*/  FADD.FTZ R77, R41, R44 ;  /* 0x0000002c294d7221 */ /* 0x000fc60000010000 */
[----:B------:R-:W0:Y:S01]  /*84a0*/  MUFU.EX2 R84, R84 ;  /* 0x0000005400547308 */ /* 0x000e220000000800 */
[----:B------:R-:W-:-:S04]  /*84b0*/  FADD.FTZ R44, R64, R77 ;  /* 0x0000004d402c7221 */ /* 0x000fc80000010000 */
[----:B------:R-:W-:-:S03]  /*84c0*/  FADD.FTZ R3, R43, R44 ;  /* 0x0000002c2b037221 */ /* 0x000fc60000010000 */
[----:B------:R-:W2:Y:S01]  /*84d0*/  MUFU.EX2 R46, R46 ;  /* 0x0000002e002e7308 */ /* 0x000ea20000000800 */
[----:B------:R-:W-:-:S01]  /*84e0*/  FADD.FTZ R44, R66, R3 ;  /* 0x00000003422c7221 */ /* 0x000fc20000010000 */
[----:B------:R-:W-:-:S03]  /*84f0*/  FADD.FTZ R3, R81, R2 ;  /* 0x0000000251037221 */ /* 0x000fc60000010000 */
[----:B------:R-:W-:Y:S01]  /*8500*/  FADD.FTZ R77, R45, R44 ;  /* 0x0000002c2d4d7221 */ /* 0x000fe20000010000 */
[----:B-1----:R-:W-:-:S02]  /*8510*/  FADD.FTZ R3, R42, R3 ;  /* 0x000000032a037221 */ /* 0x002fc40000010000 */
[----:B------:R-:W1:Y:S01]  /*8520*/  MUFU.EX2 R82, R82 ;  /* 0x0000005200527308 */ /* 0x000e620000000800 */
[----:B------:R-:W-:-:S01]  /*8530*/  FADD.FTZ R2, R68, R77 ;  /* 0x0000004d44027221 */ /* 0x000fc20000010000 */
[----:B------:R-:W-:-:S03]  /*8540*/  FADD.FTZ R3, R78, R3 ;  /* 0x000000034e037221 */ /* 0x000fc60000010000 */
[----:B------:R-:W-:Y:S01]  /*8550*/  FADD.FTZ R77, R47, R2 ;  /* 0x000000022f4d7221 */ /* 0x000fe20000010000 */
[----:B0-----:R-:W-:-:S02]  /*8560*/  FADD.FTZ R3, R84, R3 ;  /* 0x0000000354037221 */ /* 0x001fc40000010000 */
[----:B------:R-:W0:Y:S01]  /*8570*/  MUFU.EX2 R58, R58 ;  /* 0x0000003a003a7308 */ /* 0x000e220000000800 */
[----:B------:R-:W-:-:S01]  /*8580*/  FADD.FTZ R2, R56, R77 ;  /* 0x0000004d38027221 */ /* 0x000fc20000010000 */
[----:B--2---:R-:W-:-:S03]  /*8590*/  FADD.FTZ R3, R46, R3 ;  /* 0x000000032e037221 */ /* 0x004fc60000010000 */
[----:B------:R-:W-:-:S03]  /*85a0*/  FADD.FTZ R77, R49, R2 ;  /* 0x00000002314d7221 */ /* 0x000fc60000010000 */
[----:B------:R-:W2:Y:S01]  /*85b0*/  MUFU.EX2 R155, R48 ;  /* 0x00000030009b7308 */ /* 0x000ea20000000800 */
[----:B-1----:R-:W-:-:S07]  /*85c0*/  FADD.FTZ R3, R82, R3 ;  /* 0x0000000352037221 */ /* 0x002fce0000010000 */
[----:B------:R-:W1:Y:S01]  /*85d0*/  MUFU.EX2 R200, R200 ;  /* 0x000000c800c87308 */ /* 0x000e620000000800 */
[----:B0-----:R-:W-:-:S04]  /*85e0*/  FADD.FTZ R2, R58, R77 ;  /* 0x0000004d3a027221 */ /* 0x001fc80000010000 */
[----:B------:R-:W-:-:S03]  /*85f0*/  FADD.FTZ R77, R51, R2 ;  /* 0x00000002334d7221 */ /* 0x000fc60000010000 */
[----:B------:R-:W0:Y:S01]  /*8600*/  MUFU.EX2 R6, R6 ;  /* 0x0000000600067308 */ /* 0x000e220000000800 */
[----:B--2---:R-:W-:-:S07]  /*8610*/  FADD.FTZ R3, R155, R3 ;  /* 0x000000039b037221 */ /* 0x004fce0000010000 */
[----:B------:R-:W2:Y:S01]  /*8620*/  MUFU.EX2 R83, R33 ;  /* 0x0000002100537308 */ /* 0x000ea20000000800 */
[----:B-1----:R-:W-:-:S01]  /*8630*/  FADD.FTZ R2, R200, R3 ;  /* 0x00000003c8027221 */ /* 0x002fc20000010000 */
[----:B0-----:R-:W-:-:S03]  /*8640*/  FADD.FTZ R3, R6, R77 ;  /* 0x0000004d06037221 */ /* 0x001fc60000010000 */
[----:B--2---:R-:W-:Y:S01]  /*8650*/  FADD.FTZ R2, R83, R2 ;  /* 0x0000000253027221 */ /* 0x004fe20000010000 */
[----:B------:R-:W-:Y:S06]  /*8660*/  @!P0 BRA `(.L_x_987) ;  /* 0x0000000000048947 */ /* 0x000fec0003800000 */
[----:B------:R-:W-:Y:S01]  /*8670*/  BPT.TRAP 0x1 ;  /* 0x000000040000795c */ /* 0x000fe20000300000 */
.L_x_987:
[----:B------:R-:W-:Y:S01]  /*8680*/  ULEA UR6, UR46, UR37, 0x3 ;  /* 0x000000252e067291 */ /* 0x000fe2000f8e183f */
[----:B------:R-:W-:Y:S01]  /*8690*/  ISETP.GT.AND P2, PT, R5, R8, PT ;  /* 0x000000080500720c */ /* 0x000fe20003f44270 */
[----:B------:R-:W-:Y:S01]  /*86a0*/  UMOV UR36, UR32 ;  /* 0x0000002000247c82 */ /* 0x000fe20008000000 */
[----:B------:R-:W-:Y:S01]  /*86b0*/  F2FP.SATFINITE.E4M3.F32.PACK_AB_MERGE_C R14, R15, R14, RZ ;  /* 0x0000000e0f0e723e */ /* 0x000fe200048070ff */
[----:B------:R-:W-:Y:S01]  /*86c0*/  UIADD3 UR6, UR6, 0x22860, URZ ;  /* 0x0002286006067890 */ /* 0x000fe2000fffe03f */
[----:B------:R-:W-:Y:S01]  /*86d0*/  F2FP.SATFINITE.E4M3.F32.PACK_AB_MERGE_C R25, R30, R25, RZ ;  /* 0x000000191e19723e */ /* 0x000fe200048070ff */
[----:B------:R-:W-:Y:S01]  /*86e0*/  UMOV UR46, UR33 ;  /* 0x00000021002e7c82 */ /* 0x000fe20008000000 */
[----:B------:R-:W-:Y:S01]  /*86f0*/  F2FP.SATFINITE.E4M3.F32.PACK_AB_MERGE_C R35, R86, R35, RZ ;  /* 0x000000235623723e */ /* 0x000fe200048070ff */
[----:B------:R-:W-:Y:S01]  /*8700*/  UPRMT UR6, UR40, 0x654, UR6 ;  /* 0x0000065428067896 */ /* 0x000fe20008000006 */
        /* <DEDUP_REMOVED lines=94> */
[----:B------:R-:W-:-:S02]  /*8cf0*/  VIADD R5, R5, 0xffffffff ;  /* 0xffffffff05057836 */ /* 0x000fc40000000000 */
[----:B------:R-:W-:Y:S02]  /*8d00*/  IMAD.MOV.U32 R4, RZ, RZ, R54 ;  /* 0x000000ffff047224 */ /* 0x000fe400078e0036 */
[----:B------:R-:W-:Y:S01]  /*8d10*/  IMAD.MOV.U32 R6, RZ, RZ, R32 ;  /* 0x000000ffff067224 */ /* 0x000fe200078e0020 */
[----:B------:R-:W-:Y:S06]  /*8d20*/  @P2 BRA `(.L_x_988) ;  /* 0xffffffc800442947 */ /* 0x000fec000383ffff */
[----:B------:R-:W-:Y:S01]  /*8d30*/  IMAD.MOV.U32 R4, RZ, RZ, R54 ;  /* 0x000000ffff047224 */ /* 0x000fe200078e0036 */
[----:B------:R-:W-:Y:S01]  /*8d40*/  UMOV UR46, UR33 ;  /* 0x00000021002e7c82 */ /* 0x000fe20008000000 */
[----:B------:R-:W-:Y:S01]  /*8d50*/  IMAD.MOV.U32 R6, RZ, RZ, R32 ;  /* 0x000000ffff067224 */ /* 0x000fe200078e0020 */
[----:B------:R-:W-:-:S06]  /*8d60*/  UMOV UR36, UR32 ;  /* 0x0000002000247c82 */ /* 0x000fcc0008000000 */
.L_x_970:
[----:B------:R-:W0:Y:S01]  /*8d70*/  LDC R8, c[0x0][0x448] ;  /* 0x00011200ff087b82 */ /* 0x000e220000000800 */
[----:B------:R-:W-:Y:S01]  /*8d80*/  UIADD3 UR6, UR42, 0x7f, URZ ;  /* 0x0000007f2a067890 */ /* 0x000fe2000fffe03f */
[----:B------:R-:W-:-:S05]  /*8d90*/  IADD3 R12, -R11, 0x1, RZ ;  /* 0x000000010b0c7810 */ /* 0x000fca0007ffe1ff */
[----:B------:R-:W-:Y:S01]  /*8da0*/  IMAD R9, R9, UR41, R12 ;  /* 0x0000002909097c24 */ /* 0x000fe2000f8e020c */
[----:B------:R-:W1:Y:S01]  /*8db0*/  LDC R15, c[0x0][0x9e4] ;  /* 0x00027900ff0f7b82 */ /* 0x000e620000000800 */
[----:B0-----:R-:W-:Y:S02]  /*8dc0*/  ISETP.NE.AND P5, PT, R8, 0x1, PT ;  /* 0x000000010800780c */ /* 0x001fe40003fa5270 */
[----:B-1----:R-:W-:-:S11]  /*8dd0*/  ISETP.GE.AND P6, PT, R15, 0x1, PT ;  /* 0x000000010f00780c */ /* 0x002fd60003fc6270 */
[----:B------:R-:W0:Y:S08]  /*8de0*/  @P5 LDC R8, c[0x0][0x44c] ;  /* 0x00011300ff085b82 */ /* 0x000e300000000800 */
[----:B------:R-:W1:Y:S01]  /*8df0*/  @P5 LDC R13, c[0x0][0x450] ;  /* 0x00011400ff0d5b82 */ /* 0x000e620000000800 */
[----:B0-----:R-:W-:-:S04]  /*8e00*/  @P5 IMAD.HI.U32 R10, R8, UR6, RZ ;  /* 0x00000006080a5c27 */ /* 0x001fc8000f8e00ff */
[----:B------:R-:W-:Y:S01]  /*8e10*/  IMAD.U32 R8, RZ, RZ, UR6 ;  /* 0x00000006ff087e24 */ /* 0x000fe2000f8e00ff */
[----:B------:R-:W-:Y:S01]  /*8e20*/  ULDC UR6, c[0x0][0x9dc] ;  /* 0x0002770000067ab9 */ /* 0x000fe20000000800 */
[----:B-1----:R-:W-:-:S05]  /*8e30*/  @P5 SHF.R.U32.HI R8, RZ, R13, R10 ;  /* 0x0000000dff085219 */ /* 0x002fca000001160a */
[----:B------:R-:W-:-:S04]  /*8e40*/  IMAD.IADD R8, R9, 0x1, R8 ;  /* 0x0000000109087824 */ /* 0x000fc800078e0208 */
        /* <DEDUP_REMOVED lines=11> */
.L_x_990:
[----:B------:R-:W-:-:S13]  /*8f00*/  ISETP.NE.AND P2, PT, R15, 0x1, PT ;  /* 0x000000010f00780c */ /* 0x000fda0003f45270 */
[----:B------:R-:W0:Y:S02]  /*8f10*/  @P2 LDC.64 R10, c[0x0][0x9e8] ;  /* 0x00027a00ff0a2b82 */ /* 0x000e240000000a00 */
[----:B0-----:R-:W-:-:S05]  /*8f20*/  @P2 IMAD.HI.U32 R10, R8, R10, RZ ;  /* 0x0000000a080a2227 */ /* 0x001fca00078e00ff */
[----:B------:R-:W-:-:S07]  /*8f30*/  @P2 SHF.R.U32.HI R8, RZ, R11, R10 ;  /* 0x0000000bff082219 */ /* 0x000fce000001160a */
.L_x_991:
[----:B------:R-:W-:-:S05]  /*8f40*/  IMAD R8, R8, R15, RZ ;  /* 0x0000000f08087224 */ /* 0x000fca00078e02ff */
[----:B------:R-:W-:-:S07]  /*8f50*/  VIMNMX R9, R9, R8, !PT ;  /* 0x0000000809097248 */ /* 0x000fce0007fe0100 */
.L_x_989:
[----:B------:R-:W-:-:S05]  /*8f60*/  VIADD R9, R9, 0x7f ;  /* 0x0000007f09097836 */ /* 0x000fca0000000000 */
[----:B------:R-:W-:-:S04]  /*8f70*/  SHF.R.S32.HI R8, RZ, 0x1f, R9 ;  /* 0x0000001fff087819 */ /* 0x000fc80000011409 */
[----:B------:R-:W-:-:S04]  /*8f80*/  LEA.HI R8, R8, R9, RZ, 0x7 ;  /* 0x0000000908087211 */ /* 0x000fc800078f38ff */
[----:B------:R-:W-:-:S04]  /*8f90*/  SHF.R.S32.HI R9, RZ, 0x7, R8 ;  /* 0x00000007ff097819 */ /* 0x000fc80000011408 */
[----:B------:R-:W-:-:S04]  /*8fa0*/  VIMNMX R8, R22, R9, !PT ;  /* 0x0000000916087248 */ /* 0x000fc80007fe0100 */
[----:B------:R-:W-:-:S13]  /*8fb0*/  ISETP.GE.AND P2, PT, R5, R8, PT ;  /* 0x000000080500720c */ /* 0x000fda0003f46270 */
[----:B------:R-:W-:Y:S05]  /*8fc0*/  @!P2 BRA `(.L_x_992) ;  /* 0x0000002400a8a947 */ /* 0x000fea0003800000 */
[----:B------:R-:W-:Y:S01]  /*8fd0*/  IMAD.MOV.U32 R11, RZ, RZ, R4 ;  /* 0x000000ffff0b7224 */ /* 0x000fe200078e0004 */
[----:B------:R-:W-:Y:S01]  /*8fe0*/  UMOV UR30, UR36 ;  /* 0x00000024001e7c82 */ /* 0x000fe20008000000 */
[----:B------:R-:W-:-:S07]  /*8ff0*/  IMAD.MOV.U32 R9, RZ, RZ, R6 ;  /* 0x000000ffff097224 */ /* 0x000fce00078e0006 */
.L_x_1002:
[----:B------:R-:W-:Y:S01]  /*9000*/  ISETP.NE.AND P2, PT, RZ, UR39, PT ;  /* 0x00000027ff007c0c */ /* 0x000fe2000bf45270 */
[----:B------:R-:W-:-:S04]  /*9010*/  UISETP.NE.AND UP0, UPT, UR46, 0x1, UPT ;  /* 0x000000012e00788c */ /* 0x000fc8000bf05270 */
[----:B------:R-:W-:-:S04]  /*9020*/  USEL UR36, URZ, 0x1, UP0 ;  /* 0x000000013f247887 */ /* 0x000fc80008000000 */
[----:B------:R-:W-:-:S04]  /*9030*/  ULOP3.LUT UR36, UR30, UR36, URZ, 0x3c, !UPT ;  /* 0x000000241e247292 */ /* 0x000fc8000f8e3c3f */
[----:B------:R-:W-:Y:S08]  /*9040*/  @P2 BRA `(.L_x_993) ;  /* 0x0000000000382947 */ /* 0x000ff00003800000 */
[----:B------:R-:W-:Y:S05]  /*9050*/  @!P0 BRA `(.L_x_994) ;  /* 0x0000000000048947 */ /* 0x000fea0003800000 */
[----:B------:R-:W-:Y:S01]  /*9060*/  BPT.TRAP 0x1 ;  /* 0x000000040000795c */ /* 0x000fe20000300000 */
.L_x_994:
        /* <DEDUP_REMOVED lines=9> */
.L_x_995:
[----:B-1----:R-:W-:Y:S05]  /*9100*/  @P3 BRA `(.L_x_993) ;  /* 0x0000000000083947 */ /* 0x002fea0003800000 */
[----:B------:R-:W1:Y:S02]  /*9110*/  SYNCS.PHASECHK.TRANS64.TRYWAIT P3, [UR6+0x22830], R4 ;  /* 0x02283004ff0075a7 */ /* 0x000e640008060146 */
[----:B-1----:R-:W-:Y:S05]  /*9120*/  @!P3 BRA `(.L_x_996) ;  /* 0x000000cc0074b947 */ /* 0x002fea0003800000 */
.L_x_993:
[----:B------:R-:W2:Y:S01]  /*9130*/  S2R R6, SR_TID.X ;  /* 0x0000000000067919 */ /* 0x000ea20000002100 */
[----:B------:R-:W-:Y:S01]  /*9140*/  UIADD3 UR31, UR46, 0x1, URZ ;  /* 0x000000012e1f7890 */ /* 0x000fe2000fffe03f */
[----:B------:R-:W-:Y:S01]  /*9150*/  UMOV UR27, 0x80000020 ;  /* 0x80000020001b7882 */ /* 0x000fe20000000000 */
[----:B------:R-:W-:Y:S02]  /*9160*/  UMOV UR7, 0x80000020 ;  /* 0x8000002000077882 */ /* 0x000fe40000000000 */
[----:B------:R-:W-:Y:S01]  /*9170*/  UISETP.NE.AND UP0, UPT, UR31, 0x2, UPT ;  /* 0x000000021f00788c */ /* 0x000fe2000bf05270 */
[----:B------:R-:W-:Y:S01]  /*9180*/  UMOV UR11, 0x80000020 ;  /* 0x80000020000b7882 */ /* 0x000fe20000000000 */
[----:B------:R-:W-:Y:S02]  /*9190*/  UMOV UR15, 0x80000020 ;  /* 0x80000020000f7882 */ /* 0x000fe40000000000 */
[----:B------:R-:W-:Y:S01]  /*91a0*/  USEL UR31, UR31, URZ, UP0 ;  /* 0x0000003f1f1f7287 */ /* 0x000fe20008000000 */
[----:B------:R-:W-:Y:S01]  /*91b0*/  UMOV UR19, 0x80000020 ;  /* 0x8000002000137882 */ /* 0x000fe20000000000 */
[----:B------:R-:W-:-:S02]  /*91c0*/  UMOV UR23, 0x80000020 ;  /* 0x8000002000177882 */ /* 0x000fc40000000000 */
[----:B------:R-:W-:-:S04]  /*91d0*/  UIMAD UR26, UR31, 0x600, UR28 ;  /* 0x000006001f1a78a4 */ /* 0x000fc8000f8e021c */
[----:B------:R-:W-:Y:S02]  /*91e0*/  UIADD3 UR6, UR26, 0x2, URZ ;  /* 0x000000021a067890 */ /* 0x000fe4000fffe03f */
[----:B------:R-:W-:Y:S02]  /*91f0*/  UIADD3 UR10, UR26, 0x200, URZ ;  /* 0x000002001a0a7890 */ /* 0x000fe4000fffe03f */
[----:B------:R-:W-:Y:S02]  /*9200*/  UIADD3 UR14, UR26, 0x202, URZ ;  /* 0x000002021a0e7890 */ /* 0x000fe4000fffe03f */
[----:B------:R-:W-:Y:S02]  /*9210*/  UIADD3 UR18, UR26, 0x400, URZ ;  /* 0x000004001a127890 */ /* 0x000fe4000fffe03f */
[----:B------:R-:W-:Y:S01]  /*9220*/  UIADD3 UR22, UR26, 0x402, URZ ;  /* 0x000004021a167890 */ /* 0x000fe2000fffe03f */
        /* <DEDUP_REMOVED lines=24> */
.L_x_998:
[----:B------:R-:W-:Y:S01]  /*93b0*/  ULEA UR6, UR46, UR37, 0x3 ;  /* 0x000000252e067291 */ /* 0x000fe2000f8e183f */
[----:B------:R-:W-:-:S05]  /*93c0*/  IMAD.U32 R4, RZ, RZ, UR30 ;  /* 0x0000001eff047e24 */ /* 0x000fca000f8e00ff */
[----:B------:R-:W-:-:S04]  /*93d0*/  SHF.L.U32 R4, R4, 0x1f, RZ ;  /* 0x0000001f04047819 */ /* 0x000fc800000006ff */
[----:B------:R0:W1:Y:S01]  /*93e0*/  SYNCS.PHASECHK.TRANS64.TRYWAIT P2, [UR6+0x22850], R4 ;  /* 0x02285004ff0075a7 */ /* 0x0000620008040146 */
[----:B------:R-:W-:Y:S05]  /*93f0*/  @!P0 BRA `(.L_x_999) ;  /* 0x0000000000048947 */ /* 0x000fea0003800000 */
[----:B------:R-:W-:Y:S01]  /*9400*/  BPT.TRAP 0x1 ;  /* 0x000000040000795c */ /* 0x000fe20000300000 */
.L_x_999:
[----:B-1----:R-:W-:Y:S05]  /*9410*/  @P2 BRA `(.L_x_997) ;  /* 0x0000000000082947 */ /* 0x002fea0003800000 */
[----:B------:R-:W1:Y:S02]  /*9420*/  SYNCS.PHASECHK.TRANS64.TRYWAIT P2, [UR6+0x22850], R4 ;  /* 0x02285004ff0075a7 */ /* 0x000e640008040146 */
[----:B-1----:R-:W-:Y:S05]  /*9430*/  @!P2 BRA `(.L_x_1000) ;  /* 0x000000c800c8a947 */ /* 0x002fea0003800000 */
.L_x_997:
[----:B------:R-:W-:Y:S01]  /*9440*/  UIADD3 UR6, UR37, 0x400, URZ ;  /* 0x0000040025067890 */ /* 0x000fe2000fffe03f */
[----:B------:R-:W-:Y:S01]  /*9450*/  WARPGROUP.ARRIVE ;  /* 0x00000000000079c5 */ /* 0x000fe20000000000 */
[----:B------:R-:W-:Y:S01]  /*9460*/  UMOV UR7, 0x40000040 ;  /* 0x4000004000077882 */ /* 0x000fe20000000000 */
[C---:B------:R-:W-:Y:S01]  /*9470*/  FMUL.FTZ R10, R0.reuse, R24 ;  /* 0x00000018000a7220 */ /* 0x040fe20000410000 */
[----:B------:R-:W-:Y:S01]  /*9480*/  USHF.R.U32.HI UR6, URZ, 0x4, UR6 ;  /* 0x000000043f067899 */ /* 0x000fe20008011606 */
[C---:B------:R-:W-:Y:S01]  /*9490*/  FMUL.FTZ R14, R0.reuse, R26 ;  /* 0x0000001a000e7220 */ /* 0x040fe20000410000 */
[C---:B------:R-:W-:Y:S01]  /*94a0*/  FMUL.FTZ R12, R0.reuse, R25 ;  /* 0x00000019000c7220 */ /* 0x040fe20000410000 */
[C---:B------:R-:W-:Y:S01]  /*94b0*/  FMUL.FTZ R20, R0.reuse, R27 ;  /* 0x0000001b00147220 */ /* 0x040fe20000410000 */
[----:B------:R-:W-:Y:S01]  /*94c0*/  ULOP3.LUT UR6, UR6, 0x3fff, URZ, 0xc0, !UPT ;  /* 0x00003fff06067892 */ /* 0x000fe2000f8ec03f */
[----:B------:R-:W1:Y:S01]  /*94d0*/  MUFU.TANH R10, R10 ;  /* 0x0000000a000a7308 */ /* 0x000e620000002400 */
[C---:B------:R-:W-:Y:S01]  /*94e0*/  FMUL.FTZ R180, R0.reuse, R28 ;  /* 0x0000001c00b47220 */ /* 0x040fe20000410000 */
[C---:B------:R-:W-:Y:S01]  /*94f0*/  FMUL.FTZ R24, R0.reuse, R30 ;  /* 0x0000001e00187220 */ /* 0x040fe20000410000 */
[----:B------:R-:W-:Y:S01]  /*9500*/  ULOP3.LUT UR6, UR6, 0x10000, URZ, 0xfc, !UPT ;  /* 0x0001000006067892 */ /* 0x000fe2000f8efc3f */
[C---:B------:R-:W-:Y:S01]  /*9510*/  FMUL.FTZ R182, R0.reuse, R29 ;  /* 0x0000001d00b67220 */ /* 0x040fe20000410000 */
[C---:B------:R-:W-:Y:S01]  /*9520*/  FMUL.FTZ R26, R0.reuse, R31 ;  /* 0x0000001f001a7220 */ /* 0x040fe20000410000 */
[C---:B------:R-:W-:Y:S01]  /*9530*/  FMUL.FTZ R184, R0.reuse, R32 ;  /* 0x0000002000b87220 */ /* 0x040fe20000410000 */
[----:B------:R-:W-:Y:S01]  /*9540*/  ULEA UR10, UR46, UR6, 0xa ;  /* 0x000000062e0a7291 */ /* 0x000fe2000f8e503f */
[----:B------:R-:W2:Y:S01]  /*9550*/  MUFU.TANH R14, R14 ;  /* 0x0000000e000e7308 */ /* 0x000ea20000002400 */
        /* <DEDUP_REMOVED lines=8> */
[----:B------:R-:W3:Y:S01]  /*95e0*/  MUFU.TANH R12, R12 ;  /* 0x0000000c000c7308 */ /* 0x000ee20000002400 */
[----:B-1----:R-:W-:Y:S01]  /*95f0*/  FMNMX.FTZ R7, R10, R9, !PT ;  /* 0x000000090a077209 */ /* 0x002fe20007810000 */
[----:B------:R-:W-:Y:S01]  /*9600*/  UIADD3 UR6, UR10, 0x2, URZ ;  /* 0x000000020a067890 */ /* 0x000fe2000fffe03f */
[C---:B------:R-:W-:Y:S01]  /*9610*/  FMUL.FTZ R34, R0.reuse, R39 ;  /* 0x0000002700227220 */ /* 0x040fe20000410000 */
[----:B------:R-:W-:Y:S01]  /*9620*/  UMOV UR7, 0x40000040 ;  /* 0x4000004000077882 */ /* 0x000fe20000000000 */
        /* <DEDUP_REMOVED lines=12> */
[----:B---3--:R-:W-:Y:S01]  /*96f0*/  FMNMX.FTZ R7, R12, R7, !PT ;  /* 0x000000070c077209 */ /* 0x008fe20007810000 */
[C---:B------:R-:W-:Y:S01]  /*9700*/  FMUL.FTZ R44, R0.reuse, R50 ;  /* 0x00000032002c7220 */ /* 0x040fe20000410000 */
[C---:B------:R-:W-:Y:S01]  /*9710*/  FMUL.FTZ R202, R0.reuse, R49 ;  /* 0x0000003100ca7220 */ /* 0x040fe20000410000 */
[C---:B------:R-:W-:Y:S01]  /*9720*/  FMUL.FTZ R46, R0.reuse, R51 ;  /* 0x00000033002e7220 */ /* 0x040fe20000410000 */
[C---:B------:R-:W-:Y:S01]  /*9730*/  FMUL.FTZ R204, R0.reuse, R52 ;  /* 0x0000003400cc7220 */ /* 0x040fe20000410000 */
[C---:B------:R-:W-:Y:S01]  /*9740*/  FMUL.FTZ R48, R0.reuse, R54 ;  /* 0x0000003600307220 */ /* 0x040fe20000410000 */
[----:B------:R-:W-:Y:S01]  /*9750*/  FMUL.FTZ R206, R0, R53 ;  /* 0x0000003500ce7220 */ /* 0x000fe20000410000 */
[----:B------:R-:W3:Y:S01]  /*9760*/  MUFU.TANH R24, R24 ;  /* 0x0000001800187308 */ /* 0x000ee20000002400 */
        /* <DEDUP_REMOVED lines=43> */
[----:B------:R-:W-:Y:S01]  /*9a20*/  FMUL.FTZ R84, R0, R87 ;  /* 0x0000005700547220 */ /* 0x000fe20000410000 */
[----:B------:R-:W-:Y:S01]  /*9a30*/  UMOV UR11, 0x40000040 ;  /* 0x40000040000b7882 */ /* 0x000fe20000000000 */
[----:B------:R-:W3:Y:S02]  /*9a40*/  S2R R179, SR_TID.X ;  /* 0x0000000000b37919 */ /* 0x000ee40000002100 */
[----:B------:R-:W4:Y:S01]  /*9a50*/  MUFU.TANH R30, R30 ;  /* 0x0000001e001e7308 */ /* 0x000f220000002400 */
[----:B-1----:R-:W-:-:S07]  /*9a60*/  FMNMX.FTZ R13, R28, R13, !PT ;  /* 0x0000000d1c0d7209 */ /* 0x002fce0007810000 */
[----:B------:R-:W1:Y:S01]  /*9a70*/  MUFU.TANH R188, R188 ;  /* 0x000000bc00bc7308 */ /* 0x000e620000002400 */
[----:B--2---:R-:W-:-:S07]  /*9a80*/  FMNMX.FTZ R7, R186, R7, !PT ;  /* 0x00000007ba077209 */ /* 0x004fce0007810000 */
[----:B------:R-:W2:Y:S01]  /*9a90*/  MUFU.TANH R32, R32 ;  /* 0x0000002000207308 */ /* 0x000ea20000002400 */
[----:B----4-:R-:W-:-:S07]  /*9aa0*/  FMNMX.FTZ R13, R30, R13, !PT ;  /* 0x0000000d1e0d7209 */ /* 0x010fce0007810000 */
[----:B------:R-:W4:Y:S01]  /*9ab0*/  MUFU.TANH R190, R190 ;  /* 0x000000be00be7308 */ /* 0x000f220000002400 */
[----:B-1----:R-:W-:Y:S02]  /*9ac0*/  FMNMX.FTZ R7, R188, R7, !PT ;  /* 0x00000007bc077209 */ /* 0x002fe40007810000 */
[----:B---3--:R-:W-:-:S05]  /*9ad0*/  SHF.R.U32.HI R179, RZ, 0x7, R179 ;  /* 0x00000007ffb37819 */ /* 0x008fca00000116b3 */
[----:B------:R-:W1:Y:S01]  /*9ae0*/  MUFU.TANH R34, R34 ;  /* 0x0000002200227308 */ /* 0x000e620000002400 */
[----:B--2---:R-:W-:-:S07]  /*9af0*/  FMNMX.FTZ R13, R32, R13, !PT ;  /* 0x0000000d200d7209 */ /* 0x004fce0007810000 */
[----:B------:R-:W2:Y:S01]  /*9b00*/  MUFU.TANH R192, R192 ;  /* 0x000000c000c07308 */ /* 0x000ea20000002400 */
[----:B----4-:R-:W-:-:S07]  /*9b10*/  FMNMX.FTZ R7, R190, R7, !PT ;  /* 0x00000007be077209 */ /* 0x010fce0007810000 */
[----:B------:R-:W3:Y:S01]  /*9b20*/  MUFU.TANH R36, R36 ;  /* 0x0000002400247308 */ /* 0x000ee20000002400 */
[----:B-1----:R-:W-:-:S07]  /*9b30*/  FMNMX.FTZ R13, R34, R13, !PT ;  /* 0x0000000d220d7209 */ /* 0x002fce0007810000 */
[----:B------:R-:W1:Y:S01]  /*9b40*/  MUFU.TANH R194, R194 ;  /* 0x000000c200c27308 */ /* 0x000e620000002400 */
[----:B--2---:R-:W-:-:S07]  /*9b50*/  FMNMX.FTZ R7, R192, R7, !PT ;  /* 0x00000007c0077209 */ /* 0x004fce0007810000 */
[----:B------:R-:W2:Y:S01]  /*9b60*/  MUFU.TANH R38, R38 ;  /* 0x0000002600267308 */ /* 0x000ea20000002400 */
[----:B---3--:R-:W-:Y:S01]  /*9b70*/  FMNMX.FTZ R13, R36, R13, !PT ;  /* 0x0000000d240d7209 */ /* 0x008fe20007810000 */
[----:B------:R-:W-:Y:S02]  /*9b80*/  WARPGROUP.DEPBAR.LE gsb0, 0x0 ;  /* 0x00008000000079c5 */ /* 0x000fe40000010000 */
[----:B------:R-:W-:-:S04]  /*9b90*/  WARPGROUP.ARRIVE ;  /* 0x00000000000079c5 */ /* 0x000fc80000000000 */
[----:B------:R-:W3:Y:S01]  /*9ba0*/  MUFU.TANH R196, R196 ;  /* 0x000000c400c47308 */ /* 0x000ee20000002400 */
[----:B-1----:R-:W-:Y:S01]  /*9bb0*/  FMNMX.FTZ R7, R194, R7, !PT ;  /* 0x00000007c2077209 */ /* 0x002fe20007810000 */
[----:B------:R-:W-:Y:S01]  /*9bc0*/  QGMMA.64x128x32.F32.E4M3.E4M3 R88, R160, gdesc[UR4], R88, gsb0 ;  /* 0x01e00004a0587df3 */ /* 0x000fe20008000858 */
[----:B------:R-:W-:-:S05]  /*9bd0*/  UIADD3 UR6, UR10, 0x4, URZ ;  /* 0x000000040a067890 */ /* 0x000fca000fffe03f */
[----:B------:R-:W1:Y:S01]  /*9be0*/  MUFU.TANH R40, R40 ;  /* 0x0000002800287308 */ /* 0x000e620000002400 */
[----:B--2---:R-:W-:Y:S01]  /*9bf0*/  FMNMX.FTZ R13, R38, R13, !PT ;  /* 0x0000000d260d7209 */ /* 0x004fe20007810000 */
[----:B------:R-:W-:Y:S01]  /*9c00*/  UMOV UR7, 0x40000040 ;  /* 0x4000004000077882 */ /* 0x000fe20000000000 */
[----:B------:R-:W-:-:S05]  /*9c10*/  UIADD3 UR10, UR10, 0x6, URZ ;  /* 0x000000060a0a7890 */ /* 0x000fca000fffe03f */
[----:B------:R-:W2:Y:S01]  /*9c20*/  MUFU.TANH R198, R198 ;  /* 0x000000c600c67308 */ /* 0x000ea20000002400 */
[----:B---3--:R-:W-:-:S07]  /*9c30*/  FMNMX.FTZ R7, R196, R7, !PT ;  /* 0x00000007c4077209 */ /* 0x008fce0007810000 */
[----:B------:R-:W3:Y:S01]  /*9c40*/  MUFU.TANH R42, R42 ;  /* 0x0000002a002a7308 */ /* 0x000ee20000002400 */
[----:B-1----:R-:W-:-:S07]  /*9c50*/  FMNMX.FTZ R13, R40, R13, !PT ;  /* 0x0000000d280d7209 */ /* 0x002fce0007810000 */
[----:B------:R-:W1:Y:S01]  /*9c60*/  MUFU.TANH R200, R200 ;  /* 0x000000c800c87308 */ /* 0x000e620000002400 */
[----:B--2---:R-:W-:-:S07]  /*9c70*/  FMNMX.FTZ R7, R198, R7, !PT ;  /* 0x00000007c6077209 */ /* 0x004fce0007810000 */
        /* <DEDUP_REMOVED lines=27> */
[----:B-1----:R-:W-:Y:S01]  /*9e30*/  FMNMX.FTZ R7, R212, R7, !PT ;  /* 0x00000007d4077209 */ /* 0x002fe20007810000 */
[----:B------:R-:W-:Y:S02]  /*9e40*/  WARPGROUP.DEPBAR.LE gsb0, 0x0 ;  /* 0x00008000000079c5 */ /* 0x000fe40000010000 */
[----:B------:R-:W-:-:S04]  /*9e50*/  WARPGROUP.ARRIVE ;  /* 0x00000000000079c5 */ /* 0x000fc80000000000 */
[----:B------:R-:W1:Y:S01]  /*9e60*/  MUFU.TANH R58, R58 ;  /* 0x0000003a003a7308 */ /* 0x000e620000002400 */
[----:B--2---:R-:W-:Y:S01]  /*9e70*/  FMNMX.FTZ R13, R56, R13, !PT ;  /* 0x0000000d380d7209 */ /* 0x004fe20007810000 */
[----:B------:R-:W-:Y:S06]  /*9e80*/  QGMMA.64x128x32.F32.E4M3.E4M3 R88, R156, gdesc[UR4], R88, gsb0 ;  /* 0x01e000049c587df3 */ /* 0x000fec0008000858 */
        /* <DEDUP_REMOVED lines=35> */
[----:B--2---:R-:W-:Y:S01]  /*a0c0*/  FMNMX.FTZ R13, R74, R13, !PT ;  /* 0x0000000d4a0d7209 */ /* 0x004fe20007810000 */
[----:B------:R-:W-:Y:S02]  /*a0d0*/  WARPGROUP.DEPBAR.LE gsb0, 0x0 ;  /* 0x00008000000079c5 */ /* 0x000fe40000010000 */
[----:B------:R-:W-:-:S04]  /*a0e0*/  WARPGROUP.ARRIVE ;  /* 0x00000000000079c5 */ /* 0x000fc80000000000 */
[----:B------:R-:W2:Y:S01]  /*a0f0*/  MUFU.TANH R232, R232 ;  /* 0x000000e800e87308 */ /* 0x000ea20000002400 */
[----:B---3--:R-:W-:Y:S01]  /*a100*/  FMNMX.FTZ R7, R80, R7, !PT ;  /* 0x0000000750077209 */ /* 0x008fe20007810000 */
[----:B------:R-:W-:Y:S06]  /*a110*/  QGMMA.64x128x32.F32.E4M3.E4M3 R88, R152, gdesc[UR8], R88, gsb0 ;  /* 0x01e0000898587df3 */ /* 0x000fec0008000858 */
        /* <DEDUP_REMOVED lines=9> */
[----:B--2---:R-:W-:Y:S02]  /*a1b0*/  FMNMX.FTZ R13, R82, R13, !PT ;  /* 0x0000000d520d7209 */ /* 0x004fe40007810000 */
[----:B---3--:R-:W-:Y:S02]  /*a1c0*/  FMNMX.FTZ R15, R236, R7, !PT ;  /* 0x00000007ec0f7209 */ /* 0x008fe40007810000 */
[----:B------:R-:W2:Y:S03]  /*a1d0*/  LDC R7, c[0x0][0x988] ;  /* 0x00026200ff077b82 */ /* 0x000ea60000000800 */
[----:B0-----:R-:W0:Y:S01]  /*a1e0*/  SHFL.BFLY PT, R4, R15, 0x2, 0x1f ;  /* 0x0c401f000f047f89 */ /* 0x001e2200000e0000 */
[----:B-1----:R-:W-:-:S05]  /*a1f0*/  FMNMX.FTZ R13, R84, R13, !PT ;  /* 0x0000000d540d7209 */ /* 0x002fca0007810000 */
[----:B------:R-:W1:Y:S01]  /*a200*/  SHFL.BFLY PT, R6, R13, 0x2, 0x1f ;  /* 0x0c401f000d067f89 */ /* 0x000e6200000e0000 */
[----:B0-----:R-:W-:Y:S02]  /*a210*/  FMNMX.FTZ R21, R15, R4, !PT ;  /* 0x000000040f157209 */ /* 0x001fe40007810000 */
[----:B-1----:R-:W-:-:S03]  /*a220*/  FMNMX.FTZ R25, R13, R6, !PT ;  /* 0x000000060d197209 */ /* 0x002fc60007810000 */
[----:B------:R-:W0:Y:S04]  /*a230*/  SHFL.BFLY PT, R6, R21, 0x1, 0x1f ;  /* 0x0c201f0015067f89 */ /* 0x000e2800000e0000 */
[----:B------:R-:W1:Y:S01]  /*a240*/  SHFL.BFLY PT, R4, R25, 0x1, 0x1f ;  /* 0x0c201f0019047f89 */ /* 0x000e6200000e0000 */
[----:B0-----:R-:W-:Y:S02]  /*a250*/  FMNMX.FTZ R6, R21, R6, !PT ;  /* 0x0000000615067209 */ /* 0x001fe40007810000 */
[----:B-1----:R-:W-:-:S03]  /*a260*/  FMNMX.FTZ R4, R25, R4, !PT ;  /* 0x0000000419047209 */ /* 0x002fc60007810000 */
[C---:B--2---:R-:W-:Y:S01]  /*a270*/  FFMA.FTZ R49, R6.reuse, R7, -8 ;  /* 0xc100000006317423 */ /* 0x044fe20000010007 */
[----:B------:R-:W-:-:S01]  /*a280*/  FADD.FTZ R86, -R6, R9 ;  /* 0x0000000906567221 */ /* 0x000fc20000010100 */
[----:B------:R-:W-:Y:S02]  /*a290*/  FADD.FTZ R9, -R4, R11 ;  /* 0x0000000b04097221 */ /* 0x000fe40000010100 */
        /* <DEDUP_REMOVED lines=31> */
[-C--:B------:R-:W-:Y:S01]  /*a490*/  FFMA.FTZ R196, R236, R7.reuse, -R49 ;  /* 0x00000007ecc47223 */ /* 0x080fe20000010831 */
[----:B------:R-:W-:-:S01]  /*a4a0*/  FFMA.FTZ R49, R4, R7, -8 ;  /* 0xc100000004317423 */ /* 0x000fc20000010007 */
[-C--:B------:R-:W-:Y:S01]  /*a4b0*/  FMUL.FTZ R86, R86, R7.reuse ;  /* 0x0000000756567220 */ /* 0x080fe20000410000 */
[-C--:B------:R-:W-:Y:S01]  /*a4c0*/  FMUL.FTZ R9, R9, R7.reuse ;  /* 0x0000000709097220 */ /* 0x080fe20000410000 */
        /* <DEDUP_REMOVED lines=28> */
[----:B------:R-:W-:Y:S01]  /*a690*/  FFMA.FTZ R74, R74, R7, -R49 ;  /* 0x000000074a4a7223 */ /* 0x000fe20000010831 */
[----:B------:R-:W-:-:S02]  /*a6a0*/  IMAD.U32 R50, RZ, RZ, UR31 ;  /* 0x0000001fff327e24 */ /* 0x000fc4000f8e00ff */
[-CC-:B------:R-:W-:Y:S01]  /*a6b0*/  FFMA.FTZ R76, R76, R7.reuse, -R49.reuse ;  /* 0x000000074c4c7223 */ /* 0x180fe20000010831 */
[----:B------:R-:W-:Y:S02]  /*a6c0*/  WARPGROUP.DEPBAR.LE gsb0, 0x0 ;  /* 0x00008000000079c5 */ /* 0x000fe40000010000 */
[----:B------:R-:W0:Y:S01]  /*a6d0*/  MUFU.EX2 R10, R10 ;  /* 0x0000000a000a7308 */ /* 0x000e220000000800 */
[----:B------:R-:W-:Y:S01]  /*a6e0*/  @!P1 LEA R50, R50, UR37, 0x3 ;  /* 0x0000002532329c11 */ /* 0x000fe2000f8e18ff */
[-CC-:B------:R-:W-:Y:S01]  /*a6f0*/  FFMA.FTZ R78, R78, R7.reuse, -R49.reuse ;  /* 0x000000074e4e7223 */ /* 0x180fe20000010831 */
[----:B------:R-:W-:Y:S01]  /*a700*/  IADD3 R48, -R179, 0xb, RZ ;  /* 0x0000000bb3307810 */ /* 0x000fe20007ffe1ff */
[----:B------:R-:W-:-:S04]  /*a710*/  FFMA.FTZ R82, R82, R7, -R49 ;  /* 0x0000000752527223 */ /* 0x000fc80000010831 */
[----:B------:R-:W2:Y:S01]  /*a720*/  MUFU.EX2 R51, R51 ;  /* 0x0000003300337308 */ /* 0x000ea20000000800 */
[----:B-1----:R-:W-:-:S07]  /*a730*/  FFMA.FTZ R2, R9, R2, R14 ;  /* 0x0000000209027223 */ /* 0x002fce000001000e */
        /* <DEDUP_REMOVED lines=53> */
[-CC-:B------:R-:W-:Y:S01]  /*aa90*/  FFMA.FTZ R73, R70, R7.reuse, -R49.reuse ;  /* 0x0000000746497223 */ /* 0x180fe20000010831 */
[----:B------:R-:W-:-:S05]  /*aaa0*/  FFMA.FTZ R49, R84, R7, -R49 ;  /* 0x0000000754317223 */ /* 0x000fca0000010831 */
        /* <DEDUP_REMOVED lines=44> */
[----:B------:R-:W-:Y:S01]  /*ad70*/  @!P1 VIADD R2, R50, 0x22840 ;  /* 0x0002284032029836 */ /* 0x000fe20000000000 */
[----:B------:R0:W-:Y:S06]  /*ad80*/  BAR.ARV R48, 0x100 ;  /* 0x000400300000751d */ /* 0x0001ec0000002000 */
[----:B------:R-:W2:Y:S01]  /*ad90*/  MUFU.EX2 R73, R73 ;  /* 0x0000004900497308 */ /* 0x000ea20000000800 */
[----:B-1----:R-:W-:-:S01]  /*ada0*/  FADD.FTZ R46, R42, R3 ;  /* 0x000000032a2e7221 */ /* 0x002fc20000010000 */
[----:B------:R-:W-:-:S04]  /*adb0*/  @!P1 PRMT R2, RZ, 0x654, R2 ;  /* 0x00000654ff029816 */ /* 0x000fc80000000002 */
[----:B------:R1:W-:Y:S02]  /*adc0*/  @!P1 SYNCS.ARRIVE.TRANS64.RED.A1T0 RZ, [R2+URZ], RZ ;  /* 0x000000ff02ff99a7 */ /* 0x0003e4000810043f */
[----:B------:R-:W3:Y:S01]  /*add0*/  MUFU.EX2 R43, R43 ;  /* 0x0000002b002b7308 */ /* 0x000ee20000000800 */
[----:B0-----:R-:W-:-:S07]  /*ade0*/  FADD.FTZ R48, R192, R75 ;  /* 0x0000004bc0307221 */ /* 0x001fce0000010000 */
[----:B------:R-:W0:Y:S01]  /*adf0*/  MUFU.EX2 R77, R72 ;  /* 0x00000048004d7308 */ /* 0x000e220000000800 */
[----:B--2---:R-:W-:-:S07]  /*ae00*/  FADD.FTZ R46, R73, R46 ;  /* 0x0000002e492e7221 */ /* 0x004fce0000010000 */
[----:B------:R-:W1:Y:S01]  /*ae10*/  MUFU.EX2 R194, R194 ;  /* 0x000000c200c27308 */ /* 0x000e620000000800 */
[----:B---3--:R-:W-:-:S07]  /*ae20*/  FADD.FTZ R3, R43, R48 ;  /* 0x000000302b037221 */ /* 0x008fce0000010000 */
        /* <DEDUP_REMOVED lines=18> */
[----:B0-----:R-:W-:-:S03]  /*af50*/  FADD.FTZ R3, R196, R3 ;  /* 0x00000003c4037221 */ /* 0x001fc60000010000 */
[----:B-1----:R-:W-:Y:S01]  /*af60*/  FADD.FTZ R2, R49, R46 ;  /* 0x0000002e31027221 */ /* 0x002fe20000010000 */
[----:B------:R-:W-:Y:S06]  /*af70*/  @!P0 BRA `(.L_x_1001) ;  /* 0x0000000000048947 */ /* 0x000fec0003800000 */
[----:B------:R-:W-:Y:S01]  /*af80*/  BPT.TRAP 0x1 ;  /* 0x000000040000795c */ /* 0x000fe20000300000 */
.L_x_1001:
        /* <DEDUP_REMOVED lines=11> */
[----:B------:R-:W-:Y:S01]  /*b040*/  F2FP.SATFINITE.E4M3.F32.PACK_AB_MERGE_C R12, R10, R11, R12 ;  /* 0x0000000b0a0c723e */ /* 0x000fe2000480700c */
[----:B------:R-:W-:Y:S01]  /*b050*/  FMUL.FTZ R91, R91, R9 ;  /* 0x000000095b5b7220 */ /* 0x000fe20000410000 */
[----:B------:R-:W-:Y:S01]  /*b060*/  F2FP.SATFINITE.E4M3.F32.PACK_AB_MERGE_C R31, R184, R29, R31 ;  /* 0x0000001db81f723e */ /* 0x000fe2000480701f */
[-C--:B------:R-:W-:Y:S01]  /*b070*/  FMUL.FTZ R94, R94, R9.reuse ;  /* 0x000000095e5e7220 */ /* 0x080fe20000410000 */
[----:B------:R-:W-:Y:S01]  /*b080*/  F2FP.SATFINITE.E4M3.F32.PACK_AB_MERGE_C R20, R53, R20, RZ ;  /* 0x000000143514723e */ /* 0x000fe200048070ff */
[----:B------:R-:W-:Y:S01]  /*b090*/  FMUL.FTZ R95, R95, R9 ;  /* 0x000000095f5f7220 */ /* 0x000fe20000410000 */
[----:B------:R-:W-:Y:S01]  /*b0a0*/  F2FP.SATFINITE.E4M3.F32.PACK_AB_MERGE_C R26, R57, R26, RZ ;  /* 0x0000001a391a723e */ /* 0x000fe200048070ff */
[----:B------:R-:W-:Y:S01]  /*b0b0*/  SYNCS.ARRIVE.TRANS64.RED.A1T0 RZ, [UR6], RZ ;  /* 0x000000ffffff79a7 */ /* 0x000fe20008100406 */
        /* <DEDUP_REMOVED lines=86> */
[----:B------:R-:W-:Y:S02]  /*b620*/  IMAD.MOV.U32 R9, RZ, RZ, R6 ;  /* 0x000000ffff097224 */ /* 0x000fe400078e0006 */
[----:B------:R-:W-:Y:S02]  /*b630*/  IMAD.MOV.U32 R164, RZ, RZ, R12 ;  /* 0x000000ffffa47224 */ /* 0x000fe400078e000c */
[----:B------:R-:W-:Y:S01]  /*b640*/  IMAD.MOV.U32 R162, RZ, RZ, R31 ;  /* 0x000000ffffa27224 */ /* 0x000fe200078e001f */
[----:B------:R-:W-:Y:S06]  /*b650*/  @P2 BRA `(.L_x_1002) ;  /* 0xffffffd800682947 */ /* 0x000fec000383ffff */
[----:B------:R-:W-:-:S05]  /*b660*/  UMOV UR46, UR31 ;  /* 0x0000001f002e7c82 */ /* 0x000fca0008000000 */
.L_x_992:
[----:B------:R-:W-:-:S13]  /*b670*/  ISETP.GE.AND P2, PT, R5, R22, PT ;  /* 0x000000160500720c */ /* 0x000fda0003f46270 */
[----:B------:R-:W-:Y:S05]  /*b680*/  @!P2 BRA `(.L_x_1003) ;  /* 0x0000003400d4a947 */ /* 0x000fea0003800000 */
[----:B------:R-:W-:Y:S01]  /*b690*/  IMAD.MOV.U32 R9, RZ, RZ, R4 ;  /* 0x000000ffff097224 */ /* 0x000fe200078e0004 */
[----:B------:R-:W-:Y:S01]  /*b6a0*/  UMOV UR34, UR36 ;  /* 0x0000002400227c82 */ /* 0x000fe20008000000 */
[----:B------:R-:W-:Y:S01]  /*b6b0*/  IMAD.MOV.U32 R8, RZ, RZ, R6 ;  /* 0x000000ffff087224 */ /* 0x000fe200078e0006 */
[----:B------:R-:W-:Y:S01]  /*b6c0*/  UMOV UR33, UR46 ;  /* 0x0000002e00217c82 */ /* 0x000fe20008000000 */
[----:B------:R-:W-:Y:S01]  /*b6d0*/  ULDC UR30, c[0x0][0x9e4] ;  /* 0x00027900001e7ab9 */ /* 0x000fe20000000800 */
[----:B------:R-:W-:Y:S01]  /*b6e0*/  ULDC UR32, c[0x0][0x288] ;  /* 0x0000a20000207ab9 */ /* 0x000fe20000000800 */
[----:B------:R-:W-:-:S05]  /*b6f0*/  ULDC UR31, c[0x0][0x9e0] ;  /* 0x00027800001f7ab9 */ /* 0x000fca0000000800 */
.L_x_1021:
[----:B------:R-:W-:Y:S01]  /*b700*/  ISETP.NE.AND P2, PT, RZ, UR39, PT ;  /* 0x00000027ff007c0c */ /* 0x000fe2000bf45270 */
[----:B------:R-:W-:-:S04]  /*b710*/  UISETP.NE.AND UP0, UPT, UR33, 0x1, UPT ;  /* 0x000000012100788c */ /* 0x000fc8000bf05270 */
[----:B------:R-:W-:-:S04]  /*b720*/  USEL UR36, URZ, 0x1, UP0 ;  /* 0x000000013f247887 */ /* 0x000fc80008000000 */
[----:B------:R-:W-:-:S04]  /*b730*/  ULOP3.LUT UR36, UR34, UR36, URZ, 0x3c, !UPT ;  /* 0x0000002422247292 */ /* 0x000fc8000f8e3c3f */
[----:B------:R-:W-:Y:S08]  /*b740*/  @P2 BRA `(.L_x_1004) ;  /* 0x0000000000382947 */ /* 0x000ff00003800000 */
[----:B------:R-:W-:Y:S05]  /*b750*/  @!P0 BRA `(.L_x_1005) ;  /* 0x0000000000048947 */ /* 0x000fea0003800000 */
[----:B------:R-:W-:Y:S01]  /*b760*/  BPT.TRAP 0x1 ;  /* 0x000000040000795c */ /* 0x000fe20000300000 */
.L_x_1005:
        /* <DEDUP_REMOVED lines=9> */
.L_x_1006:
[----:B-1----:R-:W-:Y:S05]  /*b800*/  @P3 BRA `(.L_x_1004) ;  /* 0x0000000000083947 */ /* 0x002fea0003800000 */
[----:B------:R-:W1:Y:S02]  /*b810*/  SYNCS.PHASECHK.TRANS64.TRYWAIT P3, [UR6+0x22830], R4 ;  /* 0x02283004ff0075a7 */ /* 0x000e640008060146 */
[----:B-1----:R-:W-:Y:S05]  /*b820*/  @!P3 BRA `(.L_x_1007) ;  /* 0x000000a400e4b947 */ /* 0x002fea0003800000 */
.L_x_1004:
        /* <DEDUP_REMOVED lines=40> */
.L_x_1009:
[----:B------:R-:W-:Y:S01]  /*bab0*/  ULEA UR6, UR33, UR37, 0x3 ;  /* 0x0000002521067291 */ /* 0x000fe2000f8e183f */
[----:B------:R-:W-:-:S05]  /*bac0*/  IMAD.U32 R4, RZ, RZ, UR34 ;  /* 0x00000022ff047e24 */ /* 0x000fca000f8e00ff */
[----:B------:R-:W-:-:S04]  /*bad0*/  SHF.L.U32 R4, R4, 0x1f, RZ ;  /* 0x0000001f04047819 */ /* 0x000fc800000006ff */
[----:B------:R0:W1:Y:S01]  /*bae0*/  SYNCS.PHASECHK.TRANS64.TRYWAIT P2, [UR6+0x22850], R4 ;  /* 0x02285004ff0075a7 */ /* 0x0000620008040146 */
[----:B------:R-:W-:Y:S05]  /*baf0*/  @!P0 BRA `(.L_x_1010) ;  /* 0x0000000000048947 */ /* 0x000fea0003800000 */
[----:B------:R-:W-:Y:S01]  /*bb00*/  BPT.TRAP 0x1 ;  /* 0x000000040000795c */ /* 0x000fe20000300000 */
.L_x_1010:
[----:B-1----:R-:W-:Y:S05]  /*bb10*/  @P2 BRA `(.L_x_1008) ;  /* 0x0000000000082947 */ /* 0x002fea0003800000 */
[----:B------:R-:W1:Y:S02]  /*bb20*/  SYNCS.PHASECHK.TRANS64.TRYWAIT P2, [UR6+0x22850], R4 ;  /* 0x02285004ff0075a7 */ /* 0x000e640008040146 */
[----:B-1----:R-:W-:Y:S05]  /*bb30*/  @!P2 BRA `(.L_x_1011) ;  /* 0x000000a40038a947 */ /* 0x002fea0003800000 */
.L_x_1008:
[----:B------:R-:W-:Y:S01]  /*bb40*/  UIADD3 UR6, UR37, 0x400, URZ ;  /* 0x0000040025067890 */ /* 0x000fe2000fffe03f */
[----:B------:R-:W-:Y:S01]  /*bb50*/  WARPGROUP.ARRIVE ;  /* 0x00000000000079c5 */ /* 0x000fe20000000000 */
[----:B------:R-:W-:-:S05]  /*bb60*/  UMOV UR7, 0x40000040 ;  /* 0x4000004000077882 */ /* 0x000fca0000000000 */
[----:B------:R-:W2:Y:S01]  /*bb70*/  S2R R181, SR_TID.X ;  /* 0x0000000000b57919 */ /* 0x000ea20000002100 */
[----:B------:R-:W-:Y:S01]  /*bb80*/  USHF.R.U32.HI UR6, URZ, 0x4, UR6 ;  /* 0x000000043f067899 */ /* 0x000fe20008011606 */
[C---:B------:R-:W-:Y:S01]  /*bb90*/  FMUL.FTZ R21, R0.reuse, R47 ;  /* 0x0000002f00157220 */ /* 0x040fe20000410000 */
[C---:B------:R-:W-:Y:S01]  /*bba0*/  FMUL.FTZ R47, R0.reuse, R48 ;  /* 0x00000030002f7220 */ /* 0x040fe20000410000 */
[C---:B------:R-:W-:Y:S01]  /*bbb0*/  FMUL.FTZ R48, R0.reuse, R49 ;  /* 0x0000003100307220 */ /* 0x040fe20000410000 */
[----:B------:R-:W-:Y:S01]  /*bbc0*/  ULOP3.LUT UR6, UR6, 0x3fff, URZ, 0xc0, !UPT ;  /* 0x00003fff06067892 */ /* 0x000fe2000f8ec03f */
[C---:B------:R-:W-:Y:S01]  /*bbd0*/  FMUL.FTZ R49, R0.reuse, R52 ;  /* 0x0000003400317220 */ /* 0x040fe20000410000 */
[C---:B------:R-:W-:Y:S01]  /*bbe0*/  FMUL.FTZ R52, R0.reuse, R57 ;  /* 0x0000003900347220 */ /* 0x040fe20000410000 */
[----:B------:R-:W-:Y:S01]  /*bbf0*/  VIADD R57, R17, UR42 ;  /* 0x0000002a11397c36 */ /* 0x000fe20008000000 */
[----:B------:R-:W-:Y:S01]  /*bc00*/  ULOP3.LUT UR6, UR6, 0x10000, URZ, 0xfc, !UPT ;  /* 0x0001000006067892 */ /* 0x000fe2000f8efc3f */
[C---:B-1----:R-:W-:Y:S01]  /*bc10*/  FMUL.FTZ R7, R0.reuse, R30 ;  /* 0x0000001e00077220 */ /* 0x042fe20000410000 */
[C---:B------:R-:W-:Y:S01]  /*bc20*/  FMUL.FTZ R30, R0.reuse, R54 ;  /* 0x00000036001e7220 */ /* 0x040fe20000410000 */
[----:B------:R-:W-:Y:S01]  /*bc30*/  IMAD.U32 R54, RZ, RZ, UR46 ;  /* 0x0000002eff367e24 */ /* 0x000fe2000f8e00ff */
[----:B------:R-:W-:Y:S01]  /*bc40*/  ULEA UR10, UR33, UR6, 0xa ;  /* 0x00000006210a7291 */ /* 0x000fe2000f8e503f */
[C---:B------:R-:W-:Y:S01]  /*bc50*/  FMUL.FTZ R6, R0.reuse, R27 ;  /* 0x0000001b00067220 */ /* 0x040fe20000410000 */
[C---:B------:R-:W-:Y:S01]  /*bc60*/  FMUL.FTZ R27, R0.reuse, R51 ;  /* 0x00000033001b7220 */ /* 0x040fe20000410000 */
[C---:B------:R-:W-:Y:S01]  /*bc70*/  FMUL.FTZ R51, R0.reuse, R56 ;  /* 0x0000003800337220 */ /* 0x040fe20000410000 */
[C---:B------:R-:W-:Y:S01]  /*bc80*/  FMUL.FTZ R56, R0.reuse, R61 ;  /* 0x0000003d00387220 */ /* 0x040fe20000410000 */
[C---:B0-----:R-:W-:Y:S01]  /*bc90*/  FMUL.FTZ R4, R0.reuse, R26 ;  /* 0x0000001a00047220 */ /* 0x041fe20000410000 */
[C---:B------:R-:W-:Y:S01]  /*bca0*/  FMUL.FTZ R179, R0.reuse, R36 ;  /* 0x0000002400b37220 */ /* 0x040fe20000410000 */
[----:B------:R-:W-:Y:S01]  /*bcb0*/  UMOV UR6, UR10 ;  /* 0x0000000a00067c82 */ /* 0x000fe20008000000 */
        /* <DEDUP_REMOVED lines=8> */
[C---:B------:R-:W-:Y:S01]  /*bd40*/  FMUL.FTZ R14, R0.reuse, R39 ;  /* 0x00000027000e7220 */ /* 0x040fe20000410000 */
[C---:B------:R-:W-:Y:S01]  /*bd50*/  FMUL.FTZ R15, R0.reuse, R43 ;  /* 0x0000002b000f7220 */ /* 0x040fe20000410000 */
[C---:B------:R-:W-:Y:S01]  /*bd60*/  FMUL.FTZ R180, R0.reuse, R45 ;  /* 0x0000002d00b47220 */ /* 0x040fe20000410000 */
[----:B--2---:R-:W-:Y:S01]  /*bd70*/  SHF.R.U32.HI R181, RZ, 0x7, R181 ;  /* 0x00000007ffb57819 */ /* 0x004fe200000116b5 */
[C---:B------:R-:W-:Y:S01]  /*bd80*/  FMUL.FTZ R26, R0.reuse, R46 ;  /* 0x0000002e001a7220 */ /* 0x040fe20000410000 */
[C---:B------:R-:W-:Y:S01]  /*bd90*/  FMUL.FTZ R42, R0.reuse, R62 ;  /* 0x0000003e002a7220 */ /* 0x040fe20000410000 */
[C---:B------:R-:W-:Y:S01]  /*bda0*/  FMUL.FTZ R36, R0.reuse, R66 ;  /* 0x0000004200247220 */ /* 0x040fe20000410000 */
[----:B------:R-:W-:Y:S01]  /*bdb0*/  IADD3 R61, -R181, 0xb, RZ ;  /* 0x0000000bb53d7810 */ /* 0x000fe20007ffe1ff */
        /* <DEDUP_REMOVED lines=18> */
[----:B------:R-:W-:Y:S01]  /*bee0*/  FMUL.FTZ R86, R0, R86 ;  /* 0x0000005600567220 */ /* 0x000fe20000410000 */
[----:B------:R-:W0:Y:S08]  /*bef0*/  MUFU.TANH R24, R24 ;  /* 0x0000001800187308 */ /* 0x000e300000002400 */
[----:B------:R-:W1:Y:S08]  /*bf00*/  MUFU.TANH R25, R25 ;  /* 0x0000001900197308 */ /* 0x000e700000002400 */
        /* <DEDUP_REMOVED lines=26> */
[----:B------:R-:W5:Y:S01]  /*c0b0*/  LDC R73, c[0x0][0x2f0] ;  /* 0x0000bc00ff497b82 */ /* 0x000f620000000800 */
[C---:B------:R-:W-:Y:S01]  /*c0c0*/  FMUL.FTZ R29, R0.reuse, R55 ;  /* 0x00000037001d7220 */ /* 0x040fe20000410000 */
[C---:B------:R-:W-:Y:S01]  /*c0d0*/  FMUL.FTZ R166, R0.reuse, R32 ;  /* 0x0000002000a67220 */ /* 0x040fe20000410000 */
[C---:B------:R-:W-:Y:S01]  /*c0e0*/  FMUL.FTZ R167, R0.reuse, R33 ;  /* 0x0000002100a77220 */ /* 0x040fe20000410000 */
        /* <DEDUP_REMOVED lines=23> */
[----:B------:R-:W1:Y:S01]  /*c260*/  @P5 LDC R40, c[0x0][0x44c] ;  /* 0x00011300ff285b82 */ /* 0x000e620000000800 */
[C---:B------:R-:W-:Y:S01]  /*c270*/  FMUL.FTZ R160, R0.reuse, R37 ;  /* 0x0000002500a07220 */ /* 0x040fe20000410000 */
[C---:B------:R-:W-:Y:S01]  /*c280*/  FMUL.FTZ R163, R0.reuse, R44 ;  /* 0x0000002c00a37220 */ /* 0x040fe20000410000 */
[----:B------:R-:W-:Y:S01]  /*c290*/  QGMMA.64x128x32.F32.E4M3.E4M3 R88, R156, gdesc[UR4], R88, gsb0 ;  /* 0x01e000049c587df3 */ /* 0x000fe20008000858 */
[----:B------:R-:W-:Y:S01]  /*c2a0*/  UIADD3 UR6, UR10, 0x6, URZ ;  /* 0x000000060a067890 */ /* 0x000fe2000fffe03f */
[C---:B------:R-:W-:Y:S01]  /*c2b0*/  FMUL.FTZ R44, R0.reuse, R78 ;  /* 0x0000004e002c7220 */ /* 0x040fe20000410000 */
[----:B------:R-:W-:Y:S01]  /*c2c0*/  UMOV UR7, 0x40000040 ;  /* 0x4000004000077882 */ /* 0x000fe20000000000 */
[----:B------:R-:W-:Y:S01]  /*c2d0*/  FMUL.FTZ R37, R0, R83 ;  /* 0x0000005300257220 */ /* 0x000fe20000410000 */
[----:B------:R-:W2:Y:S01]  /*c2e0*/  @P5 LDC R41, c[0x0][0x450] ;  /* 0x00011400ff295b82 */ /* 0x000ea20000000800 */
[----:B------:R-:W0:Y:S08]  /*c2f0*/  MUFU.TANH R160, R160 ;  /* 0x000000a000a07308 */ /* 0x000e300000002400 */
[----:B------:R-:W0:Y:S01]  /*c300*/  MUFU.TANH R161, R161 ;  /* 0x000000a100a17308 */ /* 0x000e220000002400 */
[----:B-1----:R-:W-:-:S07]  /*c310*/  @P5 IMAD.HI.U32 R40, R57, R40, RZ ;  /* 0x0000002839285227 */ /* 0x002fce00078e00ff */
[----:B------:R-:W1:Y:S01]  /*c320*/  MUFU.TANH R162, R162 ;  /* 0x000000a200a27308 */ /* 0x000e620000002400 */
[----:B--2---:R-:W-:-:S07]  /*c330*/  @P5 SHF.R.U32.HI R57, RZ, R41, R40 ;  /* 0x00000029ff395219 */ /* 0x004fce0000011628 */
[----:B------:R-:W2:Y:S01]  /*c340*/  MUFU.TANH R163, R163 ;  /* 0x000000a300a37308 */ /* 0x000ea20000002400 */
[----:B------:R-:W-:Y:S02]  /*c350*/  @!P1 LEA R40, R54, UR37, 0x3 ;  /* 0x0000002536289c11 */ /* 0x000fe4000f8e18ff */
[----:B------:R-:W3:Y:S03]  /*c360*/  SHFL.IDX PT, R54, R57, RZ, 0x1c1f ;  /* 0x001c1fff39367589 */ /* 0x000ee600000e0000 */
[----:B------:R-:W-:Y:S02]  /*c370*/  @!P1 VIADD R40, R40, 0x22840 ;  /* 0x0002284028289836 */ /* 0x000fe40000000000 */
[----:B------:R-:W0:Y:S03]  /*c380*/  MUFU.TANH R43, R43 ;  /* 0x0000002b002b7308 */ /* 0x000e260000002400 */
[----:B------:R-:W-:-:S05]  /*c390*/  @!P1 PRMT R41, RZ, 0x654, R40 ;  /* 0x00000654ff299816 */ /* 0x000fca0000000028 */
        /* <DEDUP_REMOVED lines=17> */
[----:B------:R-:W-:-:S06]  /*c4b0*/  IADD3 R55, -R156, 0x1, RZ ;  /* 0x000000019c377810 */ /* 0x000fcc0007ffe1ff */
[----:B------:R-:W0:Y:S01]  /*c4c0*/  MUFU.TANH R72, R72 ;  /* 0x0000004800487308 */ /* 0x000e220000002400 */
[----:B------:R-:W-:-:S04]  /*c4d0*/  IMAD R55, R16, -0x2, R55 ;  /* 0xfffffffe10377824 */ /* 0x000fc800078e0237 */
[----:B-----5:R-:W-:-:S03]  /*c4e0*/  IMAD R55, R73, UR41, R55 ;  /* 0x0000002949377c24 */ /* 0x020fc6000f8e0237 */
[----:B------:R-:W0:Y:S01]  /*c4f0*/  MUFU.TANH R35, R35 ;  /* 0x0000002300237308 */ /* 0x000e220000002400 */
[----:B------:R-:W-:-:S04]  /*c500*/  VIADD R55, R55, -UR32 ;  /* 0x8000002037377c36 */ /* 0x000fc80008000000 */
[----:B------:R-:W-:-:S03]  /*c510*/  VIADD R69, R55, UR31 ;  /* 0x0000001f37457c36 */ /* 0x000fc60008000000 */
[----:B------:R-:W0:Y:S01]  /*c520*/  MUFU.TANH R38, R38 ;  /* 0x0000002600267308 */ /* 0x000e220000002400 */
[----:B------:R-:W-:Y:S02]  /*c530*/  VIADD R71, R55, UR29 ;  /* 0x0000001d37477c36 */ /* 0x000fe40008000000 */
[----:B---3--:R-:W-:-:S05]  /*c540*/  IMAD.IADD R59, R69, 0x1, R54 ;  /* 0x00000001453b7824 */ /* 0x008fca00078e0236 */
        /* <DEDUP_REMOVED lines=10> */
[----:B------:R3:W0:Y:S01]  /*c5f0*/  MUFU.TANH R40, R86 ;  /* 0x0000005600287308 */ /* 0x0006220000002400 */
[----:B------:R-:W-:-:S02]  /*c600*/  WARPGROUP.DEPBAR.LE gsb0, 0x0 ;  /* 0x00008000000079c5 */ /* 0x000fc40000010000 */
[----:B------:R5:W-:Y:S06]  /*c610*/  BAR.ARV R61, 0x100 ;  /* 0x0004003d0000751d */ /* 0x000bec0000002000 */
[----:B------:R4:W-:Y:S01]  /*c620*/  @!P1 SYNCS.ARRIVE.TRANS64.RED.A1T0 RZ, [R41+URZ], RZ ;  /* 0x000000ff29ff99a7 */ /* 0x0009e2000810043f */
[----:B-----5:R-:W-:Y:S02]  /*c630*/  IMAD.IADD R61, R71, 0x1, R54 ;  /* 0x00000001473d7824 */ /* 0x020fe400078e0236 */
[----:B----4-:R-:W-:-:S06]  /*c640*/  FMUL.FTZ R41, R0, R87 ;  /* 0x0000005700297220 */ /* 0x010fcc0000410000 */
[----:B------:R-:W4:Y:S01]  /*c650*/  MUFU.TANH R41, R41 ;  /* 0x0000002900297308 */ /* 0x000f220000002400 */
[----:B0123--:R-:W-:Y:S05]  /*c660*/  @!P6 BRA `(.L_x_1012) ;  /* 0x00000000005ce947 */ /* 0x00ffea0003800000 */
[----:B------:R-:W-:Y:S01]  /*c670*/  IMAD R54, R73, UR41, R54 ;  /* 0x0000002949367c24 */ /* 0x000fe2000f8e0236 */
[----:B------:R-:W-:Y:S03]  /*c680*/  BSSY B0, `(.L_x_1013) ;  /* 0x0000011000007945 */ /* 0x000fe60003800000 */
[----:B------:R-:W-:-:S05]  /*c690*/  VIADD R63, R54, -UR32 ;  /* 0x80000020363f7c36 */ /* 0x000fca0008000000 */
        /* <DEDUP_REMOVED lines=10> */
.L_x_1014:
[----:B------:R-:W-:-:S05]  /*c740*/  IMAD.U32 R70, RZ, RZ, UR30 ;  /* 0x0000001eff467e24 */ /* 0x000fca000f8e00ff */
[----:B------:R-:W-:-:S13]  /*c750*/  ISETP.NE.AND P2, PT, R70, 0x1, PT ;  /* 0x000000014600780c */ /* 0x000fda0003f45270 */
[----:B------:R-:W0:Y:S02]  /*c760*/  @P2 LDC.64 R54, c[0x0][0x9e8] ;  /* 0x00027a00ff362b82 */ /* 0x000e240000000a00 */
[----:B0-----:R-:W-:-:S05]  /*c770*/  @P2 IMAD.HI.U32 R54, R63, R54, RZ ;  /* 0x000000363f362227 */ /* 0x001fca00078e00ff */
[----:B------:R-:W-:-:S07]  /*c780*/  @P2 SHF.R.U32.HI R63, RZ, R55, R54 ;  /* 0x00000037ff3f2219 */ /* 0x000fce0000011636 */
.L_x_1015:
[----:B------:R-:W-:Y:S05]  /*c790*/  BSYNC B0 ;  /* 0x0000000000007941 */ /* 0x000fea0003800000 */
.L_x_1013:
[----:B------:R-:W-:-:S04]  /*c7a0*/  IMAD R63, R63, R70, -R156 ;  /* 0x000000463f3f7224 */ /* 0x000fc800078e0a9c */
[----:B------:R-:W-:-:S05]  /*c7b0*/  IMAD R54, R16, -0x2, R63 ;  /* 0xfffffffe10367824 */ /* 0x000fca00078e023f */
[----:B------:R-:W-:Y:S02]  /*c7c0*/  VIADDMNMX R59, R54, R70, R59, PT ;  /* 0x00000046363b7246 */ /* 0x000fe4000380013b */
[----:B------:R-:W-:-:S07]  /*c7d0*/  VIMNMX R61, R61, R54, !PT ;  /* 0x000000363d3d7248 */ /* 0x000fce0007fe0100 */
.L_x_1012:
[----:B------:R-:W-:-:S04]  /*c7e0*/  ISETP.GT.AND P2, PT, R5, -0x1, PT ;  /* 0xffffffff0500780c */ /* 0x000fc80003f44270 */
[C---:B------:R-:W-:Y:S02]  /*c7f0*/  ISETP.GT.AND P4, PT, R61.reuse, RZ, P2 ;  /* 0x000000ff3d00720c */ /* 0x040fe40001784270 */
[----:B------:R-:W-:Y:S02]  /*c800*/  ISETP.GT.AND P3, PT, R61, 0x1, P2 ;  /* 0x000000013d00780c */ /* 0x000fe40001764270 */
[C---:B------:R-:W-:Y:S02]  /*c810*/  ISETP.LT.OR P4, PT, R59.reuse, 0x1, P4 ;  /* 0x000000013b00780c */ /* 0x040fe40002781670 */
[----:B------:R-:W-:Y:S02]  /*c820*/  ISETP.LT.OR P3, PT, R59, 0x2, P3 ;  /* 0x000000023b00780c */ /* 0x000fe40001f61670 */
[----:B------:R-:W-:Y:S02]  /*c830*/  FSEL R55, R24, -INF , !P4 ;  /* 0xff80000018377808 */ /* 0x000fe40006000000 */
[----:B------:R-:W-:Y:S01]  /*c840*/  FSEL R204, R25, -INF , !P3 ;  /* 0xff80000019cc7808 */ /* 0x000fe20005800000 */
[----:B------:R-:W0:Y:S01]  /*c850*/  SHFL.IDX PT, R24, R57, 0x1, 0x1c1f ;  /* 0x003c1f0039187f89 */ /* 0x000e2200000e0000 */
[----:B------:R-:W-:-:S02]  /*c860*/  ISETP.GT.AND P4, PT, R61, 0x8, P2 ;  /* 0x000000083d00780c */ /* 0x000fc40001784270 */
[----:B------:R-:W-:Y:S02]  /*c870*/  ISETP.GT.AND P3, PT, R61, 0x9, P2 ;  /* 0x000000093d00780c */ /* 0x000fe40001764270 */
[C---:B------:R-:W-:Y:S02]  /*c880*/  ISETP.LT.OR P4, PT, R59.reuse, 0x9, P4 ;  /* 0x000000093b00780c */ /* 0x040fe40002781670 */
[----:B------:R-:W-:Y:S02]  /*c890*/  ISETP.LT.OR P3, PT, R59, 0xa, P3 ;  /* 0x0000000a3b00780c */ /* 0x000fe40001f61670 */
[----:B------:R-:W-:Y:S02]  /*c8a0*/  FSEL R202, R164, -INF , !P4 ;  /* 0xff800000a4ca7808 */ /* 0x000fe40006000000 */
[----:B------:R-:W-:Y:S02]  /*c8b0*/  FSEL R200, R165, -INF , !P3 ;  /* 0xff800000a5c87808 */ /* 0x000fe40005800000 */
        /* <DEDUP_REMOVED lines=28> */
[----:B------:R-:W-:Y:S01]  /*ca80*/  FSEL R86, R47, -INF , !P4 ;  /* 0xff8000002f567808 */ /* 0x000fe20006000000 */
[----:B0-----:R-:W-:Y:S01]  /*ca90*/  IMAD.IADD R47, R69, 0x1, R24 ;  /* 0x00000001452f7824 */ /* 0x001fe200078e0218 */
[----:B------:R-:W-:Y:S02]  /*caa0*/  FSEL R82, R48, -INF , !P3 ;  /* 0xff80000030527808 */ /* 0x000fe40005800000 */
[----:B------:R-:W-:-:S02]  /*cab0*/  ISETP.GT.AND P4, PT, R61, 0x38, P2 ;  /* 0x000000383d00780c */ /* 0x000fc40001784270 */
[----:B------:R-:W-:Y:S02]  /*cac0*/  ISETP.GT.AND P3, PT, R61, 0x39, P2 ;  /* 0x000000393d00780c */ /* 0x000fe40001764270 */
[C---:B------:R-:W-:Y:S02]  /*cad0*/  ISETP.LT.OR P4, PT, R59.reuse, 0x39, P4 ;  /* 0x000000393b00780c */ /* 0x040fe40002781670 */
[----:B------:R-:W-:Y:S02]  /*cae0*/  ISETP.LT.OR P3, PT, R59, 0x3a, P3 ;  /* 0x0000003a3b00780c */ /* 0x000fe40001f61670 */
[----:B------:R-:W-:Y:S01]  /*caf0*/  FSEL R84, R49, -INF , !P4 ;  /* 0xff80000031547808 */ /* 0x000fe20006000000 */
[----:B------:R-:W-:Y:S01]  /*cb00*/  IMAD.IADD R49, R71, 0x1, R24 ;  /* 0x0000000147317824 */ /* 0x000fe200078e0218 */
        /* <DEDUP_REMOVED lines=48> */
[----:B------:R-:W-:Y:S01]  /*ce10*/  FSEL R48, R85, -INF , !P3 ;  /* 0xff80000055307808 */ /* 0x000fe20005800000 */
[----:B------:R-:W-:Y:S08]  /*ce20*/  @!P6 BRA `(.L_x_1016) ;  /* 0x00000000005ce947 */ /* 0x000ff00003800000 */
        /* <DEDUP_REMOVED lines=13> */
.L_x_1018:
[----:B------:R-:W-:-:S05]  /*cf00*/  IMAD.U32 R53, RZ, RZ, UR30 ;  /* 0x0000001eff357e24 */ /* 0x000fca000f8e00ff */
[----:B------:R-:W-:-:S13]  /*cf10*/  ISETP.NE.AND P3, PT, R53, 0x1, PT ;  /* 0x000000013500780c */ /* 0x000fda0003f65270 */
[----:B------:R-:W0:Y:S02]  /*cf20*/  @P3 LDC.64 R24, c[0x0][0x9e8] ;  /* 0x00027a00ff183b82 */ /* 0x000e240000000a00 */
[----:B0-----:R-:W-:-:S05]  /*cf30*/  @P3 IMAD.HI.U32 R24, R51, R24, RZ ;  /* 0x0000001833183227 */ /* 0x001fca00078e00ff */
[----:B------:R-:W-:-:S07]  /*cf40*/  @P3 SHF.R.U32.HI R51, RZ, R25, R24 ;  /* 0x00000019ff333219 */ /* 0x000fce0000011618 */
.L_x_1019:
[----:B------:R-:W-:Y:S05]  /*cf50*/  BSYNC B0 ;  /* 0x0000000000007941 */ /* 0x000fea0003800000 */
.L_x_1017:
[----:B------:R-:W-:-:S04]  /*cf60*/  IMAD R51, R51, R53, -R156 ;  /* 0x0000003533337224 */ /* 0x000fc800078e0a9c */
[----:B------:R-:W-:-:S05]  /*cf70*/  IMAD R24, R16, -0x2, R51 ;  /* 0xfffffffe10187824 */ /* 0x000fca00078e0233 */
[----:B------:R-:W-:Y:S02]  /*cf80*/  VIADDMNMX R47, R24, R53, R47, PT ;  /* 0x00000035182f7246 */ /* 0x000fe4000380012f */
[----:B------:R-:W-:-:S07]  /*cf90*/  VIMNMX R49, R49, R24, !PT ;  /* 0x0000001831317248 */ /* 0x000fce0007fe0100 */
.L_x_1016:
[----:B------:R-:W-:Y:S02]  /*cfa0*/  FMNMX.FTZ R25, R55, R8, !PT ;  /* 0x0000000837197209 */ /* 0x000fe40007810000 */
[----:B------:R-:W-:Y:S02]  /*cfb0*/  ISETP.GT.AND P3, PT, R49, 0x8, P2 ;  /* 0x000000083100780c */ /* 0x000fe40001764270 */
[----:B------:R-:W-:Y:S02]  /*cfc0*/  FMNMX.FTZ R25, R204, R25, !PT ;  /* 0x00000019cc197209 */ /* 0x000fe40007810000 */
[----:B------:R-:W-:Y:S02]  /*cfd0*/  ISETP.LT.OR P3, PT, R47, 0x9, P3 ;  /* 0x000000092f00780c */ /* 0x000fe40001f61670 */
[----:B------:R-:W-:Y:S02]  /*cfe0*/  FMNMX.FTZ R25, R202, R25, !PT ;  /* 0x00000019ca197209 */ /* 0x000fe40007810000 */
[----:B------:R-:W-:-:S02]  /*cff0*/  FSEL R156, R7, -INF , !P3 ;  /* 0xff800000079c7808 */ /* 0x000fc40005800000 */
[----:B------:R-:W-:Y:S01]  /*d000*/  FMNMX.FTZ R25, R200, R25, !PT ;  /* 0x00000019c8197209 */ /* 0x000fe20007810000 */
[----:B------:R-:W0:Y:S01]  /*d010*/  LDC R7, c[0x0][0x988] ;  /* 0x00026200ff077b82 */ /* 0x000e220000000800 */
        /* <DEDUP_REMOVED lines=57> */
[C---:B------:R-:W-:Y:S01]  /*d3b0*/  ISETP.LT.OR P4, PT, R47.reuse, 0x22, P4 ;  /* 0x000000222f00780c */ /* 0x040fe20002781670 */
[----:B------:R-:W1:Y:S01]  /*d3c0*/  SHFL.BFLY PT, R6, R25, 0x2, 0x1f ;  /* 0x0c401f0019067f89 */ /* 0x000e6200000e0000 */
[----:B------:R-:W-:-:S02]  /*d3d0*/  ISETP.LT.OR P3, PT, R47, 0x39, P3 ;  /* 0x000000392f00780c */ /* 0x000fc40001f61670 */
[----:B------:R-:W-:Y:S02]  /*d3e0*/  FSEL R186, R15, -INF , !P4 ;  /* 0xff8000000fba7808 */ /* 0x000fe40006000000 */
[C---:B------:R-:W-:Y:S02]  /*d3f0*/  ISETP.GT.AND P4, PT, R49.reuse, 0x29, P2 ;  /* 0x000000293100780c */ /* 0x040fe40001784270 */
[----:B------:R-:W-:Y:S02]  /*d400*/  FSEL R30, R30, -INF , !P3 ;  /* 0xff8000001e1e7808 */ /* 0x000fe40005800000 */
[----:B------:R-:W-:Y:S02]  /*d410*/  ISETP.GT.AND P3, PT, R49, 0x40, P2 ;  /* 0x000000403100780c */ /* 0x000fe40001764270 */
[C---:B------:R-:W-:Y:S02]  /*d420*/  ISETP.LT.OR P4, PT, R47.reuse, 0x2a, P4 ;  /* 0x0000002a2f00780c */ /* 0x040fe40002781670 */
[----:B------:R-:W-:-:S02]  /*d430*/  ISETP.LT.OR P3, PT, R47, 0x41, P3 ;  /* 0x000000412f00780c */ /* 0x000fc40001f61670 */
[----:B------:R-:W-:Y:S02]  /*d440*/  FSEL R188, R21, -INF , !P4 ;  /* 0xff80000015bc7808 */ /* 0x000fe40006000000 */
[C---:B------:R-:W-:Y:S02]  /*d450*/  ISETP.GT.AND P4, PT, R49.reuse, 0x31, P2 ;  /* 0x000000313100780c */ /* 0x040fe40001784270 */
[----:B------:R-:W-:Y:S02]  /*d460*/  FSEL R46, R46, -INF , !P3 ;  /* 0xff8000002e2e7808 */ /* 0x000fe40005800000 */
[----:B------:R-:W-:Y:S02]  /*d470*/  ISETP.GT.AND P3, PT, R49, 0x41, P2 ;  /* 0x000000413100780c */ /* 0x000fe40001764270 */
[----:B------:R-:W-:Y:S02]  /*d480*/  ISETP.LT.OR P4, PT, R47, 0x32, P4 ;  /* 0x000000322f00780c */ /* 0x000fe40002781670 */
[----:B-1----:R-:W-:-:S02]  /*d490*/  FMNMX.FTZ R6, R25, R6, !PT ;  /* 0x0000000619067209 */ /* 0x002fc40007810000 */
[----:B------:R-:W-:Y:S02]  /*d4a0*/  ISETP.LT.OR P3, PT, R47, 0x42, P3 ;  /* 0x000000422f00780c */ /* 0x000fe40001f61670 */
[----:B------:R-:W-:Y:S01]  /*d4b0*/  FSEL R190, R27, -INF , !P4 ;  /* 0xff8000001bbe7808 */ /* 0x000fe20006000000 */
[----:B------:R-:W1:Y:S01]  /*d4c0*/  SHFL.BFLY PT, R11, R6, 0x1, 0x1f ;  /* 0x0c201f00060b7f89 */ /* 0x000e6200000e0000 */
[----:B------:R-:W-:Y:S02]  /*d4d0*/  ISETP.GT.AND P4, PT, R49, 0x39, P2 ;  /* 0x000000393100780c */ /* 0x000fe40001784270 */
[----:B------:R-:W-:Y:S02]  /*d4e0*/  FSEL R192, R43, -INF , !P3 ;  /* 0xff8000002bc07808 */ /* 0x000fe40005800000 */
[----:B------:R-:W-:Y:S02]  /*d4f0*/  ISETP.GT.AND P3, PT, R49, 0x48, P2 ;  /* 0x000000483100780c */ /* 0x000fe40001764270 */
[----:B------:R-:W-:-:S02]  /*d500*/  ISETP.LT.OR P4, PT, R47, 0x3a, P4 ;  /* 0x0000003a2f00780c */ /* 0x000fc40002781670 */
[----:B------:R-:W-:Y:S02]  /*d510*/  ISETP.LT.OR P3, PT, R47, 0x49, P3 ;  /* 0x000000492f00780c */ /* 0x000fe40001f61670 */
[----:B------:R-:W-:Y:S02]  /*d520*/  FSEL R14, R29, -INF , !P4 ;  /* 0xff8000001d0e7808 */ /* 0x000fe40006000000 */
[----:B------:R-:W-:Y:S02]  /*d530*/  FSEL R42, R42, -INF , !P3 ;  /* 0xff8000002a2a7808 */ /* 0x000fe40005800000 */
[----:B------:R-:W-:-:S04]  /*d540*/  ISETP.GT.AND P3, PT, R49, RZ, P2 ;  /* 0x000000ff3100720c */ /* 0x000fc80001764270 */
[----:B------:R-:W-:Y:S02]  /*d550*/  ISETP.LT.OR P3, PT, R47, 0x1, P3 ;  /* 0x000000012f00780c */ /* 0x000fe40001f61670 */
[----:B-1----:R-:W-:-:S04]  /*d560*/  FMNMX.FTZ R6, R6, R11, !PT ;  /* 0x0000000b06067209 */ /* 0x002fc80007810000 */
[C---:B------:R-:W-:Y:S01]  /*d570*/  FSETP.NEU.FTZ.AND P4, PT, R6.reuse, -INF , PT ;  /* 0xff8000000600780b */ /* 0x040fe20003f9d000 */
[----:B0-----:R-:W-:-:S03]  /*d580*/  FFMA.FTZ R27, R6, R7, -8 ;  /* 0xc1000000061b7423 */ /* 0x001fc60000010007 */
[----:B------:R-:W-:Y:S02]  /*d590*/  FSEL R51, R6, RZ, P4 ;  /* 0x000000ff06337208 */ /* 0x000fe40002000000 */
[----:B------:R-:W-:-:S05]  /*d5a0*/  FSEL R27, R27, RZ, P4 ;  /* 0x000000ff1b1b7208 */ /* 0x000fca0002000000 */
[-CC-:B------:R-:W-:Y:S01]  /*d5b0*/  FFMA.FTZ R13, R200, R7.reuse, -R27.reuse ;  /* 0x00000007c80d7223 */ /* 0x180fe2000001081b */
[----:B------:R-:W-:Y:S01]  /*d5c0*/  FSEL R200, R4, -INF , !P3 ;  /* 0xff80000004c87808 */ /* 0x000fe20005800000 */
[-CC-:B------:R-:W-:Y:S01]  /*d5d0*/  FFMA.FTZ R4, R198, R7.reuse, -R27.reuse ;  /* 0x00000007c6047223 */ /* 0x180fe2000001081b */
[----:B------:R-:W-:Y:S01]  /*d5e0*/  ISETP.GT.AND P3, PT, R49, 0x49, P2 ;  /* 0x000000493100780c */ /* 0x000fe20001764270 */
[--C-:B------:R-:W-:Y:S01]  /*d5f0*/  FFMA.FTZ R29, R196, R7, -R27.reuse ;  /* 0x00000007c41d7223 */ /* 0x100fe2000001081b */
[----:B------:R-:W-:Y:S01]  /*d600*/  FMNMX.FTZ R15, R200, R9, !PT ;  /* 0x00000009c80f7209 */ /* 0x000fe20007810000 */
[-CC-:B------:R-:W-:Y:S01]  /*d610*/  FFMA.FTZ R86, R86, R7.reuse, -R27.reuse ;  /* 0x0000000756567223 */ /* 0x180fe2000001081b */
[----:B------:R-:W-:Y:S01]  /*d620*/  ISETP.LT.OR P3, PT, R47, 0x4a, P3 ;  /* 0x0000004a2f00780c */ /* 0x000fe20001f61670 */
[--C-:B------:R-:W-:Y:S01]  /*d630*/  FFMA.FTZ R43, R78, R7, -R27.reuse ;  /* 0x000000074e2b7223 */ /* 0x100fe2000001081b */
[----:B------:R-:W-:Y:S01]  /*d640*/  FMNMX.FTZ R21, R24, R15, !PT ;  /* 0x0000000f18157209 */ /* 0x000fe20007810000 */
[-CC-:B------:R-:W-:Y:S01]  /*d650*/  FFMA.FTZ R10, R55, R7.reuse, -R27.reuse ;  /* 0x00000007370a7223 */ /* 0x180fe2000001081b */
[----:B------:R-:W-:Y:S01]  /*d660*/  FSEL R198, R33, -INF , !P3 ;  /* 0xff80000021c67808 */ /* 0x000fe20005800000 */
[--C-:B------:R-:W-:Y:S01]  /*d670*/  FFMA.FTZ R33, R194, R7, -R27.reuse ;  /* 0x00000007c2217223 */ /* 0x100fe2000001081b */
[----:B------:R-:W-:Y:S01]  /*d680*/  FMNMX.FTZ R21, R156, R21, !PT ;  /* 0x000000159c157209 */ /* 0x000fe20007810000 */
[----:B------:R0:W-:Y:S01]  /*d690*/  MUFU.EX2 R15, R4 ;  /* 0x00000004000f7308 */ /* 0x0001e20000000800 */
        /* <DEDUP_REMOVED lines=9> */
[--C-:B0-----:R-:W-:Y:S01]  /*d730*/  FFMA.FTZ R4, R154, R7, -R27.reuse ;  /* 0x000000079a047223 */ /* 0x101fe2000001081b */
        /* <DEDUP_REMOVED lines=9> */
[----:B------:R1:W-:Y:S01]  /*d7d0*/  MUFU.EX2 R21, R33 ;  /* 0x0000002100157308 */ /* 0x0003e20000000800 */
[----:B------:R-:W-:Y:S01]  /*d7e0*/  FSEL R194, R31, -INF , !P3 ;  /* 0xff8000001fc27808 */ /* 0x000fe20005800000 */
[--C-:B------:R-:W-:Y:S01]  /*d7f0*/  FFMA.FTZ R70, R70, R7, -R27.reuse ;  /* 0x0000000746467223 */ /* 0x100fe2000001081b */
[----:B------:R-:W-:Y:S01]  /*d800*/  FMNMX.FTZ R25, R20, R25, !PT ;  /* 0x0000001914197209 */ /* 0x000fe20007810000 */
[-CC-:B------:R-:W-:Y:S01]  /*d810*/  FFMA.FTZ R56, R56, R7.reuse, -R27.reuse ;  /* 0x0000000738387223 */ /* 0x180fe2000001081b */
[----:B------:R-:W-:Y:S01]  /*d820*/  ISETP.GT.AND P3, PT, R49, 0x58, P2 ;  /* 0x000000583100780c */ /* 0x000fe20001764270 */
[--C-:B------:R-:W-:Y:S01]  /*d830*/  FFMA.FTZ R50, R50, R7, -R27.reuse ;  /* 0x0000000732327223 */ /* 0x100fe2000001081b */
[----:B0-----:R-:W-:Y:S01]  /*d840*/  FMNMX.FTZ R29, R186, R25, !PT ;  /* 0x00000019ba1d7209 */ /* 0x001fe20007810000 */
[----:B------:R-:W-:Y:S01]  /*d850*/  MUFU.EX2 R10, R10 ;  /* 0x0000000a000a7308 */ /* 0x000fe20000000800 */
[----:B------:R-:W-:Y:S01]  /*d860*/  ISETP.LT.OR P3, PT, R47, 0x59, P3 ;  /* 0x000000592f00780c */ /* 0x000fe20001f61670 */
[----:B-1----:R-:W-:Y:S01]  /*d870*/  FFMA.FTZ R33, R152, R7, -R27 ;  /* 0x0000000798217223 */ /* 0x002fe2000001081b */
[----:B------:R-:W-:-:S02]  /*d880*/  FMNMX.FTZ R29, R26, R29, !PT ;  /* 0x0000001d1a1d7209 */ /* 0x000fc40007810000 */
[----:B------:R-:W-:Y:S02]  /*d890*/  FSEL R34, R34, -INF , !P3 ;  /* 0xff80000022227808 */ /* 0x000fe40005800000 */
[----:B------:R-:W-:Y:S01]  /*d8a0*/  FMNMX.FTZ R29, R188, R29, !PT ;  /* 0x0000001dbc1d7209 */ /* 0x000fe20007810000 */
[----:B------:R0:W-:Y:S01]  /*d8b0*/  MUFU.EX2 R25, R4 ;  /* 0x0000000400197308 */ /* 0x0001e20000000800 */
[----:B------:R-:W-:Y:S02]  /*d8c0*/  ISETP.GT.AND P3, PT, R49, 0x59, P2 ;  /* 0x000000593100780c */ /* 0x000fe40001764270 */
[----:B------:R-:W-:Y:S02]  /*d8d0*/  FMNMX.FTZ R29, R28, R29, !PT ;  /* 0x0000001d1c1d7209 */ /* 0x000fe40007810000 */
[----:B------:R-:W-:Y:S02]  /*d8e0*/  ISETP.LT.OR P3, PT, R47, 0x5a, P3 ;  /* 0x0000005a2f00780c */ /* 0x000fe40001f61670 */
[----:B------:R-:W-:Y:S01]  /*d8f0*/  FMNMX.FTZ R31, R190, R29, !PT ;  /* 0x0000001dbe1f7209 */ /* 0x000fe20007810000 */
[----:B------:R-:W-:Y:S01]  /*d900*/  MUFU.EX2 R11, R11 ;  /* 0x0000000b000b7308 */ /* 0x000fe20000000800 */
[----:B------:R-:W-:Y:S01]  /*d910*/  FSEL R154, R32, -INF , !P3 ;  /* 0xff800000209a7808 */ /* 0x000fe20005800000 */
[----:B0-----:R-:W-:Y:S01]  /*d920*/  FFMA.FTZ R4, R84, R7, -R27 ;  /* 0x0000000754047223 */ /* 0x001fe2000001081b */
[----:B------:R-:W-:-:S02]  /*d930*/  ISETP.GT.AND P3, PT, R49, 0x60, P2 ;  /* 0x000000603100780c */ /* 0x000fc40001764270 */
[----:B------:R-:W-:Y:S02]  /*d940*/  FMNMX.FTZ R31, R30, R31, !PT ;  /* 0x0000001f1e1f7209 */ /* 0x000fe40007810000 */
[----:B------:R-:W-:Y:S01]  /*d950*/  ISETP.LT.OR P3, PT, R47, 0x61, P3 ;  /* 0x000000612f00780c */ /* 0x000fe20001f61670 */
[----:B------:R0:W-:Y:S01]  /*d960*/  MUFU.EX2 R29, R33 ;  /* 0x00000021001d7308 */ /* 0x0001e20000000800 */
[----:B------:R-:W-:Y:S02]  /*d970*/  FMNMX.FTZ R31, R14, R31, !PT ;  /* 0x0000001f0e1f7209 */ /* 0x000fe40007810000 */
[----:B------:R-:W-:Y:S02]  /*d980*/  FSEL R152, R35, -INF , !P3 ;  /* 0xff80000023987808 */ /* 0x000fe40005800000 */
[----:B------:R-:W-:Y:S02]  /*d990*/  ISETP.GT.AND P3, PT, R49, 0x61, P2 ;  /* 0x000000613100780c */ /* 0x000fe40001764270 */
[----:B------:R-:W-:Y:S01]  /*d9a0*/  FMNMX.FTZ R31, R46, R31, !PT ;  /* 0x0000001f2e1f7209 */ /* 0x000fe20007810000 */
[----:B------:R-:W-:Y:S01]  /*d9b0*/  MUFU.EX2 R12, R12 ;  /* 0x0000000c000c7308 */ /* 0x000fe20000000800 */
[----:B------:R-:W-:-:S02]  /*d9c0*/  ISETP.LT.OR P3, PT, R47, 0x62, P3 ;  /* 0x000000622f00780c */ /* 0x000fc40001f61670 */
[----:B0-----:R-:W-:Y:S02]  /*d9d0*/  FMNMX.FTZ R33, R192, R31, !PT ;  /* 0x0000001fc0217209 */ /* 0x001fe40007810000 */
[----:B------:R-:W-:Y:S02]  /*d9e0*/  FSEL R38, R38, -INF , !P3 ;  /* 0xff80000026267808 */ /* 0x000fe40005800000 */
[----:B------:R-:W-:Y:S01]  /*d9f0*/  ISETP.GT.AND P3, PT, R49, 0x68, P2 ;  /* 0x000000683100780c */ /* 0x000fe20001764270 */
[----:B------:R0:W-:Y:S01]  /*da00*/  MUFU.EX2 R31, R86 ;  /* 0x00000056001f7308 */ /* 0x0001e20000000800 */
[----:B------:R-:W-:Y:S02]  /*da10*/  FMNMX.FTZ R33, R42, R33, !PT ;  /* 0x000000212a217209 */ /* 0x000fe40007810000 */
[----:B------:R-:W-:Y:S02]  /*da20*/  ISETP.LT.OR P3, PT, R47, 0x69, P3 ;  /* 0x000000692f00780c */ /* 0x000fe40001f61670 */
[----:B------:R-:W-:-:S02]  /*da30*/  FMNMX.FTZ R33, R198, R33, !PT ;  /* 0x00000021c6217209 */ /* 0x000fc40007810000 */
[----:B------:R-:W-:Y:S01]  /*da40*/  FSEL R44, R44, -INF , !P3 ;  /* 0xff8000002c2c7808 */ /* 0x000fe20005800000 */
[----:B------:R-:W-:Y:S01]  /*da50*/  MUFU.EX2 R13, R13 ;  /* 0x0000000d000d7308 */ /* 0x000fe20000000800 */
[----:B------:R-:W-:Y:S01]  /*da60*/  FMNMX.FTZ R33, R196, R33, !PT ;  /* 0x00000021c4217209 */ /* 0x000fe20007810000 */
[----:B0-----:R-:W-:Y:S01]  /*da70*/  FFMA.FTZ R86, R80, R7, -R27 ;  /* 0x0000000750567223 */ /* 0x001fe2000001081b */
[----:B------:R-:W-:Y:S02]  /*da80*/  ISETP.GT.AND P3, PT, R49, 0x69, P2 ;  /* 0x000000693100780c */ /* 0x000fe40001764270 */
[----:B------:R-:W-:Y:S02]  /*da90*/  FMNMX.FTZ R35, R194, R33, !PT ;  /* 0x00000021c2237209 */ /* 0x000fe40007810000 */
[----:B------:R-:W-:Y:S01]  /*daa0*/  ISETP.LT.OR P3, PT, R47, 0x6a, P3 ;  /* 0x0000006a2f00780c */ /* 0x000fe20001f61670 */
[----:B------:R-:W-:Y:S01]  /*dab0*/  MUFU.EX2 R33, R4 ;  /* 0x0000000400217308 */ /* 0x000fe20000000800 */
[----:B------:R-:W-:-:S02]  /*dac0*/  FMNMX.FTZ R35, R34, R35, !PT ;  /* 0x0000002322237209 */ /* 0x000fc40007810000 */
[----:B------:R-:W-:Y:S02]  /*dad0*/  FSEL R84, R39, -INF , !P3 ;  /* 0xff80000027547808 */ /* 0x000fe40005800000 */
[----:B------:R-:W-:Y:S02]  /*dae0*/  ISETP.GT.AND P3, PT, R49, 0x70, P2 ;  /* 0x000000703100780c */ /* 0x000fe40001764270 */
[----:B------:R-:W-:Y:S01]  /*daf0*/  FMNMX.FTZ R35, R154, R35, !PT ;  /* 0x000000239a237209 */ /* 0x000fe20007810000 */
[----:B------:R-:W-:Y:S01]  /*db00*/  MUFU.EX2 R160, R160 ;  /* 0x000000a000a07308 */ /* 0x000fe20000000800 */
[----:B------:R-:W-:Y:S02]  /*db10*/  ISETP.LT.OR P3, PT, R47, 0x71, P3 ;  /* 0x000000712f00780c */ /* 0x000fe40001f61670 */
[----:B------:R-:W-:Y:S02]  /*db20*/  FMNMX.FTZ R35, R152, R35, !PT ;  /* 0x0000002398237209 */ /* 0x000fe40007810000 */
[----:B------:R-:W-:-:S02]  /*db30*/  FSEL R80, R45, -INF , !P3 ;  /* 0xff8000002d507808 */ /* 0x000fc40005800000 */
[----:B------:R-:W-:Y:S01]  /*db40*/  ISETP.GT.AND P3, PT, R49, 0x71, P2 ;  /* 0x000000713100780c */ /* 0x000fe20001764270 */
[----:B------:R-:W-:Y:S01]  /*db50*/  MUFU.EX2 R32, R162 ;  /* 0x000000a200207308 */ /* 0x000fe20000000800 */
[----:B------:R-:W-:Y:S02]  /*db60*/  FMNMX.FTZ R39, R38, R35, !PT ;  /* 0x0000002326277209 */ /* 0x000fe40007810000 */
[----:B------:R-:W-:Y:S02]  /*db70*/  ISETP.LT.OR P3, PT, R47, 0x72, P3 ;  /* 0x000000722f00780c */ /* 0x000fe40001f61670 */
[----:B------:R-:W-:Y:S02]  /*db80*/  FMNMX.FTZ R39, R44, R39, !PT ;  /* 0x000000272c277209 */ /* 0x000fe40007810000 */
[----:B------:R-:W-:Y:S01]  /*db90*/  FSEL R78, R37, -INF , !P3 ;  /* 0xff800000254e7808 */ /* 0x000fe20005800000 */
[----:B------:R-:W-:-:S01]  /*dba0*/  FFMA.FTZ R37, R74, R7, -R27 ;  /* 0x000000074a257223 */ /* 0x000fc2000001081b */
[----:B------:R-:W-:Y:S01]  /*dbb0*/  ISETP.GT.AND P3, PT, R49, 0x78, P2 ;  /* 0x000000783100780c */ /* 0x000fe20001764270 */
[----:B------:R0:W-:Y:S01]  /*dbc0*/  MUFU.EX2 R35, R43 ;  /* 0x0000002b00237308 */ /* 0x0001e20000000800 */
[----:B------:R-:W-:-:S02]  /*dbd0*/  FMNMX.FTZ R39, R84, R39, !PT ;  /* 0x0000002754277209 */ /* 0x000fc40007810000 */
[----:B------:R-:W-:Y:S02]  /*dbe0*/  ISETP.GT.AND P2, PT, R49, 0x79, P2 ;  /* 0x000000793100780c */ /* 0x000fe40001744270 */
[C---:B------:R-:W-:Y:S02]  /*dbf0*/  ISETP.LT.OR P3, PT, R47.reuse, 0x79, P3 ;  /* 0x000000792f00780c */ /* 0x040fe40001f61670 */
[----:B------:R-:W-:Y:S01]  /*dc00*/  FMNMX.FTZ R39, R80, R39, !PT ;  /* 0x0000002750277209 */ /* 0x000fe20007810000 */
[----:B------:R-:W-:Y:S01]  /*dc10*/  MUFU.EX2 R162, R180 ;  /* 0x000000b400a27308 */ /* 0x000fe20000000800 */
[----:B------:R-:W-:Y:S01]  /*dc20*/  ISETP.LT.OR P2, PT, R47, 0x7a, P2 ;  /* 0x0000007a2f00780c */ /* 0x000fe20001741670 */
[-CC-:B------:R-:W-:Y:S01]  /*dc30*/  FFMA.FTZ R47, R54, R7.reuse, -R27.reuse ;  /* 0x00000007362f7223 */ /* 0x180fe2000001081b */
[----:B------:R-:W-:Y:S01]  /*dc40*/  FSEL R40, R40, -INF , !P3 ;  /* 0xff80000028287808 */ /* 0x000fe20005800000 */
[--C-:B------:R-:W-:Y:S01]  /*dc50*/  FFMA.FTZ R54, R52, R7, -R27.reuse ;  /* 0x0000000734367223 */ /* 0x100fe2000001081b */
[----:B------:R-:W-:Y:S01]  /*dc60*/  FMNMX.FTZ R39, R78, R39, !PT ;  /* 0x000000274e277209 */ /* 0x000fe20007810000 */
[----:B------:R-:W-:Y:S01]  /*dc70*/  FADD.FTZ R52, -R51, R8 ;  /* 0x0000000833347221 */ /* 0x000fe20000010100 */
[----:B----4-:R-:W-:Y:S01]  /*dc80*/  FSEL R74, R41, -INF , !P2 ;  /* 0xff800000294a7808 */ /* 0x010fe20005000000 */
[--C-:B------:R-:W-:Y:S01]  /*dc90*/  FFMA.FTZ R41, R64, R7, -R27.reuse ;  /* 0x0000000740297223 */ /* 0x100fe2000001081b */
[----:B------:R-:W-:Y:S01]  /*dca0*/  FMNMX.FTZ R39, R40, R39, !PT ;  /* 0x0000002728277209 */ /* 0x000fe20007810000 */
[-CC-:B0-----:R-:W-:Y:S01]  /*dcb0*/  FFMA.FTZ R43, R68, R7.reuse, -R27.reuse ;  /* 0x00000007442b7223 */ /* 0x181fe2000001081b */
[----:B------:R-:W-:-:S01]  /*dcc0*/  FFMA.FTZ R64, R72, R7, -R27 ;  /* 0x0000000748407223 */ /* 0x000fc2000001081b */
[--C-:B------:R-:W-:Y:S01]  /*dcd0*/  FFMA.FTZ R8, R48, R7, -R27.reuse ;  /* 0x0000000730087223 */ /* 0x100fe2000001081b */
[----:B------:R-:W-:Y:S01]  /*dce0*/  FMNMX.FTZ R4, R74, R39, !PT ;  /* 0x000000274a047209 */ /* 0x000fe20007810000 */
[-CC-:B------:R-:W-:Y:S01]  /*dcf0*/  FFMA.FTZ R39, R60, R7.reuse, -R27.reuse ;  /* 0x000000073c277223 */ /* 0x180fe2000001081b */
[----:B------:R-:W-:-:S01]  /*dd00*/  FFMA.FTZ R60, R62, R7, -R27 ;  /* 0x000000073e3c7223 */ /* 0x000fc2000001081b */
[-CC-:B------:R-:W-:Y:S01]  /*dd10*/  FFMA.FTZ R62, R66, R7.reuse, -R27.reuse ;  /* 0x00000007423e7223 */ /* 0x180fe2000001081b */
[----:B------:R-:W-:Y:S01]  /*dd20*/  FMUL.FTZ R51, R52, R7 ;  /* 0x0000000734337220 */ /* 0x000fe20000410000 */
[----:B------:R-:W0:Y:S01]  /*dd30*/  SHFL.BFLY PT, R45, R4, 0x2, 0x1f ;  /* 0x0c401f00042d7f89 */ /* 0x000e2200000e0000 */
[----:B------:R-:W-:Y:S08]  /*dd40*/  MUFU.EX2 R82, R82 ;  /* 0x0000005200527308 */ /* 0x000ff00000000800 */
[----:B------:R-:W1:Y:S08]  /*dd50*/  MUFU.EX2 R51, R51 ;  /* 0x0000003300337308 */ /* 0x000e700000000800 */
[----:B------:R-:W-:Y:S01]  /*dd60*/  MUFU.EX2 R86, R86 ;  /* 0x0000005600567308 */ /* 0x000fe20000000800 */
[----:B0-----:R-:W-:Y:S01]  /*dd70*/  FMNMX.FTZ R49, R4, R45, !PT ;  /* 0x0000002d04317209 */ /* 0x001fe20007810000 */
[----:B------:R-:W-:-:S06]  /*dd80*/  FFMA.FTZ R45, R58, R7, -R27 ;  /* 0x000000073a2d7223 */ /* 0x000fcc000001081b */
[----:B------:R-:W-:Y:S01]  /*dd90*/  MUFU.EX2 R76, R76 ;  /* 0x0000004c004c7308 */ /* 0x000fe20000000800 */
[----:B------:R-:W0:Y:S07]  /*dda0*/  SHFL.BFLY PT, R4, R49, 0x1, 0x1f ;  /* 0x0c201f0031047f89 */ /* 0x000e2e00000e0000 */
[----:B------:R-:W-:Y:S08]  /*ddb0*/  MUFU.EX2 R37, R37 ;  /* 0x0000002500257308 */ /* 0x000ff00000000800 */
[----:B------:R-:W-:Y:S08]  /*ddc0*/  MUFU.EX2 R70, R70 ;  /* 0x0000004600467308 */ /* 0x000ff00000000800 */
[----:B------:R-:W-:Y:S01]  /*ddd0*/  MUFU.EX2 R39, R39 ;  /* 0x0000002700277308 */ /* 0x000fe20000000800 */
[----:B0-----:R-:W-:-:S04]  /*dde0*/  FMNMX.FTZ R4, R49, R4, !PT ;  /* 0x0000000431047209 */ /* 0x001fc80007810000 */
[C---:B------:R-:W-:Y:S01]  /*ddf0*/  FSETP.NEU.FTZ.AND P2, PT, R4.reuse, -INF , PT ;  /* 0xff8000000400780b */ /* 0x040fe20003f5d000 */
[----:B------:R-:W-:-:S02]  /*de00*/  FFMA.FTZ R27, R4, R7, -8 ;  /* 0xc1000000041b7423 */ /* 0x000fc40000010007 */
[----:B------:R0:W-:Y:S01]  /*de10*/  MUFU.EX2 R49, R54 ;  /* 0x0000003600317308 */ /* 0x0001e20000000800 */
[----:B------:R-:W-:Y:S02]  /*de20*/  FSEL R58, R4, RZ, P2 ;  /* 0x000000ff043a7208 */ /* 0x000fe40001000000 */
[----:B------:R-:W-:-:S03]  /*de30*/  FSEL R27, R27, RZ, P2 ;  /* 0x000000ff1b1b7208 */ /* 0x000fc60001000000 */
[----:B------:R-:W-:Y:S02]  /*de40*/  FADD.FTZ R58, -R58, R9 ;  /* 0x000000093a3a7221 */ /* 0x000fe40000010100 */
[----:B------:R-:W-:Y:S01]  /*de50*/  MUFU.EX2 R60, R60 ;  /* 0x0000003c003c7308 */ /* 0x000fe20000000800 */
[----:B------:R-:W-:-:S01]  /*de60*/  FFMA.FTZ R66, R30, R7, -R27 ;  /* 0x000000071e427223 */ /* 0x000fc2000001081b */
[-CC-:B------:R-:W-:Y:S01]  /*de70*/  FFMA.FTZ R53, R200, R7.reuse, -R27.reuse ;  /* 0x00000007c8357223 */ /* 0x180fe2000001081b */
[-C--:B------:R-:W-:Y:S01]  /*de80*/  FMUL.FTZ R30, R58, R7.reuse ;  /* 0x000000073a1e7220 */ /* 0x080fe20000410000 */
[-CC-:B------:R-:W-:Y:S01]  /*de90*/  FFMA.FTZ R24, R24, R7.reuse, -R27.reuse ;  /* 0x0000000718187223 */ /* 0x180fe2000001081b */
[----:B------:R-:W-:-:S01]  /*dea0*/  FFMA.FTZ R48, R156, R7, -R27 ;  /* 0x000000079c307223 */ /* 0x000fc2000001081b */
[-CC-:B------:R-:W-:Y:S01]  /*deb0*/  FFMA.FTZ R55, R158, R7.reuse, -R27.reuse ;  /* 0x000000079e377223 */ /* 0x180fe2000001081b */
[----:B------:R-:W-:-:S01]  /*dec0*/  FFMA.FTZ R52, R164, R7, -R27 ;  /* 0x00000007a4347223 */ /* 0x000fc2000001081b */
[----:B------:R-:W-:Y:S01]  /*ded0*/  MUFU.EX2 R53, R53 ;  /* 0x0000003500357308 */ /* 0x000fe20000000800 */
[----:B------:R-:W-:-:S01]  /*dee0*/  FFMA.FTZ R57, R166, R7, -R27 ;  /* 0x00000007a6397223 */ /* 0x000fc2000001081b */
[----:B-1----:R-:W-:Y:S01]  /*def0*/  FFMA.FTZ R58, R51, R3, R10 ;  /* 0x00000003333a7223 */ /* 0x002fe2000001000a */
[----:B0-----:R-:W-:-:S01]  /*df00*/  FFMA.FTZ R54, R182, R7, -R27 ;  /* 0x00000007b6367223 */ /* 0x001fc2000001081b */
[-CC-:B------:R-:W-:Y:S01]  /*df10*/  FFMA.FTZ R59, R184, R7.reuse, -R27.reuse ;  /* 0x00000007b83b7223 */ /* 0x180fe2000001081b */
[----:B------:R-:W-:-:S01]  /*df20*/  FFMA.FTZ R20, R20, R7, -R27 ;  /* 0x0000000714147223 */ /* 0x000fc2000001081b */
[----:B------:R-:W-:Y:S01]  /*df30*/  FADD.FTZ R71, R11, R58 ;  /* 0x0000003a0b477221 */ /* 0x000fe20000010000 */
        /* <DEDUP_REMOVED lines=19> */
[----:B------:R-:W-:Y:S01]  /*e070*/  FADD.FTZ R2, R12, R71 ;  /* 0x000000470c027221 */ /* 0x000fe20000010000 */
[----:B------:R-:W-:-:S01]  /*e080*/  FFMA.FTZ R84, R84, R7, -R27 ;  /* 0x0000000754547223 */ /* 0x000fc2000001081b */
[-CC-:B------:R-:W-:Y:S01]  /*e090*/  FFMA.FTZ R80, R80, R7.reuse, -R27.reuse ;  /* 0x0000000750507223 */ /* 0x180fe2000001081b */
[----:B------:R-:W-:-:S01]  /*e0a0*/  FFMA.FTZ R78, R78, R7, -R27 ;  /* 0x000000074e4e7223 */ /* 0x000fc2000001081b */
[----:B------:R-:W-:Y:S01]  /*e0b0*/  FADD.FTZ R2, R13, R2 ;  /* 0x000000020d027221 */ /* 0x000fe20000010000 */
[----:B------:R-:W-:-:S01]  /*e0c0*/  FFMA.FTZ R40, R40, R7, -R27 ;  /* 0x0000000728287223 */ /* 0x000fc2000001081b */
[----:B------:R-:W0:Y:S01]  /*e0d0*/  MUFU.EX2 R55, R55 ;  /* 0x0000003700377308 */ /* 0x000e220000000800 */
[----:B-1----:R-:W-:-:S01]  /*e0e0*/  FADD.FTZ R3, R24, R3 ;  /* 0x0000000318037221 */ /* 0x002fc20000010000 */
[----:B------:R-:W-:-:S06]  /*e0f0*/  FADD.FTZ R71, R15, R2 ;  /* 0x000000020f477221 */ /* 0x000fcc0000010000 */
[----:B------:R-:W1:Y:S01]  /*e100*/  MUFU.EX2 R52, R52 ;  /* 0x0000003400347308 */ /* 0x000e620000000800 */
[----:B--2---:R-:W-:-:S07]  /*e110*/  FADD.FTZ R58, R48, R3 ;  /* 0x00000003303a7221 */ /* 0x004fce0000010000 */
[----:B------:R-:W2:Y:S01]  /*e120*/  MUFU.EX2 R57, R57 ;  /* 0x0000003900397308 */ /* 0x000ea20000000800 */
[----:B0-----:R-:W-:-:S01]  /*e130*/  FADD.FTZ R3, R55, R58 ;  /* 0x0000003a37037221 */ /* 0x001fc20000010000 */
[----:B------:R-:W-:-:S06]  /*e140*/  FFMA.FTZ R58, R196, R7, -R27 ;  /* 0x00000007c43a7223 */ /* 0x000fcc000001081b */
[----:B------:R-:W0:Y:S01]  /*e150*/  MUFU.EX2 R54, R54 ;  /* 0x0000003600367308 */ /* 0x000e220000000800 */
[----:B-1----:R-:W-:-:S07]  /*e160*/  FADD.FTZ R2, R52, R3 ;  /* 0x0000000334027221 */ /* 0x002fce0000010000 */
[----:B------:R-:W1:Y:S01]  /*e170*/  MUFU.EX2 R59, R59 ;  /* 0x0000003b003b7308 */ /* 0x000e620000000800 */
[----:B--2---:R-:W-:-:S07]  /*e180*/  FADD.FTZ R3, R57, R2 ;  /* 0x0000000239037221 */ /* 0x004fce0000010000 */
[----:B------:R-:W2:Y:S01]  /*e190*/  MUFU.EX2 R20, R20 ;  /* 0x0000001400147308 */ /* 0x000ea20000000800 */
[----:B0-----:R-:W-:-:S07]  /*e1a0*/  FADD.FTZ R2, R54, R3 ;  /* 0x0000000336027221 */ /* 0x001fce0000010000 */
[----:B------:R0:W-:Y:S01]  /*e1b0*/  MUFU.EX2 R9, R66 ;  /* 0x0000004200097308 */ /* 0x0001e20000000800 */
[----:B-1----:R-:W-:-:S07]  /*e1c0*/  FADD.FTZ R3, R59, R2 ;  /* 0x000000023b037221 */ /* 0x002fce0000010000 */
[----:B------:R-:W1:Y:S01]  /*e1d0*/  MUFU.EX2 R61, R61 ;  /* 0x0000003d003d7308 */ /* 0x000e620000000800 */
[----:B0-----:R-:W-:-:S01]  /*e1e0*/  FADD.FTZ R66, R36, R71 ;  /* 0x0000004724427221 */ /* 0x001fc20000010000 */
[----:B--2---:R-:W-:Y:S01]  /*e1f0*/  FADD.FTZ R2, R20, R3 ;  /* 0x0000000314027221 */ /* 0x004fe20000010000 */
[----:B------:R-:W-:-:S01]  /*e200*/  FFMA.FTZ R71, R194, R7, -R27 ;  /* 0x00000007c2477223 */ /* 0x000fc2000001081b */
[----:B------:R-:W-:Y:S01]  /*e210*/  FFMA.FTZ R27, R74, R7, -R27 ;  /* 0x000000074a1b7223 */ /* 0x000fe2000001081b */
[----:B------:R-:W-:-:S03]  /*e220*/  FADD.FTZ R73, R21, R66 ;  /* 0x0000004215497221 */ /* 0x000fc60000010000 */
[----:B------:R-:W0:Y:S01]  /*e230*/  MUFU.EX2 R26, R26 ;  /* 0x0000001a001a7308 */ /* 0x000e220000000800 */
[----:B------:R-:W-:-:S04]  /*e240*/  FADD.FTZ R66, R160, R73 ;  /* 0x00000049a0427221 */ /* 0x000fc80000010000 */
[----:B------:R-:W-:-:S03]  /*e250*/  FADD.FTZ R73, R25, R66 ;  /* 0x0000004219497221 */ /* 0x000fc60000010000 */
[----:B------:R-:W2:Y:S01]  /*e260*/  MUFU.EX2 R63, R63 ;  /* 0x0000003f003f7308 */ /* 0x000ea20000000800 */
[----:B------:R-:W-:-:S01]  /*e270*/  FADD.FTZ R66, R32, R73 ;  /* 0x0000004920427221 */ /* 0x000fc20000010000 */
[----:B-1----:R-:W-:-:S03]  /*e280*/  FADD.FTZ R3, R61, R2 ;  /* 0x000000023d037221 */ /* 0x002fc60000010000 */
[----:B------:R-:W-:-:S03]  /*e290*/  FADD.FTZ R73, R29, R66 ;  /* 0x000000421d497221 */ /* 0x000fc60000010000 */
[----:B------:R-:W1:Y:S01]  /*e2a0*/  MUFU.EX2 R28, R28 ;  /* 0x0000001c001c7308 */ /* 0x000e620000000800 */
[----:B0-----:R-:W-:-:S01]  /*e2b0*/  FADD.FTZ R2, R26, R3 ;  /* 0x000000031a027221 */ /* 0x001fc20000010000 */
[----:B------:R-:W-:-:S04]  /*e2c0*/  FADD.FTZ R66, R162, R73 ;  /* 0x00000049a2427221 */ /* 0x000fc80000010000 */
[----:B------:R-:W-:Y:S02]  /*e2d0*/  FADD.FTZ R73, R31, R66 ;  /* 0x000000421f497221 */ /* 0x000fe40000010000 */
[----:B------:R-:W0:Y:S01]  /*e2e0*/  MUFU.EX2 R65, R65 ;  /* 0x0000004100417308 */ /* 0x000e220000000800 */
[----:B--2---:R-:W-:-:S01]  /*e2f0*/  FADD.FTZ R3, R63, R2 ;  /* 0x000000023f037221 */ /* 0x004fc20000010000 */
[----:B------:R-:W-:-:S06]  /*e300*/  FADD.FTZ R66, R82, R73 ;  /* 0x0000004952427221 */ /* 0x000fcc0000010000 */
[----:B------:R-:W2:Y:S01]  /*e310*/  MUFU.EX2 R14, R14 ;  /* 0x0000000e000e7308 */ /* 0x000ea20000000800 */
[----:B-1----:R-:W-:-:S01]  /*e320*/  FADD.FTZ R2, R28, R3 ;  /* 0x000000031c027221 */ /* 0x002fc20000010000 */
[----:B------:R-:W-:-:S06]  /*e330*/  FADD.FTZ R3, R33, R66 ;  /* 0x0000004221037221 */ /* 0x000fcc0000010000 */
[----:B------:R-:W1:Y:S01]  /*e340*/  MUFU.EX2 R46, R46 ;  /* 0x0000002e002e7308 */ /* 0x000e620000000800 */
[----:B0-----:R-:W-:-:S04]  /*e350*/  FADD.FTZ R2, R65, R2 ;  /* 0x0000000241027221 */ /* 0x001fc80000010000 */
[----:B------:R-:W-:Y:S01]  /*e360*/  FADD.FTZ R73, R9, R2 ;  /* 0x0000000209497221 */ /* 0x000fe20000010000 */
[----:B------:R-:W-:-:S02]  /*e370*/  FADD.FTZ R2, R86, R3 ;  /* 0x0000000356027221 */ /* 0x000fc40000010000 */
[----:B------:R-:W0:Y:S01]  /*e380*/  MUFU.EX2 R67, R67 ;  /* 0x0000004300437308 */ /* 0x000e220000000800 */
[----:B--2---:R-:W-:-:S01]  /*e390*/  FADD.FTZ R73, R14, R73 ;  /* 0x000000490e497221 */ /* 0x004fc20000010000 */
[----:B------:R-:W-:-:S04]  /*e3a0*/  FADD.FTZ R3, R35, R2 ;  /* 0x0000000223037221 */ /* 0x000fc80000010000 */
[----:B------:R-:W-:Y:S02]  /*e3b0*/  FADD.FTZ R66, R76, R3 ;  /* 0x000000034c427221 */ /* 0x000fe40000010000 */
[----:B------:R-:W2:Y:S01]  /*e3c0*/  MUFU.EX2 R42, R42 ;  /* 0x0000002a002a7308 */ /* 0x000ea20000000800 */
[----:B-1----:R-:W-:-:S01]  /*e3d0*/  FADD.FTZ R2, R46, R73 ;  /* 0x000000492e027221 */ /* 0x002fc20000010000 */
[----:B------:R-:W-:-:S06]  /*e3e0*/  FADD.FTZ R73, R37, R66 ;  /* 0x0000004225497221 */ /* 0x000fcc0000010000 */
[----:B------:R-:W1:Y:S01]  /*e3f0*/  MUFU.EX2 R69, R69 ;  /* 0x0000004500457308 */ /* 0x000e620000000800 */
[----:B0-----:R-:W-:-:S07]  /*e400*/  FADD.FTZ R3, R67, R2 ;  /* 0x0000000243037221 */ /* 0x001fce0000010000 */
[----:B------:R-:W0:Y:S01]  /*e410*/  MUFU.EX2 R58, R58 ;  /* 0x0000003a003a7308 */ /* 0x000e220000000800 */
[----:B--2---:R-:W-:-:S07]  /*e420*/  FADD.FTZ R2, R42, R3 ;  /* 0x000000032a027221 */ /* 0x004fce0000010000 */
[----:B------:R-:W2:Y:S01]  /*e430*/  MUFU.EX2 R71, R71 ;  /* 0x0000004700477308 */ /* 0x000ea20000000800 */
[----:B-1----:R-:W-:-:S07]  /*e440*/  FADD.FTZ R3, R69, R2 ;  /* 0x0000000245037221 */ /* 0x002fce0000010000 */
[----:B------:R-:W-:Y:S01]  /*e450*/  MUFU.EX2 R41, R41 ;  /* 0x0000002900297308 */ /* 0x000fe20000000800 */
[----:B0-----:R-:W-:-:S07]  /*e460*/  FADD.FTZ R2, R58, R3 ;  /* 0x000000033a027221 */ /* 0x001fce0000010000 */
[----:B------:R-:W0:Y:S01]  /*e470*/  MUFU.EX2 R75, R34 ;  /* 0x00000022004b7308 */ /* 0x000e220000000800 */
[----:B--2---:R-:W-:-:S07]  /*e480*/  FADD.FTZ R2, R71, R2 ;  /* 0x0000000247027221 */ /* 0x004fce0000010000 */
[----:B------:R-:W1:Y:S08]  /*e490*/  MUFU.EX2 R62, R62 ;  /* 0x0000003e003e7308 */ /* 0x000e700000000800 */
[----:B------:R2:W-:Y:S01]  /*e4a0*/  MUFU.EX2 R68, R38 ;  /* 0x0000002600447308 */ /* 0x0005e20000000800 */
[----:B0-----:R-:W-:-:S07]  /*e4b0*/  FADD.FTZ R2, R75, R2 ;  /* 0x000000024b027221 */ /* 0x001fce0000010000 */
[----:B------:R-:W0:Y:S01]  /*e4c0*/  MUFU.EX2 R154, R154 ;  /* 0x0000009a009a7308 */ /* 0x000e220000000800 */
[----:B--2---:R-:W-:-:S04]  /*e4d0*/  FADD.FTZ R38, R70, R73 ;  /* 0x0000004946267221 */ /* 0x004fc80000010000 */
[----:B------:R-:W-:-:S03]  /*e4e0*/  FADD.FTZ R73, R39, R38 ;  /* 0x0000002627497221 */ /* 0x000fc60000010000 */
[----:B------:R-:W2:Y:S01]  /*e4f0*/  MUFU.EX2 R43, R43 ;  /* 0x0000002b002b7308 */ /* 0x000ea20000000800 */
[----:B------:R-:W-:-:S04]  /*e500*/  FADD.FTZ R38, R60, R73 ;  /* 0x000000493c267221 */ /* 0x000fc80000010000 */
[----:B------:R-:W-:-:S03]  /*e510*/  FADD.FTZ R3, R41, R38 ;  /* 0x0000002629037221 */ /* 0x000fc60000010000 */
[----:B------:R-:W3:Y:S01]  /*e520*/  MUFU.EX2 R34, R152 ;  /* 0x0000009800227308 */ /* 0x000ee20000000800 */
[----:B-1----:R-:W-:-:S01]  /*e530*/  FADD.FTZ R38, R62, R3 ;  /* 0x000000033e267221 */ /* 0x002fc20000010000 */
[----:B0-----:R-:W-:-:S06]  /*e540*/  FADD.FTZ R3, R154, R2 ;  /* 0x000000029a037221 */ /* 0x001fcc0000010000 */
[----:B------:R-:W0:Y:S01]  /*e550*/  MUFU.EX2 R64, R64 ;  /* 0x0000004000407308 */ /* 0x000e220000000800 */
[----:B--2---:R-:W-:-:S07]  /*e560*/  FADD.FTZ R73, R43, R38 ;  /* 0x000000262b497221 */ /* 0x004fce0000010000 */
[----:B------:R-:W1:Y:S01]  /*e570*/  MUFU.EX2 R45, R45 ;  /* 0x0000002d002d7308 */ /* 0x000e620000000800 */
[----:B---3--:R-:W-:-:S04]  /*e580*/  FADD.FTZ R3, R34, R3 ;  /* 0x0000000322037221 */ /* 0x008fc80000010000 */
[----:B------:R-:W-:-:S03]  /*e590*/  FADD.FTZ R3, R68, R3 ;  /* 0x0000000344037221 */ /* 0x000fc60000010000 */
        /* <DEDUP_REMOVED lines=20> */
[----:B0-----:R-:W-:-:S01]  /*e6e0*/  FADD.FTZ R2, R40, R3 ;  /* 0x0000000328027221 */ /* 0x001fc20000010000 */
[----:B-1----:R-:W-:-:S03]  /*e6f0*/  FADD.FTZ R3, R8, R73 ;  /* 0x0000004908037221 */ /* 0x002fc60000010000 */
[----:B--2---:R-:W-:Y:S01]  /*e700*/  FADD.FTZ R2, R77, R2 ;  /* 0x000000024d027221 */ /* 0x004fe20000010000 */
[----:B------:R-:W-:Y:S06]  /*e710*/  @!P0 BRA `(.L_x_1020) ;  /* 0x0000000000048947 */ /* 0x000fec0003800000 */
[----:B------:R-:W-:Y:S01]  /*e720*/  BPT.TRAP 0x1 ;  /* 0x000000040000795c */ /* 0x000fe20000300000 */
.L_x_1020:
        /* <DEDUP_REMOVED lines=107> */
.L_x_1003:
[----:B------:R-:W-:Y:S06]  /*ede0*/  BAR.ARV 0x8, 0x180 ;  /* 0x0206000000007b1d */ /* 0x000fec0000002000 */
[----:B------:R-:W-:Y:S05]  /*edf0*/  @!P0 BRA `(.L_x_1022) ;  /* 0x0000000000048947 */ /* 0x000fea0003800000 */
[----:B------:R-:W-:Y:S01]  /*ee00*/  BPT.TRAP 0x1 ;  /* 0x000000040000795c */ /* 0x000fe20000300000 */
.L_x_1022:
[----:B------:R-:W-:Y:S01]  /*ee10*/  ULEA UR5, UR46, UR37, 0x3 ;  /* 0x000000252e057291 */ /* 0x000fe2000f8e183f */
[----:B------:R-:W-:-:S05]  /*ee20*/  IMAD.U32 R0, RZ, RZ, UR36 ;  /* 0x00000024ff007e24 */ /* 0x000fca000f8e00ff */
[----:B------:R-:W-:-:S04]  /*ee30*/  SHF.L.U32 R0, R0, 0x1f, RZ ;  /* 0x0000001f00007819 */ /* 0x000fc800000006ff */
[----:B------:R0:W1:Y:S01]  /*ee40*/  SYNCS.PHASECHK.TRANS64.TRYWAIT P1, [UR5+0x22850], R0 ;  /* 0x02285000ff0075a7 */ /* 0x0000620008020145 */
[----:B------:R-:W-:Y:S05]  /*ee50*/  @!P0 BRA `(.L_x_1023) ;  /* 0x0000000000048947 */ /* 0x000fea0003800000 */
[----:B------:R-:W-:Y:S01]  /*ee60*/  BPT.TRAP 0x1 ;  /* 0x000000040000795c */ /* 0x000fe20000300000 */
.L_x_1023:
[----:B-1----:R-:W-:Y:S05]  /*ee70*/  @P1 BRA `(.L_x_1024) ;  /* 0x0000000000081947 */ /* 0x002fea0003800000 */
[----:B------:R-:W1:Y:S02]  /*ee80*/  SYNCS.PHASECHK.TRANS64.TRYWAIT P1, [UR5+0x22850], R0 ;  /* 0x02285000ff0075a7 */ /* 0x000e640008020145 */
[----:B-1----:R-:W-:Y:S05]  /*ee90*/  @!P1 BRA `(.L_x_1025) ;  /* 0x0000007000789947 */ /* 0x002fea0003800000 */
.L_x_1024:
[----:B------:R-:W-:Y:S01]  /*eea0*/  UIADD3 UR37, UR37, 0x400, URZ ;  /* 0x0000040025257890 */ /* 0x000fe2000fffe03f */
[----:B------:R-:W-:Y:S01]  /*eeb0*/  WARPGROUP.ARRIVE ;  /* 0x00000000000079c5 */ /* 0x000fe20000000000 */
[----:B------:R-:W-:Y:S01]  /*eec0*/  UMOV UR7, 0x40000040 ;  /* 0x4000004000077882 */ /* 0x000fe20000000000 */
[----:B------:R-:W2:Y:S01]  /*eed0*/  LDC.64 R10, c[0x0][0x9a0] ;  /* 0x00026800ff0a7b82 */ /* 0x000ea20000000a00 */
[----:B------:R-:W-:-:S04]  /*eee0*/  USHF.R.U32.HI UR37, URZ, 0x4, UR37 ;  /* 0x000000043f257899 */ /* 0x000fc80008011625 */
[----:B------:R-:W-:-:S04]  /*eef0*/  ULOP3.LUT UR37, UR37, 0x3fff, URZ, 0xc0, !UPT ;  /* 0x00003fff25257892 */ /* 0x000fc8000f8ec03f */
[----:B------:R-:W-:-:S04]  /*ef00*/  ULOP3.LUT UR4, UR37, 0x10000, URZ, 0xfc, !UPT ;  /* 0x0001000025047892 */ /* 0x000fc8000f8efc3f */
[----:B------:R-:W-:-:S07]  /*ef10*/  ULEA UR4, UR46, UR4, 0xa ;  /* 0x000000042e047291 */ /* 0x000fce000f8e503f */
[----:B------:R-:W-:Y:S02]  /*ef20*/  UMOV UR6, UR4 ;  /* 0x0000000400067c82 */ /* 0x000fe40008000000 */
[----:B------:R-:W-:Y:S01]  /*ef30*/  QGMMA.64x128x32.F32.E4M3.E4M3 R88, R164, gdesc[UR4], R88, gsb0 ;  /* 0x01e00004a4587df3 */ /* 0x000fe20008000858 */
[----:B--2---:R-:W-:-:S04]  /*ef40*/  ISETP.NE.U32.AND P1, PT, R10, RZ, PT ;  /* 0x000000ff0a00720c */ /* 0x004fc80003f25070 */
[----:B------:R-:W-:-:S13]  /*ef50*/  ISETP.NE.AND.EX P1, PT, R11, RZ, PT, P1 ;  /* 0x000000ff0b00720c */ /* 0x000fda0003f25310 */
[----:B------:R-:W0:Y:S01]  /*ef60*/  @P1 LDC.64 R8, c[0x0][0x9c8] ;  /* 0x00027200ff081b82 */ /* 0x000e220000000a00 */
[----:B-1----:R-:W-:Y:S02]  /*ef70*/  @P1 SHF.R.S32.HI R5, RZ, 0x1f, R19 ;  /* 0x0000001fff051819 */ /* 0x002fe40000011413 */
[----:B------:R-:W-:-:S05]  /*ef80*/  @P1 SHF.R.S32.HI R15, RZ, 0x1f, R23 ;  /* 0x0000001fff0f1819 */ /* 0x000fca0000011417 */
[----:B------:R-:W1:Y:S01]  /*ef90*/  @P1 LDC.64 R12, c[0x0][0x9d0] ;  /* 0x00027400ff0c1b82 */ /* 0x000e620000000a00 */
[----:B------:R-:W-:Y:S01]  /*efa0*/  UIADD3 UR6, UR4, 0x2, URZ ;  /* 0x0000000204067890 */ /* 0x000fe2000fffe03f */
[----:B0-----:R-:W-:-:S04]  /*efb0*/  @P1 IMAD R0, R5, R8, RZ ;  /* 0x0000000805001224 */ /* 0x001fc800078e02ff */
[C---:B------:R-:W-:Y:S02]  /*efc0*/  @P1 IMAD R5, R19.reuse, R9, R0 ;  /* 0x0000000913051224 */ /* 0x040fe400078e0200 */
[----:B------:R-:W-:-:S04]  /*efd0*/  @P1 IMAD.WIDE.U32 R8, R19, R8, RZ ;  /* 0x0000000813081225 */ /* 0x000fc800078e00ff */
[-C--:B-1----:R-:W-:Y:S02]  /*efe0*/  @P1 IMAD R0, R15, R12.reuse, RZ ;  /* 0x0000000c0f001224 */ /* 0x082fe400078e02ff */
[----:B------:R-:W-:Y:S01]  /*eff0*/  @P1 IMAD.IADD R9, R9, 0x1, R5 ;  /* 0x0000000109091824 */ /* 0x000fe200078e0205 */
[----:B------:R-:W-:Y:S01]  /*f000*/  UMOV UR7, 0x40000040 ;  /* 0x4000004000077882 */ /* 0x000fe20000000000 */
[C---:B------:R-:W-:Y:S02]  /*f010*/  @P1 IMAD R5, R23.reuse, R13, R0 ;  /* 0x0000000d17051224 */ /* 0x040fe400078e0200 */
[----:B------:R-:W-:-:S04]  /*f020*/  @P1 IMAD.WIDE.U32 R8, R23, R12, R8 ;  /* 0x0000000c17081225 */ /* 0x000fc800078e0008 */
[----:B------:R-:W-:Y:S01]  /*f030*/  @P1 IMAD.IADD R0, R9, 0x1, R5 ;  /* 0x0000000109001824 */ /* 0x000fe200078e0205 */
[----:B------:R-:W-:Y:S01]  /*f040*/  @P1 LEA R10, P2, R8, R10, 0x2 ;  /* 0x0000000a080a1211 */ /* 0x000fe200078410ff */
[----:B------:R-:W-:-:S03]  /*f050*/  IMAD.MOV.U32 R5, RZ, RZ, 0x3f800000 ;  /* 0x3f800000ff057424 */ /* 0x000fc600078e00ff */
[----:B------:R-:W-:-:S05]  /*f060*/  @P1 LEA.HI.X R11, R8, R11, R0, 0x2, P2 ;  /* 0x0000000b080b1211 */ /* 0x000fca00010f1400 */
[----:B------:R0:W2:Y:S01]  /*f070*/  @P1 LDG.E R5, desc[UR44][R10.64] ;  /* 0x0000002c0a051981 */ /* 0x0000a2000c1e1900 */
[----:B------:R-:W-:Y:S02]  /*f080*/  WARPGROUP.DEPBAR.LE gsb0, 0x0 ;  /* 0x00008000000079c5 */ /* 0x000fe40000010000 */
[----:B------:R-:W-:-:S06]  /*f090*/  WARPGROUP.ARRIVE ;  /* 0x00000000000079c5 */ /* 0x000fcc0000000000 */
[----:B------:R-:W-:Y:S01]  /*f0a0*/  QGMMA.64x128x32.F32.E4M3.E4M3 R88, R160, gdesc[UR4], R88, gsb0 ;  /* 0x01e00004a0587df3 */ /* 0x000fe20008000858 */
[----:B------:R-:W-:Y:S01]  /*f0b0*/  UIADD3 UR6, UR4, 0x4, URZ ;  /* 0x0000000404067890 */ /* 0x000fe2000fffe03f */
[----:B------:R-:W-:Y:S01]  /*f0c0*/  UMOV UR7, 0x40000040 ;  /* 0x4000004000077882 */ /* 0x000fe20000000000 */
[----:B------:R-:W-:Y:S01]  /*f0d0*/  UIADD3 UR4, UR4, 0x6, URZ ;  /* 0x0000000604047890 */ /* 0x000fe2000fffe03f */
[----:B------:R-:W1:Y:S04]  /*f0e0*/  SHFL.BFLY PT, R0, R3, 0x2, 0x1f ;  /* 0x0c401f0003007f89 */ /* 0x000e6800000e0000 */
[----:B------:R-:W3:Y:S01]  /*f0f0*/  SHFL.BFLY PT, R13, R2, 0x2, 0x1f ;  /* 0x0c401f00020d7f89 */ /* 0x000ee200000e0000 */
[----:B------:R-:W-:Y:S02]  /*f100*/  WARPGROUP.DEPBAR.LE gsb0, 0x0 ;  /* 0x00008000000079c5 */ /* 0x000fe40000010000 */
[----:B------:R-:W-:-:S06]  /*f110*/  WARPGROUP.ARRIVE ;  /* 0x00000000000079c5 */ /* 0x000fcc0000000000 */
[----:B------:R-:W-:Y:S01]  /*f120*/  QGMMA.64x128x32.F32.E4M3.E4M3 R88, R156, gdesc[UR4], R88, gsb0 ;  /* 0x01e000049c587df3 */ /* 0x000fe20008000858 */
[----:B------:R-:W-:Y:S01]  /*f130*/  UMOV UR6, UR4 ;  /* 0x0000000400067c82 */ /* 0x000fe20008000000 */
[----:B------:R-:W-:Y:S01]  /*f140*/  UMOV UR7, 0x40000040 ;  /* 0x4000004000077882 */ /* 0x000fe20000000000 */
[----:B-1----:R-:W-:-:S01]  /*f150*/  FADD.FTZ R0, R0, R3 ;  /* 0x0000000300007221 */ /* 0x002fc20000010000 */
[----:B---3--:R-:W-:-:S04]  /*f160*/  FADD.FTZ R13, R13, R2 ;  /* 0x000000020d0d7221 */ /* 0x008fc80000010000 */
[----:B------:R-:W0:Y:S04]  /*f170*/  SHFL.BFLY PT, R9, R0, 0x1, 0x1f ;  /* 0x0c201f0000097f89 */ /* 0x000e2800000e0000 */
[----:B------:R-:W1:Y:S01]  /*f180*/  SHFL.BFLY PT, R8, R13, 0x1, 0x1f ;  /* 0x0c201f000d087f89 */ /* 0x000e6200000e0000 */
[----:B0-----:R-:W-:-:S01]  /*f190*/  FADD.FTZ R10, R0, R9 ;  /* 0x00000009000a7221 */ /* 0x001fc20000010000 */
[----:B-1----:R-:W-:-:S04]  /*f1a0*/  FADD.FTZ R14, R13, R8 ;  /* 0x000000080d0e7221 */ /* 0x002fc80000010000 */
[C---:B------:R-:W-:Y:S01]  /*f1b0*/  FSETP.NE.FTZ.AND P1, PT, R10.reuse, RZ, PT ;  /* 0x000000ff0a00720b */ /* 0x040fe20003f35000 */
[----:B------:R-:W-:Y:S01]  /*f1c0*/  FMUL.FTZ R9, R10, 0.00390625 ;  /* 0x3b8000000a097820 */ /* 0x000fe20000410000 */
[----:B------:R-:W-:Y:S01]  /*f1d0*/  FMUL.FTZ R15, R14, 0.00390625 ;  /* 0x3b8000000e0f7820 */ /* 0x000fe20000410000 */
[----:B------:R-:W-:-:S03]  /*f1e0*/  IMAD.MOV.U32 R8, RZ, RZ, RZ ;  /* 0x000000ffff087224 */ /* 0x000fc600078e00ff */
        /* <DEDUP_REMOVED lines=10> */
[----:B------:R-:W3:Y:S01]  /*f290*/  @P1 MUFU.RCP R12, R14 ;  /* 0x0000000e000c1308 */ /* 0x000ee20000001000 */
[----:B------:R-:W-:Y:S01]  /*f2a0*/  @P2 FMUL.FTZ R3, R7, 0.69314718246459960938 ;  /* 0x3f31721807032820 */ /* 0x000fe20000410000 */
[----:B0-----:R-:W-:Y:S01]  /*f2b0*/  @P2 FMUL.FTZ R10, R9, 0.69314718246459960938 ;  /* 0x3f317218090a2820 */ /* 0x001fe20000410000 */
[----:B------:R-:W-:Y:S01]  /*f2c0*/  @P3 FMUL.FTZ R20, R7, 0.69314718246459960938 ;  /* 0x3f31721807143820 */ /* 0x000fe20000410000 */
[----:B------:R-:W-:-:S02]  /*f2d0*/  IMAD.MOV.U32 R2, RZ, RZ, -0x800000 ;  /* 0xff800000ff027424 */ /* 0x000fc400078e00ff */
[----:B--2---:R-:W-:Y:S01]  /*f2e0*/  FMUL.FTZ R8, R8, R5 ;  /* 0x0000000508087220 */ /* 0x004fe20000410000 */
[----:B------:R-:W-:Y:S02]  /*f2f0*/  IMAD.MOV.U32 R0, RZ, RZ, -0x800000 ;  /* 0xff800000ff007424 */ /* 0x000fe400078e00ff */
[----:B-1----:R-:W-:Y:S01]  /*f300*/  @P3 FMUL.FTZ R11, R11, 0.69314718246459960938 ;  /* 0x3f3172180b0b3820 */ /* 0x002fe20000410000 */
[----:B------:R-:W-:-:S03]  /*f310*/  @P2 FFMA.FTZ R2, R3, R6, R10 ;  /* 0x0000000603022223 */ /* 0x000fc6000001000a */
[----:B------:R-:W-:Y:S01]  /*f320*/  @P3 FFMA.FTZ R0, R20, R4, R11 ;  /* 0x0000000414003223 */ /* 0x000fe2000001000b */
[----:B---3--:R-:W-:Y:S01]  /*f330*/  FMUL.FTZ R3, R12, R5 ;  /* 0x000000050c037220 */ /* 0x008fe20000410000 */
[----:B------:R-:W-:Y:S02]  /*f340*/  WARPGROUP.DEPBAR.LE gsb0, 0x0 ;  /* 0x00008000000079c5 */ /* 0x000fe40000010000 */
[----:B------:R-:W-:Y:S05]  /*f350*/  @!P0 BRA `(.L_x_1026) ;  /* 0x0000000000048947 */ /* 0x000fea0003800000 */
[----:B------:R-:W-:Y:S01]  /*f360*/  BPT.TRAP 0x1 ;  /* 0x000000040000795c */ /* 0x000fe20000300000 */
.L_x_1026:
[----:B------:R-:W-:Y:S01]  /*f370*/  UIADD3 UR4, UR5, 0x22860, URZ ;  /* 0x0002286005047890 */ /* 0x000fe2000fffe03f */
[-C--:B------:R-:W-:Y:S01]  /*f380*/  FMUL.FTZ R43, R88, R8.reuse ;  /* 0x00000008582b7220 */ /* 0x080fe20000410000 */
[----:B------:R-:W-:Y:S01]  /*f390*/  UIADD3 UR46, UR46, 0x1, URZ ;  /* 0x000000012e2e7890 */ /* 0x000fe2000fffe03f */
[-C--:B------:R-:W-:Y:S01]  /*f3a0*/  FMUL.FTZ R42, R89, R8.reuse ;  /* 0x00000008592a7220 */ /* 0x080fe20000410000 */
[----:B------:R-:W-:Y:S01]  /*f3b0*/  UPRMT UR4, UR40, 0x654, UR4 ;  /* 0x0000065428047896 */ /* 0x000fe20008000004 */
[-C--:B------:R-:W-:Y:S01]  /*f3c0*/  FMUL.FTZ R92, R92, R8.reuse ;  /* 0x000000085c5c7220 */ /* 0x080fe20000410000 */
[----:B------:R-:W-:Y:S01]  /*f3d0*/  UISETP.NE.AND UP0, UPT, UR46, 0x2, UPT ;  /* 0x000000022e00788c */ /* 0x000fe2000bf05270 */
[-C--:B------:R-:W-:Y:S01]  /*f3e0*/  FMUL.FTZ R93, R93, R8.reuse ;  /* 0x000000085d5d7220 */ /* 0x080fe20000410000 */
[-C--:B------:R-:W-:Y:S01]  /*f3f0*/  FMUL.FTZ R39, R96, R8.reuse ;  /* 0x0000000860277220 */ /* 0x080fe20000410000 */
[-C--:B------:R-:W-:Y:S01]  /*f400*/  FMUL.FTZ R38, R97, R8.reuse ;  /* 0x0000000861267220 */ /* 0x080fe20000410000 */
[-C--:B------:R-:W-:Y:S01]  /*f410*/  FMUL.FTZ R100, R100, R8.reuse ;  /* 0x0000000864647220 */ /* 0x080fe20000410000 */
[-C--:B------:R-:W-:Y:S01]  /*f420*/  FMUL.FTZ R101, R101, R8.reuse ;  /* 0x0000000865657220 */ /* 0x080fe20000410000 */
[-C--:B------:R-:W-:Y:S01]  /*f430*/  FMUL.FTZ R35, R104, R8.reuse ;  /* 0x0000000868237220 */ /* 0x080fe20000410000 */
[----:B------:R-:W-:Y:S01]  /*f440*/  SYNCS.ARRIVE.TRANS64.RED.A1T0 RZ, [UR4], RZ ;  /* 0x000000ffffff79a7 */ /* 0x000fe20008100404 */
        /* <DEDUP_REMOVED lines=23> */
[----:B------:R-:W-:Y:S01]  /*f5c0*/  USEL UR4, URZ, 0x1, UP0 ;  /* 0x000000013f047887 */ /* 0x000fe20008000000 */
        /* <DEDUP_REMOVED lines=32> */
[----:B------:R-:W-:Y:S01]  /*f7d0*/  FMUL.FTZ R151, R151, R3 ;  /* 0x0000000397977220 */ /* 0x000fe20000410000 */
[----:B------:R-:W-:Y:S01]  /*f7e0*/  VIADD R171, R171, 0x1 ;  /* 0x00000001abab7836 */ /* 0x000fe20000000000 */
[----:B------:R-:W-:-:S02]  /*f7f0*/  USEL UR46, UR46, URZ, UP0 ;  /* 0x0000003f2e2e7287 */ /* 0x000fc40008000000 */
[----:B------:R-:W-:-:S12]  /*f800*/  ULOP3.LUT UR36, UR36, UR4, URZ, 0x3c, !UPT ;  /* 0x0000000424247292 */ /* 0x000fd8000f8e3c3f */
.L_x_952:
[----:B------:R-:W0:Y:S01]  /*f810*/  S2R R22, SR_CgaCtaId ;  /* 0x0000000000167919 */ /* 0x000e220000008800 */
[----:B------:R-:W-:Y:S01]  /*f820*/  MOV R3, 0x400 ;  /* 0x0000040000037802 */ /* 0x000fe20000000f00 */
[----:B------:R-:W-:Y:S01]  /*f830*/  BSSY B0, `(.L_x_1027) ;  /* 0x0000229000007945 */ /* 0x000fe20003800000 */
[----:B------:R-:W-:Y:S02]  /*f840*/  BAR.SYNC.DEFER_BLOCKING 0x5, 0x180 ;  /* 0x0146000000007b1d */ /* 0x000fe40000010000 */
[----:B0-----:R-:W-:-:S05]  /*f850*/  LEA R3, R22, R3, 0x18 ;  /* 0x0000000316037211 */ /* 0x001fca00078ec0ff */
[----:B------:R-:W0:Y:S02]  /*f860*/  LDS R22, [R3+0x228d0] ;  /* 0x0228d00003167984 */ /* 0x000e240000000800 */
[----:B0-----:R-:W-:Y:S01]  /*f870*/  R2UR UR4, R22 ;  /* 0x00000000160472ca */ /* 0x001fe200000e0000 */
[----:B------:R-:W-:Y:S06]  /*f880*/  BAR.ARV 0x4, 0x180 ;  /* 0x0106000000007b1d */ /* 0x000fec0000002000 */
[----:B------:R-:W-:Y:S08]  /*f890*/  @P0 BRA `(.L_x_1028) ;  /* 0x0000001800440947 */ /* 0x000ff00003800000 */
[----:B------:R-:W0:Y:S01]  /*f8a0*/  S2R R44, SR_TID.X ;  /* 0x00000000002c7919 */ /* 0x000e220000002100 */
[----:B------:R-:W-:Y:S01]  /*f8b0*/  ULDC.64 UR6, c[0x4][0x40] ;  /* 0x0100100000067ab9 */ /* 0x000fe20000000a00 */
[----:B------:R-:W-:Y:S01]  /*f8c0*/  F2FP.BF16.F32.PACK_AB R34, R109, R34 ;  /* 0x000000226d22723e */ /* 0x000fe200000010ff */
[----:B------:R-:W-:Y:S01]  /*f8d0*/  ULDC UR5, c[0x0][0xa88] ;  /* 0x0002a20000057ab9 */ /* 0x000fe20000000800 */
[----:B0-----:R-:W-:-:S05]  /*f8e0*/  IMAD.SHL.U32 R22, R44, 0x4, RZ ;  /* 0x000000042c167824 */ /* 0x001fca00078e00ff */
[----:B------:R-:W-:-:S04]  /*f8f0*/  LOP3.LUT R22, R22, 0xc, RZ, 0xc0, !PT ;  /* 0x0000000c16167812 */ /* 0x000fc800078ec0ff */
[----:B------:R-:W-:-:S05]  /*f900*/  IADD3 R26, P0, R22, UR6, RZ ;  /* 0x00000006161a7c10 */ /* 0x000fca000ff1e0ff */
[----:B------:R-:W-:Y:S01]  /*f910*/  IMAD.X R27, RZ, RZ, UR7, P0 ;  /* 0x00000007ff1b7e24 */ /* 0x000fe200080e06ff */
[----:B------:R-:W0:Y:S01]  /*f920*/  S2R R22, SR_SWINHI ;  /* 0x0000000000167919 */ /* 0x000e220000002f00 */
[----:B------:R-:W-:Y:S01]  /*f930*/  F2FP.BF16.F32.PACK_AB R35, R108, R35 ;  /* 0x000000236c23723e */ /* 0x000fe200000010ff */
[----:B------:R-:W-:Y:S02]  /*f940*/  ULDC.64 UR6, c[0x0][0xb90] ;  /* 0x0002e40000067ab9 */ /* 0x000fe40000000a00 */
[----:B------:R1:W2:Y:S01]  /*f950*/  LDG.E.CONSTANT R26, desc[UR44][R26.64] ;  /* 0x0000002c1a1a7981 */ /* 0x0002a2000c1e9900 */
[----:B------:R-:W-:Y:S02]  /*f960*/  F2FP.BF16.F32.PACK_AB R33, R110, R33 ;  /* 0x000000216e21723e */ /* 0x000fe400000010ff */
[----:B------:R-:W-:Y:S02]  /*f970*/  F2FP.BF16.F32.PACK_AB R32, R111, R32 ;  /* 0x000000206f20723e */ /* 0x000fe400000010ff */
[----:B------:R-:W-:-:S02]  /*f980*/  F2FP.BF16.F32.PACK_AB R7, R148, R7 ;  /* 0x000000079407723e */ /* 0x000fc400000010ff */
[----:B------:R-:W-:Y:S02]  /*f990*/  F2FP.BF16.F32.PACK_AB R150, R150, R5 ;  /* 0x000000059696723e */ /* 0x000fe400000010ff */
[----:B------:R-:W-:Y:S02]  /*f9a0*/  F2FP.BF16.F32.PACK_AB R6, R149, R6 ;  /* 0x000000069506723e */ /* 0x000fe400000010ff */
[----:B-1----:R-:W-:Y:S02]  /*f9b0*/  LOP3.LUT P0, R27, R44, 0x3, RZ, 0xc0, !PT ;  /* 0x000000032c1b7812 */ /* 0x002fe4000780c0ff */
[----:B------:R-:W-:Y:S02]  /*f9c0*/  F2FP.BF16.F32.PACK_AB R151, R151, R4 ;  /* 0x000000049797723e */ /* 0x000fe400000010ff */
[----:B------:R-:W-:Y:S02]  /*f9d0*/  ISETP.EQ.OR P0, PT, R27, 0x3, !P0 ;  /* 0x000000031b00780c */ /* 0x000fe40004702670 */
[----:B------:R-:W-:-:S02]  /*f9e0*/  F2FP.BF16.F32.PACK_AB R43, R92, R43 ;  /* 0x0000002b5c2b723e */ /* 0x000fc400000010ff */
[----:B------:R-:W-:Y:S02]  /*f9f0*/  SEL R51, R35, R34, P0 ;  /* 0x0000002223337207 */ /* 0x000fe40000000000 */
[----:B------:R-:W-:Y:S02]  /*fa00*/  SEL R52, R34, R35, P0 ;  /* 0x0000002322347207 */ /* 0x000fe40000000000 */
[----:B------:R-:W1:Y:S01]  /*fa10*/  LDC R34, c[0x0][0xbe8] ;  /* 0x0002fa00ff227b82 */ /* 0x000e620000000800 */
[----:B------:R-:W-:Y:S02]  /*fa20*/  SEL R65, R33, R32, P0 ;  /* 0x0000002021417207 */ /* 0x000fe40000000000 */
[----:B------:R-:W-:Y:S02]  /*fa30*/  SEL R70, R32, R33, P0 ;  /* 0x0000002120467207 */ /* 0x000fe40000000000 */
[----:B------:R-:W-:Y:S02]  /*fa40*/  MOV R32, R3 ;  /* 0x0000000300207202 */ /* 0x000fe40000000f00 */
[----:B0-----:R-:W-:-:S02]  /*fa50*/  MOV R33, R22 ;  /* 0x0000001600217202 */ /* 0x001fc40000000f00 */
[----:B------:R-:W-:Y:S02]  /*fa60*/  F2FP.BF16.F32.PACK_AB R42, R93, R42 ;  /* 0x0000002a5d2a723e */ /* 0x000fe400000010ff */
[----:B------:R-:W-:Y:S01]  /*fa70*/  SEL R59, R7, R6, P0 ;  /* 0x00000006073b7207 */ /* 0x000fe20000000000 */
[----:B------:R-:W-:Y:S01]  /*fa80*/  IMAD.WIDE R4, R175, 0x2, R32 ;  /* 0x00000002af047825 */ /* 0x000fe200078e0220 */
[----:B------:R-:W-:Y:S02]  /*fa90*/  SEL R64, R6, R7, P0 ;  /* 0x0000000706407207 */ /* 0x000fe40000000000 */
[----:B------:R-:W-:Y:S01]  /*faa0*/  SEL R27, R43, R42, P0 ;  /* 0x0000002a2b1b7207 */ /* 0x000fe20000000000 */
[----:B------:R-:W-:Y:S01]  /*fab0*/  IMAD R7, R170, 0x40, R18 ;  /* 0x00000040aa077824 */ /* 0x000fe200078e0212 */
[----:B------:R-:W-:Y:S02]  /*fac0*/  SEL R48, R42, R43, P0 ;  /* 0x0000002b2a307207 */ /* 0x000fe40000000000 */
[----:B------:R-:W-:Y:S01]  /*fad0*/  SHF.R.S32.HI R22, RZ, 0x1f, R23 ;  /* 0x0000001fff167819 */ /* 0x000fe20000011417 */
[----:B------:R-:W-:Y:S01]  /*fae0*/  IMAD.WIDE R32, R7, 0x2, R32 ;  /* 0x0000000207207825 */ /* 0x000fe200078e0220 */
[----:B------:R-:W-:-:S02]  /*faf0*/  IADD3 R43, P6, R4, 0x4060, RZ ;  /* 0x00004060042b7810 */ /* 0x000fc40007fde0ff */
[----:B------:R-:W-:Y:S01]  /*fb00*/  F2FP.BF16.F32.PACK_AB R37, R102, R37 ;  /* 0x000000256625723e */ /* 0x000fe200000010ff */
[----:B------:R-:W-:Y:S01]  /*fb10*/  IMAD R6, R22, UR6, RZ ;  /* 0x0000000616067c24 */ /* 0x000fe2000f8e02ff */
[----:B------:R-:W-:Y:S02]  /*fb20*/  F2FP.BF16.F32.PACK_AB R36, R103, R36 ;  /* 0x000000246724723e */ /* 0x000fe400000010ff */
[----:B------:R-:W-:Y:S02]  /*fb30*/  F2FP.BF16.F32.PACK_AB R25, R124, R25 ;  /* 0x000000197c19723e */ /* 0x000fe400000010ff */
[----:B------:R-:W-:Y:S02]  /*fb40*/  F2FP.BF16.F32.PACK_AB R24, R125, R24 ;  /* 0x000000187d18723e */ /* 0x000fe400000010ff */
[----:B------:R-:W-:Y:S02]  /*fb50*/  F2FP.BF16.F32.PACK_AB R11, R140, R11 ;  /* 0x0000000b8c0b723e */ /* 0x000fe400000010ff */
[----:B------:R-:W-:-:S02]  /*fb60*/  F2FP.BF16.F32.PACK_AB R10, R141, R10 ;  /* 0x0000000a8d0a723e */ /* 0x000fc400000010ff */
[----:B------:R-:W-:Y:S02]  /*fb70*/  LOP3.LUT R42, R43, 0x380, RZ, 0xc0, !PT ;  /* 0x000003802b2a7812 */ /* 0x000fe400078ec0ff */
[----:B------:R-:W-:Y:S02]  /*fb80*/  IADD3 R7, P2, R4, 0x20, RZ ;  /* 0x0000002004077810 */ /* 0x000fe40007f5e0ff */
[----:B------:R-:W-:Y:S02]  /*fb90*/  F2FP.BF16.F32.PACK_AB R13, R134, R13 ;  /* 0x0000000d860d723e */ /* 0x000fe400000010ff */
[----:B------:R-:W-:Y:S02]  /*fba0*/  F2FP.BF16.F32.PACK_AB R12, R135, R12 ;  /* 0x0000000c870c723e */ /* 0x000fe400000010ff */
[----:B------:R-:W-:Y:S02]  /*fbb0*/  LOP3.LUT R47, R4, 0x380, RZ, 0xc0, !PT ;  /* 0x00000380042f7812 */ /* 0x000fe400078ec0ff */
[----:B------:R-:W-:-:S02]  /*fbc0*/  SEL R53, R25, R24, P0 ;  /* 0x0000001819357207 */ /* 0x000fc40000000000 */
[----:B------:R-:W-:Y:S01]  /*fbd0*/  SEL R56, R24, R25, P0 ;  /* 0x0000001918387207 */ /* 0x000fe20000000000 */
[----:B------:R-:W-:Y:S01]  /*fbe0*/  IMAD.WIDE.U32 R24, R23, UR6, RZ ;  /* 0x0000000617187c25 */ /* 0x000fe2000f8e00ff */
[----:B------:R-:W-:Y:S02]  /*fbf0*/  SEL R57, R11, R10, P0 ;  /* 0x0000000a0b397207 */ /* 0x000fe40000000000 */
[----:B------:R-:W-:Y:S01]  /*fc00*/  SEL R60, R10, R11, P0 ;  /* 0x0000000b0a3c7207 */ /* 0x000fe20000000000 */
[----:B------:R-:W-:Y:S01]  /*fc10*/  IMAD R11, R23, UR7, R6 ;  /* 0x00000007170b7c24 */ /* 0x000fe2000f8e0206 */
[----:B------:R-:W-:Y:S01]  /*fc20*/  SEL R63, R37, R36, P0 ;  /* 0x00000024253f7207 */ /* 0x000fe20000000000 */
[----:B------:R-:W-:Y:S01]  /*fc30*/  ULDC.64 UR6, c[0x0][0xb98] ;  /* 0x0002e60000067ab9 */ /* 0x000fe20000000a00 */
[----:B------:R-:W-:Y:S01]  /*fc40*/  SEL R68, R36, R37, P0 ;  /* 0x0000002524447207 */ /* 0x000fe20000000000 */
[----:B------:R-:W-:Y:S01]  /*fc50*/  IMAD.X R37, RZ, RZ, R5, P2 ;  /* 0x000000ffff257224 */ /* 0x000fe200010e0605 */
[----:B------:R-:W-:Y:S01]  /*fc60*/  SHF.R.U64 R42, R42, 0x3, RZ ;  /* 0x000000032a2a7819 */ /* 0x000fe200000012ff */
[----:B------:R-:W-:Y:S01]  /*fc70*/  IMAD.IADD R25, R25, 0x1, R11 ;  /* 0x0000000119197824 */ /* 0x000fe200078e020b */
[----:B------:R-:W-:-:S02]  /*fc80*/  F2FP.BF16.F32.PACK_AB R9, R142, R9 ;  /* 0x000000098e09723e */ /* 0x000fc400000010ff */
[----:B------:R-:W-:Y:S01]  /*fc90*/  F2FP.BF16.F32.PACK_AB R8, R143, R8 ;  /* 0x000000088f08723e */ /* 0x000fe200000010ff */
[----:B------:R-:W-:Y:S01]  /*fca0*/  IMAD.WIDE.U32 R24, R19, UR6, R24 ;  /* 0x0000000613187c25 */ /* 0x000fe2000f8e0018 */
[----:B------:R-:W-:Y:S02]  /*fcb0*/  SEL R71, R13, R12, P0 ;  /* 0x0000000c0d477207 */ /* 0x000fe40000000000 */
[----:B------:R-:W-:Y:S02]  /*fcc0*/  SEL R76, R12, R13, P0 ;  /* 0x0000000d0c4c7207 */ /* 0x000fe40000000000 */
[----:B------:R-:W-:Y:S02]  /*fcd0*/  IADD3 R13, P5, R4, 0x4040, RZ ;  /* 0x00004040040d7810 */ /* 0x000fe40007fbe0ff */
[----:B------:R-:W-:Y:S02]  /*fce0*/  SHF.R.U64 R47, R47, 0x3, RZ ;  /* 0x000000032f2f7819 */ /* 0x000fe400000012ff */
[----:B-1----:R-:W-:Y:S01]  /*fcf0*/  ISETP.NE.AND P2, PT, R34, 0x1, PT ;  /* 0x000000012200780c */ /* 0x002fe20003f45270 */
[--C-:B------:R-:W-:Y:S01]  /*fd00*/  IMAD.X R45, RZ, RZ, R5.reuse, P5 ;  /* 0x000000ffff2d7224 */ /* 0x100fe200028e0605 */
[----:B------:R-:W-:Y:S01]  /*fd10*/  LOP3.LUT R42, R42, R43, RZ, 0x3c, !PT ;  /* 0x0000002b2a2a7212 */ /* 0x000fe200078e3cff */
[----:B------:R-:W-:Y:S01]  /*fd20*/  IMAD.X R43, RZ, RZ, R5, P6 ;  /* 0x000000ffff2b7224 */ /* 0x000fe200030e0605 */
[----:B------:R-:W-:-:S02]  /*fd30*/  SEL R73, R9, R8, P0 ;  /* 0x0000000809497207 */ /* 0x000fc40000000000 */
[----:B------:R-:W-:Y:S02]  /*fd40*/  SEL R78, R8, R9, P0 ;  /* 0x00000009084e7207 */ /* 0x000fe40000000000 */
[C---:B------:R-:W-:Y:S02]  /*fd50*/  IADD3 R11, P4, R4.reuse, 0x4020, RZ ;  /* 0x00004020040b7810 */ /* 0x040fe40007f9e0ff */
[C---:B------:R-:W-:Y:S02]  /*fd60*/  IADD3 R8, P3, R4.reuse, 0x4000, RZ ;  /* 0x0000400004087810 */ /* 0x040fe40007f7e0ff */
[C---:B------:R-:W-:Y:S01]  /*fd70*/  IADD3 R6, P1, R4.reuse, 0x60, RZ ;  /* 0x0000006004067810 */ /* 0x040fe20007f3e0ff */
[----:B------:R-:W0:Y:S01]  /*fd80*/  @P2 LDC R62, c[0x0][0xbec] ;  /* 0x0002fb00ff3e2b82 */ /* 0x000e220000000800 */
[----:B------:R-:W-:Y:S02]  /*fd90*/  IADD3 R9, P6, R4, 0x40, RZ ;  /* 0x0000004004097810 */ /* 0x000fe40007fde0ff */
[----:B------:R-:W-:Y:S01]  /*fda0*/  LOP3.LUT R46, R47, R4, RZ, 0x3c, !PT ;  /* 0x000000042f2e7212 */ /* 0x000fe200078e3cff */
[----:B------:R-:W-:Y:S01]  /*fdb0*/  IMAD.MOV.U32 R47, RZ, RZ, R5 ;  /* 0x000000ffff2f7224 */ /* 0x000fe200078e0005 */
[----:B------:R-:W-:-:S02]  /*fdc0*/  LOP3.LUT R12, R13, 0x380, RZ, 0xc0, !PT ;  /* 0x000003800d0c7812 */ /* 0x000fc400078ec0ff */
        /* <DEDUP_REMOVED lines=8> */
[----:B------:R-:W-:Y:S02]  /*fe50*/  LOP3.LUT R4, R7, 0x380, RZ, 0xc0, !PT ;  /* 0x0000038007047812 */ /* 0x000fe400078ec0ff */
[----:B------:R-:W-:Y:S02]  /*fe60*/  SHF.R.U64 R12, R12, 0x3, RZ ;  /* 0x000000030c0c7819 */ /* 0x000fe400000012ff */
[----:B------:R-:W-:Y:S02]  /*fe70*/  SEL R49, R39, R38, P0 ;  /* 0x0000002627317207 */ /* 0x000fe40000000000 */
[----:B------:R-:W-:Y:S01]  /*fe80*/  SEL R50, R38, R39, P0 ;  /* 0x0000002726327207 */ /* 0x000fe20000000000 */
[----:B------:R-:W-:Y:S01]  /*fe90*/  IMAD.X R39, RZ, RZ, R5, P4 ;  /* 0x000000ffff277224 */ /* 0x000fe200020e0605 */
[----:B------:R-:W-:-:S02]  /*fea0*/  SEL R35, R31, R30, P0 ;  /* 0x0000001e1f237207 */ /* 0x000fc40000000000 */
[----:B------:R-:W-:Y:S01]  /*feb0*/  SEL R54, R30, R31, P0 ;  /* 0x0000001f1e367207 */ /* 0x000fe20000000000 */
[--C-:B------:R-:W-:Y:S01]  /*fec0*/  IMAD.X R31, RZ, RZ, R5.reuse, P1 ;  /* 0x000000ffff1f7224 */ /* 0x100fe200008e0605 */
[----:B------:R-:W-:Y:S02]  /*fed0*/  SEL R61, R41, R40, P0 ;  /* 0x00000028293d7207 */ /* 0x000fe40000000000 */
[----:B------:R-:W-:Y:S01]  /*fee0*/  SEL R66, R40, R41, P0 ;  /* 0x0000002928427207 */ /* 0x000fe20000000000 */
[--C-:B------:R-:W-:Y:S01]  /*fef0*/  IMAD.X R41, RZ, RZ, R5.reuse, P3 ;  /* 0x000000ffff297224 */ /* 0x100fe200018e0605 */
[----:B------:R-:W-:Y:S02]  /*ff00*/  SEL R67, R29, R28, P0 ;  /* 0x0000001c1d437207 */ /* 0x000fe40000000000 */
[----:B------:R-:W-:Y:S01]  /*ff10*/  SEL R72, R28, R29, P0 ;  /* 0x0000001d1c487207 */ /* 0x000fe20000000000 */
[----:B------:R-:W-:Y:S01]  /*ff20*/  IMAD.X R29, RZ, RZ, R5, P6 ;  /* 0x000000ffff1d7224 */ /* 0x000fe200030e0605 */
[----:B------:R-:W-:-:S02]  /*ff30*/  SHF.R.U64 R4, R4, 0x3, RZ ;  /* 0x0000000304047819 */ /* 0x000fc400000012ff */
[----:B------:R-:W-:Y:S02]  /*ff40*/  LOP3.LUT R5, R8, 0x380, RZ, 0xc0, !PT ;  /* 0x0000038008057812 */ /* 0x000fe400078ec0ff */
[----:B------:R-:W-:Y:S02]  /*ff50*/  LOP3.LUT R44, R12, R13, RZ, 0x3c, !PT ;  /* 0x0000000d0c2c7212 */ /* 0x000fe400078e3cff */
[----:B------:R-:W-:Y:S02]  /*ff60*/  LOP3.LUT R36, R4, R7, RZ, 0x3c, !PT ;  /* 0x0000000704247212 */ /* 0x000fe400078e3cff */
[----:B------:R-:W-:Y:S02]  /*ff70*/  SHF.R.U64 R5, R5, 0x3, RZ ;  /* 0x0000000305057819 */ /* 0x000fe400000012ff */
[----:B------:R-:W-:Y:S02]  /*ff80*/  MOV R80, R44 ;  /* 0x0000002c00507202 */ /* 0x000fe40000000f00 */
[----:B------:R-:W-:-:S02]  /*ff90*/  MOV R45, R36 ;  /* 0x00000024002d7202 */ /* 0x000fc40000000f00 */
[----:B------:R-:W1:Y:S01]  /*ffa0*/  @P2 LDC R37, c[0x0][0xbf0] ;  /* 0x0002fc00ff252b82 */ /* 0x000e620000000800 */
[----:B------:R-:W-:Y:S02]  /*ffb0*/  LOP3.LUT R40, R5, R8, RZ, 0x3c, !PT ;  /* 0x0000000805287212 */ /* 0x000fe400078e3cff */
[----:B------:R-:W-:Y:S02]  /*ffc0*/  LOP3.LUT R5, R6, 0x380, RZ, 0xc0, !PT ;  /* 0x0000038006057812 */ /* 0x000fe400078ec0ff */
[----:B------:R-:W-:Y:S02]  /*ffd0*/  LOP3.LUT R4, R9, 0x380, RZ, 0xc0, !PT ;  /* 0x0000038009047812 */ /* 0x000fe400078ec0ff */
[----:B------:R-:W-:Y:S02]  /*ffe0*/  SHF.R.U64 R5, R5, 0x3, RZ ;  /* 0x0000000305057819 */ /* 0x000fe400000012ff */
[----:B------:R-:W-:Y:S02]  /*fff0*/  SHF.R.U64 R4, R4, 0x3, RZ ;  /* 0x0000000304047819 */ /* 0x000fe400000012ff */
[----:B------:R-:W-:-:S02]  /*10000*/  LOP3.LUT R30, R5, R6, RZ, 0x3c, !PT ;  /* 0x00000006051e7212 */ /* 0x000fc400078e3cff */
[----:B------:R-:W-:Y:S02]  /*10010*/  F2FP.BF16.F32.PACK_AB R15, R132, R15 ;  /* 0x0000000f840f723e */ /* 0x000fe400000010ff */
[----:B------:R-:W-:Y:S02]  /*10020*/  F2FP.BF16.F32.PACK_AB R14, R133, R14 ;  /* 0x0000000e850e723e */ /* 0x000fe400000010ff */
[----:B------:R-:W-:Y:S02]  /*10030*/  LOP3.LUT R28, R4, R9, RZ, 0x3c, !PT ;  /* 0x00000009041c7212 */ /* 0x000fe400078e3cff */
[----:B------:R-:W-:Y:S01]  /*10040*/  MOV R82, R40 ;  /* 0x0000002800527202 */ /* 0x000fe20000000f00 */
[----:B------:R-:W-:Y:S01]  /*10050*/  VIADD R41, R17, UR42 ;  /* 0x0000002a11297c36 */ /* 0x000fe20008000000 */
[----:B------:R-:W-:Y:S02]  /*10060*/  MOV R83, R30 ;  /* 0x0000001e00537202 */ /* 0x000fe40000000f00 */
[----:B------:R-:W-:-:S02]  /*10070*/  F2FP.BF16.F32.PACK_AB R21, R126, R21 ;  /* 0x000000157e15723e */ /* 0x000fc400000010ff */
[----:B------:R-:W-:Y:S02]  /*10080*/  F2FP.BF16.F32.PACK_AB R20, R127, R20 ;  /* 0x000000147f14723e */ /* 0x000fe400000010ff */
[----:B------:R-:W-:Y:S02]  /*10090*/  SEL R55, R15, R14, P0 ;  /* 0x0000000e0f377207 */ /* 0x000fe40000000000 */
[----:B------:R-:W-:Y:S02]  /*100a0*/  SEL R58, R14, R15, P0 ;  /* 0x0000000f0e3a7207 */ /* 0x000fe40000000000 */
[----:B------:R-:W-:Y:S02]  /*100b0*/  MOV R79, R42 ;  /* 0x0000002a004f7202 */ /* 0x000fe40000000f00 */
[----:B------:R-:W-:Y:S02]  /*100c0*/  IADD3 R15, P1, R32, 0x2000, RZ ;  /* 0x00002000200f7810 */ /* 0x000fe40007f3e0ff */
[----:B------:R-:W-:Y:S01]  /*100d0*/  MOV R42, R28 ;  /* 0x0000001c002a7202 */ /* 0x000fe20000000f00 */
[----:B0-----:R-:W-:Y:S01]  /*100e0*/  @P2 IMAD.HI.U32 R28, R41, R62, RZ ;  /* 0x0000003e291c2227 */ /* 0x001fe200078e00ff */
[----:B------:R-:W-:-:S02]  /*100f0*/  SEL R69, R21, R20, P0 ;  /* 0x0000001415457207 */ /* 0x000fc40000000000 */
[----:B------:R-:W-:Y:S01]  /*10100*/  SEL R74, R20, R21, P0 ;  /* 0x00000015144a7207 */ /* 0x000fe20000000000 */
[----:B------:R-:W-:Y:S01]  /*10110*/  IMAD.MOV.U32 R29, RZ, RZ, R41 ;  /* 0x000000ffff1d7224 */ /* 0x000fe200078e0029 */
[----:B------:R-:W-:Y:S02]  /*10120*/  IADD3 R21, P6, R32, 0x1000, RZ ;  /* 0x0000100020157810 */ /* 0x000fe40007fde0ff */
[----:B------:R-:W-:Y:S02]  /*10130*/  LOP3.LUT R14, R15, 0x380, RZ, 0xc0, !PT ;  /* 0x000003800f0e7812 */ /* 0x000fe400078ec0ff */
[----:B-1----:R-:W-:Y:S02]  /*10140*/  @P2 SHF.R.U32.HI R29, RZ, R37, R28 ;  /* 0x00000025ff1d2219 */ /* 0x002fe4000001161c */
[----:B------:R-:W-:Y:S02]  /*10150*/  LOP3.LUT R10, R11, 0x380, RZ, 0xc0, !PT ;  /* 0x000003800b0a7812 */ /* 0x000fe400078ec0ff */
[----:B------:R-:W-:Y:S01]  /*10160*/  LOP3.LUT R20, R21, 0x380, RZ, 0xc0, !PT ;  /* 0x0000038015147812 */ /* 0x000fe200078ec0ff */
[----:B------:R-:W-:Y:S01]  /*10170*/  IMAD.MOV R37, RZ, RZ, -R29 ;  /* 0x000000ffff257224 */ /* 0x000fe200078e0a1d */
[----:B------:R-:W-:-:S02]  /*10180*/  SHF.R.U64 R14, R14, 0x3, RZ ;  /* 0x000000030e0e7819 */ /* 0x000fc400000012ff */
[----:B------:R-:W-:Y:S01]  /*10190*/  LOP3.LUT R5, R32, 0x380, RZ, 0xc0, !PT ;  /* 0x0000038020057812 */ /* 0x000fe200078ec0ff */
[----:B------:R-:W-:Y:S01]  /*101a0*/  IMAD R37, R34, R37, R41 ;  /* 0x0000002522257224 */ /* 0x000fe200078e0229 */
[----:B------:R-:W-:Y:S02]  /*101b0*/  SHF.R.S32.HI R84, RZ, 0x1f, R19 ;  /* 0x0000001fff547819 */ /* 0x000fe40000011413 */
[----:B------:R-:W-:Y:S02]  /*101c0*/  SHF.R.U64 R10, R10, 0x3, RZ ;  /* 0x000000030a0a7819 */ /* 0x000fe400000012ff */
[----:B------:R-:W-:Y:S01]  /*101d0*/  SHF.R.U64 R20, R20, 0x3, RZ ;  /* 0x0000000314147819 */ /* 0x000fe200000012ff */
[----:B------:R-:W-:Y:S01]  /*101e0*/  IMAD R28, R84, UR6, RZ ;  /* 0x00000006541c7c24 */ /* 0x000fe2000f8e02ff */
[----:B------:R-:W-:Y:S02]  /*101f0*/  SEL R75, R150, R151, P0 ;  /* 0x00000097964b7207 */ /* 0x000fe40000000000 */
[----:B------:R-:W-:Y:S01]  /*10200*/  LOP3.LUT R14, R14, R15, RZ, 0x3c, !PT ;  /* 0x0000000f0e0e7212 */ /* 0x000fe200078e3cff */
[----:B------:R-:W-:Y:S01]  /*10210*/  IMAD.X R15, RZ, RZ, R33, P1 ;  /* 0x000000ffff0f7224 */ /* 0x000fe200008e0621 */
[----:B------:R-:W-:Y:S01]  /*10220*/  SEL R150, R151, R150, P0 ;  /* 0x0000009697967207 */ /* 0x000fe20000000000 */
[----:B------:R-:W-:Y:S01]  /*10230*/  IMAD R28, R19, UR7, R28 ;  /* 0x00000007131c7c24 */ /* 0x000fe2000f8e021c */
[----:B------:R-:W-:Y:S01]  /*10240*/  IADD3 R77, P1, R32, 0x7000, RZ ;  /* 0x00007000204d7810 */ /* 0x000fe20007f3e0ff */
[----:B------:R-:W-:Y:S01]  /*10250*/  ULDC.64 UR6, c[0x0][0xb88] ;  /* 0x0002e20000067ab9 */ /* 0x000fe20000000a00 */
[----:B------:R-:W-:-:S02]  /*10260*/  SHF.R.U64 R5, R5, 0x3, RZ ;  /* 0x0000000305057819 */ /* 0x000fc400000012ff */
[----:B------:R-:W-:Y:S02]  /*10270*/  LOP3.LUT R38, R10, R11, RZ, 0x3c, !PT ;  /* 0x0000000b0a267212 */ /* 0x000fe400078e3cff */
[----:B------:R-:W-:Y:S01]  /*10280*/  LOP3.LUT R20, R20, R21, RZ, 0x3c, !PT ;  /* 0x0000001514147212 */ /* 0x000fe200078e3cff */
[----:B------:R-:W-:Y:S01]  /*10290*/  IMAD.X R21, RZ, RZ, R33, P6 ;  /* 0x000000ffff157224 */ /* 0x000fe200030e0621 */
[C---:B------:R-:W-:Y:S02]  /*102a0*/  IADD3 R13, P3, R32.reuse, 0x3000, RZ ;  /* 0x00003000200d7810 */ /* 0x040fe40007f7e0ff */
[C---:B------:R-:W-:Y:S02]  /*102b0*/  IADD3 R11, P4, R32.reuse, 0x4000, RZ ;  /* 0x00004000200b7810 */ /* 0x040fe40007f9e0ff */
[C---:B------:R-:W-:Y:S02]  /*102c0*/  IADD3 R9, P5, R32.reuse, 0x5000, RZ ;  /* 0x0000500020097810 */ /* 0x040fe40007fbe0ff */
[----:B------:R-:W-:-:S02]  /*102d0*/  IADD3 R7, P6, R32, 0x6000, RZ ;  /* 0x0000600020077810 */ /* 0x000fc40007fde0ff */
[----:B------:R-:W-:Y:S01]  /*102e0*/  LOP3.LUT R32, R5, R32, RZ, 0x3c, !PT ;  /* 0x0000002005207212 */ /* 0x000fe200078e3cff */
[----:B------:R-:W-:Y:S01]  /*102f0*/  IMAD.X R5, RZ, RZ, R33, P1 ;  /* 0x000000ffff057224 */ /* 0x000fe200008e0621 */
[----:B------:R-:W-:Y:S02]  /*10300*/  MOV R81, R38 ;  /* 0x0000002600517202 */ /* 0x000fe40000000f00 */
[----:B------:R-:W-:Y:S02]  /*10310*/  SHF.R.S32.HI R39, RZ, 0x1f, R29 ;  /* 0x0000001fff277819 */ /* 0x000fe4000001141d */
[----:B------:R-:W-:Y:S02]  /*10320*/  IADD3 R40, P1, R29, R24, RZ ;  /* 0x000000181d287210 */ /* 0x000fe40007f3e0ff */
[----:B------:R-:W-:Y:S02]  /*10330*/  SHF.R.S32.HI R36, RZ, 0x1f, R37 ;  /* 0x0000001fff247819 */ /* 0x000fe40000011425 */
[----:B------:R-:W-:-:S02]  /*10340*/  LOP3.LUT R4, R77, 0x380, RZ, 0xc0, !PT ;  /* 0x000003804d047812 */ /* 0x000fc400078ec0ff */
[----:B------:R-:W-:Y:S01]  /*10350*/  LOP3.LUT R10, R11, 0x380, RZ, 0xc0, !PT ;  /* 0x000003800b0a7812 */ /* 0x000fe200078ec0ff */
[----:B------:R-:W-:Y:S01]  /*10360*/  IMAD R36, R36, UR6, RZ ;  /* 0x0000000624247c24 */ /* 0x000fe2000f8e02ff */
[----:B------:R-:W-:Y:S02]  /*10370*/  IADD3.X R41, R39, R25, R28, P1, !PT ;  /* 0x0000001927297210 */ /* 0x000fe40000ffe41c */
[----:B------:R-:W-:Y:S02]  /*10380*/  LOP3.LUT R12, R13, 0x380, RZ, 0xc0, !PT ;  /* 0x000003800d0c7812 */ /* 0x000fe400078ec0ff */
[----:B------:R-:W-:Y:S01]  /*10390*/  SHF.R.U64 R4, R4, 0x3, RZ ;  /* 0x0000000304047819 */ /* 0x000fe200000012ff */
[C---:B------:R-:W-:Y:S01]  /*103a0*/  IMAD.WIDE.U32 R40, R37.reuse, UR6, R40 ;  /* 0x0000000625287c25 */ /* 0x040fe2000f8e0028 */
[----:B------:R-:W-:Y:S02]  /*103b0*/  MOV R46, R46 ;  /* 0x0000002e002e7202 */ /* 0x000fe40000000f00 */
[----:B------:R-:W-:Y:S01]  /*103c0*/  SHF.R.U64 R10, R10, 0x3, RZ ;  /* 0x000000030a0a7819 */ /* 0x000fe200000012ff */
[----:B------:R-:W-:Y:S01]  /*103d0*/  IMAD R47, R37, UR7, R36 ;  /* 0x00000007252f7c24 */ /* 0x000fe2000f8e0224 */
[----:B------:R-:W-:Y:S01]  /*103e0*/  SHF.R.U64 R12, R12, 0x3, RZ ;  /* 0x000000030c0c7819 */ /* 0x000fe200000012ff */
[----:B------:R-:W-:Y:S01]  /*103f0*/  ULDC.64 UR6, c[0x0][0xb50] ;  /* 0x0002d40000067ab9 */ /* 0x000fe20000000a00 */
[----:B------:R-:W-:Y:S01]  /*10400*/  LOP3.LUT R4, R4, R77, RZ, 0x3c, !PT ;  /* 0x0000004d04047212 */ /* 0x000fe200078e3cff */
[----:B------:R-:W-:Y:S01]  /*10410*/  IMAD R77, R34, UR5, RZ ;  /* 0x00000005224d7c24 */ /* 0x000fe2000f8e02ff */
[----:B------:R-:W-:Y:S01]  /*10420*/  LOP3.LUT R10, R10, R11, RZ, 0x3c, !PT ;  /* 0x0000000b0a0a7212 */ /* 0x000fe200078e3cff */
[----:B------:R-:W-:Y:S01]  /*10430*/  IMAD.X R11, RZ, RZ, R33, P4 ;  /* 0x000000ffff0b7224 */ /* 0x000fe200020e0621 */
[----:B------:R-:W-:-:S02]  /*10440*/  LOP3.LUT P1, RZ, R172, 0x3, RZ, 0xc0, !PT ;  /* 0x00000003acff7812 */ /* 0x000fc4000782c0ff */
[----:B------:R-:W-:Y:S01]  /*10450*/  LOP3.LUT R12, R12, R13, RZ, 0x3c, !PT ;  /* 0x0000000d0c0c7212 */ /* 0x000fe200078e3cff */
[--C-:B------:R-:W-:Y:S01]  /*10460*/  IMAD.X R13, RZ, RZ, R33.reuse, P3 ;  /* 0x000000ffff0d7224 */ /* 0x100fe200018e0621 */
[----:B------:R-:W-:Y:S02]  /*10470*/  LOP3.LUT R8, R9, 0x380, RZ, 0xc0, !PT ;  /* 0x0000038009087812 */ /* 0x000fe400078ec0ff */
[----:B------:R-:W-:Y:S02]  /*10480*/  LOP3.LUT R6, R7, 0x380, RZ, 0xc0, !PT ;  /* 0x0000038007067812 */ /* 0x000fe400078ec0ff */
[----:B------:R-:W-:Y:S02]  /*10490*/  SHF.R.U64 R8, R8, 0x3, RZ ;  /* 0x0000000308087819 */ /* 0x000fe400000012ff */
[----:B------:R-:W-:Y:S02]  /*104a0*/  SHF.R.U64 R6, R6, 0x3, RZ ;  /* 0x0000000306067819 */ /* 0x000fe400000012ff */
[----:B------:R-:W-:Y:S01]  /*104b0*/  LOP3.LUT R8, R8, R9, RZ, 0x3c, !PT ;  /* 0x0000000908087212 */ /* 0x000fe200078e3cff */
[--C-:B------:R-:W-:Y:S01]  /*104c0*/  IMAD.X R9, RZ, RZ, R33.reuse, P5 ;  /* 0x000000ffff097224 */ /* 0x100fe200028e0621 */
[----:B------:R-:W-:Y:S01]  /*104d0*/  LOP3.LUT R6, R6, R7, RZ, 0x3c, !PT ;  /* 0x0000000706067212 */ /* 0x000fe200078e3cff */
[----:B------:R-:W-:Y:S01]  /*104e0*/  IMAD.X R7, RZ, RZ, R33, P6 ;  /* 0x000000ffff077224 */ /* 0x000fe200030e0621 */
[----:B--2---:R-:W-:Y:S01]  /*104f0*/  LOP3.LUT R31, R26, 0x2, RZ, 0x3c, !PT ;  /* 0x000000021a1f7812 */ /* 0x004fe200078e3cff */
[----:B------:R-:W-:Y:S04]  /*10500*/  SHFL.IDX PT, R27, R27, R26, 0x1c1f ;  /* 0x001c1f1a1b1b7589 */ /* 0x000fe800000e0000 */
[----:B------:R-:W0:Y:S04]  /*10510*/  SHFL.IDX PT, R48, R48, R31, 0x1c1f ;  /* 0x001c1f1f30307589 */ /* 0x000e2800000e0000 */
[----:B------:R-:W-:Y:S04]  /*10520*/  SHFL.IDX PT, R61, R61, R26, 0x1c1f ;  /* 0x001c1f1a3d3d7589 */ /* 0x000fe800000e0000 */
[----:B------:R-:W1:Y:S04]  /*10530*/  SHFL.IDX PT, R66, R66, R31, 0x1c1f ;  /* 0x001c1f1f42427589 */ /* 0x000e6800000e0000 */
[----:B------:R-:W-:Y:S04]  /*10540*/  SHFL.IDX PT, R49, R49, R26, 0x1c1f ;  /* 0x001c1f1a31317589 */ /* 0x000fe800000e0000 */
[----:B------:R-:W-:Y:S04]  /*10550*/  SHFL.IDX PT, R63, R63, R26, 0x1c1f ;  /* 0x001c1f1a3f3f7589 */ /* 0x000fe800000e0000 */
[----:B------:R-:W2:Y:S04]  /*10560*/  SHFL.IDX PT, R50, R50, R31, 0x1c1f ;  /* 0x001c1f1f32327589 */ /* 0x000ea800000e0000 */
[----:B------:R-:W3:Y:S01]  /*10570*/  SHFL.IDX PT, R68, R68, R31, 0x1c1f ;  /* 0x001c1f1f44447589 */ /* 0x000ee200000e0000 */
[----:B0-----:R-:W-:-:S03]  /*10580*/  SEL R24, R27, R48, P0 ;  /* 0x000000301b187207 */ /* 0x001fc60000000000 */
[----:B------:R-:W-:Y:S04]  /*10590*/  SHFL.IDX PT, R51, R51, R26, 0x1c1f ;  /* 0x001c1f1a33337589 */ /* 0x000fe800000e0000 */
[----:B------:R-:W-:Y:S01]  /*105a0*/  SHFL.IDX PT, R65, R65, R26, 0x1c1f ;  /* 0x001c1f1a41417589 */ /* 0x000fe200000e0000 */
[----:B-1----:R-:W-:-:S03]  /*105b0*/  SEL R25, R61, R66, P0 ;  /* 0x000000423d197207 */ /* 0x002fc60000000000 */
[----:B------:R-:W0:Y:S04]  /*105c0*/  SHFL.IDX PT, R52, R52, R31, 0x1c1f ;  /* 0x001c1f1f34347589 */ /* 0x000e2800000e0000 */
[----:B------:R-:W1:Y:S04]  /*105d0*/  SHFL.IDX PT, R70, R70, R31, 0x1c1f ;  /* 0x001c1f1f46467589 */ /* 0x000e6800000e0000 */
[----:B------:R-:W-:Y:S01]  /*105e0*/  SHFL.IDX PT, R35, R35, R26, 0x1c1f ;  /* 0x001c1f1a23237589 */ /* 0x000fe200000e0000 */
[----:B--2---:R-:W-:Y:S02]  /*105f0*/  SEL R28, R49, R50, P0 ;  /* 0x00000032311c7207 */ /* 0x004fe40000000000 */
[----:B------:R-:W-:Y:S01]  /*10600*/  SEL R30, R50, R49, P0 ;  /* 0x00000031321e7207 */ /* 0x000fe20000000000 */
[----:B------:R-:W-:Y:S01]  /*10610*/  SHFL.IDX PT, R43, R67, R26, 0x1c1f ;  /* 0x001c1f1a432b7589 */ /* 0x000fe200000e0000 */
        /* <DEDUP_REMOVED lines=18> */
[----:B------:R-:W1:Y:S04]  /*10740*/  SHFL.IDX PT, R78, R78, R31, 0x1c1f ;  /* 0x001c1f1f4e4e7589 */ /* 0x000e6800000e0000 */
[----:B------:R-:W-:Y:S04]  /*10750*/  SHFL.IDX PT, R59, R59, R26, 0x1c1f ;  /* 0x001c1f1a3b3b7589 */ /* 0x000fe800000e0000 */
[----:B------:R2:W-:Y:S04]  /*10760*/  SHFL.IDX PT, R75, R75, R26, 0x1c1f ;  /* 0x001c1f1a4b4b7589 */ /* 0x0005e800000e0000 */
[----:B------:R-:W3:Y:S01]  /*10770*/  SHFL.IDX PT, R44, R64, R31, 0x1c1f ;  /* 0x001c1f1f402c7589 */ /* 0x000ee200000e0000 */
[----:B0-----:R-:W-:-:S02]  /*10780*/  SEL R60, R57, R62, P0 ;  /* 0x0000003e393c7207 */ /* 0x001fc40000000000 */
[----:B------:R-:W-:Y:S01]  /*10790*/  SEL R62, R62, R57, P0 ;  /* 0x000000393e3e7207 */ /* 0x000fe20000000000 */
[----:B------:R0:W4:Y:S01]  /*107a0*/  SHFL.IDX PT, R150, R150, R31, 0x1c1f ;  /* 0x001c1f1f96967589 */ /* 0x00012200000e0000 */
[----:B--2---:R-:W-:Y:S01]  /*107b0*/  SEL R26, R48, R27, P0 ;  /* 0x0000001b301a7207 */ /* 0x004fe20000000000 */
[----:B------:R-:W-:Y:S01]  /*107c0*/  VIADD R48, R174, UR42 ;  /* 0x0000002aae307c36 */ /* 0x000fe20008000000 */
[----:B------:R-:W-:Y:S01]  /*107d0*/  SEL R27, R66, R61, P0 ;  /* 0x0000003d421b7207 */ /* 0x000fe20000000000 */
[----:B------:R-:W-:Y:S03]  /*107e0*/  BAR.SYNC.DEFER_BLOCKING 0x1, 0x100 ;  /* 0x0044000000007b1d */ /* 0x000fe60000010000 */
[----:B------:R-:W-:Y:S02]  /*107f0*/  ISETP.GE.OR P3, PT, R48, R77, P1 ;  /* 0x0000004d3000720c */ /* 0x000fe40000f66670 */
[----:B0-----:R-:W-:-:S02]  /*10800*/  SEL R31, R68, R63, P0 ;  /* 0x0000003f441f7207 */ /* 0x001fc40000000000 */
[----:B-1----:R-:W-:Y:S02]  /*10810*/  SEL R61, R73, R78, P0 ;  /* 0x0000004e493d7207 */ /* 0x002fe40000000000 */
[----:B------:R-:W-:Y:S02]  /*10820*/  SEL R63, R78, R73, P0 ;  /* 0x000000494e3f7207 */ /* 0x000fe40000000000 */
[----:B---3--:R-:W-:Y:S02]  /*10830*/  SEL R68, R59, R44, P0 ;  /* 0x0000002c3b447207 */ /* 0x008fe40000000000 */
[----:B------:R-:W-:Y:S01]  /*10840*/  SEL R70, R44, R59, P0 ;  /* 0x0000003b2c467207 */ /* 0x000fe20000000000 */
[----:B------:R0:W-:Y:S04]  /*10850*/  STSM.16.M88.4 [R46], R24 ;  /* 0x000000182e007844 */ /* 0x0001e80000000200 */
[----:B------:R1:W-:Y:S04]  /*10860*/  STSM.16.M88.4 [R45], R28 ;  /* 0x0000001c2d007844 */ /* 0x0003e80000000200 */
[----:B------:R2:W-:Y:S01]  /*10870*/  STSM.16.M88.4 [R42], R36 ;  /* 0x000000242a007844 */ /* 0x0005e20000000200 */
[----:B0-----:R-:W-:Y:S01]  /*10880*/  VIADD R24, R48, 0x8 ;  /* 0x0000000830187836 */ /* 0x001fe20000000000 */
[----:B------:R-:W-:Y:S01]  /*10890*/  SEL R26, R54, R35, P0 ;  /* 0x00000023361a7207 */ /* 0x000fe20000000000 */
[----:B------:R-:W-:Y:S01]  /*108a0*/  IMAD.IADD R25, R41, 0x1, R47 ;  /* 0x0000000129197824 */ /* 0x000fe200078e022f */
[----:B------:R-:W-:-:S02]  /*108b0*/  LEA R41, P4, R40, UR6, 0x2 ;  /* 0x0000000628297c11 */ /* 0x000fc4000f8810ff */
[----:B------:R-:W-:Y:S02]  /*108c0*/  ISETP.GE.OR P1, PT, R24, R77, P1 ;  /* 0x0000004d1800720c */ /* 0x000fe40000f26670 */
[----:B-1----:R-:W-:Y:S01]  /*108d0*/  LEA.HI.X R45, R40, UR7, R25, 0x2, P4 ;  /* 0x00000007282d7c11 */ /* 0x002fe2000a0f1419 */
[----:B------:R-:W-:Y:S01]  /*108e0*/  SHFL.IDX PT, R64, R41, RZ, 0x1c1f ;  /* 0x001c1fff29407589 */ /* 0x000fe200000e0000 */
[----:B------:R-:W-:Y:S01]  /*108f0*/  SEL R24, R35, R54, P0 ;  /* 0x0000003623187207 */ /* 0x000fe20000000000 */
[----:B------:R-:W-:Y:S01]  /*10900*/  ULDC.64 UR6, c[0x0][0xae8] ;  /* 0x0002ba0000067ab9 */ /* 0x000fe20000000a00 */
[----:B------:R-:W-:Y:S01]  /*10910*/  SEL R25, R43, R72, P0 ;  /* 0x000000482b197207 */ /* 0x000fe20000000000 */
[----:B------:R0:W-:Y:S01]  /*10920*/  SHFL.IDX PT, R66, R41, 0x1, 0x1c1f ;  /* 0x003c1f0029427f89 */ /* 0x0001e200000e0000 */
[----:B------:R-:W-:Y:S01]  /*10930*/  SEL R27, R72, R43, P0 ;  /* 0x0000002b481b7207 */ /* 0x000fe20000000000 */
[----:B------:R-:W1:Y:S01]  /*10940*/  @P2 LDC R35, c[0x0][0xbec] ;  /* 0x0002fb00ff232b82 */ /* 0x000e620000000800 */
[----:B------:R-:W-:Y:S01]  /*10950*/  SEL R28, R53, R56, P0 ;  /* 0x00000038351c7207 */ /* 0x000fe20000000000 */
[----:B------:R-:W3:Y:S01]  /*10960*/  SHFL.IDX PT, R65, R45, RZ, 0x1c1f ;  /* 0x001c1fff2d417589 */ /* 0x000ee200000e0000 */
[----:B------:R-:W-:-:S02]  /*10970*/  SEL R30, R56, R53, P0 ;  /* 0x00000035381e7207 */ /* 0x000fc40000000000 */
[----:B------:R-:W-:Y:S01]  /*10980*/  SEL R29, R69, R74, P0 ;  /* 0x0000004a451d7207 */ /* 0x000fe20000000000 */
[----:B------:R-:W-:Y:S01]  /*10990*/  STSM.16.M88.4 [R83], R24 ;  /* 0x0000001853007844 */ /* 0x000fe20000000200 */
[----:B------:R-:W-:Y:S02]  /*109a0*/  SEL R31, R74, R69, P0 ;  /* 0x000000454a1f7207 */ /* 0x000fe40000000000 */
[----:B------:R-:W-:Y:S01]  /*109b0*/  SEL R40, R55, R58, P0 ;  /* 0x0000003a37287207 */ /* 0x000fe20000000000 */
[----:B------:R-:W3:Y:S01]  /*109c0*/  SHFL.IDX PT, R67, R45, 0x1, 0x1c1f ;  /* 0x003c1f002d437f89 */ /* 0x000ee200000e0000 */
[----:B--2---:R-:W-:Y:S02]  /*109d0*/  SEL R42, R58, R55, P0 ;  /* 0x000000373a2a7207 */ /* 0x004fe40000000000 */
[----:B0-----:R-:W-:Y:S01]  /*109e0*/  SEL R41, R71, R76, P0 ;  /* 0x0000004c47297207 */ /* 0x001fe20000000000 */
[----:B------:R-:W-:Y:S01]  /*109f0*/  STSM.16.M88.4 [R82], R28 ;  /* 0x0000001c52007844 */ /* 0x000fe20000000200 */
[----:B------:R-:W-:-:S02]  /*10a00*/  SEL R43, R76, R71, P0 ;  /* 0x000000474c2b7207 */ /* 0x000fc40000000000 */
[----:B----4-:R-:W-:Y:S02]  /*10a10*/  SEL R69, R75, R150, P0 ;  /* 0x000000964b457207 */ /* 0x010fe40000000000 */
[----:B------:R-:W-:Y:S01]  /*10a20*/  SEL R71, R150, R75, P0 ;  /* 0x0000004b96477207 */ /* 0x000fe20000000000 */
[----:B------:R-:W-:Y:S04]  /*10a30*/  STSM.16.M88.4 [R81], R40 ;  /* 0x0000002851007844 */ /* 0x000fe80000000200 */
[----:B------:R0:W-:Y:S04]  /*10a40*/  STSM.16.M88.4 [R80], R60 ;  /* 0x0000003c50007844 */ /* 0x0001e80000000200 */
[----:B------:R-:W-:Y:S01]  /*10a50*/  STSM.16.M88.4 [R79], R68 ;  /* 0x000000444f007844 */ /* 0x000fe20000000200 */
[----:B------:R-:W-:Y:S08]  /*10a60*/  BAR.SYNC.DEFER_BLOCKING 0x1, 0x100 ;  /* 0x0044000000007b1d */ /* 0x000ff00000010000 */
[----:B0-----:R-:W0:Y:S01]  /*10a70*/  @P2 LDC R61, c[0x0][0xbf0] ;  /* 0x0002fc00ff3d2b82 */ /* 0x001e220000000800 */
[----:B------:R-:W-:Y:S01]  /*10a80*/  IMAD R22, R22, UR6, RZ ;  /* 0x0000000616167c24 */ /* 0x000fe2000f8e02ff */
[----:B---3--:R-:W-:Y:S04]  /*10a90*/  @!P3 ST.E desc[UR44][R64.64], R2 ;  /* 0x000000024000b985 */ /* 0x008fe8000c10192c */
[----:B------:R2:W-:Y:S04]  /*10aa0*/  @!P1 ST.E desc[UR44][R66.64], R0 ;  /* 0x0000000042009985 */ /* 0x0005e8000c10192c */
[----:B------:R3:W5:Y:S04]  /*10ab0*/  LD.E.128 R56, desc[UR44][R10.64] ;  /* 0x0000002c0a387980 */ /* 0x000768000c101d00 */
[----:B------:R4:W5:Y:S01]  /*10ac0*/  LD.E.128 R36, desc[UR44][R14.64] ;  /* 0x0000002c0e247980 */ /* 0x000962000c101d00 */
[----:B--2---:R-:W-:-:S03]  /*10ad0*/  IMAD R0, R169, 0x20, R170 ;  /* 0x00000020a9007824 */ /* 0x004fc600078e02aa */
[----:B------:R2:W5:Y:S01]  /*10ae0*/  LD.E.128 R24, desc[UR44][R12.64] ;  /* 0x0000002c0c187980 */ /* 0x000562000c101d00 */
[----:B---3--:R-:W-:-:S03]  /*10af0*/  VIADD R10, R0, UR42 ;  /* 0x0000002a000a7c36 */ /* 0x008fc60008000000 */
[----:B------:R3:W5:Y:S01]  /*10b00*/  LD.E.128 R52, desc[UR44][R8.64] ;  /* 0x0000002c08347980 */ /* 0x000762000c101d00 */
[C---:B----4-:R-:W-:Y:S02]  /*10b10*/  IMAD R15, R23.reuse, UR7, R22 ;  /* 0x00000007170f7c24 */ /* 0x050fe4000f8e0216 */
[----:B-1----:R-:W-:Y:S01]  /*10b20*/  @P2 IMAD.HI.U32 R0, R10, R35, RZ ;  /* 0x000000230a002227 */ /* 0x002fe200078e00ff */
[----:B------:R1:W5:Y:S03]  /*10b30*/  LD.E.128 R40, desc[UR44][R6.64] ;  /* 0x0000002c06287980 */ /* 0x000366000c101d00 */
[----:B--2---:R-:W-:Y:S01]  /*10b40*/  IMAD.WIDE.U32 R12, R23, UR6, RZ ;  /* 0x00000006170c7c25 */ /* 0x004fe2000f8e00ff */
[----:B------:R-:W-:Y:S01]  /*10b50*/  ULDC.64 UR6, c[0x0][0xaf0] ;  /* 0x0002bc0000067ab9 */ /* 0x000fe20000000a00 */
[----:B------:R2:W5:Y:S02]  /*10b60*/  LD.E.128 R28, desc[UR44][R4.64] ;  /* 0x0000002c041c7980 */ /* 0x000564000c101d00 */
[----:B---3--:R-:W-:Y:S01]  /*10b70*/  IMAD.MOV.U32 R9, RZ, RZ, R10 ;  /* 0x000000ffff097224 */ /* 0x008fe200078e000a */
[----:B0-----:R-:W-:Y:S01]  /*10b80*/  @P2 SHF.R.U32.HI R9, RZ, R61, R0 ;  /* 0x0000003dff092219 */ /* 0x001fe20000011600 */
[----:B------:R0:W5:Y:S01]  /*10b90*/  LD.E.128 R48, desc[UR44][R32.64] ;  /* 0x0000002c20307980 */ /* 0x000162000c101d00 */
[----:B-1----:R-:W-:-:S02]  /*10ba0*/  IMAD.IADD R7, R13, 0x1, R15 ;  /* 0x000000010d077824 */ /* 0x002fc400078e020f */
[----:B------:R-:W-:Y:S01]  /*10bb0*/  IMAD.MOV.U32 R6, RZ, RZ, R12 ;  /* 0x000000ffff067224 */ /* 0x000fe200078e000c */
[----:B------:R0:W5:Y:S01]  /*10bc0*/  LD.E.128 R44, desc[UR44][R20.64] ;  /* 0x0000002c142c7980 */ /* 0x000162000c101d00 */
[----:B------:R-:W-:Y:S01]  /*10bd0*/  IMAD R2, R84, UR6, RZ ;  /* 0x0000000654027c24 */ /* 0x000fe2000f8e02ff */
[----:B------:R-:W-:Y:S01]  /*10be0*/  SHF.R.S32.HI R0, RZ, 0x1f, R9 ;  /* 0x0000001fff007819 */ /* 0x000fe20000011409 */
[----:B--2---:R-:W-:Y:S01]  /*10bf0*/  IMAD.WIDE.U32 R4, R19, UR6, R6 ;  /* 0x0000000613047c25 */ /* 0x004fe2000f8e0006 */
[----:B------:R-:W-:Y:S01]  /*10c00*/  @!PT LDS RZ, [RZ] ;  /* 0x00000000fffff984 */ /* 0x000fe20000000800 */
[----:B------:R-:W-:Y:S01]  /*10c10*/  @!PT LDS RZ, [RZ] ;  /* 0x00000000fffff984 */ /* 0x000fe20000000800 */
[----:B------:R-:W-:Y:S01]  /*10c20*/  @!PT LDS RZ, [RZ] ;  /* 0x00000000fffff984 */ /* 0x000fe20000000800 */
[----:B------:R-:W-:Y:S01]  /*10c30*/  @!PT LDS RZ, [RZ] ;  /* 0x00000000fffff984 */ /* 0x000fe20000000800 */
[----:B------:R1:W-:Y:S06]  /*10c40*/  MEMBAR.ALL.CTA ;  /* 0x0000000000007992 */ /* 0x0003ec0000008000 */
[----:B-1----:R-:W1:Y:S01]  /*10c50*/  FENCE.VIEW.ASYNC.S ;  /* 0x00000000000073c6 */ /* 0x002e620000000000 */
[----:B------:R-:W-:-:S02]  /*10c60*/  IMAD.MOV R7, RZ, RZ, -R9 ;  /* 0x000000ffff077224 */ /* 0x000fc400078e0a09 */
[----:B------:R-:W-:Y:S01]  /*10c70*/  IMAD R11, R19, UR7, R2 ;  /* 0x00000007130b7c24 */ /* 0x000fe2000f8e0202 */
[----:B------:R-:W-:Y:S01]  /*10c80*/  ULDC.64 UR6, c[0x0][0xae0] ;  /* 0x0002b80000067ab9 */ /* 0x000fe20000000a00 */
[----:B------:R-:W-:Y:S02]  /*10c90*/  IMAD R7, R34, R7, R10 ;  /* 0x0000000722077224 */ /* 0x000fe400078e020a */
[----:B------:R-:W-:Y:S02]  /*10ca0*/  IMAD R0, R0, UR6, RZ ;  /* 0x0000000600007c24 */ /* 0x000fe4000f8e02ff */
[----:B------:R-:W-:Y:S02]  /*10cb0*/  IMAD.IADD R5, R5, 0x1, R11 ;  /* 0x0000000105057824 */ /* 0x000fe400078e020b */
[C---:B------:R-:W-:Y:S01]  /*10cc0*/  IMAD R11, R9.reuse, UR7, R0 ;  /* 0x00000007090b7c24 */ /* 0x040fe2000f8e0200 */
[----:B------:R-:W-:Y:S01]  /*10cd0*/  SHF.R.S32.HI R0, RZ, 0x1f, R7 ;  /* 0x0000001fff007819 */ /* 0x000fe20000011407 */
[----:B------:R-:W-:Y:S01]  /*10ce0*/  IMAD.WIDE.U32 R4, R9, UR6, R4 ;  /* 0x0000000609047c25 */ /* 0x000fe2000f8e0004 */
[----:B------:R-:W-:-:S03]  /*10cf0*/  ULDC.64 UR6, c[0x0][0xad8] ;  /* 0x0002b60000067ab9 */ /* 0x000fc60000000a00 */
[----:B------:R-:W-:Y:S02]  /*10d00*/  IMAD.IADD R5, R5, 0x1, R11 ;  /* 0x0000000105057824 */ /* 0x000fe400078e020b */
[----:B------:R-:W-:Y:S02]  /*10d10*/  IMAD R2, R0, UR6, RZ ;  /* 0x0000000600027c24 */ /* 0x000fe4000f8e02ff */
[----:B------:R-:W-:Y:S02]  /*10d20*/  VIADD R8, R170, UR42 ;  /* 0x0000002aaa087c36 */ /* 0x000fe40008000000 */
[C---:B------:R-:W-:Y:S02]  /*10d30*/  IMAD R9, R7.reuse, UR7, R2 ;  /* 0x0000000707097c24 */ /* 0x040fe4000f8e0202 */
[----:B------:R-:W-:Y:S01]  /*10d40*/  IMAD.WIDE.U32 R4, R7, UR6, R4 ;  /* 0x0000000607047c25 */ /* 0x000fe2000f8e0004 */
[----:B------:R-:W-:Y:S01]  /*10d50*/  ISETP.GE.AND P2, PT, R8, R77, PT ;  /* 0x0000004d0800720c */ /* 0x000fe20003f46270 */
[----:B------:R-:W-:-:S02]  /*10d60*/  ULDC.64 UR6, c[0x0][0xa80] ;  /* 0x0002a00000067ab9 */ /* 0x000fc40000000a00 */
[----:B------:R-:W-:Y:S01]  /*10d70*/  VIADD R3, R3, 0x22820 ;  /* 0x0002282003037836 */ /* 0x000fe20000000000 */
[----:B------:R-:W-:Y:S01]  /*10d80*/  LEA R6, P3, R4, UR6, 0x1 ;  /* 0x0000000604067c11 */ /* 0x000fe2000f8608ff */
[----:B------:R-:W-:Y:S02]  /*10d90*/  IMAD.IADD R5, R5, 0x1, R9 ;  /* 0x0000000105057824 */ /* 0x000fe400078e0209 */
[----:B------:R-:W-:Y:S01]  /*10da0*/  VIADD R0, R8, 0x20 ;  /* 0x0000002008007836 */ /* 0x000fe20000000000 */
[----:B------:R-:W-:Y:S02]  /*10db0*/  PRMT R3, RZ, 0x654, R3 ;  /* 0x00000654ff037816 */ /* 0x000fe40000000003 */
[----:B------:R-:W-:Y:S02]  /*10dc0*/  LEA.HI.X R7, R4, UR7, R5, 0x1, P3 ;  /* 0x0000000704077c11 */ /* 0x000fe400098f0c05 */
[-C--:B------:R-:W-:Y:S01]  /*10dd0*/  ISETP.GE.AND P0, PT, R0, R77.reuse, PT ;  /* 0x0000004d0000720c */ /* 0x080fe20003f06270 */
[----:B------:R-:W-:Y:S01]  /*10de0*/  VIADD R0, R8, 0x40 ;  /* 0x0000004008007836 */ /* 0x000fe20000000000 */
[----:B-1----:R1:W-:Y:S01]  /*10df0*/  SYNCS.ARRIVE.TRANS64.RED.A1T0 RZ, [R3+URZ], RZ ;  /* 0x000000ff03ff79a7 */ /* 0x0023e2000810043f */
[----:B------:R0:W2:Y:S01]  /*10e00*/  SHFL.IDX PT, R5, R7, RZ, 0x181f ;  /* 0x00181fff07057589 */ /* 0x0000a200000e0000 */
[----:B------:R-:W-:Y:S02]  /*10e10*/  BSSY B1, `(.L_x_1029) ;  /* 0x000000d000017945 */ /* 0x000fe40003800000 */
[----:B------:R-:W-:Y:S01]  /*10e20*/  ISETP.GE.AND P1, PT, R0, R77, PT ;  /* 0x0000004d0000720c */ /* 0x000fe20003f26270 */
[----:B-1----:R0:W1:Y:S01]  /*10e30*/  SHFL.IDX PT, R3, R6, RZ, 0x181f ;  /* 0x00181fff06037589 */ /* 0x00206200000e0000 */
[----:B------:R-:W-:Y:S11]  /*10e40*/  @P2 BRA `(.L_x_1030) ;  /* 0x0000000000242947 */ /* 0x000ff60003800000 */
[----:B------:R-:W-:Y:S02]  /*10e50*/  ULDC UR5, c[0x0][0xac8] ;  /* 0x0002b20000057ab9 */ /* 0x000fe40000000800 */
[----:B------:R-:W-:Y:S02]  /*10e60*/  ISETP.GE.AND P2, PT, R18, UR5, PT ;  /* 0x0000000512007c0c */ /* 0x000fe4000bf46270 */
[----:B------:R-:W-:-:S11]  /*10e70*/  ISETP.GE.AND P3, PT, R168, UR5, PT ;  /* 0x00000005a8007c0c */ /* 0x000fd6000bf66270 */
[-C--:B-1----:R-:W-:Y:S02]  /*10e80*/  @!P2 LEA R2, P4, R18, R3.reuse, 0x1 ;  /* 0x000000031202a211 */ /* 0x082fe400078808ff */
[----:B------:R-:W-:Y:S02]  /*10e90*/  @!P3 LEA R4, P5, R168, R3, 0x1 ;  /* 0x00000003a804b211 */ /* 0x000fe400078a08ff */
[-C--:B--2---:R-:W-:Y:S02]  /*10ea0*/  @!P2 LEA.HI.X R3, R18, R5.reuse, R177, 0x1, P4 ;  /* 0x000000051203a211 */ /* 0x084fe400020f0cb1 */
[----:B------:R-:W-:-:S03]  /*10eb0*/  @!P3 LEA.HI.X R5, R168, R5, R176, 0x1, P5 ;  /* 0x00000005a805b211 */ /* 0x000fc600028f0cb0 */
[----:B-----5:R3:W-:Y:S04]  /*10ec0*/  @!P2 ST.E.128 desc[UR44][R2.64], R48 ;  /* 0x000000300200a985 */ /* 0x0207e8000c101d2c */
[----:B------:R3:W-:Y:S02]  /*10ed0*/  @!P3 ST.E.128 desc[UR44][R4.64], R56 ;  /* 0x000000380400b985 */ /* 0x0007e4000c101d2c */
.L_x_1030:
[----:B------:R-:W-:Y:S05]  /*10ee0*/  BSYNC B1 ;  /* 0x0000000000017941 */ /* 0x000fea0003800000 */
.L_x_1029:
        /* <DEDUP_REMOVED lines=11> */
[----:B-----5:R4:W-:Y:S04]  /*10fa0*/  @!P3 ST.E.128 desc[UR44][R2.64], R44 ;  /* 0x0000002c0200b985 */ /* 0x0209e8000c101d2c */
[----:B------:R4:W-:Y:S02]  /*10fb0*/  @!P4 ST.E.128 desc[UR44][R4.64], R52 ;  /* 0x000000340400c985 */ /* 0x0009e4000c101d2c */
.L_x_1032:
[----:B------:R-:W-:Y:S05]  /*10fc0*/  BSYNC B1 ;  /* 0x0000000000017941 */ /* 0x000fea0003800000 */
.L_x_1031:
        /* <DEDUP_REMOVED lines=11> */
[----:B-----5:R1:W-:Y:S04]  /*11080*/  @!P2 ST.E.128 desc[UR44][R2.64], R36 ;  /* 0x000000240200a985 */ /* 0x0203e8000c101d2c */
[----:B------:R1:W-:Y:S02]  /*11090*/  @!P3 ST.E.128 desc[UR44][R4.64], R40 ;  /* 0x000000280400b985 */ /* 0x0003e4000c101d2c */
.L_x_1034:
[----:B------:R-:W-:Y:S05]  /*110a0*/  BSYNC B1 ;  /* 0x0000000000017941 */ /* 0x000fea0003800000 */
.L_x_1033:
[----:B------:R-:W-:Y:S01]  /*110b0*/  VIADD R0, R8, 0x60 ;  /* 0x0000006008007836 */ /* 0x000fe20000000000 */
[----:B0-23--:R-:W0:Y:S04]  /*110c0*/  SHFL.IDX PT, R7, R7, 0x3, 0x181f ;  /* 0x00781f0007077f89 */ /* 0x00de2800000e0000 */
[----:B------:R-:W-:Y:S01]  /*110d0*/  ISETP.GE.AND P0, PT, R0, R77, PT ;  /* 0x0000004d0000720c */ /* 0x000fe20003f06270 */
[----:B-1--4-:R1:W2:-:S12]  /*110e0*/  SHFL.IDX PT, R5, R6, 0x3, 0x181f ;  /* 0x00781f0006057f89 */ /* 0x01229800000e0000 */
[----:B-1----:R-:W-:Y:S05]  /*110f0*/  @P0 BRA `(.L_x_1035) ;  /* 0x0000000800700947 */ /* 0x002fea0003800000 */
[----:B------:R-:W-:Y:S02]  /*11100*/  ULDC UR5, c[0x0][0xac8] ;  /* 0x0002b20000057ab9 */ /* 0x000fe40000000800 */
[----:B------:R-:W-:-:S13]  /*11110*/  ISETP.GE.AND P1, PT, R18, UR5, PT ;  /* 0x0000000512007c0c */ /* 0x000fda000bf26270 */
[----:B--2---:R-:W-:-:S04]  /*11120*/  @!P1 LEA R2, P0, R18, R5, 0x1 ;  /* 0x0000000512029211 */ /* 0x004fc800078008ff */
[----:B0-----:R-:W-:Y:S02]  /*11130*/  @!P1 LEA.HI.X R3, R18, R7, R177, 0x1, P0 ;  /* 0x0000000712039211 */ /* 0x001fe400000f0cb1 */
[----:B------:R-:W-:-:S03]  /*11140*/  ISETP.GE.AND P0, PT, R168, UR5, PT ;  /* 0x00000005a8007c0c */ /* 0x000fc6000bf06270 */
[----:B-----5:R0:W-:Y:S10]  /*11150*/  @!P1 ST.E.128 desc[UR44][R2.64], R24 ;  /* 0x0000001802009985 */ /* 0x0201f4000c101d2c */
[----:B------:R-:W-:Y:S05]  /*11160*/  @P0 BRA `(.L_x_1035) ;  /* 0x0000000800540947 */ /* 0x000fea0003800000 */
[----:B0-----:R-:W-:-:S04]  /*11170*/  LEA R2, P0, R168, R5, 0x1 ;  /* 0x00000005a8027211 */ /* 0x001fc800078008ff */
[----:B------:R-:W-:-:S05]  /*11180*/  LEA.HI.X R3, R168, R7, R176, 0x1, P0 ;  /* 0x00000007a8037211 */ /* 0x000fca00000f0cb0 */
[----:B------:R0:W-:Y:S01]  /*11190*/  ST.E.128 desc[UR44][R2.64], R28 ;  /* 0x0000001c02007985 */ /* 0x0001e2000c101d2c */
[----:B------:R-:W-:Y:S05]  /*111a0*/  BRA `(.L_x_1035) ;  /* 0x0000000800447947 */ /* 0x000fea0003800000 */
.L_x_1028:
[----:B------:R-:W0:Y:S01]  /*111b0*/  LDC R12, c[0x0][0xbe8] ;  /* 0x0002fa00ff0c7b82 */ /* 0x000e220000000800 */
[----:B------:R-:W-:Y:S01]  /*111c0*/  ISETP.GE.AND P0, PT, R178, 0x80, PT ;  /* 0x00000080b200780c */ /* 0x000fe20003f06270 */
[----:B------:R-:W-:Y:S01]  /*111d0*/  IMAD R0, R169, 0x20, R170 ;  /* 0x00000020a9007824 */ /* 0x000fe200078e02aa */
[----:B------:R-:W-:Y:S01]  /*111e0*/  BSSY B1, `(.L_x_1036) ;  /* 0x000002f000017945 */ /* 0x000fe20003800000 */
[----:B------:R-:W-:Y:S02]  /*111f0*/  SHF.R.S32.HI R8, RZ, 0x1f, R23 ;  /* 0x0000001fff087819 */ /* 0x000fe40000011417 */
[----:B------:R-:W-:Y:S01]  /*11200*/  VIADD R13, R0, UR42 ;  /* 0x0000002a000d7c36 */ /* 0x000fe20008000000 */
[----:B------:R-:W-:Y:S02]  /*11210*/  SHF.R.S32.HI R10, RZ, 0x1f, R19 ;  /* 0x0000001fff0a7819 */ /* 0x000fe40000011413 */
[----:B0-----:R-:W-:-:S13]  /*11220*/  ISETP.NE.AND P1, PT, R12, 0x1, PT ;  /* 0x000000010c00780c */ /* 0x001fda0003f25270 */
[----:B------:R-:W0:Y:S08]  /*11230*/  @P1 LDC R14, c[0x0][0xbec] ;  /* 0x0002fb00ff0e1b82 */ /* 0x000e300000000800 */
[----:B------:R-:W1:Y:S01]  /*11240*/  @P1 LDC R15, c[0x0][0xbf0] ;  /* 0x0002fc00ff0f1b82 */ /* 0x000e620000000800 */
[----:B------:R-:W-:Y:S05]  /*11250*/  @P0 BRA `(.L_x_1037) ;  /* 0x00000000009c0947 */ /* 0x000fea0003800000 */
[----:B------:R-:W2:Y:S01]  /*11260*/  S2R R2, SR_TID.X ;  /* 0x0000000000027919 */ /* 0x000ea20000002100 */
[----:B------:R-:W3:Y:S01]  /*11270*/  LDC R9, c[0x0][0xbe8] ;  /* 0x0002fa00ff097b82 */ /* 0x000ee20000000800 */
[----:B------:R-:W-:Y:S01]  /*11280*/  IMAD.U32 R6, RZ, RZ, UR42 ;  /* 0x0000002aff067e24 */ /* 0x000fe2000f8e00ff */
[----:B------:R-:W-:Y:S02]  /*11290*/  ULDC UR5, c[0x0][0xa88] ;  /* 0x0002a20000057ab9 */ /* 0x000fe40000000800 */
[----:B---3--:R-:W-:Y:S02]  /*112a0*/  IMAD R3, R9, UR5, RZ ;  /* 0x0000000509037c24 */ /* 0x008fe4000f8e02ff */
[----:B--2---:R-:W-:-:S04]  /*112b0*/  IADD3 R6, R6, -0x80, R2 ;  /* 0xffffff8006067810 */ /* 0x004fc80007ffe002 */
[----:B------:R-:W-:-:S13]  /*112c0*/  ISETP.GE.AND P0, PT, R6, R3, PT ;  /* 0x000000030600720c */ /* 0x000fda0003f06270 */
[----:B------:R-:W-:Y:S05]  /*112d0*/  @P0 BRA `(.L_x_1037) ;  /* 0x00000000007c0947 */ /* 0x000fea0003800000 */
[----:B------:R-:W-:Y:S01]  /*112e0*/  ISETP.NE.AND P0, PT, R9, 0x1, PT ;  /* 0x000000010900780c */ /* 0x000fe20003f05270 */
[----:B------:R-:W-:Y:S01]  /*112f0*/  ULDC.64 UR6, c[0x0][0xb90] ;  /* 0x0002e40000067ab9 */ /* 0x000fe20000000a00 */
[----:B------:R-:W-:Y:S02]  /*11300*/  IMAD.MOV.U32 R5, RZ, RZ, R6 ;  /* 0x000000ffff057224 */ /* 0x000fe400078e0006 */
[----:B------:R-:W-:-:S04]  /*11310*/  IMAD R4, R8, UR6, RZ ;  /* 0x0000000608047c24 */ /* 0x000fc8000f8e02ff */
[----:B------:R-:W-:-:S05]  /*11320*/  IMAD R7, R23, UR7, R4 ;  /* 0x0000000717077c24 */ /* 0x000fca000f8e0204 */
[----:B------:R-:W2:Y:S08]  /*11330*/  @P0 LDC R3, c[0x0][0xbec] ;  /* 0x0002fb00ff030b82 */ /* 0x000eb00000000800 */
[----:B------:R-:W3:Y:S01]  /*11340*/  @P0 LDC R11, c[0x0][0xbf0] ;  /* 0x0002fc00ff0b0b82 */ /* 0x000ee20000000800 */
[----:B--2---:R-:W-:-:S04]  /*11350*/  @P0 IMAD.HI.U32 R0, R6, R3, RZ ;  /* 0x0000000306000227 */ /* 0x004fc800078e00ff */
[----:B------:R-:W-:Y:S01]  /*11360*/  IMAD.WIDE.U32 R2, R23, UR6, RZ ;  /* 0x0000000617027c25 */ /* 0x000fe2000f8e00ff */
[----:B------:R-:W-:Y:S01]  /*11370*/  ULDC.64 UR6, c[0x0][0xb98] ;  /* 0x0002e60000067ab9 */ /* 0x000fe20000000a00 */
[----:B---3--:R-:W-:Y:S02]  /*11380*/  @P0 SHF.R.U32.HI R5, RZ, R11, R0 ;  /* 0x0000000bff050219 */ /* 0x008fe40000011600 */
[----:B------:R-:W-:Y:S02]  /*11390*/  IMAD.IADD R3, R3, 0x1, R7 ;  /* 0x0000000103037824 */ /* 0x000fe400078e0207 */
[----:B------:R-:W-:Y:S02]  /*113a0*/  IMAD R0, R10, UR6, RZ ;  /* 0x000000060a007c24 */ /* 0x000fe4000f8e02ff */
[----:B------:R-:W-:Y:S02]  /*113b0*/  IMAD.MOV R7, RZ, RZ, -R5 ;  /* 0x000000ffff077224 */ /* 0x000fe400078e0a05 */
        /* <DEDUP_REMOVED lines=17> */
.L_x_1037:
[----:B------:R-:W-:Y:S05]  /*114d0*/  BSYNC B1 ;  /* 0x0000000000017941 */ /* 0x000fea0003800000 */
.L_x_1036:
[----:B------:R-:W-:Y:S01]  /*114e0*/  ULDC.64 UR6, c[0x0][0xae8] ;  /* 0x0002ba0000067ab9 */ /* 0x000fe20000000a00 */
[----:B0-----:R-:W-:Y:S01]  /*114f0*/  @P1 IMAD.HI.U32 R0, R13, R14, RZ ;  /* 0x0000000e0d001227 */ /* 0x001fe200078e00ff */
[----:B------:R-:W-:Y:S01]  /*11500*/  ULDC UR5, c[0x0][0xa88] ;  /* 0x0002a20000057ab9 */ /* 0x000fe20000000800 */
[----:B------:R-:W-:Y:S02]  /*11510*/  BSSY B1, `(.L_x_1038) ;  /* 0x0000030000017945 */ /* 0x000fe40003800000 */
[----:B------:R-:W-:Y:S02]  /*11520*/  IMAD R2, R8, UR6, RZ ;  /* 0x0000000608027c24 */ /* 0x000fe4000f8e02ff */
[----:B--2---:R-:W-:Y:S01]  /*11530*/  IMAD.MOV.U32 R5, RZ, RZ, R13 ;  /* 0x000000ffff057224 */ /* 0x004fe200078e000d */
[----:B-1----:R-:W-:Y:S01]  /*11540*/  @P1 SHF.R.U32.HI R5, RZ, R15, R0 ;  /* 0x0000000fff051219 */ /* 0x002fe20000011600 */
[C---:B------:R-:W-:Y:S02]  /*11550*/  IMAD R7, R23.reuse, UR7, R2 ;  /* 0x0000000717077c24 */ /* 0x040fe4000f8e0202 */
[----:B------:R-:W-:Y:S01]  /*11560*/  IMAD.WIDE.U32 R2, R23, UR6, RZ ;  /* 0x0000000617027c25 */ /* 0x000fe2000f8e00ff */
[----:B------:R-:W-:Y:S01]  /*11570*/  ULDC.64 UR6, c[0x0][0xaf0] ;  /* 0x0002bc0000067ab9 */ /* 0x000fe20000000a00 */
[----:B------:R-:W-:-:S02]  /*11580*/  SHF.R.S32.HI R0, RZ, 0x1f, R5 ;  /* 0x0000001fff007819 */ /* 0x000fc40000011405 */
[----:B------:R-:W-:Y:S02]  /*11590*/  IMAD R4, R10, UR6, RZ ;  /* 0x000000060a047c24 */ /* 0x000fe4000f8e02ff */
[----:B------:R-:W-:Y:S02]  /*115a0*/  IMAD.IADD R3, R3, 0x1, R7 ;  /* 0x0000000103037824 */ /* 0x000fe400078e0207 */
[C---:B------:R-:W-:Y:S02]  /*115b0*/  IMAD R7, R19.reuse, UR7, R4 ;  /* 0x0000000713077c24 */ /* 0x040fe4000f8e0204 */
[----:B------:R-:W-:Y:S01]  /*115c0*/  IMAD.WIDE.U32 R2, R19, UR6, R2 ;  /* 0x0000000613027c25 */ /* 0x000fe2000f8e0002 */
[----:B------:R-:W-:-:S03]  /*115d0*/  ULDC.64 UR6, c[0x0][0xae0] ;  /* 0x0002b80000067ab9 */ /* 0x000fc60000000a00 */
[----:B------:R-:W-:Y:S02]  /*115e0*/  IMAD.MOV R4, RZ, RZ, -R5 ;  /* 0x000000ffff047224 */ /* 0x000fe400078e0a05 */
[----:B------:R-:W-:Y:S02]  /*115f0*/  IMAD.IADD R3, R3, 0x1, R7 ;  /* 0x0000000103037824 */ /* 0x000fe400078e0207 */
        /* <DEDUP_REMOVED lines=8> */
[----:B------:R-:W-:Y:S02]  /*11680*/  VIADD R8, R170, UR42 ;  /* 0x0000002aaa087c36 */ /* 0x000fe40008000000 */
[----:B------:R-:W-:Y:S02]  /*11690*/  IMAD R9, R12, UR5, RZ ;  /* 0x000000050c097c24 */ /* 0x000fe4000f8e02ff */
        /* <DEDUP_REMOVED lines=23> */
.L_x_1039:
[----:B------:R-:W-:Y:S05]  /*11810*/  BSYNC B1 ;  /* 0x0000000000017941 */ /* 0x000fea0003800000 */
.L_x_1038:
        /* <DEDUP_REMOVED lines=13> */
.L_x_1041:
[----:B------:R-:W-:Y:S05]  /*118f0*/  BSYNC B1 ;  /* 0x0000000000017941 */ /* 0x000fea0003800000 */
.L_x_1040:
        /* <DEDUP_REMOVED lines=13> */
.L_x_1043:
[----:B------:R-:W-:Y:S05]  /*119d0*/  BSYNC B1 ;  /* 0x0000000000017941 */ /* 0x000fea0003800000 */
.L_x_1042:
[----:B------:R-:W-:Y:S01]  /*119e0*/  VIADD R0, R8, 0x60 ;  /* 0x0000006008007836 */ /* 0x000fe20000000000 */
[----:B-1--4-:R1:W4:Y:S04]  /*119f0*/  SHFL.IDX PT, R3, R6, 0x3, 0x181f ;  /* 0x00781f0006037f89 */ /* 0x01232800000e0000 */
[----:B------:R-:W-:Y:S01]  /*11a00*/  ISETP.GE.AND P0, PT, R0, R9, PT ;  /* 0x000000090000720c */ /* 0x000fe20003f06270 */
[----:B------:R1:W0:-:S12]  /*11a10*/  SHFL.IDX PT, R5, R4, 0x3, 0x181f ;  /* 0x00781f0004057f89 */ /* 0x00021800000e0000 */
[----:B-1----:R-:W-:Y:S05]  /*11a20*/  @P0 BRA `(.L_x_1035) ;  /* 0x0000000000240947 */ /* 0x002fea0003800000 */
[----:B------:R-:W-:Y:S02]  /*11a30*/  ULDC UR5, c[0x0][0xac8] ;  /* 0x0002b20000057ab9 */ /* 0x000fe40000000800 */
[----:B------:R-:W-:Y:S02]  /*11a40*/  ISETP.GE.AND P2, PT, R18, UR5, PT ;  /* 0x0000000512007c0c */ /* 0x000fe4000bf46270 */
[----:B------:R-:W-:-:S11]  /*11a50*/  ISETP.GE.AND P3, PT, R168, UR5, PT ;  /* 0x00000005a8007c0c */ /* 0x000fd6000bf66270 */
[-C--:B0-23--:R-:W-:Y:S02]  /*11a60*/  @!P2 LEA R4, P0, R18, R5.reuse, 0x1 ;  /* 0x000000051204a211 */ /* 0x08dfe400078008ff */
[----:B------:R-:W-:Y:S02]  /*11a70*/  @!P3 LEA R2, P1, R168, R5, 0x1 ;  /* 0x00000005a802b211 */ /* 0x000fe400078208ff */
[-C--:B----4-:R-:W-:Y:S02]  /*11a80*/  @!P2 LEA.HI.X R5, R18, R3.reuse, R177, 0x1, P0 ;  /* 0x000000031205a211 */ /* 0x090fe400000f0cb1 */
[----:B------:R-:W-:-:S03]  /*11a90*/  @!P3 LEA.HI.X R3, R168, R3, R176, 0x1, P1 ;  /* 0x00000003a803b211 */ /* 0x000fc600008f0cb0 */
[----:B------:R1:W-:Y:S04]  /*11aa0*/  @!P2 ST.E.128 desc[UR44][R4.64], RZ ;  /* 0x000000ff0400a985 */ /* 0x0003e8000c101d2c */
[----:B------:R1:W-:Y:S02]  /*11ab0*/  @!P3 ST.E.128 desc[UR44][R2.64], RZ ;  /* 0x000000ff0200b985 */ /* 0x0003e4000c101d2c */
.L_x_1035:
[----:B------:R-:W-:Y:S05]  /*11ac0*/  BSYNC B0 ;  /* 0x0000000000007941 */ /* 0x000fea0003800000 */
.L_x_1027:
[----:B------:R-:W-:Y:S02]  /*11ad0*/  ULDC UR5, c[0x0][0xc38] ;  /* 0x00030e0000057ab9 */ /* 0x000fe40000000800 */
[----:B------:R-:W-:-:S06]  /*11ae0*/  UISETP.GE.AND UP0, UPT, UR4, UR5, UPT ;  /* 0x000000050400728c */ /* 0x000fcc000bf06270 */
[----:B------:R-:W-:-:S13]  /*11af0*/  PLOP3.LUT P0, PT, PT, PT, UP0, 0x80, 0x0 ;  /* 0x000000000000781c */ /* 0x000fda0003f0f008 */
[----:B------:R-:W-:Y:S05]  /*11b00*/  @!P0 BRA `(.L_x_1044) ;  /* 0xfffffef000a48947 */ /* 0x000fea000383ffff */
[----:B------:R-:W-:Y:S05]  /*11b10*/  EXIT ;  /* 0x000000000000794d */ /* 0x000fea0003800000 */
.L_x_942:
[----:B------:R-:W-:-:S08]  /*11b20*/  NOP ;  /* 0x0000000000007918 */ /* 0x000fd00000000000 */
[----:B------:R-:W0:-:S00]  /*11b30*/  USETMAXREG.DEALLOC.CTAPOOL 0x18 ;  /* 0x00000018000079c8 */ /* 0x000e0000080e0500 */
[----:B0-----:R-:W2:Y:S01]  /*11b40*/  LDL.LU R2, [R1+0x4] ;  /* 0x0000040001027983 */ /* 0x001ea20000300800 */
[----:B------:R-:W-:-:S05]  /*11b50*/  LOP3.LUT R0, R0, 0x3, RZ, 0xc0, !PT ;  /* 0x0000000300007812 */ /* 0x000fca00078ec0ff */
[----:B------:R-:W0:Y:S01]  /*11b60*/  S2UR UR6, SR_CTAID.X ;  /* 0x00000000000679c3 */ /* 0x000e220000002500 */
[----:B------:R-:W-:Y:S01]  /*11b70*/  IMAD.MOV.U32 R19, RZ, RZ, RZ ;  /* 0x000000ffff137224 */ /* 0x000fe200078e00ff */
[----:B------:R-:W1:Y:S02]  /*11b80*/  SHFL.IDX PT, R0, R0, RZ, 0x1f ;  /* 0x00001fff00007589 */ /* 0x000e6400000e0000 */
[----:B-1----:R-:W-:-:S04]  /*11b90*/  ISETP.NE.AND P0, PT, R0, RZ, PT ;  /* 0x000000ff0000720c */ /* 0x002fc80003f05270 */
[----:B------:R-:W0:Y:S09]  /*11ba0*/  LDC R0, c[0x0][0xc38] ;  /* 0x00030e00ff007b82 */ /* 0x000e320000000800 */
[----:B------:R-:W-:Y:S06]  /*11bb0*/  @P0 BAR.ARV 0x4, 0x180 ;  /* 0x0106000000000b1d */ /* 0x000fec0000002000 */
[----:B--2---:R-:W-:-:S04]  /*11bc0*/  LOP3.LUT R2, R2, 0xfffffffb, RZ, 0xc0, !PT ;  /* 0xfffffffb02027812 */ /* 0x004fc800078ec0ff */
[----:B------:R-:W-:Y:S02]  /*11bd0*/  @P0 LOP3.LUT R2, R2, 0x4, RZ, 0xfc, !PT ;  /* 0x0000000402020812 */ /* 0x000fe400078efcff */
[----:B0-----:R-:W-:Y:S01]  /*11be0*/  ISETP.LE.AND P0, PT, R0, UR6, PT ;  /* 0x0000000600007c0c */ /* 0x001fe2000bf03270 */
[----:B------:R-:W-:Y:S02]  /*11bf0*/  IMAD.MOV.U32 R0, RZ, RZ, 0x1 ;  /* 0x00000001ff007424 */ /* 0x000fe400078e00ff */
[----:B------:R0:W-:Y:S04]  /*11c00*/  STL [R1+0x4], R2 ;  /* 0x0000040201007387 */ /* 0x0001e80000100800 */
[----:B------:R0:W-:Y:S04]  /*11c10*/  STL [R1+0x28], RZ ;  /* 0x000028ff01007387 */ /* 0x0001e80000100800 */
[----:B------:R0:W-:Y:S02]  /*11c20*/  STL [R1], R0 ;  /* 0x0000000001007387 */ /* 0x0001e40000100800 */
[----:B------:R-:W-:Y:S05]  /*11c30*/  @P0 BRA `(.L_x_1045) ;  /* 0x0000003c004c0947 */ /* 0x000fea0003800000 */
[----:B------:R-:W1:Y:S01]  /*11c40*/  S2R R8, SR_TID.X ;  /* 0x0000000000087919 */ /* 0x000e620000002100 */
[----:B------:R-:W2:Y:S01]  /*11c50*/  S2UR UR5, SR_CgaCtaId ;  /* 0x00000000000579c3 */ /* 0x000ea20000008800 */
[----:B------:R-:W-:Y:S01]  /*11c60*/  UMOV UR4, 0x400 ;  /* 0x0000040000047882 */ /* 0x000fe20000000000 */
[----:B------:R-:W-:Y:S01]  /*11c70*/  IMAD.MOV.U32 R19, RZ, RZ, RZ ;  /* 0x000000ffff137224 */ /* 0x000fe200078e00ff */
[----:B------:R-:W-:Y:S01]  /*11c80*/  ULDC UR43, c[0x0][0xc] ;  /* 0x00000300002b7ab9 */ /* 0x000fe20000000800 */
[----:B------:R-:W-:Y:S02]  /*11c90*/  ULOP3.LUT UR39, UR38, 0x1, URZ, 0xfc, !UPT ;  /* 0x0000000126277892 */ /* 0x000fe4000f8efc3f */
[----:B------:R-:W-:Y:S01]  /*11ca0*/  ULOP3.LUT UR47, UR38, 0x2, URZ, 0xfc, !UPT ;  /* 0x00000002262f7892 */ /* 0x000fe2000f8efc3f */
[----:B------:R-:W-:Y:S01]  /*11cb0*/  ULDC.64 UR48, c[0x0][0x198] ;  /* 0x0000660000307ab9 */ /* 0x000fe20000000a00 */
[----:B--2---:R-:W-:-:S06]  /*11cc0*/  ULEA UR4, UR5, UR4, 0x18 ;  /* 0x0000000405047291 */ /* 0x004fcc000f8ec03f */
[----:B------:R-:W-:Y:S01]  /*11cd0*/  IMAD.U32 R17, RZ, RZ, UR4 ;  /* 0x00000004ff117e24 */ /* 0x000fe2000f8e00ff */
[C---:B-1----:R-:W-:Y:S01]  /*11ce0*/  LOP3.LUT R6, R8.reuse, 0x7f, RZ, 0xc0, !PT ;  /* 0x0000007f08067812 */ /* 0x042fe200078ec0ff */
[C---:B0-----:R-:W-:Y:S01]  /*11cf0*/  IMAD.SHL.U32 R2, R8.reuse, 0x80, RZ ;  /* 0x0000008008027824 */ /* 0x041fe200078e00ff */
[----:B------:R-:W-:Y:S02]  /*11d00*/  R2P PR, R8, 0x6 ;  /* 0x0000000608007804 */ /* 0x000fe40000000000 */
[----:B------:R-:W-:Y:S02]  /*11d10*/  SHF.R.U32.HI R3, RZ, 0x5, R6 ;  /* 0x00000005ff037819 */ /* 0x000fe40000011606 */
[C---:B------:R-:W-:Y:S02]  /*11d20*/  LOP3.LUT R0, R2.reuse, 0x380, RZ, 0xc0, !PT ;  /* 0x0000038002007812 */ /* 0x040fe400078ec0ff */
[----:B------:R-:W-:Y:S02]  /*11d30*/  LOP3.LUT R4, R2, 0x400, RZ, 0xc0, !PT ;  /* 0x0000040002047812 */ /* 0x000fe400078ec0ff */
[----:B------:R-:W-:Y:S01]  /*11d40*/  LOP3.LUT R7, R0, 0x10, R8, 0xf8, !PT ;  /* 0x0000001000077812 */ /* 0x000fe200078ef808 */
[----:B------:R-:W-:-:S02]  /*11d50*/  IMAD R5, R3, 0x10, R0 ;  /* 0x0000001003057824 */ /* 0x000fc400078e0200 */
[----:B------:R-:W-:Y:S02]  /*11d60*/  IMAD.SHL.U32 R0, R8, 0x10, RZ ;  /* 0x0000001008007824 */ /* 0x000fe400078e00ff */
[----:B------:R-:W-:-:S03]  /*11d70*/  IMAD R4, R3, 0x800, R4 ;  /* 0x0000080003047824 */ /* 0x000fc600078e0204 */
[--C-:B------:R-:W-:Y:S02]  /*11d80*/  LOP3.LUT R5, R5, 0x70, R0.reuse, 0x78, !PT ;  /* 0x0000007005057812 */ /* 0x100fe400078e7800 */
[----:B------:R-:W-:Y:S02]  /*11d90*/  LOP3.LUT R7, R7, 0x70, R0, 0x78, !PT ;  /* 0x0000007007077812 */ /* 0x000fe400078e7800 */
[----:B------:R-:W-:Y:S02]  /*11da0*/  LOP3.LUT R9, R5, 0xc00, R2, 0xf8, !PT ;  /* 0x00000c0005097812 */ /* 0x000fe400078ef802 */
[----:B------:R-:W-:Y:S01]  /*11db0*/  LOP3.LUT R2, R0, 0x40, RZ, 0xc0, !PT ;  /* 0x0000004000027812 */ /* 0x000fe200078ec0ff */
[----:B------:R-:W-:Y:S02]  /*11dc0*/  IMAD.IADD R5, R4, 0x1, R7 ;  /* 0x0000000104057824 */ /* 0x000fe400078e0207 */
[----:B------:R-:W-:Y:S02]  /*11dd0*/  STL [R1+0x1c], R9 ;  /* 0x00001c0901007387 */ /* 0x000fe40000100800 */
[----:B------:R-:W-:Y:S01]  /*11de0*/  IMAD R4, R3, 0x200, R2 ;  /* 0x0000020003047824 */ /* 0x000fe200078e0202 */
[----:B------:R-:W-:Y:S01]  /*11df0*/  LOP3.LUT R2, R0, 0x1b0, RZ, 0xc0, !PT ;  /* 0x000001b000027812 */ /* 0x000fe200078ec0ff */
[----:B------:R-:W-:Y:S01]  /*11e00*/  IMAD.SHL.U32 R3, R8, 0x2, RZ ;  /* 0x0000000208037824 */ /* 0x000fe200078e00ff */
[----:B------:R0:W-:Y:S04]  /*11e10*/  STL [R1+0x18], R5 ;  /* 0x0000180501007387 */ /* 0x0001e80000100800 */
[----:B------:R-:W-:Y:S01]  /*11e20*/  LOP3.LUT R2, R2, 0x30, R3, 0x78, !PT ;  /* 0x0000003002027812 */ /* 0x000fe200078e7803 */
[----:B------:R-:W-:-:S03]  /*11e30*/  IMAD.MOV.U32 R3, RZ, RZ, 0x20 ;  /* 0x00000020ff037424 */ /* 0x000fc600078e00ff */
[----:B------:R-:W-:Y:S02]  /*11e40*/  IADD3 R2, R17, R4, R2 ;  /* 0x0000000411027210 */ /* 0x000fe40007ffe002 */
[----:B------:R-:W-:Y:S01]  /*11e50*/  LOP3.LUT R4, R0, 0x30, RZ, 0xc0, !PT ;  /* 0x0000003000047812 */ /* 0x000fe200078ec0ff */
[----:B------:R-:W-:Y:S01]  /*11e60*/  IMAD.MOV.U32 R0, RZ, RZ, 0x40 ;  /* 0x00000040ff007424 */ /* 0x000fe200078e00ff */
[----:B------:R-:W-:Y:S01]  /*11e70*/  SEL R3, R3, 0xffffffe0, !P1 ;  /* 0xffffffe003037807 */ /* 0x000fe20004800000 */
[----:B------:R1:W-:Y:S01]  /*11e80*/  STL [R1+0x20], R2 ;  /* 0x0000200201007387 */ /* 0x0003e20000100800 */
[----:B0-----:R-:W-:Y:S02]  /*11e90*/  SHF.R.U32.HI R5, RZ, 0x2, R6 ;  /* 0x00000002ff057819 */ /* 0x001fe40000011606 */
[----:B------:R-:W-:-:S05]  /*11ea0*/  SEL R0, R0, 0xffffffc0, !P2 ;  /* 0xffffffc000007807 */ /* 0x000fca0005000000 */
[----:B------:R0:W-:Y:S01]  /*11eb0*/  STL [R1+0x10], R0 ;  /* 0x0000100001007387 */ /* 0x0001e20000100800 */
[----:B-1----:R-:W-:-:S03]  /*11ec0*/  IMAD.SHL.U32 R2, R8, 0x20, RZ ;  /* 0x0000002008027824 */ /* 0x002fc600078e00ff */
[----:B------:R-:W-:Y:S02]  /*11ed0*/  STL [R1+0xc], R3 ;  /* 0x00000c0301007387 */ /* 0x000fe40000100800 */
[----:B------:R-:W-:Y:S02]  /*11ee0*/  LOP3.LUT R2, R5, 0x60, R2, 0xf8, !PT ;  /* 0x0000006005027812 */ /* 0x000fe400078ef802 */
[----:B------:R-:W-:Y:S01]  /*11ef0*/  STL [R1+0x28], RZ ;  /* 0x000028ff01007387 */ /* 0x000fe20000100800 */
[----:B------:R-:W-:Y:S01]  /*11f00*/  LOP3.LUT R2, R4, 0x40, RZ, 0xfc, !PT ;  /* 0x0000004004027812 */ /* 0x000fe200078efcff */
[----:B0-----:R-:W-:-:S05]  /*11f10*/  IMAD.U32 R0, RZ, RZ, UR6 ;  /* 0x00000006ff007e24 */ /* 0x001fca000f8e00ff */
[----:B------:R0:W-:Y:S02]  /*11f20*/  STL [R1+0x24], R0 ;  /* 0x0000240001007387 */ /* 0x0001e40000100800 */
[----:B0-----:R-:W-:-:S05]  /*11f30*/  IMAD.MOV.U32 R0, RZ, RZ, 0x1 ;  /* 0x00000001ff007424 */ /* 0x001fca00078e00ff */
[----:B------:R0:W-:Y:S02]  /*11f40*/  STL [R1], R0 ;  /* 0x0000000001007387 */ /* 0x0001e40000100800 */
[----:B0-----:R-:W-:-:S07]  /*11f50*/  LOP3.LUT R0, R4, 0x80, RZ, 0xfc, !PT ;  /* 0x0000008004007812 */ /* 0x001fce00078efcff */
.L_x_1114:
[----:B------:R-:W2:Y:S01]  /*11f60*/  LDL R0, [R1+0x24] ;  /* 0x0000240001007983 */ /* 0x000ea20000100800 */
[----:B------:R-:W-:Y:S02]  /*11f70*/  ULDC UR8, c[0x0][0xc60] ;  /* 0x0003180000087ab9 */ /* 0x000fe40000000800 */
[----:B------:R-:W-:-:S11]  /*11f80*/  UISETP.NE.AND UP0, UPT, UR8, 0x1, UPT ;  /* 0x000000010800788c */ /* 0x000fd6000bf05270 */
[----:B------:R-:W-:Y:S01]  /*11f90*/  @UP0 ULDC UR4, c[0x0][0xc64] ;  /* 0x0003190000040ab9 */ /* 0x000fe20000000800 */
[----:B------:R-:W-:Y:S01]  /*11fa0*/  @UP0 ULDC UR9, c[0x0][0xc68] ;  /* 0x00031a0000090ab9 */ /* 0x000fe20000000800 */
[C---:B--2---:R-:W-:Y:S02]  /*11fb0*/  R2UR UR7, R0.reuse ;  /* 0x00000000000772ca */ /* 0x044fe400000e0000 */
[----:B------:R-:W-:-:S11]  /*11fc0*/  R2UR UR6, R0 ;  /* 0x00000000000672ca */ /* 0x000fd600000e0000 */
[----:B------:R-:W-:-:S04]  /*11fd0*/  UIMAD.WIDE.U32 UR4, UR7, UR4, URZ ;  /* 0x00000004070472a5 */ /* 0x000fc8000f8e003f */
[----:B------:R-:W-:-:S03]  /*11fe0*/  @UP0 USHF.R.U32.HI UR7, URZ, UR9, UR5 ;  /* 0x000000093f070299 */ /* 0x000fc60008011605 */
[----:B------:R-:W-:Y:S02]  /*11ff0*/  ULDC UR4, c[0x0][0xc78] ;  /* 0x00031e0000047ab9 */ /* 0x000fe40000000800 */
[----:B------:R-:W-:Y:S02]  /*12000*/  UISETP.GE.AND UP0, UPT, UR7, UR4, UPT ;  /* 0x000000040700728c */ /* 0x000fe4000bf06270 */
[----:B------:R-:W-:-:S04]  /*12010*/  UIADD3 UR4, -UR7, URZ, URZ ;  /* 0x0000003f07047290 */ /* 0x000fc8000fffe13f */
[----:B------:R-:W-:Y:S01]  /*12020*/  PLOP3.LUT P0, PT, PT, PT, UP0, 0x80, 0x0 ;  /* 0x000000000000781c */ /* 0x000fe20003f0f008 */
[----:B------:R-:W-:-:S12]  /*12030*/  UIMAD UR8, UR8, UR4, UR6 ;  /* 0x00000004080872a4 */ /* 0x000fd8000f8e0206 */
[----:B0-----:R-:W-:Y:S05]  /*12040*/  @!P0 BRA `(.L_x_1046) ;  /* 0x0000000000208947 */ /* 0x001fea0003800000 */
        /* <DEDUP_REMOVED lines=8> */
.L_x_1046:
[----:B------:R-:W-:Y:S01]  /*120d0*/  ULDC UR9, c[0x0][0xc54] ;  /* 0x0003150000097ab9 */ /* 0x000fe20000000800 */
[----:B------:R-:W-:Y:S01]  /*120e0*/  UMOV UR6, UR8 ;  /* 0x0000000800067c82 */ /* 0x000fe20008000000 */
[----:B------:R-:W-:-:S11]  /*120f0*/  UISETP.NE.AND UP0, UPT, UR9, 0x1, UPT ;  /* 0x000000010900788c */ /* 0x000fd6000bf05270 */
[----:B------:R-:W-:Y:S02]  /*12100*/  @UP0 ULDC.64 UR10, c[0x0][0xc58] ;  /* 0x00031600000a0ab9 */ /* 0x000fe40000000a00 */
[----:B------:R-:W-:-:S04]  /*12110*/  UIMAD.WIDE.U32 UR4, UR8, UR10, URZ ;  /* 0x0000000a080472a5 */ /* 0x000fc8000f8e003f */
[----:B------:R-:W-:-:S04]  /*12120*/  @UP0 USHF.R.U32.HI UR6, URZ, UR11, UR5 ;  /* 0x0000000b3f060299 */ /* 0x000fc80008011605 */
[----:B------:R-:W-:-:S12]  /*12130*/  UIMAD UR4, UR6, UR9, URZ ;  /* 0x00000009060472a4 */ /* 0x000fd8000f8e023f */
.L_x_1047:
[----:B------:R-:W-:Y:S02]  /*12140*/  UIADD3 UR4, UR8, -UR4, URZ ;  /* 0x8000000408047290 */ /* 0x000fe4000fffe03f */
[----:B------:R-:W-:Y:S01]  /*12150*/  ULOP3.LUT UR5, URZ, UR6, URZ, 0x33, !UPT ;  /* 0x000000063f057292 */ /* 0x000fe2000f8e333f */
[----:B------:R-:W-:Y:S01]  /*12160*/  ULDC UR14, c[0x0][0xc48] ;  /* 0x00031200000e7ab9 */ /* 0x000fe20000000800 */
[----:B------:R-:W-:Y:S01]  /*12170*/  ULDC UR8, c[0x0][0x448] ;  /* 0x0001120000087ab9 */ /* 0x000fe20000000800 */
[----:B------:R-:W-:Y:S01]  /*12180*/  ULDC UR42, c[0x0][0xc3c] ;  /* 0x00030f00002a7ab9 */ /* 0x000fe20000000800 */
[----:B------:R-:W-:Y:S02]  /*12190*/  UISETP.NE.AND UP2, UPT, UR14, 0x1, UPT ;  /* 0x000000010e00788c */ /* 0x000fe4000bf45270 */
[----:B------:R-:W-:Y:S02]  /*121a0*/  UISETP.NE.AND UP1, UPT, UR8, 0x1, UPT ;  /* 0x000000010800788c */ /* 0x000fe4000bf25270 */
[----:B------:R-:W-:Y:S01]  /*121b0*/  UIADD3 UR42, UR5, UR42, URZ ;  /* 0x0000002a052a7290 */ /* 0x000fe2000fffe03f */
[----:B------:R-:W-:Y:S01]  /*121c0*/  ULDC.64 UR10, c[0x0][0x418] ;  /* 0x00010600000a7ab9 */ /* 0x000fe20000000a00 */
[----:B------:R-:W-:Y:S01]  /*121d0*/  ULDC UR13, c[0x0][0xc54] ;  /* 0x00031500000d7ab9 */ /* 0x000fe20000000800 */
[----:B------:R-:W-:-:S02]  /*121e0*/  UISETP.NE.U32.AND UP0, UPT, UR10, URZ, UPT ;  /* 0x0000003f0a00728c */ /* 0x000fc4000bf05070 */
[----:B------:R-:W-:Y:S02]  /*121f0*/  UIMAD UR13, UR7, UR13, UR4 ;  /* 0x0000000d070d72a4 */ /* 0x000fe4000f8e0204 */
[----:B------:R-:W-:Y:S01]  /*12200*/  USHF.L.U32 UR42, UR42, 0x7, URZ ;  /* 0x000000072a2a7899 */ /* 0x000fe2000800063f */
[----:B------:R-:W-:Y:S01]  /*12210*/  ULDC.64 UR4, c[0x0][0x9e0] ;  /* 0x0002780000047ab9 */ /* 0x000fe20000000a00 */
[----:B------:R-:W-:Y:S02]  /*12220*/  UISETP.NE.AND.EX UP0, UPT, UR11, URZ, UPT, UP0 ;  /* 0x0000003f0b00728c */ /* 0x000fe4000bf05300 */
[----:B------:R-:W-:Y:S02]  /*12230*/  UISETP.GE.AND UP3, UPT, UR5, 0x1, UPT ;  /* 0x000000010500788c */ /* 0x000fe4000bf66270 */
[----:B------:R-:W-:Y:S01]  /*12240*/  UIADD3 UR12, UR42, 0x7f, URZ ;  /* 0x0000007f2a0c7890 */ /* 0x000fe2000fffe03f */
[----:B------:R-:W-:Y:S01]  /*12250*/  ULDC UR10, c[0x0][0x424] ;  /* 0x00010900000a7ab9 */ /* 0x000fe20000000800 */
[----:B------:R-:W-:Y:S01]  /*12260*/  ULDC UR6, c[0x0][0x288] ;  /* 0x0000a20000067ab9 */ /* 0x000fe20000000800 */
[----:B------:R-:W-:Y:S01]  /*12270*/  @UP2 ULDC UR8, c[0x0][0xc4c] ;  /* 0x0003130000082ab9 */ /* 0x000fe20000000800 */
[----:B------:R-:W-:Y:S01]  /*12280*/  @UP1 ULDC UR11, c[0x0][0x44c] ;  /* 0x00011300000b1ab9 */ /* 0x000fe20000000800 */
[----:B------:R-:W-:Y:S01]  /*12290*/  USEL UR15, UR10, 0x1, UP0 ;  /* 0x000000010a0f7887 */ /* 0x000fe20008000000 */
[----:B------:R-:W-:Y:S01]  /*122a0*/  PLOP3.LUT P1, PT, PT, PT, UP3, 0x80, 0x0 ;  /* 0x000000000000781c */ /* 0x000fe20003f2f038 */
[----:B------:R-:W-:-:S02]  /*122b0*/  UIADD3 UR16, -UR6, 0x1, URZ ;  /* 0x0000000106107890 */ /* 0x000fc4000fffe13f */
[----:B------:R-:W-:Y:S02]  /*122c0*/  UIMAD.WIDE.U32 UR8, UR13, UR8, URZ ;  /* 0x000000080d0872a5 */ /* 0x000fe4000f8e003f */
[----:B------:R-:W-:Y:S01]  /*122d0*/  UIMAD.WIDE.U32 UR10, UR12, UR11, URZ ;  /* 0x0000000b0c0a72a5 */ /* 0x000fe2000f8e003f */
[----:B------:R-:W-:Y:S01]  /*122e0*/  ULDC UR7, c[0x0][0x2f0] ;  /* 0x0000bc0000077ab9 */ /* 0x000fe20000000800 */
[----:B------:R-:W-:Y:S01]  /*122f0*/  @UP2 ULDC UR17, c[0x0][0xc50] ;  /* 0x0003140000112ab9 */ /* 0x000fe20000000800 */
[----:B------:R-:W-:Y:S01]  /*12300*/  @UP1 ULDC UR18, c[0x0][0x450] ;  /* 0x0001140000121ab9 */ /* 0x000fe20000000800 */
[----:B------:R-:W-:Y:S01]  /*12310*/  UMOV UR46, UR13 ;  /* 0x0000000d002e7c82 */ /* 0x000fe20008000000 */
[----:B------:R-:W-:Y:S02]  /*12320*/  UIMAD UR16, UR15, UR7, UR16 ;  /* 0x000000070f1072a4 */ /* 0x000fe4000f8e0210 */
[----:B------:R-:W-:Y:S02]  /*12330*/  @UP2 USHF.R.U32.HI UR46, URZ, UR17, UR9 ;  /* 0x000000113f2e2299 */ /* 0x000fe40008011609 */
[----:B------:R-:W-:-:S02]  /*12340*/  @UP1 USHF.R.U32.HI UR12, URZ, UR18, UR11 ;  /* 0x000000123f0c1299 */ /* 0x000fc4000801160b */
[----:B------:R-:W-:Y:S02]  /*12350*/  UIADD3 UR36, -UR46, URZ, URZ ;  /* 0x0000003f2e247290 */ /* 0x000fe4000fffe13f */
[----:B------:R-:W-:Y:S02]  /*12360*/  UIADD3 UR12, UR16, UR12, URZ ;  /* 0x0000000c100c7290 */ /* 0x000fe4000fffe03f */
[----:B------:R-:W-:Y:S02]  /*12370*/  UIMAD UR36, UR14, UR36, UR13 ;  /* 0x000000240e2472a4 */ /* 0x000fe4000f8e020d */
[----:B------:R-:W-:Y:S01]  /*12380*/  UIADD3 UR4, UR12, UR4, URZ ;  /* 0x000000040c047290 */ /* 0x000fe2000fffe03f */
[----:B------:R-:W-:Y:S11]  /*12390*/  @!P1 BRA `(.L_x_1048) ;  /* 0x0000000000449947 */ /* 0x000ff60003800000 */
        /* <DEDUP_REMOVED lines=10> */
.L_x_1049:
[----:B------:R-:W-:-:S11]  /*12440*/  UISETP.NE.AND UP0, UPT, UR5, 0x1, UPT ;  /* 0x000000010500788c */ /* 0x000fd6000bf05270 */
[----:B------:R-:W-:Y:S02]  /*12450*/  @UP0 ULDC.64 UR12, c[0x0][0x9e8] ;  /* 0x00027a00000c0ab9 */ /* 0x000fe40000000a00 */
[----:B------:R-:W-:-:S04]  /*12460*/  UIMAD.WIDE.U32 UR8, UR10, UR12, URZ ;  /* 0x0000000c0a0872a5 */ /* 0x000fc8000f8e003f */
[----:B------:R-:W-:-:S12]  /*12470*/  @UP0 USHF.R.U32.HI UR10, URZ, UR13, UR9 ;  /* 0x0000000d3f0a0299 */ /* 0x000fd80008011609 */
.L_x_1050:
[----:B------:R-:W-:-:S04]  /*12480*/  UIMAD UR10, UR10, UR5, UR5 ;  /* 0x000000050a0a72a4 */ /* 0x000fc8000f8e0205 */
[----:B------:R-:W-:-:S04]  /*12490*/  UISETP.LT.AND UP0, UPT, UR4, UR10, UPT ;  /* 0x0000000a0400728c */ /* 0x000fc8000bf01270 */
[----:B------:R-:W-:-:S12]  /*124a0*/  USEL UR4, UR4, UR10, UP0 ;  /* 0x0000000a04047287 */ /* 0x000fd80008000000 */
.L_x_1048:
[----:B------:R-:W-:Y:S02]  /*124b0*/  UIMAD UR12, UR15, UR7, 0x7f ;  /* 0x0000007f0f0c74a4 */ /* 0x000fe4000f8e0207 */
[----:B------:R-:W-:Y:S02]  /*124c0*/  UIADD3 UR4, UR4, 0x7f, URZ ;  /* 0x0000007f04047890 */ /* 0x000fe4000fffe03f */
[----:B------:R-:W-:Y:S02]  /*124d0*/  USHF.R.S32.HI UR13, URZ, 0x1f, UR12 ;  /* 0x0000001f3f0d7899 */ /* 0x000fe4000801140c */
[----:B------:R-:W-:Y:S01]  /*124e0*/  USHF.R.S32.HI UR10, URZ, 0x1f, UR4 ;  /* 0x0000001f3f0a7899 */ /* 0x000fe20008011404 */
[----:B------:R-:W-:Y:S01]  /*124f0*/  @UP1 ULDC UR8, c[0x0][0x44c] ;  /* 0x0001130000081ab9 */ /* 0x000fe20000000800 */
[----:B------:R-:W-:Y:S02]  /*12500*/  ULEA.HI UR13, UR13, UR12, URZ, 0x7 ;  /* 0x0000000c0d0d7291 */ /* 0x000fe4000f8f383f */
[----:B------:R-:W-:-:S02]  /*12510*/  UIMAD.WIDE.U32 UR8, UR42, UR8, URZ ;  /* 0x000000082a0872a5 */ /* 0x000fc4000f8e003f */
[----:B------:R-:W-:Y:S01]  /*12520*/  ULEA.HI UR10, UR10, UR4, URZ, 0x7 ;  /* 0x000000040a0a7291 */ /* 0x000fe2000f8f383f */
[----:B------:R-:W-:Y:S01]  /*12530*/  @UP1 ULDC UR14, c[0x0][0x450] ;  /* 0x00011400000e1ab9 */ /* 0x000fe20000000800 */
[----:B------:R-:W-:Y:S01]  /*12540*/  UMOV UR11, UR42 ;  /* 0x0000002a000b7c82 */ /* 0x000fe20008000000 */
[----:B------:R-:W-:Y:S02]  /*12550*/  UIMAD UR4, UR15, UR7, -UR6 ;  /* 0x000000070f0472a4 */ /* 0x000fe4000f8e0a06 */
[----:B------:R-:W-:Y:S02]  /*12560*/  USHF.R.S32.HI UR13, URZ, 0x7, UR13 ;  /* 0x000000073f0d7899 */ /* 0x000fe4000801140d */
[----:B------:R-:W-:Y:S02]  /*12570*/  USHF.R.S32.HI UR10, URZ, 0x7, UR10 ;  /* 0x000000073f0a7899 */ /* 0x000fe4000801140a */
[----:B------:R-:W-:Y:S02]  /*12580*/  @UP1 USHF.R.U32.HI UR11, URZ, UR14, UR9 ;  /* 0x0000000e3f0b1299 */ /* 0x000fe40008011609 */
[----:B------:R-:W-:-:S02]  /*12590*/  UISETP.LT.AND UP0, UPT, UR13, UR10, UPT ;  /* 0x0000000a0d00728c */ /* 0x000fc4000bf01270 */
[----:B------:R-:W-:Y:S01]  /*125a0*/  UIADD3 UR4, UR4, UR11, URZ ;  /* 0x0000000b04047290 */ /* 0x000fe2000fffe03f */
[----:B------:R-:W-:Y:S01]  /*125b0*/  ULDC UR8, c[0x0][0x9dc] ;  /* 0x0002770000087ab9 */ /* 0x000fe20000000800 */
[----:B------:R-:W-:Y:S02]  /*125c0*/  USEL UR41, UR13, UR10, UP0 ;  /* 0x0000000a0d297287 */ /* 0x000fe40008000000 */
[----:B------:R-:W-:Y:S01]  /*125d0*/  UIADD3 UR8, UR4, -UR8, URZ ;  /* 0x8000000804087290 */ /* 0x000fe2000fffe03f */
[----:B------:R-:W-:Y:S11]  /*125e0*/  @!P1 BRA `(.L_x_1051) ;  /* 0x0000000000449947 */ /* 0x000ff60003800000 */
[----:B------:R-:W-:-:S06]  /*125f0*/  UISETP.GT.AND UP0, UPT, UR4, -0x1, UPT ;  /* 0xffffffff0400788c */ /* 0x000fcc000bf04270 */
[----:B------:R-:W-:-:S13]  /*12600*/  PLOP3.LUT P0, PT, PT, PT, UP0, 0x80, 0x0 ;  /* 0x000000000000781c */ /* 0x000fda0003f0f008 */
[----:B------:R-:W-:Y:S05]  /*12610*/  @P0 BRA `(.L_x_1052) ;  /* 0x00000000001c0947 */ /* 0x000fea0003800000 */
[----:B------:R-:W-:Y:S02]  /*12620*/  UISETP.NE.AND UP0, UPT, UR5, 0x1, UPT ;  /* 0x000000010500788c */ /* 0x000fe4000bf05270 */
[----:B------:R-:W-:-:S09]  /*12630*/  ULOP3.LUT UR4, URZ, UR4, URZ, 0x33, !UPT ;  /* 0x000000043f047292 */ /* 0x000fd2000f8e333f */
[----:B------:R-:W-:Y:S02]  /*12640*/  @UP0 ULDC.64 UR10, c[0x0][0x9e8] ;  /* 0x00027a00000a0ab9 */ /* 0x000fe40000000a00 */
[----:B------:R-:W-:-:S04]  /*12650*/  UIMAD.WIDE.U32 UR6, UR4, UR10, URZ ;  /* 0x0000000a040672a5 */ /* 0x000fc8000f8e003f */
[----:B------:R-:W-:-:S04]  /*12660*/  @UP0 USHF.R.U32.HI UR4, URZ, UR11, UR7 ;  /* 0x0000000b3f040299 */ /* 0x000fc80008011607 */
[----:B------:R-:W-:Y:S01]  /*12670*/  ULOP3.LUT UR4, URZ, UR4, URZ, 0x33, !UPT ;  /* 0x000000043f047292 */ /* 0x000fe2000f8e333f */
[----:B------:R-:W-:Y:S11]  /*12680*/  BRA `(.L_x_1053) ;  /* 0x0000000000107947 */ /* 0x000ff60003800000 */
.L_x_1052:
[----:B------:R-:W-:-:S11]  /*12690*/  UISETP.NE.AND UP0, UPT, UR5, 0x1, UPT ;  /* 0x000000010500788c */ /* 0x000fd6000bf05270 */
[----:B------:R-:W-:Y:S02]  /*126a0*/  @UP0 ULDC.64 UR10, c[0x0][0x9e8] ;  /* 0x00027a00000a0ab9 */ /* 0x000fe40000000a00 */
[----:B------:R-:W-:-:S04]  /*126b0*/  UIMAD.WIDE.U32 UR6, UR4, UR10, URZ ;  /* 0x0000000a040672a5 */ /* 0x000fc8000f8e003f */
[----:B------:R-:W-:-:S12]  /*126c0*/  @UP0 USHF.R.U32.HI UR4, URZ, UR11, UR7 ;  /* 0x0000000b3f040299 */ /* 0x000fd80008011607 */
.L_x_1053:
[----:B------:R-:W-:-:S04]  /*126d0*/  UIMAD UR4, UR4, UR5, URZ ;  /* 0x00000005040472a4 */ /* 0x000fc8000f8e023f */
[----:B------:R-:W-:-:S04]  /*126e0*/  UISETP.LT.AND UP0, UPT, UR8, UR4, UPT ;  /* 0x000000040800728c */ /* 0x000fc8000bf01270 */
[----:B------:R-:W-:-:S12]  /*126f0*/  USEL UR8, UR8, UR4, !UP0 ;  /* 0x0000000408087287 */ /* 0x000fd8000c000000 */
.L_x_1051:
[----:B------:R-:W-:Y:S01]  /*12700*/  USHF.R.S32.HI UR4, URZ, 0x1f, UR8 ;  /* 0x0000001f3f047899 */ /* 0x000fe20008011408 */
[----:B------:R-:W-:Y:S03]  /*12710*/  BSSY B7, `(.L_x_1054) ;  /* 0x000030c000077945 */ /* 0x000fe60003800000 */
[----:B------:R-:W-:-:S04]  /*12720*/  ULEA.HI UR4, UR4, UR8, URZ, 0x7 ;  /* 0x0000000804047291 */ /* 0x000fc8000f8f383f */
[----:B------:R-:W-:-:S04]  /*12730*/  USHF.R.S32.HI UR4, URZ, 0x7, UR4 ;  /* 0x000000073f047899 */ /* 0x000fc80008011404 */
[----:B------:R-:W-:-:S04]  /*12740*/  UISETP.LT.AND UP0, UPT, URZ, UR4, UPT ;  /* 0x000000043f00728c */ /* 0x000fc8000bf01270 */
[----:B------:R-:W-:-:S04]  /*12750*/  USEL UR40, URZ, UR4, !UP0 ;  /* 0x000000043f287287 */ /* 0x000fc8000c000000 */
[----:B------:R-:W-:-:S06]  /*12760*/  UISETP.GT.AND UP0, UPT, UR41, UR40, UPT ;  /* 0x000000282900728c */ /* 0x000fcc000bf04270 */
[----:B------:R-:W-:-:S13]  /*12770*/  PLOP3.LUT P0, PT, PT, PT, UP0, 0x80, 0x0 ;  /* 0x000000000000781c */ /* 0x000fda0003f0f008 */
        /* <DEDUP_REMOVED lines=8> */
[----:B------:R-:W0:Y:S08]  /*12800*/  FLO.U32 R0, UR4 ;  /* 0x0000000400007d00 */ /* 0x000e3000080e0000 */
[----:B------:R-:W1:Y:S01]  /*12810*/  POPC R2, UR4 ;  /* 0x0000000400027d09 */ /* 0x000e620008000000 */
[----:B0-----:R-:W-:-:S13]  /*12820*/  ISETP.EQ.U32.AND P1, PT, R0, R3, PT ;  /* 0x000000030000720c */ /* 0x001fda0003f22070 */
[----:B-1----:R-:W2:Y:S01]  /*12830*/  @P1 ATOMG.E.ADD.STRONG.GPU PT, R5, desc[UR44][R4.64], R2 ;  /* 0x00000002040519a8 */ /* 0x002ea200081ee1ec */
[----:B------:R-:W0:Y:S02]  /*12840*/  S2R R3, SR_LTMASK ;  /* 0x0000000000037919 */ /* 0x000e240000003900 */
[----:B0-----:R-:W-:-:S06]  /*12850*/  LOP3.LUT R3, R3, UR4, RZ, 0xc0, !PT ;  /* 0x0000000403037c12 */ /* 0x001fcc000f8ec0ff */
[----:B------:R-:W0:Y:S01]  /*12860*/  POPC R3, R3 ;  /* 0x0000000300037309 */ /* 0x000e220000000000 */
[----:B--2---:R-:W0:Y:S02]  /*12870*/  SHFL.IDX PT, R0, R5, R0, 0x1f ;  /* 0x00001f0005007589 */ /* 0x004e2400000e0000 */
[----:B0-----:R-:W-:-:S05]  /*12880*/  IADD3 R0, R0, UR43, R3 ;  /* 0x0000002b00007c10 */ /* 0x001fca000fffe003 */
[----:B------:R0:W-:Y:S01]  /*12890*/  STL [R1+0x24], R0 ;  /* 0x0000240001007387 */ /* 0x0001e20000100800 */
[----:B------:R-:W-:Y:S05]  /*128a0*/  BRA `(.L_x_1056) ;  /* 0x0000002c00c87947 */ /* 0x000fea0003800000 */
.L_x_1055:
        /* <DEDUP_REMOVED lines=20> */
.L_x_1058:
[----:B------:R-:W-:Y:S05]  /*129f0*/  BSYNC B6 ;  /* 0x0000000000067941 */ /* 0x000fea0003800000 */
.L_x_1057:
[----:B------:R-:W2:Y:S01]  /*12a00*/  LDL.LU R16, [R1+0x4] ;  /* 0x0000040001107983 */ /* 0x000ea20000300800 */
[----:B------:R-:W-:Y:S01]  /*12a10*/  VIADD R0, R17, 0x8400 ;  /* 0x0000840011007836 */ /* 0x000fe20000000000 */
[----:B------:R-:W-:Y:S04]  /*12a20*/  BSSY B6, `(.L_x_1059) ;  /* 0x0000016000067945 */ /* 0x000fe80003800000 */
[----:B------:R-:W-:Y:S02]  /*12a30*/  LOP3.LUT P0, RZ, R0, 0x3ff, RZ, 0xc0, !PT ;  /* 0x000003ff00ff7812 */ /* 0x000fe4000780c0ff */
[----:B--2---:R-:W-:-:S11]  /*12a40*/  LOP3.LUT R16, R16, 0xfffffffe, RZ, 0xc0, !PT ;  /* 0xfffffffe10107812 */ /* 0x004fd600078ec0ff */
        /* <DEDUP_REMOVED lines=18> */
[----:B01----:R-:W-:Y:S05]  /*12b70*/  CALL.ABS.NOINC R2 ;  /* 0x0000000002007343 */ /* 0x003fea0003c00000 */
.L_x_1060:
[----:B------:R-:W-:Y:S05]  /*12b80*/  BSYNC B6 ;  /* 0x0000000000067941 */ /* 0x000fea0003800000 */
.L_x_1059:
        /* <DEDUP_REMOVED lines=20> */
.L_x_1062:
[----:B------:R-:W-:Y:S05]  /*12cd0*/  BSYNC B6 ;  /* 0x0000000000067941 */ /* 0x000fea0003800000 */
.L_x_1061:
[----:B------:R-:W-:Y:S01]  /*12ce0*/  IMAD.MOV.U32 R18, RZ, RZ, R16 ;  /* 0x000000ffff127224 */ /* 0x000fe200078e0010 */
        /* <DEDUP_REMOVED lines=19> */
.L_x_1064:
[----:B------:R-:W-:Y:S05]  /*12e20*/  BSYNC B6 ;  /* 0x0000000000067941 */ /* 0x000fea0003800000 */
.L_x_1063:
        /* <DEDUP_REMOVED lines=10> */
[----:B------:R-:W-:Y:S01]  /*12ed0*/  LOP3.LUT R18, R18, 0xfffffffe, RZ, 0xc0, !PT ;  /* 0xfffffffe12127812 */ /* 0x000fe200078ec0ff */
[----:B------:R-:W-:Y:S01]  /*12ee0*/  UMOV UR4, 0xffffffff ;  /* 0xffffffff00047882 */ /* 0x000fe20000000000 */
        /* <DEDUP_REMOVED lines=9> */
[----:B0-----:R-:W-:-:S03]  /*12f80*/  SEL R16, R8, RZ, !P1 ;  /* 0x000000ff08107207 */ /* 0x001fc60004800000 */
[----:B------:R1:W-:Y:S04]  /*12f90*/  STL [R1+0x14], R9 ;  /* 0x0000140901007387 */ /* 0x0003e80000100800 */
[----:B------:R1:W-:Y:S01]  /*12fa0*/  STL [R1+0x4], R18 ;  /* 0x0000041201007387 */ /* 0x0003e20000100800 */
[----:B------:R-:W-:Y:S05]  /*12fb0*/  BRA.DIV UR4, `(.L_x_1065) ;  /* 0x0000003204487947 */ /* 0x000fea000b800000 */
[----:B------:R0:W2:Y:S02]  /*12fc0*/  SHFL.IDX PT, R14, R0, RZ, 0x1f ;  /* 0x00001fff000e7589 */ /* 0x0000a400000e0000 */
.L_x_1133:
[----:B------:R-:W-:Y:S01]  /*12fd0*/  PLOP3.LUT P2, PT, PT, PT, PT, 0x8, 0x0 ;  /* 0x000000000000781c */ /* 0x000fe20003f4e170 */
[----:B0-----:R-:W-:Y:S01]  /*12fe0*/  IMAD.MOV.U32 R0, RZ, RZ, R18 ;  /* 0x000000ffff007224 */ /* 0x001fe200078e0012 */
[----:B--2---:R-:W-:-:S04]  /*12ff0*/  ISETP.NE.AND P0, PT, R14, RZ, PT ;  /* 0x000000ff0e00720c */ /* 0x004fc80003f05270 */
[----:B------:R-:W-:-:S07]  /*13000*/  LOP3.LUT R0, R0, 0xfffffffd, RZ, 0xc0, !PT ;  /* 0xfffffffd00007812 */ /* 0x000fce00078ec0ff */
        /* <DEDUP_REMOVED lines=8> */
.L_x_1136:
[----:B------:R-:W-:Y:S05]  /*13090*/  @!P6 BRA `(.L_x_1066) ;  /* 0x000000040074e947 */ /* 0x000fea0003800000 */
[----:B------:R-:W-:Y:S01]  /*130a0*/  IMAD.MOV.U32 R16, RZ, RZ, R8 ;  /* 0x000000ffff107224 */ /* 0x000fe200078e0008 */
[----:B------:R-:W-:Y:S06]  /*130b0*/  @!P1 BRA `(.L_x_1068) ;  /* 0x0000000000449947 */ /* 0x000fec0003800000 */
        /* <DEDUP_REMOVED lines=17> */
.L_x_1068:
[----:B0-----:R-:W2:Y:S01]  /*131d0*/  LDL R3, [R1] ;  /* 0x0000000001037983 */ /* 0x001ea20000100800 */
[----:B------:R-:W0:Y:S02]  /*131e0*/  S2R R2, SR_TID.X ;  /* 0x0000000000027919 */ /* 0x000e240000002100 */
[----:B0-----:R-:W-:Y:S01]  /*131f0*/  LOP3.LUT R4, R2, 0x7f, RZ, 0xc0, !PT ;  /* 0x0000007f02047812 */ /* 0x001fe200078ec0ff */
[----:B------:R-:W-:-:S03]  /*13200*/  IMAD R2, R19, 0x8, R17 ;  /* 0x0000000813027824 */ /* 0x000fc600078e0211 */
[----:B------:R-:W-:Y:S02]  /*13210*/  ISETP.NE.AND P0, PT, R4, RZ, PT ;  /* 0x000000ff0400720c */ /* 0x000fe40003f05270 */
[----:B--2---:R-:W-:-:S04]  /*13220*/  SHF.L.U32 R3, R3, 0x1f, RZ ;  /* 0x0000001f03037819 */ /* 0x004fc800000006ff */
[----:B------:R-:W0:Y:S02]  /*13230*/  SYNCS.PHASECHK.TRANS64.TRYWAIT P1, [R2+URZ+0x22880], R3 ;  /* 0x02288003020075a7 */ /* 0x000e24000802017f */
[----:B0-----:R-:W-:Y:S05]  /*13240*/  @!P1 BRA `(.L_x_1069) ;  /* 0x0000002c00e49947 */ /* 0x001fea0003800000 */
.L_x_1137:
        /* <DEDUP_REMOVED lines=8> */
.L_x_1070:
[----:B------:R-:W-:Y:S01]  /*132d0*/  IMAD R4, R19, 0x4000, R17 ;  /* 0x0000400013047824 */ /* 0x000fe200078e0211 */
[----:B------:R-:W-:Y:S01]  /*132e0*/  R2UR UR33, R2 ;  /* 0x00000000022172ca */ /* 0x000fe200000e0000 */
[----:B------:R-:W-:Y:S01]  /*132f0*/  IMAD.SHL.U32 R0, R0, 0x80, RZ ;  /* 0x0000008000007824 */ /* 0x000fe200078e00ff */
[----:B-----5:R-:W-:Y:S01]  /*13300*/  R2UR UR37, R16 ;  /* 0x00000000102572ca */ /* 0x020fe200000e0000 */
[----:B------:R-:W-:Y:S01]  /*13310*/  UIADD3 UR4, UP0, UR48, 0x470, URZ ;  /* 0x0000047030047890 */ /* 0x000fe2000ff1e03f */
[----:B------:R-:W-:Y:S01]  /*13320*/  R2UR UR32, R4 ;  /* 0x00000000042072ca */ /* 0x000fe200000e0000 */
[----:B------:R-:W-:Y:S01]  /*13330*/  UMOV UR6, 0x0 ;  /* 0x0000000000067882 */ /* 0x000fe20000000000 */
[----:B------:R-:W-:Y:S01]  /*13340*/  R2UR UR35, R0 ;  /* 0x00000000002372ca */ /* 0x000fe200000e0000 */
[----:B------:R-:W-:Y:S01]  /*13350*/  UIADD3.X UR5, URZ, UR49, URZ, UP0, !UPT ;  /* 0x000000313f057290 */ /* 0x000fe200087fe43f */
[----:B------:R-:W-:Y:S01]  /*13360*/  UMOV UR7, 0x14f00000 ;  /* 0x14f0000000077882 */ /* 0x000fe20000000000 */
[----:B------:R-:W-:-:S04]  /*13370*/  UMOV UR34, URZ ;  /* 0x0000003f00227c82 */ /* 0x000fc80008000000 */
[----:B------:R-:W-:-:S04]  /*13380*/  UIADD3 UR33, UR33, 0x22870, URZ ;  /* 0x0002287021217890 */ /* 0x000fc8000fffe03f */
[----:B------:R-:W-:-:S09]  /*13390*/  UIADD3 UR32, UR32, 0x8400, URZ ;  /* 0x0000840020207890 */ /* 0x000fd2000fffe03f */
[----:B------:R2:W-:Y:S01]  /*133a0*/  UTMALDG.4D [UR32], [UR4], desc[UR6] ;  /* 0x00000620040075b4 */ /* 0x0005e20008019000 */
[----:B------:R-:W3:Y:S02]  /*133b0*/  SYNCS.PHASECHK.TRANS64.TRYWAIT P1, [R2+URZ+0x22840], R3 ;  /* 0x02284003020075a7 */ /* 0x000ee4000802017f */
[----:B--23--:R-:W-:Y:S05]  /*133c0*/  @!P1 BRA `(.L_x_1071) ;  /* 0x0000002c00989947 */ /* 0x00cfea0003800000 */
.L_x_1138:
[----:B------:R-:W-:Y:S05]  /*133d0*/  @P0 BRA `(.L_x_1072) ;  /* 0x00000000001c0947 */ /* 0x000fea0003800000 */
[----:B------:R-:W3:Y:S01]  /*133e0*/  S2R R4, SR_TID.X ;  /* 0x0000000000047919 */ /* 0x000ee20000002100 */
[----:B0-2---:R-:W-:-:S04]  /*133f0*/  IMAD.MOV.U32 R3, RZ, RZ, 0x6000 ;  /* 0x00006000ff037424 */ /* 0x005fc800078e00ff */
[----:B------:R4:W-:Y:S01]  /*13400*/  SYNCS.ARRIVE.TRANS64 RZ, [R2+URZ+0x22830], R3 ;  /* 0x0228300302ff79a7 */ /* 0x0009e2000800003f */
[----:B---3--:R-:W-:-:S04]  /*13410*/  LOP3.LUT R4, R4, 0x1f, RZ, 0xc0, !PT ;  /* 0x0000001f04047812 */ /* 0x008fc800078ec0ff */
[----:B------:R-:W-:-:S13]  /*13420*/  ISETP.NE.AND P0, PT, R4, RZ, PT ;  /* 0x000000ff0400720c */ /* 0x000fda0003f05270 */
[----:B----4-:R-:W-:Y:S05]  /*13430*/  @!P0 BRA `(.L_x_1072) ;  /* 0x0000000000048947 */ /* 0x010fea0003800000 */
[----:B------:R-:W-:Y:S01]  /*13440*/  BPT.TRAP 0x1 ;  /* 0x000000040000795c */ /* 0x000fe20000300000 */
.L_x_1072:
[----:B0-2---:R-:W2:Y:S01]  /*13450*/  LDL.LU R3, [R1+0x4] ;  /* 0x0000040001037983 */ /* 0x005ea20000300800 */
        /* <DEDUP_REMOVED lines=29> */
[----:B--2---:R-:W-:-:S04]  /*13630*/  LOP3.LUT R3, R3, 0xfffffffd, RZ, 0xc0, !PT ;  /* 0xfffffffd03037812 */ /* 0x004fc800078ec0ff */
[----:B------:R-:W-:-:S05]  /*13640*/  @P0 LOP3.LUT R3, R3, 0x2, RZ, 0xfc, !PT ;  /* 0x0000000203030812 */ /* 0x000fca00078efcff */
[----:B------:R3:W-:Y:S01]  /*13650*/  STL [R1+0x4], R3 ;  /* 0x0000040301007387 */ /* 0x0007e20000100800 */
[----:B------:R-:W-:Y:S01]  /*13660*/  NOP ;  /* 0x0000000000007918 */ /* 0x000fe20000000000 */
.L_x_1066:
[----:B0-----:R-:W-:Y:S01]  /*13670*/  VIADD R0, R17, 0x10400 ;  /* 0x0001040011007836 */ /* 0x001fe20000000000 */
[----:B------:R-:W-:Y:S05]  /*13680*/  WARPSYNC.ALL ;  /* 0x0000000000007948 */ /* 0x000fea0003800000 */
[----:B------:R-:W-:Y:S01]  /*13690*/  BAR.SYNC.DEFER_BLOCKING 0x8, 0x180 ;  /* 0x0206000000007b1d */ /* 0x000fe20000010000 */
[----:B------:R-:W-:-:S05]  /*136a0*/  LOP3.LUT P0, RZ, R0, 0x1bf, RZ, 0xc0, !PT ;  /* 0x000001bf00ff7812 */ /* 0x000fca000780c0ff */
[----:B------:R-:W-:Y:S08]  /*136b0*/  BSSY B6, `(.L_x_1073) ;  /* 0x0000012000067945 */ /* 0x000ff00003800000 */
[----:B------:R-:W-:Y:S05]  /*136c0*/  @!P0 BRA `(.L_x_1074) ;  /* 0x0000000000408947 */ /* 0x000fea0003800000 */
[----:B------:R-:W-:Y:S01]  /*136d0*/  MOV R2, 0x0 ;  /* 0x0000000000027802 */ /* 0x000fe20000000f00 */
[----:B---3--:R-:W-:Y:S01]  /*136e0*/  ULDC.64 UR6, c[0x4][0xc8] ;  /* 0x0100320000067ab9 */ /* 0x008fe20000000a00 */
        /* <DEDUP_REMOVED lines=13> */
[----:B0-----:R-:W-:Y:S05]  /*137c0*/  CALL.ABS.NOINC R2 ;  /* 0x0000000002007343 */ /* 0x001fea0003c00000 */
.L_x_1074:
[----:B---3--:R-:W-:Y:S05]  /*137d0*/  BSYNC B6 ;  /* 0x0000000000067941 */ /* 0x008fea0003800000 */
.L_x_1073:
[----:B-1----:R-:W0:Y:S01]  /*137e0*/  LDC R8, c[0x0][0x448] ;  /* 0x00011200ff087b82 */ /* 0x002e220000000800 */
[----:B------:R-:W1:Y:S01]  /*137f0*/  S2R R2, SR_TID.X ;  /* 0x0000000000027919 */ /* 0x000e620000002100 */
[----:B------:R-:W-:Y:S01]  /*13800*/  USHF.R.S32.HI UR4, URZ, 0x1f, UR36 ;  /* 0x0000001f3f047899 */ /* 0x000fe20008011424 */
[----:B------:R-:W-:Y:S01]  /*13810*/  ULDC.64 UR8, c[0x0][0x2d8] ;  /* 0x0000b60000087ab9 */ /* 0x000fe20000000a00 */
[----:B------:R-:W2:Y:S02]  /*13820*/  S2R R9, SR_TID.X ;  /* 0x0000000000097919 */ /* 0x000ea40000002100 */
[----:B------:R-:W-:Y:S02]  /*13830*/  UIMAD UR6, UR4, UR8, URZ ;  /* 0x00000008040672a4 */ /* 0x000fe4000f8e023f */
[----:B------:R-:W-:Y:S02]  /*13840*/  UIMAD.WIDE.U32 UR4, UR36, UR8, URZ ;  /* 0x00000008240472a5 */ /* 0x000fe4000f8e003f */
[----:B------:R-:W-:-:S02]  /*13850*/  UIMAD UR6, UR36, UR9, UR6 ;  /* 0x00000009240672a4 */ /* 0x000fc4000f8e0206 */
[----:B------:R-:W-:Y:S01]  /*13860*/  USHF.R.S32.HI UR7, URZ, 0x1f, UR46 ;  /* 0x0000001f3f077899 */ /* 0x000fe2000801142e */
[----:B------:R-:W-:Y:S01]  /*13870*/  ULDC.64 UR8, c[0x0][0x2e0] ;  /* 0x0000b80000087ab9 */ /* 0x000fe20000000a00 */
[----:B------:R-:W-:Y:S02]  /*13880*/  UIADD3 UR5, UR5, UR6, URZ ;  /* 0x0000000605057290 */ /* 0x000fe4000fffe03f */
[----:B------:R-:W-:Y:S02]  /*13890*/  UIMAD UR6, UR7, UR8, URZ ;  /* 0x00000008070672a4 */ /* 0x000fe4000f8e023f */
[----:B------:R-:W-:Y:S02]  /*138a0*/  UIMAD.WIDE.U32 UR4, UR46, UR8, UR4 ;  /* 0x000000082e0472a5 */ /* 0x000fe4000f8e0004 */
[----:B------:R-:W-:Y:S01]  /*138b0*/  UIMAD UR6, UR46, UR9, UR6 ;  /* 0x000000092e0672a4 */ /* 0x000fe2000f8e0206 */
[----:B0-----:R-:W-:-:S03]  /*138c0*/  ISETP.NE.AND P0, PT, R8, 0x1, PT ;  /* 0x000000010800780c */ /* 0x001fc60003f05270 */
[----:B------:R-:W-:Y:S01]  /*138d0*/  UIADD3 UR6, UR5, UR6, URZ ;  /* 0x0000000605067290 */ /* 0x000fe2000fffe03f */
[----:B------:R-:W-:Y:S02]  /*138e0*/  IMAD.U32 R6, RZ, RZ, UR4 ;  /* 0x00000004ff067e24 */ /* 0x000fe4000f8e00ff */
[----:B------:R-:W-:Y:S01]  /*138f0*/  IMAD.U32 R7, RZ, RZ, UR5 ;  /* 0x00000005ff077e24 */ /* 0x000fe2000f8e00ff */
[----:B------:R-:W-:Y:S01]  /*13900*/  ULDC.64 UR4, c[0x0][0x2d0] ;  /* 0x0000b40000047ab9 */ /* 0x000fe20000000a00 */
[C---:B-1----:R-:W-:Y:S01]  /*13910*/  LOP3.LUT R18, R2.reuse, 0x7f, RZ, 0xc0, !PT ;  /* 0x0000007f02127812 */ /* 0x042fe200078ec0ff */
[----:B------:R-:W-:-:S04]  /*13920*/  IMAD.SHL.U32 R2, R2, 0x20, RZ ;  /* 0x0000002002027824 */ /* 0x000fc800078e00ff */
[----:B------:R-:W0:Y:S01]  /*13930*/  @P0 LDC R3, c[0x0][0x44c] ;  /* 0x00011300ff030b82 */ /* 0x000e220000000800 */
[----:B------:R-:W-:Y:S01]  /*13940*/  SHF.R.U32.HI R18, RZ, 0x2, R18 ;  /* 0x00000002ff127819 */ /* 0x000fe20000011612 */
[----:B--2---:R-:W-:-:S03]  /*13950*/  IMAD.SHL.U32 R9, R9, 0x10, RZ ;  /* 0x0000001009097824 */ /* 0x004fc600078e00ff */
[----:B------:R-:W-:Y:S02]  /*13960*/  LOP3.LUT R2, R18, 0x60, R2, 0xf8, !PT ;  /* 0x0000006012027812 */ /* 0x000fe400078ef802 */
[----:B------:R-:W-:Y:S01]  /*13970*/  LOP3.LUT R9, R9, 0x30, RZ, 0xc0, !PT ;  /* 0x0000003009097812 */ /* 0x000fe200078ec0ff */
[----:B------:R-:W1:Y:S01]  /*13980*/  @P0 LDC R0, c[0x0][0x450] ;  /* 0x00011400ff000b82 */ /* 0x000e620000000800 */
[----:B------:R-:W2:Y:S01]  /*13990*/  S2R R18, SR_TID.X ;  /* 0x0000000000127919 */ /* 0x000ea20000002100 */
[----:B------:R-:W-:Y:S01]  /*139a0*/  VIADD R2, R2, UR42 ;  /* 0x0000002a02027c36 */ /* 0x000fe20008000000 */
[C---:B------:R-:W-:Y:S02]  /*139b0*/  LOP3.LUT R11, R9.reuse, 0x40, RZ, 0xfc, !PT ;  /* 0x00000040090b7812 */ /* 0x040fe400078efcff */
[----:B------:R-:W-:Y:S01]  /*139c0*/  LOP3.LUT R9, R9, 0x80, RZ, 0xfc, !PT ;  /* 0x0000008009097812 */ /* 0x000fe200078efcff */
[----:B------:R-:W-:Y:S02]  /*139d0*/  IMAD.MOV.U32 R4, RZ, RZ, R2 ;  /* 0x000000ffff047224 */ /* 0x000fe400078e0002 */
[----:B0-----:R-:W-:-:S05]  /*139e0*/  @P0 IMAD.HI.U32 R3, R2, R3, RZ ;  /* 0x0000000302030227 */ /* 0x001fca00078e00ff */
[----:B-1----:R-:W-:Y:S01]  /*139f0*/  @P0 SHF.R.U32.HI R4, RZ, R0, R3 ;  /* 0x00000000ff040219 */ /* 0x002fe20000011603 */
[----:B------:R-:W-:Y:S01]  /*13a00*/  IMAD.U32 R3, RZ, RZ, UR6 ;  /* 0x00000006ff037e24 */ /* 0x000fe2000f8e00ff */
[----:B------:R-:W-:Y:S02]  /*13a10*/  ULDC.64 UR6, c[0x0][0x280] ;  /* 0x0000a00000067ab9 */ /* 0x000fe40000000a00 */
[--C-:B------:R-:W-:Y:S01]  /*13a20*/  SHF.R.S32.HI R5, RZ, 0x1f, R4.reuse ;  /* 0x0000001fff057819 */ /* 0x100fe20000011404 */
[----:B------:R-:W-:-:S04]  /*13a30*/  IMAD.MOV R0, RZ, RZ, -R4 ;  /* 0x000000ffff007224 */ /* 0x000fc800078e0a04 */
[----:B------:R-:W-:Y:S02]  /*13a40*/  IMAD R0, R8, R0, R2 ;  /* 0x0000000008007224 */ /* 0x000fe400078e0202 */
[----:B------:R-:W-:Y:S02]  /*13a50*/  IMAD.MOV.U32 R2, RZ, RZ, R6 ;  /* 0x000000ffff027224 */ /* 0x000fe400078e0006 */
[----:B------:R-:W-:Y:S02]  /*13a60*/  IMAD R5, R5, UR4, RZ ;  /* 0x0000000405057c24 */ /* 0x000fe4000f8e02ff */
[----:B------:R-:W-:-:S04]  /*13a70*/  IMAD.WIDE.U32 R2, R4, UR4, R2 ;  /* 0x0000000404027c25 */ /* 0x000fc8000f8e0002 */
[----:B------:R-:W-:Y:S01]  /*13a80*/  IMAD R5, R4, UR5, R5 ;  /* 0x0000000504057c24 */ /* 0x000fe2000f8e0205 */
[----:B------:R-:W-:Y:S01]  /*13a90*/  SHF.R.S32.HI R4, RZ, 0x1f, R0 ;  /* 0x0000001fff047819 */ /* 0x000fe20000011400 */
[----:B------:R-:W-:Y:S01]  /*13aa0*/  ULDC.64 UR4, c[0x0][0x2c8] ;  /* 0x0000b20000047ab9 */ /* 0x000fe20000000a00 */
[----:B--2---:R-:W-:Y:S02]  /*13ab0*/  IMAD.SHL.U32 R10, R18, 0x10, RZ ;  /* 0x00000010120a7824 */ /* 0x004fe400078e00ff */
[----:B------:R-:W-:Y:S02]  /*13ac0*/  IMAD.IADD R3, R3, 0x1, R5 ;  /* 0x0000000103037824 */ /* 0x000fe400078e0205 */
[----:B------:R-:W-:Y:S01]  /*13ad0*/  IMAD R4, R4, UR4, RZ ;  /* 0x0000000404047c24 */ /* 0x000fe2000f8e02ff */
[----:B------:R-:W-:Y:S01]  /*13ae0*/  LOP3.LUT R10, R10, 0x30, RZ, 0xc0, !PT ;  /* 0x000000300a0a7812 */ /* 0x000fe200078ec0ff */
[----:B------:R-:W-:Y:S01]  /*13af0*/  IMAD.WIDE.U32 R2, R0, UR4, R2 ;  /* 0x0000000400027c25 */ /* 0x000fe2000f8e0002 */
[----:B------:R-:W-:-:S02]  /*13b00*/  ULDC UR4, c[0x0][0x2b8] ;  /* 0x0000ae0000047ab9 */ /* 0x000fc40000000800 */
[----:B------:R-:W-:Y:S01]  /*13b10*/  ISETP.GE.AND P2, PT, R9, UR4, PT ;  /* 0x0000000409007c0c */ /* 0x000fe2000bf46270 */
[----:B------:R-:W-:Y:S01]  /*13b20*/  IMAD R0, R0, UR5, R4 ;  /* 0x0000000500007c24 */ /* 0x000fe2000f8e0204 */
[----:B------:R0:W5:Y:S01]  /*13b30*/  LDL R9, [R1+0x20] ;  /* 0x0000200001097983 */ /* 0x0001620000100800 */
[----:B------:R-:W-:Y:S02]  /*13b40*/  IADD3 R4, P3, R2, UR6, RZ ;  /* 0x0000000602047c10 */ /* 0x000fe4000ff7e0ff */
[----:B------:R-:W-:Y:S02]  /*13b50*/  ISETP.GE.AND P0, PT, R10, UR4, PT ;  /* 0x000000040a007c0c */ /* 0x000fe4000bf06270 */
[----:B------:R-:W-:Y:S01]  /*13b60*/  ISETP.GE.AND P1, PT, R11, UR4, PT ;  /* 0x000000040b007c0c */ /* 0x000fe2000bf26270 */
[----:B------:R-:W-:Y:S01]  /*13b70*/  UMOV UR4, 0xffffffff ;  /* 0xffffffff00047882 */ /* 0x000fe20000000000 */
[----:B------:R-:W-:Y:S02]  /*13b80*/  LOP3.LUT R18, R18, 0x7f, RZ, 0xc0, !PT ;  /* 0x0000007f12127812 */ /* 0x000fe400078ec0ff */
[----:B------:R-:W-:-:S02]  /*13b90*/  IADD3.X R0, R3, UR7, R0, P3, !PT ;  /* 0x0000000703007c10 */ /* 0x000fc40009ffe400 */
[----:B------:R-:W-:Y:S01]  /*13ba0*/  SHF.R.U32.HI R18, RZ, 0x2, R18 ;  /* 0x00000002ff127819 */ /* 0x000fe20000011612 */
[----:B0-----:R-:W-:Y:S06]  /*13bb0*/  BRA.DIV UR4, `(.L_x_1075) ;  /* 0x0000002604b07947 */ /* 0x001fec000b800000 */
[----:B------:R-:W0:Y:S01]  /*13bc0*/  SHFL.IDX PT, R6, R4, RZ, 0x1c1f ;  /* 0x001c1fff04067589 */ /* 0x000e2200000e0000 */
[----:B------:R-:W-:Y:S01]  /*13bd0*/  ULDC UR4, c[0x0][0x288] ;  /* 0x0000a20000047ab9 */ /* 0x000fe20000000800 */
[----:B------:R-:W-:Y:S02]  /*13be0*/  VIADD R3, R18, UR42 ;  /* 0x0000002a12037c36 */ /* 0x000fe40008000000 */
[----:B------:R-:W1:Y:S01]  /*13bf0*/  SHFL.IDX PT, R5, R0, RZ, 0x1c1f ;  /* 0x001c1fff00057589 */ /* 0x000e6200000e0000 */
[----:B------:R-:W-:-:S05]  /*13c00*/  IMAD R2, R8, UR4, RZ ;  /* 0x0000000408027c24 */ /* 0x000fca000f8e02ff */
[----:B------:R-:W-:-:S13]  /*13c10*/  ISETP.GE.AND P4, PT, R3, R2, PT ;  /* 0x000000020300720c */ /* 0x000fda0003f86270 */
[----:B0-----:R-:W-:-:S05]  /*13c20*/  @!P4 IADD3 R6, P3, R10, R6, RZ ;  /* 0x000000060a06c210 */ /* 0x001fca0007f7e0ff */
[----:B-1----:R-:W-:-:S04]  /*13c30*/  @!P4 IMAD.X R5, RZ, RZ, R5, P3 ;  /* 0x000000ffff05c224 */ /* 0x002fc800018e0605 */
[----:B------:R-:W-:Y:S02]  /*13c40*/  @!P4 IMAD.MOV.U32 R7, RZ, RZ, R5 ;  /* 0x000000ffff07c224 */ /* 0x000fe400078e0005 */
[----:B------:R-:W-:-:S03]  /*13c50*/  VIADD R5, R3, 0x20 ;  /* 0x0000002003057836 */ /* 0x000fc60000000000 */
[----:B------:R-:W-:Y:S01]  /*13c60*/  @!PT LDS RZ, [RZ] ;  /* 0x00000000fffff984 */ /* 0x000fe20000000800 */
[----:B-----5:R-:W-:Y:S04]  /*13c70*/  @!P4 LDGSTS.E.BYPASS.LTC128B.128 [R9+0x10400], desc[UR44][R6.64], !P0 ;  /* 0x104000000609cfae */ /* 0x020fe8000c101d6c */
[----:B------:R-:W-:Y:S04]  /*13c80*/  @!P4 LDGSTS.E.BYPASS.LTC128B.128 [R9+0x12400], desc[UR44][R6.64+0x40], !P1 ;  /* 0x124000400609cfae */ /* 0x000fe8000c901d6c */
[----:B------:R0:W-:Y:S01]  /*13c90*/  @!P4 LDGSTS.E.BYPASS.LTC128B.128 [R9+0x14400], desc[UR44][R6.64+0x80], !P2 ;  /* 0x144000800609cfae */ /* 0x0001e2000d101d6c */
[----:B------:R-:W-:-:S03]  /*13ca0*/  ISETP.GE.AND P4, PT, R5, R2, PT ;  /* 0x000000020500720c */ /* 0x000fc60003f86270 */
[----:B------:R-:W-:Y:S04]  /*13cb0*/  SHFL.IDX PT, R5, R0, 0x1, 0x1c1f ;  /* 0x003c1f0000057f89 */ /* 0x000fe800000e0000 */
[----:B0-----:R-:W0:Y:S06]  /*13cc0*/  SHFL.IDX PT, R6, R4, 0x1, 0x1c1f ;  /* 0x003c1f0004067f89 */ /* 0x001e2c00000e0000 */
        /* <DEDUP_REMOVED lines=10> */
[----:B0-----:R-:W0:Y:S04]  /*13d70*/  SHFL.IDX PT, R6, R4, 0x2, 0x1c1f ;  /* 0x005c1f0004067f89 */ /* 0x001e2800000e0000 */
[----:B------:R-:W1:Y:S01]  /*13d80*/  SHFL.IDX PT, R4, R4, 0x3, 0x1c1f ;  /* 0x007c1f0004047f89 */ /* 0x000e6200000e0000 */
[----:B0-----:R-:W-:-:S05]  /*13d90*/  @!P4 IADD3 R6, P3, R10, R6, RZ ;  /* 0x000000060a06c210 */ /* 0x001fca0007f7e0ff */
[----:B------:R-:W-:-:S04]  /*13da0*/  @!P4 IMAD.X R5, RZ, RZ, R5, P3 ;  /* 0x000000ffff05c224 */ /* 0x000fc800018e0605 */
[----:B------:R-:W-:-:S05]  /*13db0*/  @!P4 IMAD.MOV.U32 R7, RZ, RZ, R5 ;  /* 0x000000ffff07c224 */ /* 0x000fca00078e0005 */
[----:B------:R0:W-:Y:S04]  /*13dc0*/  @!P4 LDGSTS.E.BYPASS.LTC128B.128 [R9+0x11400], desc[UR44][R6.64], !P0 ;  /* 0x114000000609cfae */ /* 0x0001e8000c101d6c */
[----:B------:R0:W-:Y:S04]  /*13dd0*/  @!P4 LDGSTS.E.BYPASS.LTC128B.128 [R9+0x13400], desc[UR44][R6.64+0x40], !P1 ;  /* 0x134000400609cfae */ /* 0x0001e8000c901d6c */
[----:B-1----:R0:W-:Y:S02]  /*13de0*/  @!P4 LDGSTS.E.BYPASS.LTC128B.128 [R9+0x15400], desc[UR44][R6.64+0x80], !P2 ;  /* 0x154000800609cfae */ /* 0x0021e4000d101d6c */
.L_x_1147:
        /* <DEDUP_REMOVED lines=12> */
.L_x_1077:
[----:B------:R-:W-:Y:S05]  /*13eb0*/  BSYNC B0 ;  /* 0x0000000000007941 */ /* 0x000fea0003800000 */
.L_x_1076:
[----:B------:R-:W-:Y:S01]  /*13ec0*/  NOP ;  /* 0x0000000000007918 */ /* 0x000fe20000000000 */
[----:B------:R-:W-:-:S13]  /*13ed0*/  PLOP3.LUT P0, PT, PT, PT, PT, 0x80, 0x0 ;  /* 0x000000000000781c */ /* 0x000fda0003f0f070 */
.L_x_1078:
[----:B------:R-:W-:Y:S02]  /*13ee0*/  PLOP3.LUT P1, PT, P1, P0, PT, 0xa2, 0x0 ;  /* 0x000000000000781c */ /* 0x000fe40000f21472 */
[----:B------:R-:W-:-:S08]  /*13ef0*/  @P0 R2UR P1, UR4, R17 ;  /* 0x00000000110402ca */ /* 0x000fd00000020000 */
[----:B------:R-:W-:-:S05]  /*13f00*/  @P0 PLOP3.LUT P0, PT, P1, PT, PT, 0x80, 0x0 ;  /* 0x000000000000081c */ /* 0x000fca0000f0f070 */
[----:B------:R-:W-:Y:S01]  /*13f10*/  @!P1 SYNCS.ARRIVE.TRANS64.RED.A0T1 RZ, [UR4+0x22800], RZ ;  /* 0x022800ffffff99a7 */ /* 0x000fe20008200404 */
[----:B------:R-:W-:Y:S07]  /*13f20*/  @!P1 ARRIVES.LDGSTSBAR.64.TRANSCNT [UR4+0x22800] ;  /* 0x02280000ff0099b0 */ /* 0x000fee0008000a84 */
[----:B------:R-:W-:Y:S05]  /*13f30*/  @P0 BRA.U.ANY `(.L_x_1078) ;  /* 0xfffffffd00e80947 */ /* 0x000fea000393ffff */
[----:B-1----:R-:W2:Y:S02]  /*13f40*/  LDL.LU R2, [R1+0x28] ;  /* 0x0000280001027983 */ /* 0x002ea40000300800 */
[----:B--2---:R-:W-:-:S05]  /*13f50*/  VIADD R2, R2, 0x1 ;  /* 0x0000000102027836 */ /* 0x004fca0000000000 */
        /* <DEDUP_REMOVED lines=8> */
[----:B------:R-:W2:Y:S03]  /*13fe0*/  SYNCS.PHASECHK.TRANS64.TRYWAIT P0, [R17+URZ+0x22820], R0 ;  /* 0x02282000110075a7 */ /* 0x000ea6000800017f */
[----:B-12---:R-:W-:Y:S05]  /*13ff0*/  @!P0 BRA `(.L_x_1080) ;  /* 0x0000002400e88947 */ /* 0x006fea0003800000 */
.L_x_1148:
[----:B------:R-:W-:Y:S05]  /*14000*/  BSYNC B0 ;  /* 0x0000000000007941 */ /* 0x000fea0003800000 */
.L_x_1079:
[----:B------:R-:W-:-:S04]  /*14010*/  UIADD3 UR4, UR41, -0x2, URZ ;  /* 0xfffffffe29047890 */ /* 0x000fc8000fffe03f */
[----:B------:R-:W-:-:S06]  /*14020*/  UISETP.GE.AND UP0, UPT, UR4, UR40, UPT ;  /* 0x000000280400728c */ /* 0x000fcc000bf06270 */
[----:B------:R-:W-:-:S13]  /*14030*/  PLOP3.LUT P0, PT, PT, PT, UP0, 0x80, 0x0 ;  /* 0x000000000000781c */ /* 0x000fda0003f0f008 */
[----:B------:R-:W-:Y:S05]  /*14040*/  @!P0 BRA `(.L_x_1081) ;  /* 0x0000000c00ec8947 */ /* 0x000fea0003800000 */
[----:B0-----:R0:W5:Y:S01]  /*14050*/  LDL.LU R7, [R1] ;  /* 0x0000000001077983 */ /* 0x0011620000300800 */
[----:B------:R-:W-:Y:S02]  /*14060*/  IMAD.MOV.U32 R6, RZ, RZ, R19 ;  /* 0x000000ffff067224 */ /* 0x000fe400078e0013 */
[----:B-1----:R-:W-:-:S07]  /*14070*/  IMAD.U32 R0, RZ, RZ, UR4 ;  /* 0x00000004ff007e24 */ /* 0x002fce000f8e00ff */
.L_x_1103:
[----:B------:R-:W2:Y:S01]  /*14080*/  LDL R3, [R1+0x4] ;  /* 0x0000040001037983 */ /* 0x000ea20000100800 */
[----:B------:R-:W-:Y:S01]  /*14090*/  VIADD R19, R6, 0x1 ;  /* 0x0000000106137836 */ /* 0x000fe20000000000 */
[----:B------:R-:W-:Y:S05]  /*140a0*/  YIELD ;  /* 0x0000000000007946 */ /* 0x000fea0003800000 */
[----:B------:R-:W-:Y:S01]  /*140b0*/  ISETP.NE.AND P0, PT, R19, 0x2, PT ;  /* 0x000000021300780c */ /* 0x000fe20003f05270 */
[----:B------:R-:W-:Y:S03]  /*140c0*/  BSSY B0, `(.L_x_1082) ;  /* 0x0000087000007945 */ /* 0x000fe60003800000 */
[----:B------:R-:W-:-:S02]  /*140d0*/  SEL R2, RZ, 0x1, P0 ;  /* 0x00000001ff027807 */ /* 0x000fc40000000000 */
[----:B------:R-:W-:Y:S02]  /*140e0*/  SEL R19, R19, RZ, P0 ;  /* 0x000000ff13137207 */ /* 0x000fe40000000000 */
[----:B-----5:R-:W-:-:S05]  /*140f0*/  LOP3.LUT R9, R7, R2, RZ, 0x3c, !PT ;  /* 0x0000000207097212 */ /* 0x020fca00078e3cff */
[----:B------:R1:W-:Y:S01]  /*14100*/  STL [R1], R9 ;  /* 0x0000000901007387 */ /* 0x0003e20000100800 */
[----:B--2---:R-:W-:-:S13]  /*14110*/  LOP3.LUT P1, RZ, R3, 0x2, RZ, 0xc0, !PT ;  /* 0x0000000203ff7812 */ /* 0x004fda000782c0ff */
[----:B-1----:R-:W-:Y:S05]  /*14120*/  @!P1 BRA `(.L_x_1083) ;  /* 0x0000000800009947 */ /* 0x002fea0003800000 */
[----:B------:R-:W-:Y:S01]  /*14130*/  LOP3.LUT P1, RZ, R3, 0x1, RZ, 0xc0, !PT ;  /* 0x0000000103ff7812 */ /* 0x000fe2000782c0ff */
[----:B------:R-:W-:-:S12]  /*14140*/  IMAD.MOV.U32 R8, RZ, RZ, R0 ;  /* 0x000000ffff087224 */ /* 0x000fd800078e0000 */
[----:B------:R-:W-:Y:S05]  /*14150*/  @!P1 BRA `(.L_x_1084) ;  /* 0x0000000000509947 */ /* 0x000fea0003800000 */
[----:B------:R-:W2:Y:S01]  /*14160*/  LDL R10, [R1+0x14] ;  /* 0x00001400010a7983 */ /* 0x000ea20000100800 */
[----:B------:R-:W1:Y:S01]  /*14170*/  LDC R8, c[0x0][0x43c] ;  /* 0x00010f00ff087b82 */ /* 0x000e620000000800 */
[----:B------:R-:W-:Y:S02]  /*14180*/  ULDC.64 UR4, c[0x0][0x428] ;  /* 0x00010a0000047ab9 */ /* 0x000fe40000000a00 */
[----:B------:R-:W3:Y:S01]  /*14190*/  LDL R5, [R1+0x8] ;  /* 0x0000080001057983 */ /* 0x000ee20000100800 */
[----:B-1----:R-:W-:-:S13]  /*141a0*/  ISETP.NE.AND P0, PT, R8, 0x1, PT ;  /* 0x000000010800780c */ /* 0x002fda0003f05270 */
[----:B------:R-:W1:Y:S02]  /*141b0*/  @P0 LDC.64 R2, c[0x0][0x440] ;  /* 0x00011000ff020b82 */ /* 0x000e640000000a00 */
[----:B-1----:R-:W-:-:S04]  /*141c0*/  @P0 IMAD.HI.U32 R4, R0, R2, RZ ;  /* 0x0000000200040227 */ /* 0x002fc800078e00ff */
[----:B------:R-:W-:Y:S01]  /*141d0*/  IMAD.MOV.U32 R2, RZ, RZ, R0 ;  /* 0x000000ffff027224 */ /* 0x000fe200078e0000 */
[----:B------:R-:W-:-:S05]  /*141e0*/  @P0 SHF.R.U32.HI R2, RZ, R3, R4 ;  /* 0x00000003ff020219 */ /* 0x000fca0000011604 */
[----:B------:R-:W-:-:S04]  /*141f0*/  IMAD.MOV R3, RZ, RZ, -R2 ;  /* 0x000000ffff037224 */ /* 0x000fc800078e0a02 */
[----:B------:R-:W-:Y:S01]  /*14200*/  IMAD R8, R8, R3, R0 ;  /* 0x0000000308087224 */ /* 0x000fe200078e0200 */
[----:B------:R-:W-:Y:S01]  /*14210*/  SHF.R.S32.HI R3, RZ, 0x1f, R2 ;  /* 0x0000001fff037819 */ /* 0x000fe20000011402 */
[----:B--2---:R-:W-:-:S04]  /*14220*/  IMAD R4, R10, UR4, RZ ;  /* 0x000000040a047c24 */ /* 0x004fc8000f8e02ff */
[C---:B---3--:R-:W-:Y:S02]  /*14230*/  IMAD R4, R5.reuse, UR5, R4 ;  /* 0x0000000505047c24 */ /* 0x048fe4000f8e0204 */
[----:B------:R-:W-:Y:S01]  /*14240*/  IMAD.WIDE.U32 R2, R5, UR4, R2 ;  /* 0x0000000405027c25 */ /* 0x000fe2000f8e0002 */
[----:B------:R-:W-:-:S03]  /*14250*/  ULDC.64 UR4, c[0x0][0x418] ;  /* 0x0001060000047ab9 */ /* 0x000fc60000000a00 */
[----:B------:R-:W-:Y:S01]  /*14260*/  IMAD.IADD R3, R4, 0x1, R3 ;  /* 0x0000000104037824 */ /* 0x000fe200078e0203 */
[----:B------:R-:W-:-:S04]  /*14270*/  LEA R4, P0, R2, UR4, 0x2 ;  /* 0x0000000402047c11 */ /* 0x000fc8000f8010ff */
[----:B------:R-:W-:-:S05]  /*14280*/  LEA.HI.X R5, R2, UR5, R3, 0x2, P0 ;  /* 0x0000000502057c11 */ /* 0x000fca00080f1403 */
[----:B------:R1:W5:Y:S04]  /*14290*/  LDG.E R16, desc[UR44][R4.64] ;  /* 0x0000002c04107981 */ /* 0x000368000c1e1900 */
.L_x_1084:
[----:B------:R-:W1:Y:S01]  /*142a0*/  S2R R2, SR_TID.X ;  /* 0x0000000000027919 */ /* 0x000e620000002100 */
[----:B------:R-:W-:Y:S01]  /*142b0*/  IMAD R3, R19, 0x8, R17 ;  /* 0x0000000813037824 */ /* 0x000fe200078e0211 */
[----:B------:R-:W-:Y:S01]  /*142c0*/  BSSY B1, `(.L_x_1085) ;  /* 0x0000006000017945 */ /* 0x000fe20003800000 */
[----:B-1----:R-:W-:Y:S02]  /*142d0*/  LOP3.LUT R4, R2, 0x7f, RZ, 0xc0, !PT ;  /* 0x0000007f02047812 */ /* 0x002fe400078ec0ff */
[----:B------:R-:W-:Y:S02]  /*142e0*/  SHF.L.U32 R2, R9, 0x1f, RZ ;  /* 0x0000001f09027819 */ /* 0x000fe400000006ff */
[----:B------:R-:W-:Y:S02]  /*142f0*/  ISETP.NE.AND P1, PT, R4, RZ, PT ;  /* 0x000000ff0400720c */ /* 0x000fe40003f25270 */
[----:B------:R-:W1:Y:S02]  /*14300*/  SYNCS.PHASECHK.TRANS64.TRYWAIT P0, [R3+URZ+0x22880], R2 ;  /* 0x02288002030075a7 */ /* 0x000e64000800017f */
[----:B-1----:R-:W-:Y:S09]  /*14310*/  @!P0 BRA `(.L_x_1086) ;  /* 0x0000002400348947 */ /* 0x002ff20003800000 */
.L_x_1149:
[----:B------:R-:W-:Y:S05]  /*14320*/  BSYNC B1 ;  /* 0x0000000000017941 */ /* 0x000fea0003800000 */
.L_x_1085:
[----:B------:R-:W-:Y:S04]  /*14330*/  BSSY B1, `(.L_x_1087) ;  /* 0x0000009000017945 */ /* 0x000fe80003800000 */
        /* <DEDUP_REMOVED lines=8> */
.L_x_1088:
[----:B------:R-:W-:Y:S05]  /*143c0*/  BSYNC B1 ;  /* 0x0000000000017941 */ /* 0x000fea0003800000 */
.L_x_1087:
[----:B------:R-:W-:Y:S01]  /*143d0*/  IMAD.MOV.U32 R10, RZ, RZ, RZ ;  /* 0x000000ffff0a7224 */ /* 0x000fe200078e00ff */
[----:B------:R-:W-:Y:S01]  /*143e0*/  UIADD3 UR4, UP0, UR48, 0x470, URZ ;  /* 0x0000047030047890 */ /* 0x000fe2000ff1e03f */
[----:B------:R-:W-:Y:S01]  /*143f0*/  IMAD R5, R19, 0x4000, R17 ;  /* 0x0000400013057824 */ /* 0x000fe200078e0211 */
[----:B------:R-:W-:Y:S01]  /*14400*/  PLOP3.LUT P0, PT, PT, PT, PT, 0x80, 0x0 ;  /* 0x000000000000781c */ /* 0x000fe20003f0f070 */
[----:B------:R-:W-:Y:S01]  /*14410*/  IMAD.SHL.U32 R4, R8, 0x80, RZ ;  /* 0x0000008008047824 */ /* 0x000fe200078e00ff */
[----:B------:R-:W-:Y:S01]  /*14420*/  R2UR UR10, R10 ;  /* 0x000000000a0a72ca */ /* 0x000fe200000e0000 */
[----:B------:R-:W-:Y:S01]  /*14430*/  VIADD R5, R5, 0x8400 ;  /* 0x0000840005057836 */ /* 0x000fe20000000000 */
[----:B------:R-:W-:Y:S01]  /*14440*/  UIADD3.X UR5, URZ, UR49, URZ, UP0, !UPT ;  /* 0x000000313f057290 */ /* 0x000fe200087fe43f */
[----:B------:R-:W-:Y:S01]  /*14450*/  VIADD R8, R3, 0x22870 ;  /* 0x0002287003087836 */ /* 0x000fe20000000000 */
[----:B------:R-:W-:Y:S01]  /*14460*/  UMOV UR6, 0x0 ;  /* 0x0000000000067882 */ /* 0x000fe20000000000 */
[----:B------:R-:W-:-:S10]  /*14470*/  UMOV UR7, 0x14f00000 ;  /* 0x14f0000000077882 */ /* 0x000fd40000000000 */
.L_x_1089:
        /* <DEDUP_REMOVED lines=9> */
[----:B--2---:R-:W-:Y:S05]  /*14510*/  @P0 BRA.U.ANY `(.L_x_1089) ;  /* 0xfffffffd00d80947 */ /* 0x004fea000393ffff */
[----:B------:R-:W2:Y:S01]  /*14520*/  SYNCS.PHASECHK.TRANS64.TRYWAIT P0, [R3+URZ+0x22840], R2 ;  /* 0x02284002030075a7 */ /* 0x000ea2000800017f */
[----:B------:R-:W-:Y:S04]  /*14530*/  BSSY B1, `(.L_x_1090) ;  /* 0x0000002000017945 */ /* 0x000fe80003800000 */
[----:B--2---:R-:W-:Y:S05]  /*14540*/  @!P0 BRA `(.L_x_1091) ;  /* 0x0000002000bc8947 */ /* 0x004fea0003800000 */
.L_x_1150:
[----:B------:R-:W-:Y:S05]  /*14550*/  BSYNC B1 ;  /* 0x0000000000017941 */ /* 0x000fea0003800000 */
.L_x_1090:
[----:B------:R-:W-:Y:S01]  /*14560*/  BSSY B1, `(.L_x_1092) ;  /* 0x000000b000017945 */ /* 0x000fe20003800000 */
[----:B------:R-:W-:Y:S02]  /*14570*/  IMAD.MOV.U32 R8, RZ, RZ, 0x0 ;  /* 0x00000000ff087424 */ /* 0x000fe400078e00ff */
[----:B------:R-:W-:Y:S01]  /*14580*/  IMAD.MOV.U32 R9, RZ, RZ, 0x14f00000 ;  /* 0x14f00000ff097424 */ /* 0x000fe200078e00ff */
[----:B------:R-:W-:Y:S06]  /*14590*/  @P1 BRA `(.L_x_1093) ;  /* 0x00000000001c1947 */ /* 0x000fec0003800000 */
[----:B------:R-:W3:Y:S01]  /*145a0*/  S2R R5, SR_TID.X ;  /* 0x0000000000057919 */ /* 0x000ee20000002100 */
[----:B-12---:R-:W-:-:S04]  /*145b0*/  IMAD.MOV.U32 R2, RZ, RZ, 0x6000 ;  /* 0x00006000ff027424 */ /* 0x006fc800078e00ff */
[----:B------:R4:W-:Y:S01]  /*145c0*/  SYNCS.ARRIVE.TRANS64 RZ, [R3+URZ+0x22830], R2 ;  /* 0x0228300203ff79a7 */ /* 0x0009e2000800003f */
[----:B---3--:R-:W-:-:S04]  /*145d0*/  LOP3.LUT R5, R5, 0x1f, RZ, 0xc0, !PT ;  /* 0x0000001f05057812 */ /* 0x008fc800078ec0ff */
[----:B------:R-:W-:-:S13]  /*145e0*/  ISETP.NE.AND P0, PT, R5, RZ, PT ;  /* 0x000000ff0500720c */ /* 0x000fda0003f05270 */
[----:B----4-:R-:W-:Y:S05]  /*145f0*/  @!P0 BRA `(.L_x_1093) ;  /* 0x0000000000048947 */ /* 0x010fea0003800000 */
[----:B------:R-:W-:Y:S01]  /*14600*/  BPT.TRAP 0x1 ;  /* 0x000000040000795c */ /* 0x000fe20000300000 */
.L_x_1093:
[----:B------:R-:W-:Y:S05]  /*14610*/  BSYNC B1 ;  /* 0x0000000000017941 */ /* 0x000fea0003800000 */
.L_x_1092:
[----:B------:R-:W-:Y:S01]  /*14620*/  R2UR UR10, R10 ;  /* 0x000000000a0a72ca */ /* 0x000fe200000e0000 */
[----:B-12---:R-:W-:Y:S01]  /*14630*/  IMAD R2, R19, 0x6000, R17 ;  /* 0x0000600013027824 */ /* 0x006fe200078e0211 */
[----:B------:R-:W-:Y:S01]  /*14640*/  R2UR UR6, R8 ;  /* 0x00000000080672ca */ /* 0x000fe200000e0000 */
[----:B------:R-:W-:Y:S01]  /*14650*/  UIADD3 UR4, UP0, UR48, 0x370, URZ ;  /* 0x0000037030047890 */ /* 0x000fe2000ff1e03f */
[----:B------:R-:W-:Y:S01]  /*14660*/  R2UR UR7, R9 ;  /* 0x00000000090772ca */ /* 0x000fe200000e0000 */
[----:B------:R-:W-:Y:S01]  /*14670*/  VIADD R3, R3, 0x22830 ;  /* 0x0002283003037836 */ /* 0x000fe20000000000 */
[----:B------:R-:W-:Y:S01]  /*14680*/  PLOP3.LUT P0, PT, PT, PT, PT, 0x80, 0x0 ;  /* 0x000000000000781c */ /* 0x000fe20003f0f070 */
[----:B------:R-:W-:Y:S01]  /*14690*/  VIADD R5, R2, 0x16400 ;  /* 0x0001640002057836 */ /* 0x000fe20000000000 */
[----:B------:R-:W-:-:S12]  /*146a0*/  UIADD3.X UR5, URZ, UR49, URZ, UP0, !UPT ;  /* 0x000000313f057290 */ /* 0x000fd800087fe43f */
.L_x_1094:
        /* <DEDUP_REMOVED lines=15> */
.L_x_1095:
        /* <DEDUP_REMOVED lines=15> */
.L_x_1096:
        /* <DEDUP_REMOVED lines=10> */
.L_x_1083:
[----:B------:R-:W-:Y:S05]  /*14930*/  BSYNC B0 ;  /* 0x0000000000007941 */ /* 0x000fea0003800000 */
.L_x_1082:
[----:B------:R-:W-:-:S06]  /*14940*/  UISETP.NE.AND UP0, UPT, UR39, 0x3, UPT ;  /* 0x000000032700788c */ /* 0x000fcc000bf05270 */
[----:B------:R-:W-:-:S13]  /*14950*/  PLOP3.LUT P0, PT, PT, PT, UP0, 0x80, 0x0 ;  /* 0x000000000000781c */ /* 0x000fda0003f0f008 */
[----:B------:R-:W-:Y:S05]  /*14960*/  @!P0 BRA `(.L_x_1097) ;  /* 0x0000000000048947 */ /* 0x000fea0003800000 */
[----:B------:R-:W-:Y:S01]  /*14970*/  BPT.TRAP 0x1 ;  /* 0x000000040000795c */ /* 0x000fe20000300000 */
.L_x_1097:
[----:B------:R-:W-:Y:S01]  /*14980*/  IMAD.U32 R2, RZ, RZ, UR47 ;  /* 0x0000002fff027e24 */ /* 0x000fe2000f8e00ff */
[----:B------:R-:W-:Y:S01]  /*14990*/  BSSY B0, `(.L_x_1098) ;  /* 0x0000007000007945 */ /* 0x000fe20003800000 */
[----:B------:R-:W-:-:S03]  /*149a0*/  IMAD R20, R6, 0x8, R17 ;  /* 0x0000000806147824 */ /* 0x000fc600078e0211 */
[----:B------:R-:W-:Y:S02]  /*149b0*/  ISETP.NE.AND P0, PT, R2, 0x3, PT ;  /* 0x000000030200780c */ /* 0x000fe40003f05270 */
[----:B------:R-:W-:-:S04]  /*149c0*/  LOP3.LUT R2, R7, 0x1, RZ, 0x3c, !PT ;  /* 0x0000000107027812 */ /* 0x000fc800078e3cff */
[----:B------:R-:W-:-:S04]  /*149d0*/  SHF.L.U32 R2, R2, 0x1f, RZ ;  /* 0x0000001f02027819 */ /* 0x000fc800000006ff */
[----:B------:R-:W1:Y:S02]  /*149e0*/  SYNCS.PHASECHK.TRANS64.TRYWAIT P1, [R20+URZ+0x22870], R2 ;  /* 0x02287002140075a7 */ /* 0x000e64000802017f */
[----:B-1----:R-:W-:Y:S05]  /*149f0*/  @!P1 BRA `(.L_x_1099) ;  /* 0x0000001c00a49947 */ /* 0x002fea0003800000 */
.L_x_1151:
[----:B------:R-:W-:Y:S05]  /*14a00*/  BSYNC B0 ;  /* 0x0000000000007941 */ /* 0x000fea0003800000 */
.L_x_1098:
[----:B------:R-:W-:Y:S05]  /*14a10*/  @!P0 BRA `(.L_x_1100) ;  /* 0x0000000000048947 */ /* 0x000fea0003800000 */
[----:B------:R-:W-:Y:S01]  /*14a20*/  BPT.TRAP 0x1 ;  /* 0x000000040000795c */ /* 0x000fe20000300000 */
.L_x_1100:
[----:B-1----:R-:W-:Y:S01]  /*14a30*/  SHF.L.U32 R2, R7, 0x1f, RZ ;  /* 0x0000001f07027819 */ /* 0x002fe200000006ff */
[----:B------:R-:W-:-:S03]  /*14a40*/  IMAD.SHL.U32 R3, R6, 0x4000, RZ ;  /* 0x0000400006037824 */ /* 0x000fc600078e00ff */
[----:B------:R-:W1:Y:S02]  /*14a50*/  SYNCS.PHASECHK.TRANS64.TRYWAIT P1, [R20+URZ+0x22860], R2 ;  /* 0x02286002140075a7 */ /* 0x000e64000802017f */
[----:B-1----:R-:W-:Y:S05]  /*14a60*/  @!P1 BRA `(.L_x_1101) ;  /* 0x0000001c009c9947 */ /* 0x002fea0003800000 */
.L_x_1152:
[----:B------:R-:W1:Y:S04]  /*14a70*/  LDL R4, [R1+0x1c] ;  /* 0x00001c0001047983 */ /* 0x000e680000100800 */
[----:B------:R-:W2:Y:S04]  /*14a80*/  LDL R12, [R1+0x10] ;  /* 0x00001000010c7983 */ /* 0x000ea80000100800 */
[----:B------:R-:W3:Y:S01]  /*14a90*/  LDL R13, [R1+0x18] ;  /* 0x00001800010d7983 */ /* 0x000ee20000100800 */
[----:B------:R-:W-:Y:S05]  /*14aa0*/  WARPSYNC.ALL ;  /* 0x0000000000007948 */ /* 0x000fea0003800000 */
[----:B-1----:R-:W-:-:S05]  /*14ab0*/  LOP3.LUT R2, R3, R4, RZ, 0xfc, !PT ;  /* 0x0000000403027212 */ /* 0x002fca00078efcff */
[----:B------:R-:W-:-:S05]  /*14ac0*/  IMAD.IADD R2, R17, 0x1, R2 ;  /* 0x0000000111027824 */ /* 0x000fca00078e0202 */
[----:B------:R-:W1:Y:S01]  /*14ad0*/  LDSM.16.MT88.4 R8, [R2+0x8400] ;  /* 0x008400000208783b */ /* 0x000e620000004200 */
[----:B--2---:R-:W-:Y:S01]  /*14ae0*/  IMAD.IADD R18, R12, 0x1, R2 ;  /* 0x000000010c127824 */ /* 0x004fe200078e0202 */
[----:B---3--:R-:W-:Y:S02]  /*14af0*/  IADD3 R3, R17, R3, R13 ;  /* 0x0000000311037210 */ /* 0x008fe40007ffe00d */
[C-C-:B-1----:R-:W-:Y:S02]  /*14b00*/  PRMT R4, R8.reuse, 0x6420, R9.reuse ;  /* 0x0000642008047816 */ /* 0x142fe40000000009 */
[----:B------:R-:W-:Y:S02]  /*14b10*/  PRMT R5, R8, 0x7531, R9 ;  /* 0x0000753108057816 */ /* 0x000fe40000000009 */
[C-C-:B------:R-:W-:Y:S02]  /*14b20*/  PRMT R6, R10.reuse, 0x6420, R11.reuse ;  /* 0x000064200a067816 */ /* 0x140fe4000000000b */
[----:B------:R-:W-:-:S02]  /*14b30*/  PRMT R7, R10, 0x7531, R11 ;  /* 0x000075310a077816 */ /* 0x000fc4000000000b */
[----:B------:R-:W1:Y:S04]  /*14b40*/  LDSM.16.MT88.4 R8, [R18+0x8400] ;  /* 0x008400001208783b */ /* 0x000e680000004200 */
[----:B------:R2:W-:Y:S02]  /*14b50*/  STSM.16.M88.4 [R3+0x400], R4 ;  /* 0x0004000403007844 */ /* 0x0005e40000000200 */
[----:B--2---:R-:W-:Y:S01]  /*14b60*/  IMAD.MOV.U32 R7, RZ, RZ, R12 ;  /* 0x000000ffff077224 */ /* 0x004fe200078e000c */
[C-C-:B-1----:R-:W-:Y:S02]  /*14b70*/  PRMT R12, R8.reuse, 0x6420, R9.reuse ;  /* 0x00006420080c7816 */ /* 0x142fe40000000009 */
[----:B------:R-:W-:Y:S02]  /*14b80*/  PRMT R13, R8, 0x7531, R9 ;  /* 0x00007531080d7816 */ /* 0x000fe40000000009 */
[----:B------:R-:W-:-:S02]  /*14b90*/  PRMT R14, R10, 0x6420, R11 ;  /* 0x000064200a0e7816 */ /* 0x000fc4000000000b */
[----:B------:R-:W-:-:S05]  /*14ba0*/  PRMT R15, R10, 0x7531, R11 ;  /* 0x000075310a0f7816 */ /* 0x000fca000000000b */
[----:B------:R1:W-:Y:S04]  /*14bb0*/  STSM.16.M88.4 [R3+0x2400], R12 ;  /* 0x0024000c03007844 */ /* 0x0003e80000000200 */
[----:B------:R-:W2:Y:S04]  /*14bc0*/  LDSM.16.MT88.4 R8, [R2+0x9400] ;  /* 0x009400000208783b */ /* 0x000ea80000004200 */
[----:B-1----:R-:W3:Y:S01]  /*14bd0*/  LDL R15, [R1+0xc] ;  /* 0x00000c00010f7983 */ /* 0x002ee20000100800 */
[----:B------:R-:W-:Y:S01]  /*14be0*/  IMAD.MOV.U32 R14, RZ, RZ, R7 ;  /* 0x000000ffff0e7224 */ /* 0x000fe200078e0007 */
[----:B--2---:R-:W-:-:S02]  /*14bf0*/  PRMT R4, R8, 0x6420, R9 ;  /* 0x0000642008047816 */ /* 0x004fc40000000009 */
[----:B------:R-:W-:Y:S02]  /*14c00*/  PRMT R5, R8, 0x7531, R9 ;  /* 0x0000753108057816 */ /* 0x000fe40000000009 */
[C-C-:B------:R-:W-:Y:S02]  /*14c10*/  PRMT R6, R10.reuse, 0x6420, R11.reuse ;  /* 0x000064200a067816 */ /* 0x140fe4000000000b */
[----:B------:R-:W-:Y:S02]  /*14c20*/  PRMT R7, R10, 0x7531, R11 ;  /* 0x000075310a077816 */ /* 0x000fe4000000000b */
[----:B------:R-:W1:Y:S02]  /*14c30*/  LDSM.16.MT88.4 R8, [R18+0x9400] ;  /* 0x009400001208783b */ /* 0x000e640000004200 */
[C-C-:B-1----:R-:W-:Y:S02]  /*14c40*/  PRMT R12, R8.reuse, 0x6420, R9.reuse ;  /* 0x00006420080c7816 */ /* 0x142fe40000000009 */
[----:B------:R-:W-:-:S02]  /*14c50*/  PRMT R13, R8, 0x7531, R9 ;  /* 0x00007531080d7816 */ /* 0x000fc40000000009 */
[----:B---3--:R-:W-:-:S05]  /*14c60*/  IADD3 R21, R15, 0x400, R3 ;  /* 0x000004000f157810 */ /* 0x008fca0007ffe003 */
[----:B------:R1:W-:Y:S02]  /*14c70*/  STSM.16.M88.4 [R21], R4 ;  /* 0x0000000415007844 */ /* 0x0003e40000000200 */
[----:B-1----:R-:W-:Y:S01]  /*14c80*/  IMAD.MOV.U32 R6, RZ, RZ, R14 ;  /* 0x000000ffff067224 */ /* 0x002fe200078e000e */
[C---:B------:R-:W-:Y:S01]  /*14c90*/  PRMT R14, R10.reuse, 0x6420, R11 ;  /* 0x000064200a0e7816 */ /* 0x040fe2000000000b */
[----:B------:R-:W-:Y:S01]  /*14ca0*/  IMAD.MOV.U32 R7, RZ, RZ, R15 ;  /* 0x000000ffff077224 */ /* 0x000fe200078e000f */
[----:B------:R-:W-:-:S05]  /*14cb0*/  PRMT R15, R10, 0x7531, R11 ;  /* 0x000075310a0f7816 */ /* 0x000fca000000000b */
[----:B------:R1:W-:Y:S04]  /*14cc0*/  STSM.16.M88.4 [R21+0x2000], R12 ;  /* 0x0020000c15007844 */ /* 0x0003e80000000200 */
[----:B------:R-:W2:Y:S01]  /*14cd0*/  LDSM.16.MT88.4 R8, [R2+0xa400] ;  /* 0x00a400000208783b */ /* 0x000ea20000004200 */
[----:B-1----:R-:W-:Y:S02]  /*14ce0*/  IMAD.MOV.U32 R14, RZ, RZ, R6 ;  /* 0x000000ffff0e7224 */ /* 0x002fe400078e0006 */
[----:B------:R-:W-:Y:S01]  /*14cf0*/  IMAD.MOV.U32 R15, RZ, RZ, R7 ;  /* 0x000000ffff0f7224 */ /* 0x000fe200078e0007 */
[C-C-:B--2---:R-:W-:Y:S02]  /*14d00*/  PRMT R4, R8.reuse, 0x6420, R9.reuse ;  /* 0x0000642008047816 */ /* 0x144fe40000000009 */
[----:B------:R-:W-:-:S02]  /*14d10*/  PRMT R5, R8, 0x7531, R9 ;  /* 0x0000753108057816 */ /* 0x000fc40000000009 */
[C-C-:B------:R-:W-:Y:S02]  /*14d20*/  PRMT R6, R10.reuse, 0x6420, R11.reuse ;  /* 0x000064200a067816 */ /* 0x140fe4000000000b */
[----:B------:R-:W-:Y:S02]  /*14d30*/  PRMT R7, R10, 0x7531, R11 ;  /* 0x000075310a077816 */ /* 0x000fe4000000000b */
[----:B------:R-:W1:Y:S01]  /*14d40*/  LDSM.16.MT88.4 R8, [R18+0xa400] ;  /* 0x00a400001208783b */ /* 0x000e620000004200 */
[----:B------:R-:W-:-:S05]  /*14d50*/  IADD3 R3, R14, 0x400, R3 ;  /* 0x000004000e037810 */ /* 0x000fca0007ffe003 */
[----:B------:R2:W-:Y:S02]  /*14d60*/  STSM.16.M88.4 [R3], R4 ;  /* 0x0000000403007844 */ /* 0x0005e40000000200 */
[----:B--2---:R-:W-:Y:S01]  /*14d70*/  IMAD.MOV.U32 R7, RZ, RZ, R15 ;  /* 0x000000ffff077224 */ /* 0x004fe200078e000f */
[C-C-:B-1----:R-:W-:Y:S02]  /*14d80*/  PRMT R12, R8.reuse, 0x6420, R9.reuse ;  /* 0x00006420080c7816 */ /* 0x142fe40000000009 */
[----:B------:R-:W-:Y:S02]  /*14d90*/  PRMT R13, R8, 0x7531, R9 ;  /* 0x00007531080d7816 */ /* 0x000fe40000000009 */
[C-C-:B------:R-:W-:Y:S02]  /*14da0*/  PRMT R14, R10.reuse, 0x6420, R11.reuse ;  /* 0x000064200a0e7816 */ /* 0x140fe4000000000b */
[----:B------:R-:W-:-:S05]  /*14db0*/  PRMT R15, R10, 0x7531, R11 ;  /* 0x000075310a0f7816 */ /* 0x000fca000000000b */
[----:B------:R1:W-:Y:S04]  /*14dc0*/  STSM.16.M88.4 [R3+0x2000], R12 ;  /* 0x0020000c03007844 */ /* 0x0003e80000000200 */
[----:B------:R-:W2:Y:S01]  /*14dd0*/  LDSM.16.MT88.4 R8, [R2+0xb400] ;  /* 0x00b400000208783b */ /* 0x000ea20000004200 */
[----:B-1----:R-:W-:Y:S01]  /*14de0*/  IMAD.MOV.U32 R15, RZ, RZ, R7 ;  /* 0x000000ffff0f7224 */ /* 0x002fe200078e0007 */
[C-C-:B--2---:R-:W-:Y:S02]  /*14df0*/  PRMT R4, R8.reuse, 0x6420, R9.reuse ;  /* 0x0000642008047816 */ /* 0x144fe40000000009 */
[----:B------:R-:W-:Y:S02]  /*14e00*/  PRMT R5, R8, 0x7531, R9 ;  /* 0x0000753108057816 */ /* 0x000fe40000000009 */
[----:B------:R-:W-:-:S02]  /*14e10*/  PRMT R6, R10, 0x6420, R11 ;  /* 0x000064200a067816 */ /* 0x000fc4000000000b */
[----:B------:R-:W-:Y:S02]  /*14e20*/  PRMT R7, R10, 0x7531, R11 ;  /* 0x000075310a077816 */ /* 0x000fe4000000000b */
[----:B------:R-:W1:Y:S01]  /*14e30*/  LDSM.16.MT88.4 R8, [R18+0xb400] ;  /* 0x00b400001208783b */ /* 0x000e620000004200 */
[----:B------:R-:W-:-:S05]  /*14e40*/  IMAD.IADD R3, R15, 0x1, R3 ;  /* 0x000000010f037824 */ /* 0x000fca00078e0203 */
[----:B------:R1:W-:Y:S02]  /*14e50*/  STSM.16.M88.4 [R3], R4 ;  /* 0x0000000403007844 */ /* 0x0003e40000000200 */
        /* <DEDUP_REMOVED lines=13> */
.L_x_1102:
[----:B-1----:R3:W5:Y:S01]  /*14f30*/  LDL R7, [R1] ;  /* 0x0000000001077983 */ /* 0x0027620000100800 */
[----:B--2---:R1:W-:Y:S01]  /*14f40*/  SYNCS.ARRIVE.TRANS64.A1T0 RZ, [R20+URZ+0x22850], RZ ;  /* 0x022850ff14ff79a7 */ /* 0x0043e2000810003f */
[----:B------:R-:W-:Y:S01]  /*14f50*/  IMAD.MOV.U32 R6, RZ, RZ, R19 ;  /* 0x000000ffff067224 */ /* 0x000fe200078e0013 */
[----:B------:R-:W2:Y:S02]  /*14f60*/  S2R R2, SR_TID.X ;  /* 0x0000000000027919 */ /* 0x000ea40000002100 */
[----:B--2---:R-:W-:Y:S01]  /*14f70*/  LOP3.LUT R2, R2, 0x7f, RZ, 0xc0, !PT ;  /* 0x0000007f02027812 */ /* 0x004fe200078ec0ff */
[----:B------:R-:W-:Y:S03]  /*14f80*/  BAR.SYNC.DEFER_BLOCKING 0x2, 0x80 ;  /* 0x0082000000007b1d */ /* 0x000fe60000010000 */
[----:B------:R-:W-:-:S13]  /*14f90*/  ISETP.NE.AND P0, PT, R2, RZ, PT ;  /* 0x000000ff0200720c */ /* 0x000fda0003f05270 */
[----:B-1----:R-:W-:-:S05]  /*14fa0*/  @!P0 VIADD R20, R20, 0x22880 ;  /* 0x0002288014148836 */ /* 0x002fca0000000000 */
[----:B------:R-:W-:-:S04]  /*14fb0*/  @!P0 PRMT R20, RZ, 0x654, R20 ;  /* 0x00000654ff148816 */ /* 0x000fc80000000014 */
[----:B------:R3:W-:Y:S01]  /*14fc0*/  @!P0 SYNCS.ARRIVE.TRANS64.RED.A1T0 RZ, [R20+URZ], RZ ;  /* 0x000000ff14ff89a7 */ /* 0x0007e2000810043f */
[C---:B------:R-:W-:Y:S01]  /*14fd0*/  ISETP.GT.AND P0, PT, R0.reuse, UR40, PT ;  /* 0x0000002800007c0c */ /* 0x040fe2000bf04270 */
[----:B------:R-:W-:-:S12]  /*14fe0*/  VIADD R0, R0, 0xffffffff ;  /* 0xffffffff00007836 */ /* 0x000fd80000000000 */
[----:B---3--:R-:W-:Y:S05]  /*14ff0*/  @P0 BRA `(.L_x_1103) ;  /* 0xfffffff000200947 */ /* 0x008fea000383ffff */
.L_x_1081:
[----:B------:R-:W2:Y:S01]  /*15000*/  S2R R2, SR_TID.X ;  /* 0x0000000000027919 */ /* 0x000ea20000002100 */
[----:B------:R-:W-:Y:S01]  /*15010*/  BSSY B0, `(.L_x_1104) ;  /* 0x0000011000007945 */ /* 0x000fe20003800000 */
[----:B--2---:R-:W-:-:S04]  /*15020*/  LOP3.LUT R2, R2, 0x7f, RZ, 0xc0, !PT ;  /* 0x0000007f02027812 */ /* 0x004fc800078ec0ff */
[----:B------:R-:W-:-:S13]  /*15030*/  ISETP.NE.AND P0, PT, R2, RZ, PT ;  /* 0x000000ff0200720c */ /* 0x000fda0003f05270 */
[----:B------:R-:W-:Y:S05]  /*15040*/  @P0 BRA `(.L_x_1105) ;  /* 0x0000000000340947 */ /* 0x000fea0003800000 */
[----:B------:R-:W2:Y:S01]  /*15050*/  S2R R3, SR_LANEID ;  /* 0x0000000000037919 */ /* 0x000ea20000000000 */
[----:B------:R-:W-:Y:S01]  /*15060*/  VOTEU.ANY UR4, UPT, PT ;  /* 0x0000000000047886 */ /* 0x000fe200038e0100 */
[----:B------:R-:W3:Y:S01]  /*15070*/  LDC.64 R4, c[0x0][0xc80] ;  /* 0x00032000ff047b82 */ /* 0x000ee20000000a00 */
[----:B-1----:R-:W2:Y:S08]  /*15080*/  FLO.U32 R0, UR4 ;  /* 0x0000000400007d00 */ /* 0x002eb000080e0000 */
[----:B------:R-:W3:Y:S01]  /*15090*/  POPC R2, UR4 ;  /* 0x0000000400027d09 */ /* 0x000ee20008000000 */
[----:B--2---:R-:W-:-:S13]  /*150a0*/  ISETP.EQ.U32.AND P1, PT, R0, R3, PT ;  /* 0x000000030000720c */ /* 0x004fda0003f22070 */
[----:B---3--:R-:W2:Y:S01]  /*150b0*/  @P1 ATOMG.E.ADD.STRONG.GPU PT, R5, desc[UR44][R4.64], R2 ;  /* 0x00000002040519a8 */ /* 0x008ea200081ee1ec */
[----:B------:R-:W1:Y:S02]  /*150c0*/  S2R R3, SR_LTMASK ;  /* 0x0000000000037919 */ /* 0x000e640000003900 */
[----:B-1----:R-:W-:-:S06]  /*150d0*/  LOP3.LUT R3, R3, UR4, RZ, 0xc0, !PT ;  /* 0x0000000403037c12 */ /* 0x002fcc000f8ec0ff */
[----:B------:R-:W1:Y:S01]  /*150e0*/  POPC R3, R3 ;  /* 0x0000000300037309 */ /* 0x000e620000000000 */
[----:B--2---:R-:W1:Y:S02]  /*150f0*/  SHFL.IDX PT, R0, R5, R0, 0x1f ;  /* 0x00001f0005007589 */ /* 0x004e6400000e0000 */
[----:B-1----:R-:W-:-:S05]  /*15100*/  IADD3 R0, R0, UR43, R3 ;  /* 0x0000002b00007c10 */ /* 0x002fca000fffe003 */
[----:B------:R2:W-:Y:S02]  /*15110*/  STL [R1+0x24], R0 ;  /* 0x0000240001007387 */ /* 0x0005e40000100800 */
.L_x_1105:
[----:B------:R-:W-:Y:S05]  /*15120*/  BSYNC B0 ;  /* 0x0000000000007941 */ /* 0x000fea0003800000 */
.L_x_1104:
[----:B------:R-:W-:-:S06]  /*15130*/  UISETP.NE.AND UP0, UPT, UR39, 0x3, UPT ;  /* 0x000000032700788c */ /* 0x000fcc000bf05270 */
[----:B------:R-:W-:-:S13]  /*15140*/  PLOP3.LUT P1, PT, PT, PT, UP0, 0x80, 0x0 ;  /* 0x000000000000781c */ /* 0x000fda0003f2f008 */
[----:B------:R-:W-:Y:S05]  /*15150*/  @!P1 BRA `(.L_x_1106) ;  /* 0x0000000000049947 */ /* 0x000fea0003800000 */
[----:B------:R-:W-:Y:S01]  /*15160*/  BPT.TRAP 0x1 ;  /* 0x000000040000795c */ /* 0x000fe20000300000 */
.L_x_1106:
[----:B------:R-:W3:Y:S01]  /*15170*/  LDL R2, [R1] ;  /* 0x0000000001027983 */ /* 0x000ee20000100800 */
[----:B------:R-:W-:Y:S01]  /*15180*/  IMAD R16, R19, 0x8, R17 ;  /* 0x0000000813107824 */ /* 0x000fe200078e0211 */
[----:B------:R-:W-:Y:S01]  /*15190*/  BSSY B0, `(.L_x_1107) ;  /* 0x0000007000007945 */ /* 0x000fe20003800000 */
[----:B-12---:R-:W-:-:S05]  /*151a0*/  IMAD.U32 R0, RZ, RZ, UR47 ;  /* 0x0000002fff007e24 */ /* 0x006fca000f8e00ff */
[----:B------:R-:W-:Y:S02]  /*151b0*/  ISETP.NE.AND P2, PT, R0, 0x3, PT ;  /* 0x000000030000780c */ /* 0x000fe40003f45270 */
[----:B---3--:R-:W-:-:S04]  /*151c0*/  LOP3.LUT R3, R2, 0x1, RZ, 0x3c, !PT ;  /* 0x0000000102037812 */ /* 0x008fc800078e3cff */
[----:B------:R-:W-:-:S04]  /*151d0*/  SHF.L.U32 R3, R3, 0x1f, RZ ;  /* 0x0000001f03037819 */ /* 0x000fc800000006ff */
[----:B------:R-:W1:Y:S02]  /*151e0*/  SYNCS.PHASECHK.TRANS64.TRYWAIT P1, [R16+URZ+0x22870], R3 ;  /* 0x02287003100075a7 */ /* 0x000e64000802017f */
[----:B-1----:R-:W-:Y:S05]  /*151f0*/  @!P1 BRA `(.L_x_1108) ;  /* 0x0000001400cc9947 */ /* 0x002fea0003800000 */
.L_x_1153:
[----:B------:R-:W-:Y:S05]  /*15200*/  BSYNC B0 ;  /* 0x0000000000007941 */ /* 0x000fea0003800000 */
.L_x_1107:
[----:B------:R-:W-:Y:S05]  /*15210*/  @!P2 BRA `(.L_x_1109) ;  /* 0x000000000004a947 */ /* 0x000fea0003800000 */
[----:B------:R-:W-:Y:S01]  /*15220*/  BPT.TRAP 0x1 ;  /* 0x000000040000795c */ /* 0x000fe20000300000 */
.L_x_1109:
[----:B------:R-:W1:Y:S02]  /*15230*/  LDL R0, [R1] ;  /* 0x0000000001007983 */ /* 0x000e640000100800 */
[----:B-1----:R-:W-:-:S04]  /*15240*/  SHF.L.U32 R3, R0, 0x1f, RZ ;  /* 0x0000001f00037819 */ /* 0x002fc800000006ff */
[----:B------:R-:W1:Y:S02]  /*15250*/  SYNCS.PHASECHK.TRANS64.TRYWAIT P1, [R16+URZ+0x22860], R3 ;  /* 0x02286003100075a7 */ /* 0x000e64000802017f */
[----:B-1----:R-:W-:Y:S05]  /*15260*/  @!P1 BRA `(.L_x_1110) ;  /* 0x0000001400c49947 */ /* 0x002fea0003800000 */
.L_x_1154:
[----:B------:R-:W2:Y:S04]  /*15270*/  LDL R0, [R1+0x1c] ;  /* 0x00001c0001007983 */ /* 0x000ea80000100800 */
[----:B------:R-:W1:Y:S04]  /*15280*/  LDL R12, [R1+0x10] ;  /* 0x00001000010c7983 */ /* 0x000e680000100800 */
[----:B------:R-:W3:Y:S01]  /*15290*/  LDL R13, [R1+0x18] ;  /* 0x00001800010d7983 */ /* 0x000ee20000100800 */
[----:B------:R-:W-:Y:S01]  /*152a0*/  IMAD.SHL.U32 R2, R19, 0x4000, RZ ;  /* 0x0000400013027824 */ /* 0x000fe200078e00ff */
[----:B------:R-:W-:Y:S05]  /*152b0*/  WARPSYNC.ALL ;  /* 0x0000000000007948 */ /* 0x000fea0003800000 */
[----:B--2---:R-:W-:-:S05]  /*152c0*/  LOP3.LUT R0, R2, R0, RZ, 0xfc, !PT ;  /* 0x0000000002007212 */ /* 0x004fca00078efcff */
[----:B------:R-:W-:-:S05]  /*152d0*/  IMAD.IADD R0, R17, 0x1, R0 ;  /* 0x0000000111007824 */ /* 0x000fca00078e0200 */
[----:B0----5:R-:W0:Y:S01]  /*152e0*/  LDSM.16.MT88.4 R4, [R0+0x8400] ;  /* 0x008400000004783b */ /* 0x021e220000004200 */
[----:B-1----:R-:W-:Y:S01]  /*152f0*/  IMAD.IADD R3, R12, 0x1, R0 ;  /* 0x000000010c037824 */ /* 0x002fe200078e0200 */
[----:B---3--:R-:W-:Y:S02]  /*15300*/  IADD3 R2, R17, R2, R13 ;  /* 0x0000000211027210 */ /* 0x008fe40007ffe00d */
[C-C-:B0-----:R-:W-:Y:S02]  /*15310*/  PRMT R8, R4.reuse, 0x6420, R5.reuse ;  /* 0x0000642004087816 */ /* 0x141fe40000000005 */
[----:B------:R-:W-:Y:S02]  /*15320*/  PRMT R9, R4, 0x7531, R5 ;  /* 0x0000753104097816 */ /* 0x000fe40000000005 */
[C-C-:B------:R-:W-:Y:S02]  /*15330*/  PRMT R10, R6.reuse, 0x6420, R7.reuse ;  /* 0x00006420060a7816 */ /* 0x140fe40000000007 */
[----:B------:R-:W-:-:S02]  /*15340*/  PRMT R11, R6, 0x7531, R7 ;  /* 0x00007531060b7816 */ /* 0x000fc40000000007 */
[----:B------:R-:W0:Y:S04]  /*15350*/  LDSM.16.MT88.4 R4, [R3+0x8400] ;  /* 0x008400000304783b */ /* 0x000e280000004200 */
[----:B------:R0:W-:Y:S02]  /*15360*/  STSM.16.M88.4 [R2+0x400], R8 ;  /* 0x0004000802007844 */ /* 0x0001e40000000200 */
[C-C-:B0-----:R-:W-:Y:S02]  /*15370*/  PRMT R8, R4.reuse, 0x6420, R5.reuse ;  /* 0x0000642004087816 */ /* 0x141fe40000000005 */
[----:B------:R-:W-:Y:S02]  /*15380*/  PRMT R9, R4, 0x7531, R5 ;  /* 0x0000753104097816 */ /* 0x000fe40000000005 */
[----:B------:R-:W-:-:S02]  /*15390*/  PRMT R10, R6, 0x6420, R7 ;  /* 0x00006420060a7816 */ /* 0x000fc40000000007 */
[----:B------:R-:W-:-:S05]  /*153a0*/  PRMT R11, R6, 0x7531, R7 ;  /* 0x00007531060b7816 */ /* 0x000fca0000000007 */
[----:B------:R0:W-:Y:S04]  /*153b0*/  STSM.16.M88.4 [R2+0x2400], R8 ;  /* 0x0024000802007844 */ /* 0x0001e80000000200 */
[----:B------:R-:W1:Y:S04]  /*153c0*/  LDSM.16.MT88.4 R4, [R0+0x9400] ;  /* 0x009400000004783b */ /* 0x000e680000004200 */
[----:B0-----:R-:W2:Y:S01]  /*153d0*/  LDL R11, [R1+0xc] ;  /* 0x00000c00010b7983 */ /* 0x001ea20000100800 */
[----:B------:R-:W-:Y:S01]  /*153e0*/  IMAD.MOV.U32 R10, RZ, RZ, R12 ;  /* 0x000000ffff0a7224 */ /* 0x000fe200078e000c */
[----:B-1----:R-:W-:-:S02]  /*153f0*/  PRMT R12, R4, 0x6420, R5 ;  /* 0x00006420040c7816 */ /* 0x002fc40000000005 */
[----:B------:R-:W-:Y:S02]  /*15400*/  PRMT R13, R4, 0x7531, R5 ;  /* 0x00007531040d7816 */ /* 0x000fe40000000005 */
[C-C-:B------:R-:W-:Y:S02]  /*15410*/  PRMT R14, R6.reuse, 0x6420, R7.reuse ;  /* 0x00006420060e7816 */ /* 0x140fe40000000007 */
[----:B------:R-:W-:Y:S02]  /*15420*/  PRMT R15, R6, 0x7531, R7 ;  /* 0x00007531060f7816 */ /* 0x000fe40000000007 */
[----:B------:R-:W0:Y:S02]  /*15430*/  LDSM.16.MT88.4 R4, [R3+0x9400] ;  /* 0x009400000304783b */ /* 0x000e240000004200 */
[C-C-:B0-----:R-:W-:Y:S02]  /*15440*/  PRMT R8, R4.reuse, 0x6420, R5.reuse ;  /* 0x0000642004087816 */ /* 0x141fe40000000005 */
[----:B------:R-:W-:-:S02]  /*15450*/  PRMT R9, R4, 0x7531, R5 ;  /* 0x0000753104097816 */ /* 0x000fc40000000005 */
[----:B--2---:R-:W-:-:S05]  /*15460*/  IADD3 R18, R11, 0x400, R2 ;  /* 0x000004000b127810 */ /* 0x004fca0007ffe002 */
[----:B------:R0:W-:Y:S02]  /*15470*/  STSM.16.M88.4 [R18], R12 ;  /* 0x0000000c12007844 */ /* 0x0001e40000000200 */
[----:B0-----:R-:W-:Y:S01]  /*15480*/  IMAD.MOV.U32 R14, RZ, RZ, R10 ;  /* 0x000000ffff0e7224 */ /* 0x001fe200078e000a */
[C---:B------:R-:W-:Y:S01]  /*15490*/  PRMT R10, R6.reuse, 0x6420, R7 ;  /* 0x00006420060a7816 */ /* 0x040fe20000000007 */
[----:B------:R-:W-:Y:S01]  /*154a0*/  IMAD.MOV.U32 R15, RZ, RZ, R11 ;  /* 0x000000ffff0f7224 */ /* 0x000fe200078e000b */
[----:B------:R-:W-:-:S05]  /*154b0*/  PRMT R11, R6, 0x7531, R7 ;  /* 0x00007531060b7816 */ /* 0x000fca0000000007 */
[----:B------:R0:W-:Y:S04]  /*154c0*/  STSM.16.M88.4 [R18+0x2000], R8 ;  /* 0x0020000812007844 */ /* 0x0001e80000000200 */
[----:B------:R-:W1:Y:S01]  /*154d0*/  LDSM.16.MT88.4 R4, [R0+0xa400] ;  /* 0x00a400000004783b */ /* 0x000e620000004200 */
[----:B0-----:R-:W-:Y:S02]  /*154e0*/  IMAD.MOV.U32 R11, RZ, RZ, R14 ;  /* 0x000000ffff0b7224 */ /* 0x001fe400078e000e */
[----:B------:R-:W-:Y:S01]  /*154f0*/  IMAD.MOV.U32 R18, RZ, RZ, R15 ;  /* 0x000000ffff127224 */ /* 0x000fe200078e000f */
[C-C-:B-1----:R-:W-:Y:S02]  /*15500*/  PRMT R12, R4.reuse, 0x6420, R5.reuse ;  /* 0x00006420040c7816 */ /* 0x142fe40000000005 */
[----:B------:R-:W-:-:S02]  /*15510*/  PRMT R13, R4, 0x7531, R5 ;  /* 0x00007531040d7816 */ /* 0x000fc40000000005 */
[C-C-:B------:R-:W-:Y:S02]  /*15520*/  PRMT R14, R6.reuse, 0x6420, R7.reuse ;  /* 0x00006420060e7816 */ /* 0x140fe40000000007 */
[----:B------:R-:W-:Y:S02]  /*15530*/  PRMT R15, R6, 0x7531, R7 ;  /* 0x00007531060f7816 */ /* 0x000fe40000000007 */
[----:B------:R-:W0:Y:S01]  /*15540*/  LDSM.16.MT88.4 R4, [R3+0xa400] ;  /* 0x00a400000304783b */ /* 0x000e220000004200 */
[----:B------:R-:W-:-:S05]  /*15550*/  IADD3 R2, R11, 0x400, R2 ;  /* 0x000004000b027810 */ /* 0x000fca0007ffe002 */
[----:B------:R-:W-:Y:S01]  /*15560*/  STSM.16.M88.4 [R2], R12 ;  /* 0x0000000c02007844 */ /* 0x000fe20000000200 */
        /* <DEDUP_REMOVED lines=10> */
[----:B------:R-:W0:Y:S01]  /*15610*/  LDSM.16.MT88.4 R4, [R3+0xb400] ;  /* 0x00b400000304783b */ /* 0x000e220000004200 */
[----:B------:R-:W-:-:S05]  /*15620*/  IMAD.IADD R2, R18, 0x1, R2 ;  /* 0x0000000112027824 */ /* 0x000fca00078e0202 */
[----:B------:R1:W-:Y:S01]  /*15630*/  STSM.16.M88.4 [R2], R12 ;  /* 0x0000000c02007844 */ /* 0x0003e20000000200 */
[C-C-:B0-----:R-:W-:Y:S02]  /*15640*/  PRMT R8, R4.reuse, 0x6420, R5.reuse ;  /* 0x0000642004087816 */ /* 0x141fe40000000005 */
        /* <DEDUP_REMOVED lines=12> */
.L_x_1111:
[----:B-1----:R-:W2:Y:S01]  /*15710*/  LDL.LU R2, [R1] ;  /* 0x0000000001027983 */ /* 0x002ea20000300800 */
[----:B0-----:R0:W-:Y:S01]  /*15720*/  SYNCS.ARRIVE.TRANS64.A1T0 RZ, [R16+URZ+0x22850], RZ ;  /* 0x022850ff10ff79a7 */ /* 0x0011e2000810003f */
[----:B------:R-:W-:Y:S01]  /*15730*/  VIADD R19, R19, 0x1 ;  /* 0x0000000113137836 */ /* 0x000fe20000000000 */
[----:B------:R-:W-:Y:S04]  /*15740*/  BAR.SYNC.DEFER_BLOCKING 0x2, 0x80 ;  /* 0x0082000000007b1d */ /* 0x000fe80000010000 */
[----:B------:R-:W-:Y:S01]  /*15750*/  ISETP.NE.AND P1, PT, R19, 0x2, PT ;  /* 0x000000021300780c */ /* 0x000fe20003f25270 */
[----:B0-----:R-:W-:-:S03]  /*15760*/  @!P0 VIADD R16, R16, 0x22880 ;  /* 0x0002288010108836 */ /* 0x001fc60000000000 */
[----:B------:R-:W-:Y:S02]  /*15770*/  SEL R0, RZ, 0x1, P1 ;  /* 0x00000001ff007807 */ /* 0x000fe40000800000 */
[----:B------:R-:W-:Y:S02]  /*15780*/  SEL R19, R19, RZ, P1 ;  /* 0x000000ff13137207 */ /* 0x000fe40000800000 */
[----:B------:R-:W-:-:S04]  /*15790*/  @!P0 PRMT R16, RZ, 0x654, R16 ;  /* 0x00000654ff108816 */ /* 0x000fc80000000010 */
[----:B------:R1:W-:Y:S01]  /*157a0*/  @!P0 SYNCS.ARRIVE.TRANS64.RED.A1T0 RZ, [R16+URZ], RZ ;  /* 0x000000ff10ff89a7 */ /* 0x0003e2000810043f */
[----:B--2---:R-:W-:-:S05]  /*157b0*/  LOP3.LUT R2, R2, R0, RZ, 0x3c, !PT ;  /* 0x0000000002027212 */ /* 0x004fca00078e3cff */
[----:B------:R1:W-:Y:S02]  /*157c0*/  STL [R1], R2 ;  /* 0x0000000201007387 */ /* 0x0003e40000100800 */
.L_x_1056:
[----:B------:R-:W-:Y:S05]  /*157d0*/  BSYNC B7 ;  /* 0x0000000000077941 */ /* 0x000fea0003800000 */
.L_x_1054:
[----:B0-----:R-:W2:Y:S04]  /*157e0*/  LDL R0, [R1+0x4] ;  /* 0x0000040001007983 */ /* 0x001ea80000100800 */
[----:B-1----:R0:W5:Y:S01]  /*157f0*/  LDL R2, [R1+0x24] ;  /* 0x0000240001027983 */ /* 0x0021620000100800 */
[----:B--2---:R-:W-:-:S13]  /*15800*/  LOP3.LUT P1, RZ, R0, 0x4, RZ, 0xc0, !PT ;  /* 0x0000000400ff7812 */ /* 0x004fda000782c0ff */
[----:B0-----:R-:W-:Y:S05]  /*15810*/  @!P1 BRA `(.L_x_1112) ;  /* 0x0000000000249947 */ /* 0x001fea0003800000 */
[----:B------:R-:W0:Y:S08]  /*15820*/  S2UR UR5, SR_CgaCtaId ;  /* 0x00000000000579c3 */ /* 0x000e300000008800 */
[----:B------:R-:W-:Y:S06]  /*15830*/  BAR.SYNC.DEFER_BLOCKING 0x5, 0x180 ;  /* 0x0146000000007b1d */ /* 0x000fec0000010000 */
[----:B------:R-:W-:-:S02]  /*15840*/  UMOV UR4, 0x400 ;  /* 0x0000040000047882 */ /* 0x000fc40000000000 */
[----:B0-----:R-:W-:-:S06]  /*15850*/  ULEA UR4, UR5, UR4, 0x18 ;  /* 0x0000000405047291 */ /* 0x001fcc000f8ec03f */
[----:B------:R-:W-:-:S05]  /*15860*/  IMAD.U32 R17, RZ, RZ, UR4 ;  /* 0x00000004ff117e24 */ /* 0x000fca000f8e00ff */
[----:B-----5:R-:W0:Y:S04]  /*15870*/  LDS R2, [R17+0x228d0] ;  /* 0x0228d00011027984 */ /* 0x020e280000000800 */
[----:B0-----:R0:W-:Y:S01]  /*15880*/  STL [R1+0x24], R2 ;  /* 0x0000240201007387 */ /* 0x0011e20000100800 */
[----:B------:R-:W-:Y:S06]  /*15890*/  BAR.ARV 0x4, 0x180 ;  /* 0x0106000000007b1d */ /* 0x000fec0000002000 */
[----:B------:R-:W-:Y:S05]  /*158a0*/  BRA `(.L_x_1113) ;  /* 0x0000000000207947 */ /* 0x000fea0003800000 */
.L_x_1112:
[----:B------:R-:W0:Y:S01]  /*158b0*/  @!P0 S2R R3, SR_CgaCtaId ;  /* 0x0000000000038919 */ /* 0x000e220000008800 */
[----:B------:R-:W-:Y:S01]  /*158c0*/  @!P0 MOV R0, 0x400 ;  /* 0x0000040000008802 */ /* 0x000fe20000000f00 */
[----:B------:R-:W-:Y:S03]  /*158d0*/  BAR.SYNC.DEFER_BLOCKING 0x4, 0x180 ;  /* 0x0106000000007b1d */ /* 0x000fe60000010000 */
[----:B0-----:R-:W-:-:S03]  /*158e0*/  @!P0 LEA R17, R3, R0, 0x18 ;  /* 0x0000000003118211 */ /* 0x001fc600078ec0ff */
[----:B-----5:R-:W0:Y:S04]  /*158f0*/  SHFL.IDX PT, R0, R2, RZ, 0x1f ;  /* 0x00001fff02007589 */ /* 0x020e2800000e0000 */
[----:B------:R1:W-:Y:S04]  /*15900*/  @!P0 STS [R17+0x228d0], R2 ;  /* 0x0228d00211008388 */ /* 0x0003e80000000800 */
[----:B0-----:R1:W-:Y:S01]  /*15910*/  STL [R1+0x24], R0 ;  /* 0x0000240001007387 */ /* 0x0013e20000100800 */
[----:B------:R-:W-:Y:S06]  /*15920*/  BAR.ARV 0x5, 0x180 ;  /* 0x0146000000007b1d */ /* 0x000fec0000002000 */
.L_x_1113:
[----:B-1----:R-:W2:Y:S01]  /*15930*/  LDL R0, [R1+0x24] ;  /* 0x0000240001007983 */ /* 0x002ea20000100800 */
[----:B------:R-:W-:Y:S02]  /*15940*/  ULDC UR4, c[0x0][0xc38] ;  /* 0x00030e0000047ab9 */ /* 0x000fe40000000800 */
[----:B--2---:R-:W-:-:S13]  /*15950*/  ISETP.GE.AND P0, PT, R0, UR4, PT ;  /* 0x0000000400007c0c */ /* 0x004fda000bf06270 */
[----:B------:R-:W-:Y:S05]  /*15960*/  @!P0 BRA `(.L_x_1114) ;  /* 0xffffffc4007c8947 */ /* 0x000fea000383ffff */
.L_x_1045:
[----:B0-----:R-:W2:Y:S01]  /*15970*/  LDL.LU R0, [R1+0x28] ;  /* 0x0000280001007983 */ /* 0x001ea20000300800 */
[----:B------:R-:W-:Y:S01]  /*15980*/  BSSY B0, `(.L_x_1115) ;  /* 0x000000b000007945 */ /* 0x000fe20003800000 */
[----:B------:R-:W0:Y:S01]  /*15990*/  S2R R5, SR_CgaCtaId ;  /* 0x0000000000057919 */ /* 0x000e220000008800 */
[----:B--2---:R-:W-:-:S05]  /*159a0*/  VIADD R0, R0, 0x1 ;  /* 0x0000000100007836 */ /* 0x004fca0000000000 */
        /* <DEDUP_REMOVED lines=8> */
.L_x_1155:
[----:B------:R-:W-:Y:S05]  /*15a30*/  BSYNC B0 ;  /* 0x0000000000007941 */ /* 0x000fea0003800000 */
.L_x_1115:
[----:B------:R-:W-:-:S03]  /*15a40*/  UMOV UR4, 0xffffffff ;  /* 0xffffffff00047882 */ /* 0x000fc60000000000 */
[----:B------:R-:W-:Y:S05]  /*15a50*/  BRA.DIV UR4, `(.L_x_1117) ;  /* 0x0000000e04f07947 */ /* 0x000fea000b800000 */
[----:B------:R-:W1:Y:S02]  /*15a60*/  S2R R2, SR_TID.X ;  /* 0x0000000000027919 */ /* 0x000e640000002100 */
[----:B-1----:R-:W-:-:S04]  /*15a70*/  SHF.R.U32.HI R2, RZ, 0x5, R2 ;  /* 0x00000005ff027819 */ /* 0x002fc80000011602 */
[----:B------:R-:W-:-:S05]  /*15a80*/  LOP3.LUT R2, R2, 0x3, RZ, 0xc0, !PT ;  /* 0x0000000302027812 */ /* 0x000fca00078ec0ff */
[----:B------:R1:W2:Y:S02]  /*15a90*/  SHFL.IDX PT, R14, R2, RZ, 0x1f ;  /* 0x00001fff020e7589 */ /* 0x0002a400000e0000 */
.L_x_1158:
[----:B--2---:R-:W-:Y:S01]  /*15aa0*/  ISETP.NE.AND P0, PT, R14, RZ, PT ;  /* 0x000000ff0e00720c */ /* 0x004fe20003f05270 */
[----:B------:R-:W-:-:S12]  /*15ab0*/  BSSY B0, `(.L_x_1118) ;  /* 0x000002c000007945 */ /* 0x000fd80003800000 */
[----:B------:R-:W-:Y:S05]  /*15ac0*/  @P0 BRA `(.L_x_1119) ;  /* 0x0000000000a80947 */ /* 0x000fea0003800000 */
[----:B------:R-:W-:-:S03]  /*15ad0*/  UMOV UR4, 0xffffffff ;  /* 0xffffffff00047882 */ /* 0x000fc60000000000 */
[----:B------:R-:W-:Y:S05]  /*15ae0*/  BRA.DIV UR4, `(.L_x_1120) ;  /* 0x0000001204007947 */ /* 0x000fea000b800000 */
[----:B------:R-:W-:-:S13]  /*15af0*/  ELECT P6, URZ, PT ;  /* 0x00000000003f782f */ /* 0x000fda00038c0000 */
.L_x_1161:
[----:B------:R-:W-:Y:S05]  /*15b00*/  @!P6 BRA `(.L_x_1119) ;  /* 0x000000000098e947 */ /* 0x000fea0003800000 */
[----:B------:R-:W-:-:S06]  /*15b10*/  ULOP3.LUT UR4, UR38, 0x2, URZ, 0xfc, !UPT ;  /* 0x0000000226047892 */ /* 0x000fcc000f8efc3f */
[----:B-1----:R-:W-:-:S05]  /*15b20*/  IMAD.U32 R2, RZ, RZ, UR4 ;  /* 0x00000004ff027e24 */ /* 0x002fca000f8e00ff */
[----:B------:R-:W-:-:S13]  /*15b30*/  ISETP.NE.AND P0, PT, R2, 0x3, PT ;  /* 0x000000030200780c */ /* 0x000fda0003f05270 */
[----:B------:R-:W-:Y:S05]  /*15b40*/  @!P0 BRA `(.L_x_1121) ;  /* 0x0000000000048947 */ /* 0x000fea0003800000 */
[----:B------:R-:W-:Y:S01]  /*15b50*/  BPT.TRAP 0x1 ;  /* 0x000000040000795c */ /* 0x000fe20000300000 */
.L_x_1121:
[----:B------:R-:W2:Y:S01]  /*15b60*/  LDL.LU R7, [R1] ;  /* 0x0000000001077983 */ /* 0x000ea20000300800 */
[----:B------:R-:W-:Y:S02]  /*15b70*/  VIADD R2, R0, 0x22840 ;  /* 0x0002284000027836 */ /* 0x000fe40000000000 */
[C---:B0-----:R-:W-:Y:S02]  /*15b80*/  VIADD R3, R19.reuse, 0x1 ;  /* 0x0000000113037836 */ /* 0x041fe40000000000 */
[----:B------:R-:W-:-:S03]  /*15b90*/  IMAD R6, R19, 0x8, R2 ;  /* 0x0000000813067824 */ /* 0x000fc600078e0202 */
[----:B------:R-:W-:-:S04]  /*15ba0*/  ISETP.NE.AND P2, PT, R3, 0x2, PT ;  /* 0x000000020300780c */ /* 0x000fc80003f45270 */
[----:B------:R-:W-:Y:S02]  /*15bb0*/  SEL R4, RZ, 0x1, P2 ;  /* 0x00000001ff047807 */ /* 0x000fe40001000000 */
[----:B------:R-:W-:Y:S02]  /*15bc0*/  SEL R3, R3, RZ, P2 ;  /* 0x000000ff03037207 */ /* 0x000fe40001000000 */
[C---:B--2---:R-:W-:Y:S02]  /*15bd0*/  SHF.L.U32 R5, R7.reuse, 0x1f, RZ ;  /* 0x0000001f07057819 */ /* 0x044fe400000006ff */
[----:B------:R-:W-:Y:S01]  /*15be0*/  LOP3.LUT R4, R7, R4, RZ, 0x3c, !PT ;  /* 0x0000000407047212 */ /* 0x000fe200078e3cff */
[----:B------:R-:W-:Y:S01]  /*15bf0*/  IMAD R7, R3, 0x8, R2 ;  /* 0x0000000803077824 */ /* 0x000fe200078e0202 */
[----:B------:R-:W0:Y:S02]  /*15c00*/  SYNCS.PHASECHK.TRANS64.TRYWAIT P1, [R6+URZ], R5 ;  /* 0x00000005060075a7 */ /* 0x000e24000802017f */
[----:B------:R-:W-:Y:S01]  /*15c10*/  SHF.L.U32 R2, R4, 0x1f, RZ ;  /* 0x0000001f04027819 */ /* 0x000fe200000006ff */
[----:B0-----:R-:W-:Y:S06]  /*15c20*/  @!P1 BRA `(.L_x_1122) ;  /* 0x0000000c00d09947 */ /* 0x001fec0003800000 */
.L_x_1162:
[----:B------:R-:W1:Y:S02]  /*15c30*/  SYNCS.PHASECHK.TRANS64.TRYWAIT P1, [R7+URZ], R2 ;  /* 0x00000002070075a7 */ /* 0x000e64000802017f */
[----:B-1----:R-:W-:Y:S05]  /*15c40*/  @!P1 BRA `(.L_x_1123) ;  /* 0x0000000c00dc9947 */ /* 0x002fea0003800000 */
.L_x_1163:
[----:B------:R-:W-:Y:S05]  /*15c50*/  @!P0 BRA `(.L_x_1124) ;  /* 0x0000000000048947 */ /* 0x000fea0003800000 */
[----:B------:R-:W-:Y:S01]  /*15c60*/  BPT.TRAP 0x1 ;  /* 0x000000040000795c */ /* 0x000fe20000300000 */
.L_x_1124:
[----:B------:R-:W-:-:S04]  /*15c70*/  IMAD R4, R19, 0x8, R0 ;  /* 0x0000000813047824 */ /* 0x000fc800078e0200 */
[----:B------:R-:W2:Y:S02]  /*15c80*/  SYNCS.PHASECHK.TRANS64.TRYWAIT P1, [R4+URZ+0x22860], R5 ;  /* 0x02286005040075a7 */ /* 0x000ea4000802017f */
[----:B--2---:R-:W-:Y:S05]  /*15c90*/  @!P1 BRA `(.L_x_1125) ;  /* 0x0000000c00dc9947 */ /* 0x004fea0003800000 */
.L_x_1164:
[----:B------:R-:W-:Y:S05]  /*15ca0*/  @!P0 BRA `(.L_x_1126) ;  /* 0x0000000000048947 */ /* 0x000fea0003800000 */
[----:B------:R-:W-:Y:S01]  /*15cb0*/  BPT.TRAP 0x1 ;  /* 0x000000040000795c */ /* 0x000fe20000300000 */
.L_x_1126:
[----:B------:R-:W-:-:S04]  /*15cc0*/  IMAD R3, R3, 0x8, R0 ;  /* 0x0000000803037824 */ /* 0x000fc800078e0200 */
[----:B------:R-:W3:Y:S02]  /*15cd0*/  SYNCS.PHASECHK.TRANS64.TRYWAIT P1, [R3+URZ+0x22860], R2 ;  /* 0x02286002030075a7 */ /* 0x000ee4000802017f */
[----:B---3--:R-:W-:Y:S05]  /*15ce0*/  @!P1 BRA `(.L_x_1127) ;  /* 0x0000000c00dc9947 */ /* 0x008fea0003800000 */
.L_x_1165:
[----:B------:R-:W-:Y:S05]  /*15cf0*/  @!P0 BRA `(.L_x_1128) ;  /* 0x0000000000048947 */ /* 0x000fea0003800000 */
[----:B------:R-:W-:Y:S01]  /*15d00*/  BPT.TRAP 0x1 ;  /* 0x000000040000795c */ /* 0x000fe20000300000 */
.L_x_1128:
[----:B------:R-:W4:Y:S02]  /*15d10*/  SYNCS.PHASECHK.TRANS64.TRYWAIT P0, [R4+URZ+0x22880], R5 ;  /* 0x02288005040075a7 */ /* 0x000f24000800017f */
[----:B----4-:R-:W-:Y:S05]  /*15d20*/  @!P0 BRA `(.L_x_1129) ;  /* 0x0000000c00e08947 */ /* 0x010fea0003800000 */
.L_x_1130:
[----:B------:R0:W0:Y:S02]  /*15d30*/  SYNCS.PHASECHK.TRANS64.TRYWAIT P0, [R3+URZ+0x22880], R2 ;  /* 0x02288002030075a7 */ /* 0x000024000800017f */
[----:B0-----:R-:W-:Y:S05]  /*15d40*/  @!P0 NANOSLEEP.SYNCS 0x989680 ;  /* 0x009896800000895d */ /* 0x001fea0003900000 */
[----:B------:R-:W0:Y:S02]  /*15d50*/  @!P0 SYNCS.PHASECHK.TRANS64 P0, [R3+URZ+0x22880], R2 ;  /* 0x02288002030085a7 */ /* 0x000e24000800007f */
[----:B0-----:R-:W-:Y:S05]  /*15d60*/  @!P0 BRA `(.L_x_1130) ;  /* 0xfffffffc00f08947 */ /* 0x001fea000383ffff */
.L_x_1119:
[----:B------:R-:W-:Y:S05]  /*15d70*/  BSYNC B0 ;  /* 0x0000000000007941 */ /* 0x000fea0003800000 */
.L_x_1118:
[----:B------:R-:W-:Y:S05]  /*15d80*/  EXIT ;  /* 0x000000000000794d */ /* 0x000fea0003800000 */
.L_x_954:
[----:B0-----:R-:W-:-:S04]  /*15d90*/  IMAD.U32 R3, RZ, RZ, UR37 ;  /* 0x00000025ff037e24 */ /* 0x001fc8000f8e00ff */
[----:B------:R0:W1:Y:S03]  /*15da0*/  SYNCS.PHASECHK.TRANS64.TRYWAIT P1, [R3+URZ+0x22800], R2 ;  /* 0x02280002030075a7 */ /* 0x000066000802017f */
[----:B-1----:R-:W-:Y:S05]  /*15db0*/  @!P1 NANOSLEEP.SYNCS 0x989680 ;  /* 0x009896800000995d */ /* 0x002fea0003900000 */
[----:B------:R-:W1:Y:S02]  /*15dc0*/  @!P1 SYNCS.PHASECHK.TRANS64 P1, [R3+URZ+0x22800], R2 ;  /* 0x02280002030095a7 */ /* 0x000e64000802007f */
[----:B-1----:R-:W-:Y:S05]  /*15dd0*/  @!P1 BRA `(.L_x_954) ;  /* 0xfffffffc00ec9947 */ /* 0x002fea000383ffff */
[----:B------:R-:W-:Y:S05]  /*15de0*/  BRA `(.L_x_1131) ;  /* 0xfffffebc00a07947 */ /* 0x000fea000383ffff */
.L_x_958:
[----:B-1----:R1:W2:Y:S02]  /*15df0*/  SYNCS.PHASECHK.TRANS64.TRYWAIT P2, [R91+URZ+0x22830], R2 ;  /* 0x022830025b0075a7 */ /* 0x0022a4000804017f */
[----:B--2---:R-:W-:Y:S05]  /*15e00*/  @!P2 NANOSLEEP.SYNCS 0x989680 ;  /* 0x009896800000a95d */ /* 0x004fea0003900000 */
[----:B------:R-:W2:Y:S02]  /*15e10*/  @!P2 SYNCS.PHASECHK.TRANS64 P2, [R91+URZ+0x22830], R2 ;  /* 0x022830025b00a5a7 */ /* 0x000ea4000804007f */
[----:B--2---:R-:W-:Y:S05]  /*15e20*/  @!P2 BRA `(.L_x_958) ;  /* 0xfffffffc00f0a947 */ /* 0x004fea000383ffff */
[----:B------:R-:W-:Y:S05]  /*15e30*/  BRA `(.L_x_957) ;  /* 0xfffffebc00c47947 */ /* 0x000fea000383ffff */
.L_x_974:
[----:B-1----:R-:W-:-:S04]  /*15e40*/  IMAD.U32 R10, RZ, RZ, UR6 ;  /* 0x00000006ff0a7e24 */ /* 0x002fc8000f8e00ff */
[----:B------:R1:W2:Y:S03]  /*15e50*/  SYNCS.PHASECHK.TRANS64.TRYWAIT P2, [R10+URZ+0x22830], R7 ;  /* 0x022830070a0075a7 */ /* 0x0002a6000804017f */
[----:B--2---:R-:W-:Y:S05]  /*15e60*/  @!P2 NANOSLEEP.SYNCS 0x989680 ;  /* 0x009896800000a95d */ /* 0x004fea0003900000 */
[----:B------:R-:W2:Y:S02]  /*15e70*/  @!P2 SYNCS.PHASECHK.TRANS64 P2, [R10+URZ+0x22830], R7 ;  /* 0x022830070a00a5a7 */ /* 0x000ea4000804007f */
[----:B--2---:R-:W-:Y:S05]  /*15e80*/  @!P2 BRA `(.L_x_974) ;  /* 0xfffffffc00eca947 */ /* 0x004fea000383ffff */
[----:B------:R-:W-:Y:S05]  /*15e90*/  BRA `(.L_x_971) ;  /* 0xfffffef800307947 */ /* 0x000fea000383ffff */
.L_x_978:
[----:B-1----:R-:W-:-:S04]  /*15ea0*/  IMAD.U32 R10, RZ, RZ, UR6 ;  /* 0x00000006ff0a7e24 */ /* 0x002fc8000f8e00ff */
[----:B------:R1:W2:Y:S03]  /*15eb0*/  SYNCS.PHASECHK.TRANS64.TRYWAIT P2, [R10+URZ+0x22850], R7 ;  /* 0x022850070a0075a7 */ /* 0x0002a6000804017f */
[----:B--2---:R-:W-:Y:S05]  /*15ec0*/  @!P2 NANOSLEEP.SYNCS 0x989680 ;  /* 0x009896800000a95d */ /* 0x004fea0003900000 */
[----:B------:R-:W2:Y:S02]  /*15ed0*/  @!P2 SYNCS.PHASECHK.TRANS64 P2, [R10+URZ+0x22850], R7 ;  /* 0x022850070a00a5a7 */ /* 0x000ea4000804007f */
[----:B--2---:R-:W-:Y:S05]  /*15ee0*/  @!P2 BRA `(.L_x_978) ;  /* 0xfffffffc00eca947 */ /* 0x004fea000383ffff */
[----:B------:R-:W-:Y:S05]  /*15ef0*/  BRA `(.L_x_975) ;  /* 0xfffffef800d07947 */ /* 0x000fea000383ffff */
.L_x_996:
[----:B-1----:R-:W-:-:S04]  /*15f00*/  IMAD.U32 R7, RZ, RZ, UR6 ;  /* 0x00000006ff077e24 */ /* 0x002fc8000f8e00ff */
[----:B------:R1:W2:Y:S03]  /*15f10*/  SYNCS.PHASECHK.TRANS64.TRYWAIT P3, [R7+URZ+0x22830], R4 ;  /* 0x02283004070075a7 */ /* 0x0002a6000806017f */
[----:B--2---:R-:W-:Y:S05]  /*15f20*/  @!P3 NANOSLEEP.SYNCS 0x989680 ;  /* 0x009896800000b95d */ /* 0x004fea0003900000 */
[----:B------:R-:W2:Y:S02]  /*15f30*/  @!P3 SYNCS.PHASECHK.TRANS64 P3, [R7+URZ+0x22830], R4 ;  /* 0x022830040700b5a7 */ /* 0x000ea4000806007f */
[----:B--2---:R-:W-:Y:S05]  /*15f40*/  @!P3 BRA `(.L_x_996) ;  /* 0xfffffffc00ecb947 */ /* 0x004fea000383ffff */
[----:B------:R-:W-:Y:S05]  /*15f50*/  BRA `(.L_x_993) ;  /* 0xffffff3000747947 */ /* 0x000fea000383ffff */
.L_x_1000:
[----:B-1----:R-:W-:-:S04]  /*15f60*/  IMAD.U32 R7, RZ, RZ, UR6 ;  /* 0x00000006ff077e24 */ /* 0x002fc8000f8e00ff */
[----:B------:R1:W2:Y:S03]  /*15f70*/  SYNCS.PHASECHK.TRANS64.TRYWAIT P2, [R7+URZ+0x22850], R4 ;  /* 0x02285004070075a7 */ /* 0x0002a6000804017f */
[----:B--2---:R-:W-:Y:S05]  /*15f80*/  @!P2 NANOSLEEP.SYNCS 0x989680 ;  /* 0x009896800000a95d */ /* 0x004fea0003900000 */
[----:B------:R-:W2:Y:S02]  /*15f90*/  @!P2 SYNCS.PHASECHK.TRANS64 P2, [R7+URZ+0x22850], R4 ;  /* 0x022850040700a5a7 */ /* 0x000ea4000804007f */
[----:B--2---:R-:W-:Y:S05]  /*15fa0*/  @!P2 BRA `(.L_x_1000) ;  /* 0xfffffffc00eca947 */ /* 0x004fea000383ffff */
[----:B------:R-:W-:Y:S05]  /*15fb0*/  BRA `(.L_x_997) ;  /* 0xffffff3400207947 */ /* 0x000fea000383ffff */
.L_x_1007:
[----:B-1----:R-:W-:-:S04]  /*15fc0*/  IMAD.U32 R7, RZ, RZ, UR6 ;  /* 0x00000006ff077e24 */ /* 0x002fc8000f8e00ff */
[----:B------:R1:W2:Y:S03]  /*15fd0*/  SYNCS.PHASECHK.TRANS64.TRYWAIT P3, [R7+URZ+0x22830], R4 ;  /* 0x02283004070075a7 */ /* 0x0002a6000806017f */
[----:B--2---:R-:W-:Y:S05]  /*15fe0*/  @!P3 NANOSLEEP.SYNCS 0x989680 ;  /* 0x009896800000b95d */ /* 0x004fea0003900000 */
[----:B------:R-:W2:Y:S02]  /*15ff0*/  @!P3 SYNCS.PHASECHK.TRANS64 P3, [R7+URZ+0x22830], R4 ;  /* 0x022830040700b5a7 */ /* 0x000ea4000806007f */
[----:B--2---:R-:W-:Y:S05]  /*16000*/  @!P3 BRA `(.L_x_1007) ;  /* 0xfffffffc00ecb947 */ /* 0x004fea000383ffff */
[----:B------:R-:W-:Y:S05]  /*16010*/  BRA `(.L_x_1004) ;  /* 0xffffff5800047947 */ /* 0x000fea000383ffff */
.L_x_1011:
[----:B-1----:R-:W-:-:S04]  /*16020*/  IMAD.U32 R7, RZ, RZ, UR6 ;  /* 0x00000006ff077e24 */ /* 0x002fc8000f8e00ff */
[----:B------:R1:W2:Y:S03]  /*16030*/  SYNCS.PHASECHK.TRANS64.TRYWAIT P2, [R7+URZ+0x22850], R4 ;  /* 0x02285004070075a7 */ /* 0x0002a6000804017f */
[----:B--2---:R-:W-:Y:S05]  /*16040*/  @!P2 NANOSLEEP.SYNCS 0x989680 ;  /* 0x009896800000a95d */ /* 0x004fea0003900000 */
[----:B------:R-:W2:Y:S02]  /*16050*/  @!P2 SYNCS.PHASECHK.TRANS64 P2, [R7+URZ+0x22850], R4 ;  /* 0x022850040700a5a7 */ /* 0x000ea4000804007f */
[----:B--2---:R-:W-:Y:S05]  /*16060*/  @!P2 BRA `(.L_x_1011) ;  /* 0xfffffffc00eca947 */ /* 0x004fea000383ffff */
[----:B------:R-:W-:Y:S05]  /*16070*/  BRA `(.L_x_1008) ;  /* 0xffffff5800b07947 */ /* 0x000fea000383ffff */
.L_x_1025:
[----:B-1----:R-:W-:-:S04]  /*16080*/  IMAD.U32 R5, RZ, RZ, UR5 ;  /* 0x00000005ff057e24 */ /* 0x002fc8000f8e00ff */
[----:B------:R1:W2:Y:S03]  /*16090*/  SYNCS.PHASECHK.TRANS64.TRYWAIT P1, [R5+URZ+0x22850], R0 ;  /* 0x02285000050075a7 */ /* 0x0002a6000802017f */
[----:B--2---:R-:W-:Y:S05]  /*160a0*/  @!P1 NANOSLEEP.SYNCS 0x989680 ;  /* 0x009896800000995d */ /* 0x004fea0003900000 */
[----:B------:R-:W2:Y:S02]  /*160b0*/  @!P1 SYNCS.PHASECHK.TRANS64 P1, [R5+URZ+0x22850], R0 ;  /* 0x02285000050095a7 */ /* 0x000ea4000802007f */
[----:B--2---:R-:W-:Y:S05]  /*160c0*/  @!P1 BRA `(.L_x_1025) ;  /* 0xfffffffc00ec9947 */ /* 0x004fea000383ffff */
[----:B------:R-:W-:Y:S05]  /*160d0*/  BRA `(.L_x_1024) ;  /* 0xffffff8c00707947 */ /* 0x000fea000383ffff */
.L_x_1065:
[----:B------:R-:W-:Y:S02]  /*160e0*/  IMAD.MOV.U32 R13, RZ, RZ, R0 ;  /* 0x000000ffff0d7224 */ /* 0x000fe400078e0000 */
[----:B------:R-:W-:Y:S02]  /*160f0*/  IMAD.MOV.U32 R12, RZ, RZ, RZ ;  /* 0x000000ffff0c7224 */ /* 0x000fe400078e00ff */
[----:B------:R-:W-:Y:S02]  /*16100*/  IMAD.MOV.U32 R11, RZ, RZ, 0x1f ;  /* 0x0000001fff0b7424 */ /* 0x000fe400078e00ff */
[----:B------:R-:W-:-:S07]  /*16110*/  IMAD.MOV.U32 R15, RZ, RZ, -0x1 ;  /* 0xffffffffff0f7424 */ /* 0x000fce00078e00ff */
[----:B-1----:R-:W-:Y:S05]  /*16120*/  WARPSYNC.COLLECTIVE R15, `(.L_x_1132) ;  /* 0x000000000f087348 */ /* 0x002fea0003c00000 */
[----:B------:R0:W2:Y:S02]  /*16130*/  SHFL.IDX P6, R14, R13, R12, R11 ;  /* 0x0000000c0d0e7389 */ /* 0x0000a400000c000b */
[----:B012---:R-:W-:Y:S01]  /*16140*/  ENDCOLLECTIVE ;  /* 0x000000000000791b */ /* 0x007fe20003800000 */
.L_x_1132:
[----:B------:R-:W-:Y:S05]  /*16150*/  BRA `(.L_x_1133) ;  /* 0xffffffcc009c7947 */ /* 0x000fea000383ffff */
.L_x_1067:
[----:B------:R-:W-:Y:S01]  /*16160*/  BSSY B0, `(.L_x_1134) ;  /* 0x0000006000007945 */ /* 0x000fe20003800000 */
[----:B------:R-:W-:-:S07]  /*16170*/  IMAD.MOV.U32 R15, RZ, RZ, -0x1 ;  /* 0xffffffffff0f7424 */ /* 0x000fce00078e00ff */
[----:B-1----:R-:W-:Y:S05]  /*16180*/  WARPSYNC.COLLECTIVE R15, `(.L_x_1135) ;  /* 0x000000000f0c7348 */ /* 0x002fea0003c00000 */
[----:B------:R-:W-:Y:S02]  /*16190*/  ELECT P6, UR62, PT ;  /* 0x00000000003e782f */ /* 0x000fe400038c0000 */
[----:B------:R-:W-:Y:S01]  /*161a0*/  MOV R14, UR62 ;  /* 0x0000003e000e7c02 */ /* 0x000fe20008000f00 */
[----:B-1----:R-:W-:Y:S10]  /*161b0*/  ENDCOLLECTIVE ;  /* 0x000000000000791b */ /* 0x002ff40003800000 */
.L_x_1135:
[----:B------:R-:W-:Y:S05]  /*161c0*/  BSYNC B0 ;  /* 0x0000000000007941 */ /* 0x000fea0003800000 */
.L_x_1134:
[----:B------:R-:W-:Y:S05]  /*161d0*/  BRA `(.L_x_1136) ;  /* 0xffffffcc00ac7947 */ /* 0x000fea000383ffff */
.L_x_1069:
[----:B0-----:R0:W2:Y:S02]  /*161e0*/  SYNCS.PHASECHK.TRANS64.TRYWAIT P1, [R2+URZ+0x22880], R3 ;  /* 0x02288003020075a7 */ /* 0x0010a4000802017f */
[----:B--2---:R-:W-:Y:S05]  /*161f0*/  @!P1 NANOSLEEP.SYNCS 0x989680 ;  /* 0x009896800000995d */ /* 0x004fea0003900000 */
[----:B------:R-:W2:Y:S02]  /*16200*/  @!P1 SYNCS.PHASECHK.TRANS64 P1, [R2+URZ+0x22880], R3 ;  /* 0x02288003020095a7 */ /* 0x000ea4000802007f */
[----:B--2---:R-:W-:Y:S05]  /*16210*/  @!P1 BRA `(.L_x_1069) ;  /* 0xfffffffc00f09947 */ /* 0x004fea000383ffff */
[----:B------:R-:W-:Y:S05]  /*16220*/  BRA `(.L_x_1137) ;  /* 0xffffffd000087947 */ /* 0x000fea000383ffff */
.L_x_1071:
[----:B--2---:R2:W3:Y:S02]  /*16230*/  SYNCS.PHASECHK.TRANS64.TRYWAIT P1, [R2+URZ+0x22840], R3 ;  /* 0x02284003020075a7 */ /* 0x0044e4000802017f */
[----:B---3--:R-:W-:Y:S05]  /*16240*/  @!P1 NANOSLEEP.SYNCS 0x989680 ;  /* 0x009896800000995d */ /* 0x008fea0003900000 */
[----:B------:R-:W3:Y:S02]  /*16250*/  @!P1 SYNCS.PHASECHK.TRANS64 P1, [R2+URZ+0x22840], R3 ;  /* 0x02284003020095a7 */ /* 0x000ee4000802007f */
[----:B---3--:R-:W-:Y:S05]  /*16260*/  @!P1 BRA `(.L_x_1071) ;  /* 0xfffffffc00f09947 */ /* 0x008fea000383ffff */
[----:B------:R-:W-:Y:S05]  /*16270*/  BRA `(.L_x_1138) ;  /* 0xffffffd000547947 */ /* 0x000fea000383ffff */
.L_x_1075:
[----:B------:R-:W-:Y:S02]  /*16280*/  IMAD.MOV.U32 R13, RZ, RZ, R0 ;  /* 0x000000ffff0d7224 */ /* 0x000fe400078e0000 */
[----:B------:R-:W-:Y:S02]  /*16290*/  IMAD.MOV.U32 R12, RZ, RZ, RZ ;  /* 0x000000ffff0c7224 */ /* 0x000fe400078e00ff */
[----:B------:R-:W-:Y:S02]  /*162a0*/  IMAD.MOV.U32 R11, RZ, RZ, 0x1c1f ;  /* 0x00001c1fff0b7424 */ /* 0x000fe400078e00ff */
[----:B------:R-:W-:Y:S02]  /*162b0*/  IMAD.MOV.U32 R15, RZ, RZ, -0x1 ;  /* 0xffffffffff0f7424 */ /* 0x000fe400078e00ff */
[----:B------:R-:W-:-:S07]  /*162c0*/  VIADD R3, R18, UR42 ;  /* 0x0000002a12037c36 */ /* 0x000fce0008000000 */
[----:B-----5:R-:W-:Y:S05]  /*162d0*/  WARPSYNC.COLLECTIVE R15, `(.L_x_1139) ;  /* 0x000000000f087348 */ /* 0x020fea0003c00000 */
[----:B------:R0:W1:Y:S02]  /*162e0*/  SHFL.IDX P6, R14, R13, R12, R11 ;  /* 0x0000000c0d0e7389 */ /* 0x00006400000c000b */
[----:B01---5:R-:W-:Y:S01]  /*162f0*/  ENDCOLLECTIVE ;  /* 0x000000000000791b */ /* 0x023fe20003800000 */
.L_x_1139:
[----:B------:R-:W-:Y:S02]  /*16300*/  IMAD.MOV.U32 R13, RZ, RZ, R4 ;  /* 0x000000ffff0d7224 */ /* 0x000fe400078e0004 */
[----:B------:R-:W-:-:S07]  /*16310*/  IMAD.MOV.U32 R5, RZ, RZ, R14 ;  /* 0x000000ffff057224 */ /* 0x000fce00078e000e */
[----:B------:R-:W-:Y:S05]  /*16320*/  WARPSYNC.COLLECTIVE R15, `(.L_x_1140) ;  /* 0x000000000f087348 */ /* 0x000fea0003c00000 */
[----:B------:R0:W1:Y:S02]  /*16330*/  SHFL.IDX P6, R14, R13, R12, R11 ;  /* 0x0000000c0d0e7389 */ /* 0x00006400000c000b */
[----:B01----:R-:W-:Y:S01]  /*16340*/  ENDCOLLECTIVE ;  /* 0x000000000000791b */ /* 0x003fe20003800000 */
.L_x_1140:
        /* <DEDUP_REMOVED lines=9> */
.L_x_1141:
        /* <DEDUP_REMOVED lines=16> */
.L_x_1142:
[----:B------:R-:W-:Y:S02]  /*164e0*/  IMAD.MOV.U32 R13, RZ, RZ, R0 ;  /* 0x000000ffff0d7224 */ /* 0x000fe400078e0000 */
[----:B------:R-:W-:Y:S02]  /*164f0*/  IMAD.MOV.U32 R12, RZ, RZ, 0x2 ;  /* 0x00000002ff0c7424 */ /* 0x000fe400078e00ff */
[----:B------:R-:W-:-:S07]  /*16500*/  IMAD.MOV.U32 R6, RZ, RZ, R14 ;  /* 0x000000ffff067224 */ /* 0x000fce00078e000e */
[----:B------:R-:W-:Y:S05]  /*16510*/  WARPSYNC.COLLECTIVE R15, `(.L_x_1143) ;  /* 0x000000000f087348 */ /* 0x000fea0003c00000 */
[----:B------:R0:W1:Y:S02]  /*16520*/  SHFL.IDX P6, R14, R13, R12, R11 ;  /* 0x0000000c0d0e7389 */ /* 0x00006400000c000b */
[----:B01----:R-:W-:Y:S01]  /*16530*/  ENDCOLLECTIVE ;  /* 0x000000000000791b */ /* 0x003fe20003800000 */
.L_x_1143:
        /* <DEDUP_REMOVED lines=16> */
.L_x_1144:
[----:B------:R-:W-:Y:S02]  /*16640*/  IMAD.MOV.U32 R13, RZ, RZ, R0 ;  /* 0x000000ffff0d7224 */ /* 0x000fe400078e0000 */
[----:B------:R-:W-:Y:S02]  /*16650*/  IMAD.MOV.U32 R12, RZ, RZ, 0x3 ;  /* 0x00000003ff0c7424 */ /* 0x000fe400078e00ff */
[----:B------:R-:W-:-:S07]  /*16660*/  IMAD.MOV.U32 R6, RZ, RZ, R14 ;  /* 0x000000ffff067224 */ /* 0x000fce00078e000e */
[----:B------:R-:W-:Y:S05]  /*16670*/  WARPSYNC.COLLECTIVE R15, `(.L_x_1145) ;  /* 0x000000000f087348 */ /* 0x000fea0003c00000 */
[----:B------:R0:W1:Y:S02]  /*16680*/  SHFL.IDX P6, R14, R13, R12, R11 ;  /* 0x0000000c0d0e7389 */ /* 0x00006400000c000b */
[----:B01----:R-:W-:Y:S01]  /*16690*/  ENDCOLLECTIVE ;  /* 0x000000000000791b */ /* 0x003fe20003800000 */
.L_x_1145:
        /* <DEDUP_REMOVED lines=14> */
.L_x_1146:
[----:B------:R-:W-:Y:S01]  /*16780*/  IMAD.MOV.U32 R4, RZ, RZ, R14 ;  /* 0x000000ffff047224 */ /* 0x000fe200078e000e */
[----:B------:R-:W-:Y:S06]  /*16790*/  BRA `(.L_x_1147) ;  /* 0xffffffd400947947 */ /* 0x000fec000383ffff */
.L_x_1080:
[----:B-1----:R1:W2:Y:S02]  /*167a0*/  SYNCS.PHASECHK.TRANS64.TRYWAIT P0, [R17+URZ+0x22820], R0 ;  /* 0x02282000110075a7 */ /* 0x0022a4000800017f */
[----:B--2---:R-:W-:Y:S05]  /*167b0*/  @!P0 NANOSLEEP.SYNCS 0x989680 ;  /* 0x009896800000895d */ /* 0x004fea0003900000 */
[----:B------:R-:W2:Y:S02]  /*167c0*/  @!P0 SYNCS.PHASECHK.TRANS64 P0, [R17+URZ+0x22820], R0 ;  /* 0x02282000110085a7 */ /* 0x000ea4000800007f */
[----:B--2---:R-:W-:Y:S05]  /*167d0*/  @!P0 BRA `(.L_x_1080) ;  /* 0xfffffffc00f08947 */ /* 0x004fea000383ffff */
[----:B------:R-:W-:Y:S05]  /*167e0*/  BRA `(.L_x_1148) ;  /* 0xffffffd800047947 */ /* 0x000fea000383ffff */
.L_x_1086:
[----:B-1----:R1:W2:Y:S02]  /*167f0*/  SYNCS.PHASECHK.TRANS64.TRYWAIT P0, [R3+URZ+0x22880], R2 ;  /* 0x02288002030075a7 */ /* 0x0022a4000800017f */
[----:B--2---:R-:W-:Y:S05]  /*16800*/  @!P0 NANOSLEEP.SYNCS 0x989680 ;  /* 0x009896800000895d */ /* 0x004fea0003900000 */
[----:B------:R-:W2:Y:S02]  /*16810*/  @!P0 SYNCS.PHASECHK.TRANS64 P0, [R3+URZ+0x22880], R2 ;  /* 0x02288002030085a7 */ /* 0x000ea4000800007f */
[----:B--2---:R-:W-:Y:S05]  /*16820*/  @!P0 BRA `(.L_x_1086) ;  /* 0xfffffffc00f08947 */ /* 0x004fea000383ffff */
[----:B------:R-:W-:Y:S05]  /*16830*/  BRA `(.L_x_1149) ;  /* 0xffffffd800b87947 */ /* 0x000fea000383ffff */
.L_x_1091:
[----:B--2---:R2:W3:Y:S02]  /*16840*/  SYNCS.PHASECHK.TRANS64.TRYWAIT P0, [R3+URZ+0x22840], R2 ;  /* 0x02284002030075a7 */ /* 0x0044e4000800017f */
[----:B---3--:R-:W-:Y:S05]  /*16850*/  @!P0 NANOSLEEP.SYNCS 0x989680 ;  /* 0x009896800000895d */ /* 0x008fea0003900000 */
[----:B------:R-:W3:Y:S02]  /*16860*/  @!P0 SYNCS.PHASECHK.TRANS64 P0, [R3+URZ+0x22840], R2 ;  /* 0x02284002030085a7 */ /* 0x000ee4000800007f */
[----:B---3--:R-:W-:Y:S05]  /*16870*/  @!P0 BRA `(.L_x_1091) ;  /* 0xfffffffc00f08947 */ /* 0x008fea000383ffff */
[----:B------:R-:W-:Y:S05]  /*16880*/  BRA `(.L_x_1150) ;  /* 0xffffffdc00307947 */ /* 0x000fea000383ffff */
.L_x_1099:
[----:B-1----:R1:W2:Y:S02]  /*16890*/  SYNCS.PHASECHK.TRANS64.TRYWAIT P1, [R20+URZ+0x22870], R2 ;  /* 0x02287002140075a7 */ /* 0x0022a4000802017f */
[----:B--2---:R-:W-:Y:S05]  /*168a0*/  @!P1 NANOSLEEP.SYNCS 0x989680 ;  /* 0x009896800000995d */ /* 0x004fea0003900000 */
[----:B------:R-:W2:Y:S02]  /*168b0*/  @!P1 SYNCS.PHASECHK.TRANS64 P1, [R20+URZ+0x22870], R2 ;  /* 0x02287002140095a7 */ /* 0x000ea4000802007f */
[----:B--2---:R-:W-:Y:S05]  /*168c0*/  @!P1 BRA `(.L_x_1099) ;  /* 0xfffffffc00f09947 */ /* 0x004fea000383ffff */
[----:B------:R-:W-:Y:S05]  /*168d0*/  BRA `(.L_x_1151) ;  /* 0xffffffe000487947 */ /* 0x000fea000383ffff */
.L_x_1101:
[----:B-1----:R1:W2:Y:S02]  /*168e0*/  SYNCS.PHASECHK.TRANS64.TRYWAIT P1, [R20+URZ+0x22860], R2 ;  /* 0x02286002140075a7 */ /* 0x0022a4000802017f */
[----:B--2---:R-:W-:Y:S05]  /*168f0*/  @!P1 NANOSLEEP.SYNCS 0x989680 ;  /* 0x009896800000995d */ /* 0x004fea0003900000 */
[----:B------:R-:W2:Y:S02]  /*16900*/  @!P1 SYNCS.PHASECHK.TRANS64 P1, [R20+URZ+0x22860], R2 ;  /* 0x02286002140095a7 */ /* 0x000ea4000802007f */
[----:B--2---:R-:W-:Y:S05]  /*16910*/  @!P1 BRA `(.L_x_1101) ;  /* 0xfffffffc00f09947 */ /* 0x004fea000383ffff */
[----:B------:R-:W-:Y:S05]  /*16920*/  BRA `(.L_x_1152) ;  /* 0xffffffe000507947 */ /* 0x000fea000383ffff */
.L_x_1108:
[----:B-1----:R1:W2:Y:S02]  /*16930*/  SYNCS.PHASECHK.TRANS64.TRYWAIT P1, [R16+URZ+0x22870], R3 ;  /* 0x02287003100075a7 */ /* 0x0022a4000802017f */
[----:B--2---:R-:W-:Y:S05]  /*16940*/  @!P1 NANOSLEEP.SYNCS 0x989680 ;  /* 0x009896800000995d */ /* 0x004fea0003900000 */
[----:B------:R-:W2:Y:S02]  /*16950*/  @!P1 SYNCS.PHASECHK.TRANS64 P1, [R16+URZ+0x22870], R3 ;  /* 0x02287003100095a7 */ /* 0x000ea4000802007f */
[----:B--2---:R-:W-:Y:S05]  /*16960*/  @!P1 BRA `(.L_x_1108) ;  /* 0xfffffffc00f09947 */ /* 0x004fea000383ffff */
[----:B------:R-:W-:Y:S05]  /*16970*/  BRA `(.L_x_1153) ;  /* 0xffffffe800207947 */ /* 0x000fea000383ffff */
.L_x_1110:
[----:B-1----:R1:W2:Y:S02]  /*16980*/  SYNCS.PHASECHK.TRANS64.TRYWAIT P1, [R16+URZ+0x22860], R3 ;  /* 0x02286003100075a7 */ /* 0x0022a4000802017f */
[----:B--2---:R-:W-:Y:S05]  /*16990*/  @!P1 NANOSLEEP.SYNCS 0x989680 ;  /* 0x009896800000995d */ /* 0x004fea0003900000 */
[----:B------:R-:W2:Y:S02]  /*169a0*/  @!P1 SYNCS.PHASECHK.TRANS64 P1, [R16+URZ+0x22860], R3 ;  /* 0x02286003100095a7 */ /* 0x000ea4000802007f */
[----:B--2---:R-:W-:Y:S05]  /*169b0*/  @!P1 BRA `(.L_x_1110) ;  /* 0xfffffffc00f09947 */ /* 0x004fea000383ffff */
[----:B------:R-:W-:Y:S05]  /*169c0*/  BRA `(.L_x_1154) ;  /* 0xffffffe800287947 */ /* 0x000fea000383ffff */
.L_x_1116:
[----:B0-----:R0:W1:Y:S02]  /*169d0*/  SYNCS.PHASECHK.TRANS64.TRYWAIT P0, [R0+URZ+0x22820], R3 ;  /* 0x02282003000075a7 */ /* 0x001064000800017f */
[----:B-1----:R-:W-:Y:S05]  /*169e0*/  @!P0 NANOSLEEP.SYNCS 0x989680 ;  /* 0x009896800000895d */ /* 0x002fea0003900000 */
[----:B------:R-:W1:Y:S02]  /*169f0*/  @!P0 SYNCS.PHASECHK.TRANS64 P0, [R0+URZ+0x22820], R3 ;  /* 0x02282003000085a7 */ /* 0x000e64000800007f */
[----:B-1----:R-:W-:Y:S05]  /*16a00*/  @!P0 BRA `(.L_x_1116) ;  /* 0xfffffffc00f08947 */ /* 0x002fea000383ffff */
[----:B------:R-:W-:Y:S05]  /*16a10*/  BRA `(.L_x_1155) ;  /* 0xfffffff000047947 */ /* 0x000fea000383ffff */
.L_x_1117:
        /* <DEDUP_REMOVED lines=8> */
[----:B0-----:R-:W-:Y:S05]  /*16aa0*/  WARPSYNC.COLLECTIVE R15, `(.L_x_1157) ;  /* 0x000000000f087348 */ /* 0x001fea0003c00000 */
[----:B------:R1:W2:Y:S02]  /*16ab0*/  SHFL.IDX P6, R14, R13, R12, R11 ;  /* 0x0000000c0d0e7389 */ /* 0x0002a400000c000b */
[----:B012---:R-:W-:Y:S01]  /*16ac0*/  ENDCOLLECTIVE ;  /* 0x000000000000791b */ /* 0x007fe20003800000 */
.L_x_1157:
[----:B------:R-:W-:Y:S05]  /*16ad0*/  BSYNC B0 ;  /* 0x0000000000007941 */ /* 0x000fea0003800000 */
.L_x_1156:
[----:B------:R-:W-:Y:S05]  /*16ae0*/  BRA `(.L_x_1158) ;  /* 0xffffffec00ec7947 */ /* 0x000fea000383ffff */
.L_x_1120:
[----:B------:R-:W-:Y:S01]  /*16af0*/  BSSY B1, `(.L_x_1159) ;  /* 0x0000006000017945 */ /* 0x000fe20003800000 */
[----:B------:R-:W-:-:S07]  /*16b00*/  IMAD.MOV.U32 R15, RZ, RZ, -0x1 ;  /* 0xffffffffff0f7424 */ /* 0x000fce00078e00ff */
[----:B01----:R-:W-:Y:S05]  /*16b10*/  WARPSYNC.COLLECTIVE R15, `(.L_x_1160) ;  /* 0x000000000f0c7348 */ /* 0x003fea0003c00000 */
[----:B------:R-:W-:Y:S02]  /*16b20*/  ELECT P6, UR62, PT ;  /* 0x00000000003e782f */ /* 0x000fe400038c0000 */
[----:B------:R-:W-:Y:S01]  /*16b30*/  MOV R14, UR62 ;  /* 0x0000003e000e7c02 */ /* 0x000fe20008000f00 */
[----:B01----:R-:W-:Y:S10]  /*16b40*/  ENDCOLLECTIVE ;  /* 0x000000000000791b */ /* 0x003ff40003800000 */
.L_x_1160:
[----:B------:R-:W-:Y:S05]  /*16b50*/  BSYNC B1 ;  /* 0x0000000000017941 */ /* 0x000fea0003800000 */
.L_x_1159:
[----:B------:R-:W-:Y:S05]  /*16b60*/  BRA `(.L_x_1161) ;  /* 0xffffffec00e47947 */ /* 0x000fea000383ffff */
.L_x_1122:
[----:B0-----:R0:W1:Y:S02]  /*16b70*/  SYNCS.PHASECHK.TRANS64.TRYWAIT P1, [R6+URZ], R5 ;  /* 0x00000005060075a7 */ /* 0x001064000802017f */
[----:B-1----:R-:W-:Y:S05]  /*16b80*/  @!P1 NANOSLEEP.SYNCS 0x989680 ;  /* 0x009896800000995d */ /* 0x002fea0003900000 */
[----:B------:R-:W1:Y:S02]  /*16b90*/  @!P1 SYNCS.PHASECHK.TRANS64 P1, [R6+URZ], R5 ;  /* 0x00000005060095a7 */ /* 0x000e64000802007f */
[----:B-1----:R-:W-:Y:S05]  /*16ba0*/  @!P1 BRA `(.L_x_1122) ;  /* 0xfffffffc00f09947 */ /* 0x002fea000383ffff */
[----:B------:R-:W-:Y:S05]  /*16bb0*/  BRA `(.L_x_1162) ;  /* 0xfffffff0001c7947 */ /* 0x000fea000383ffff */
.L_x_1123:
[----:B-1----:R1:W2:Y:S02]  /*16bc0*/  SYNCS.PHASECHK.TRANS64.TRYWAIT P1, [R7+URZ], R2 ;  /* 0x00000002070075a7 */ /* 0x0022a4000802017f */
[----:B--2---:R-:W-:Y:S05]  /*16bd0*/  @!P1 NANOSLEEP.SYNCS 0x989680 ;  /* 0x009896800000995d */ /* 0x004fea0003900000 */
[----:B------:R-:W2:Y:S02]  /*16be0*/  @!P1 SYNCS.PHASECHK.TRANS64 P1, [R7+URZ], R2 ;  /* 0x00000002070095a7 */ /* 0x000ea4000802007f */
[----:B--2---:R-:W-:Y:S05]  /*16bf0*/  @!P1 BRA `(.L_x_1123) ;  /* 0xfffffffc00f09947 */ /* 0x004fea000383ffff */
[----:B------:R-:W-:Y:S05]  /*16c00*/  BRA `(.L_x_1163) ;  /* 0xfffffff000107947 */ /* 0x000fea000383ffff */
.L_x_1125:
[----:B--2---:R2:W3:Y:S02]  /*16c10*/  SYNCS.PHASECHK.TRANS64.TRYWAIT P1, [R4+URZ+0x22860], R5 ;  /* 0x02286005040075a7 */ /* 0x0044e4000802017f */
[----:B---3--:R-:W-:Y:S05]  /*16c20*/  @!P1 NANOSLEEP.SYNCS 0x989680 ;  /* 0x009896800000995d */ /* 0x008fea0003900000 */
[----:B------:R-:W3:Y:S02]  /*16c30*/  @!P1 SYNCS.PHASECHK.TRANS64 P1, [R4+URZ+0x22860], R5 ;  /* 0x02286005040095a7 */ /* 0x000ee4000802007f */
[----:B---3--:R-:W-:Y:S05]  /*16c40*/  @!P1 BRA `(.L_x_1125) ;  /* 0xfffffffc00f09947 */ /* 0x008fea000383ffff */
[----:B------:R-:W-:Y:S05]  /*16c50*/  BRA `(.L_x_1164) ;  /* 0xfffffff000107947 */ /* 0x000fea000383ffff */
.L_x_1127:
[----:B---3--:R3:W4:Y:S02]  /*16c60*/  SYNCS.PHASECHK.TRANS64.TRYWAIT P1, [R3+URZ+0x22860], R2 ;  /* 0x02286002030075a7 */ /* 0x008724000802017f */
[----:B----4-:R-:W-:Y:S05]  /*16c70*/  @!P1 NANOSLEEP.SYNCS 0x989680 ;  /* 0x009896800000995d */ /* 0x010fea0003900000 */
[----:B------:R-:W4:Y:S02]  /*16c80*/  @!P1 SYNCS.PHASECHK.TRANS64 P1, [R3+URZ+0x22860], R2 ;  /* 0x02286002030095a7 */ /* 0x000f24000802007f */
[----:B----4-:R-:W-:Y:S05]  /*16c90*/  @!P1 BRA `(.L_x_1127) ;  /* 0xfffffffc00f09947 */ /* 0x010fea000383ffff */
[----:B------:R-:W-:Y:S05]  /*16ca0*/  BRA `(.L_x_1165) ;  /* 0xfffffff000107947 */ /* 0x000fea000383ffff */
.L_x_1129:
[----:B----4-:R4:W0:Y:S02]  /*16cb0*/  SYNCS.PHASECHK.TRANS64.TRYWAIT P0, [R4+URZ+0x22880], R5 ;  /* 0x02288005040075a7 */ /* 0x010824000800017f */
[----:B0-----:R-:W-:Y:S05]  /*16cc0*/  @!P0 NANOSLEEP.SYNCS 0x989680 ;  /* 0x009896800000895d */ /* 0x001fea0003900000 */
[----:B------:R-:W0:Y:S02]  /*16cd0*/  @!P0 SYNCS.PHASECHK.TRANS64 P0, [R4+URZ+0x22880], R5 ;  /* 0x02288005040085a7 */ /* 0x000e24000800007f */
[----:B0-----:R-:W-:Y:S05]  /*16ce0*/  @!P0 BRA `(.L_x_1129) ;  /* 0xfffffffc00f08947 */ /* 0x001fea000383ffff */
[----:B------:R-:W-:Y:S05]  /*16cf0*/  BRA `(.L_x_1130) ;  /* 0xfffffff0000c7947 */ /* 0x000fea000383ffff */
.L_x_1166:
        /* <DEDUP_REMOVED lines=16> */
.L_x_2809:


//--------------------- .text._ZN7cutlass13device_kernelIN5flash11enable_sm90INS1_16FlashAttnFwdSm90INS1_25CollectiveMainloopFwdSm90ILi2EN4cute5tupleIJNS5_1CILi1EEES8_S8_EEENS6_IJNS7_ILi128EEESA_NS7_ILi192EEEEEELi128ENS_12float_e4m3_tEfNS_4arch4Sm90ELb0ELb1ELb1ELb1ELb0ELb0ELb0ELb1ELb1ELb1ELb0ELb0EEENS1_21CollectiveEpilogueFwdINS6_IJSA_SA_SA_EEES9_NS_10bfloat16_tESF_Li256ELb1ELb1ELb0ELb1EEENS1_36VarlenDynamicPersistentTileSchedulerILi128ELi128ELi256ELi128ELb0ELb1ELb1ELb1ELb0ELb1EEEEEEEEEvNT_6ParamsE --------------------------
	.section	.text._ZN7cutlass13device_kernelIN5flash11enable_sm90INS1_16FlashAttnFwdSm90INS1_25CollectiveMainloopFwdSm90ILi2EN4cute5tupleIJNS5_1CILi1EEES8_S8_EEENS6_IJNS7_ILi128EEESA_NS7_ILi192EEEEEELi128ENS_12float_e4m3_tEfNS_4arch4Sm90ELb0ELb1ELb1ELb1ELb0ELb0ELb0ELb1ELb1ELb1ELb0ELb0EEENS1_21CollectiveEpilogueFwdINS6_IJSA_SA_SA_EEES9_NS_10bfloat16_tESF_Li256ELb1ELb1ELb0ELb1EEENS1_36VarlenDynamicPersistentTileSchedulerILi128ELi128ELi256ELi128ELb0ELb1ELb1ELb1ELb0ELb1EEEEEEEEEvNT_6ParamsE,"ax",@progbits
	.align	128
.text._ZN7cutlass13device_kernelIN5flash11enable_sm90INS1_16FlashAttnFwdSm90INS1_25CollectiveMainloopFwdSm90ILi2EN4cute5tupleIJNS5_1CILi1EEES8_S8_EEENS6_IJNS7_ILi128EEESA_NS7_ILi192EEEEEELi128ENS_12float_e4m3_tEfNS_4arch4Sm90ELb0ELb1ELb1ELb1ELb0ELb0ELb0ELb1ELb1ELb1ELb0ELb0EEENS1_21CollectiveEpilogueFwdINS6_IJSA_SA_SA_EEES9_NS_10bfloat16_tESF_Li256ELb1ELb1ELb0ELb1EEENS1_36VarlenDynamicPersistentTileSchedulerILi128ELi128ELi256ELi128ELb0ELb1ELb1ELb1ELb0ELb1EEEEEEEEEvNT_6ParamsE:
        .type           _ZN7cutlass13device_kernelIN5flash11enable_sm90INS1_16FlashAttnFwdSm90INS1_25CollectiveMainloopFwdSm90ILi2EN4cute5tupleIJNS5_1CILi1EEES8_S8_EEENS6_IJNS7_ILi128EEESA_NS7_ILi192EEEEEELi128ENS_12float_e4m3_tEfNS_4arch4Sm90ELb0ELb1ELb1ELb1ELb0ELb0ELb0ELb1ELb1ELb1ELb0ELb0EEENS1_21CollectiveEpilogueFwdINS6_IJSA_SA_SA_EEES9_NS_10bfloat16_tESF_Li256ELb1ELb1ELb0ELb1EEENS1_36VarlenDynamicPersistentTileSchedulerILi128ELi128ELi256ELi128ELb0ELb1ELb1ELb1ELb0ELb1EEEEEEEEEvNT_6ParamsE,@function
        .size           _ZN7cutlass13device_kernelIN5flash11enable_sm90INS1_16FlashAttnFwdSm90INS1_25CollectiveMainloopFwdSm90ILi2EN4cute5tupleIJNS5_1CILi1EEES8_S8_EEENS6_IJNS7_ILi128EEESA_NS7_ILi192EEEEEELi128ENS_12float_e4m3_tEfNS_4arch4Sm90ELb0ELb1ELb1ELb1ELb0ELb0ELb0ELb1ELb1ELb1ELb0ELb0EEENS1_21CollectiveEpilogueFwdINS6_IJSA_SA_SA_EEES9_NS_10bfloat16_tESF_Li256ELb1ELb1ELb0ELb1EEENS1_36VarlenDynamicPersistentTileSchedulerILi128ELi128ELi256ELi128ELb0ELb1ELb1ELb1ELb0ELb1EEEEEEEEEvNT_6ParamsE,(.L_x_2810 - _ZN7cutlass13device_kernelIN5flash11enable_sm90INS1_16FlashAttnFwdSm90INS1_25CollectiveMainloopFwdSm90ILi2EN4cute5tupleIJNS5_1CILi1EEES8_S8_EEENS6_IJNS7_ILi128EEESA_NS7_ILi192EEEEEELi128ENS_12float_e4m3_tEfNS_4arch4Sm90ELb0ELb1ELb1ELb1ELb0ELb0ELb0ELb1ELb1ELb1ELb0ELb0EEENS1_21CollectiveEpilogueFwdINS6_IJSA_SA_SA_EEES9_NS_10bfloat16_tESF_Li256ELb1ELb1ELb0ELb1EEENS1_36VarlenDynamicPersistentTileSchedulerILi128ELi128ELi256ELi128ELb0ELb1ELb1ELb1ELb0ELb1EEEEEEEEEvNT_6ParamsE)
        .other          _ZN7cutlass13device_kernelIN5flash11enable_sm90INS1_16FlashAttnFwdSm90INS1_25CollectiveMainloopFwdSm90ILi2EN4cute5tupleIJNS5_1CILi1EEES8_S8_EEENS6_IJNS7_ILi128EEESA_NS7_ILi192EEEEEELi128ENS_12float_e4m3_tEfNS_4arch4Sm90ELb0ELb1ELb1ELb1ELb0ELb0ELb0ELb1ELb1ELb1ELb0ELb0EEENS1_21CollectiveEpilogueFwdINS6_IJSA_SA_SA_EEES9_NS_10bfloat16_tESF_Li256ELb1ELb1ELb0ELb1EEENS1_36VarlenDynamicPersistentTileSchedulerILi128ELi128ELi256ELi128ELb0ELb1ELb1ELb1ELb0ELb1EEEEEEEEEvNT_6ParamsE,@"STO_CUDA_ENTRY STV_DEFAULT"
_ZN7cutlass13device_kernelIN5flash11enable_sm90INS1_16FlashAttnFwdSm90INS1_25CollectiveMainloopFwdSm90ILi2EN4cute5tupleIJNS5_1CILi1EEES8_S8_EEENS6_IJNS7_ILi128EEESA_NS7_ILi192EEEEEELi128ENS_12float_e4m3_tEfNS_4arch4Sm90ELb0ELb1ELb1ELb1ELb0ELb0ELb0ELb1ELb1ELb1ELb0ELb0EEENS1_21CollectiveEpilogueFwdINS6_IJSA_SA_SA_EEES9_NS_10bfloat16_tESF_Li256ELb1ELb1ELb0ELb1EEENS1_36VarlenDynamicPersistentTileSchedulerILi128ELi128ELi256ELi128ELb0ELb1ELb1ELb1ELb0ELb1EEEEEEEEEvNT_6ParamsE:
        /* <DEDUP_REMOVED lines=18> */
.L_x_1168:
[----:B------:R-:W-:Y:S05]  /*0120*/  BSYNC B0 ;  /* 0x0000000000007941 */ /* 0x000fea0003800000 */
.L_x_1167:
        /* <DEDUP_REMOVED lines=41> */
.L_x_1169:
        /* <DEDUP_REMOVED lines=22> */
.L_x_1170:
        /* <DEDUP_REMOVED lines=18> */
.L_x_1171:
        /* <DEDUP_REMOVED lines=22> */
.L_x_1172:
        /* <DEDUP_REMOVED lines=22> */
.L_x_1173:
[----:B------:R-:W-:Y:S01]  /*0900*/  PLOP3.LUT P0, PT, PT, PT, UP0, 0x80, 0x0 ;  /* 0x000000000000781c */ /* 0x000fe20003f0f008 */
[----:B------:R-:W-:Y:S01]  /*0910*/  UMOV UR38, 0x1 ;  /* 0x0000000100267882 */ /* 0x000fe20000000000 */
[----:B------:R-:W-:Y:S01]  /*0920*/  NOP ;  /* 0x0000000000007918 */ /* 0x000fe20000000000 */
[----:B------:R-:W-:Y:S01]  /*0930*/  USEL UR38, UR38, 0x2, !UP0 ;  /* 0x0000000226267887 */ /* 0x000fe2000c000000 */
[----:B------:R-:W-:Y:S01]  /*0940*/  ULDC.64 UR40, c[0x0][0x208] ;  /* 0x0000820000287ab9 */ /* 0x000fe20000000a00 */
[----:B012-4-:R-:W-:Y:S08]  /*0950*/  BAR.SYNC.DEFER_BLOCKING 0x0 ;  /* 0x0000000000007b1d */ /* 0x017ff00000010000 */
[----:B------:R-:W-:Y:S05]  /*0960*/  @!P0 BRA `(.L_x_1174) ;  /* 0x0000011000e08947 */ /* 0x000fea0003800000 */
.L_x_1175:
        /* <DEDUP_REMOVED lines=27> */
[-C--:B------:R-:W-:Y:S01]  /*0b20*/  LEA.HI R10, R0, R183.reuse, RZ, 0x2 ;  /* 0x000000b7000a7211 */ /* 0x080fe200078f10ff */
[----:B------:R-:W-:Y:S01]  /*0b30*/  IMAD.SHL.U32 R6, R4, 0x20, RZ ;  /* 0x0000002004067824 */ /* 0x000fe200078e00ff */
[----:B------:R-:W-:Y:S01]  /*0b40*/  SHF.R.S32.HI R178, RZ, 0x7, R3 ;  /* 0x00000007ffb27819 */ /* 0x000fe20000011403 */
[----:B------:R-:W-:Y:S01]  /*0b50*/  IMAD.IADD R177, R183, 0x1, -R2 ;  /* 0x00000001b7b17824 */ /* 0x000fe200078e0a02 */
[----:B------:R-:W-:-:S02]  /*0b60*/  LEA.HI R2, R0, R183, RZ, 0x4 ;  /* 0x000000b700027211 */ /* 0x000fc400078f20ff */
[----:B------:R-:W-:Y:S02]  /*0b70*/  LOP3.LUT R7, R6, 0xfffffc00, RZ, 0xc0, !PT ;  /* 0xfffffc0006077812 */ /* 0x000fe400078ec0ff */
[----:B------:R-:W-:Y:S02]  /*0b80*/  SHF.R.S32.HI R8, RZ, 0x1f, R177 ;  /* 0x0000001fff087819 */ /* 0x000fe400000114b1 */
[----:B------:R-:W-:Y:S02]  /*0b90*/  SHF.R.S32.HI R5, RZ, 0x4, R2 ;  /* 0x00000004ff057819 */ /* 0x000fe40000011402 */
[----:B------:R-:W-:Y:S02]  /*0ba0*/  LEA.HI R9, R8, R177, RZ, 0x2 ;  /* 0x000000b108097211 */ /* 0x000fe400078f10ff */
[----:B------:R-:W-:Y:S02]  /*0bb0*/  LOP3.LUT R4, R2, 0x3fffff0, RZ, 0xc0, !PT ;  /* 0x03fffff002047812 */ /* 0x000fe400078ec0ff */
[----:B------:R-:W-:-:S02]  /*0bc0*/  SHF.R.S32.HI R6, RZ, 0x2, R9 ;  /* 0x00000002ff067819 */ /* 0x000fc40000011409 */
[----:B------:R-:W-:Y:S01]  /*0bd0*/  SHF.R.S32.HI R11, RZ, 0x1f, R9 ;  /* 0x0000001fff0b7819 */ /* 0x000fe20000011409 */
[----:B------:R-:W-:Y:S01]  /*0be0*/  IMAD.IADD R4, R183, 0x1, -R4 ;  /* 0x00000001b7047824 */ /* 0x000fe200078e0a04 */
[----:B------:R-:W-:Y:S02]  /*0bf0*/  LOP3.LUT R10, R10, 0xfffffffc, RZ, 0xc0, !PT ;  /* 0xfffffffc0a0a7812 */ /* 0x000fe400078ec0ff */
[----:B------:R-:W-:Y:S01]  /*0c00*/  LEA.HI R0, R0, R183, RZ, 0x3 ;  /* 0x000000b700007211 */ /* 0x000fe200078f18ff */
[----:B------:R-:W-:Y:S01]  /*0c10*/  IMAD R7, R4, 0x40, R7 ;  /* 0x0000004004077824 */ /* 0x000fe200078e0207 */
[----:B------:R-:W-:Y:S01]  /*0c20*/  LEA.HI R11, R11, R6, RZ, 0x3 ;  /* 0x000000060b0b7211 */ /* 0x000fe200078f18ff */
[----:B------:R-:W-:Y:S01]  /*0c30*/  IMAD.IADD R10, R183, 0x1, -R10 ;  /* 0x00000001b70a7824 */ /* 0x000fe200078e0a0a */
[----:B------:R-:W-:Y:S02]  /*0c40*/  LEA.HI R2, R2, R5, RZ, 0x1 ;  /* 0x0000000502027211 */ /* 0x000fe400078f08ff */
[----:B------:R-:W-:-:S02]  /*0c50*/  LOP3.LUT R172, R0, 0xfffffff8, RZ, 0xc0, !PT ;  /* 0xfffffff800ac7812 */ /* 0x000fc400078ec0ff */
[----:B------:R-:W-:Y:S02]  /*0c60*/  LOP3.LUT R11, R11, 0xfffffff8, RZ, 0xc0, !PT ;  /* 0xfffffff80b0b7812 */ /* 0x000fe400078ec0ff */
[----:B------:R-:W-:Y:S01]  /*0c70*/  LEA.HI R8, R8, R177, RZ, 0x5 ;  /* 0x000000b108087211 */ /* 0x000fe200078f28ff */
[----:B------:R-:W-:Y:S01]  /*0c80*/  IMAD.IADD R172, R183, 0x1, -R172 ;  /* 0x00000001b7ac7824 */ /* 0x000fe200078e0aac */
[----:B------:R-:W-:Y:S01]  /*0c90*/  LEA.HI R3, R3, R178, RZ, 0x1 ;  /* 0x000000b203037211 */ /* 0x000fe200078f08ff */
[----:B------:R-:W-:Y:S01]  /*0ca0*/  IMAD.IADD R11, R6, 0x1, -R11 ;  /* 0x00000001060b7824 */ /* 0x000fe200078e0a0b */
[----:B------:R-:W-:Y:S01]  /*0cb0*/  LOP3.LUT R2, R2, 0x1ffffffe, RZ, 0xc0, !PT ;  /* 0x1ffffffe02027812 */ /* 0x000fe200078ec0ff */
[----:B------:R-:W-:Y:S01]  /*0cc0*/  IMAD.SHL.U32 R169, R172, 0x8, RZ ;  /* 0x00000008aca97824 */ /* 0x000fe200078e00ff */
[----:B------:R-:W-:Y:S02]  /*0cd0*/  SHF.R.S32.HI R8, RZ, 0x5, R8 ;  /* 0x00000005ff087819 */ /* 0x000fe40000011408 */
[----:B------:R-:W-:Y:S01]  /*0ce0*/  LEA.HI R4, R10, R10, RZ, 0x1 ;  /* 0x0000000a0a047211 */ /* 0x000fe200078f08ff */
[----:B------:R-:W-:Y:S01]  /*0cf0*/  IMAD.IADD R2, R5, 0x1, -R2 ;  /* 0x0000000105027824 */ /* 0x000fe200078e0a02 */
[----:B------:R-:W-:Y:S01]  /*0d00*/  LOP3.LUT R3, R3, 0x3fffffe, RZ, 0xc0, !PT ;  /* 0x03fffffe03037812 */ /* 0x000fe200078ec0ff */
[----:B------:R-:W-:Y:S01]  /*0d10*/  IMAD R8, R8, 0x10, R11 ;  /* 0x0000001008087824 */ /* 0x000fe200078e020b */
[----:B------:R-:W-:Y:S01]  /*0d20*/  LOP3.LUT R5, R4, 0x1ffffffe, RZ, 0xc0, !PT ;  /* 0x1ffffffe04057812 */ /* 0x000fe200078ec0ff */
[----:B------:R-:W-:Y:S01]  /*0d30*/  VIADD R171, R169, 0x40 ;  /* 0x00000040a9ab7836 */ /* 0x000fe20000000000 */
[----:B------:R-:W-:Y:S01]  /*0d40*/  LOP3.LUT R18, R9, 0x7ffffffc, RZ, 0xc0, !PT ;  /* 0x7ffffffc09127812 */ /* 0x000fe200078ec0ff */
[----:B------:R-:W-:Y:S01]  /*0d50*/  IMAD.IADD R3, R178, 0x1, -R3 ;  /* 0x00000001b2037824 */ /* 0x000fe200078e0a03 */
[----:B------:R-:W-:Y:S01]  /*0d60*/  SHF.R.S32.HI R175, RZ, 0x3, R0 ;  /* 0x00000003ffaf7819 */ /* 0x000fe20000011400 */
[----:B------:R-:W-:Y:S01]  /*0d70*/  IMAD.IADD R168, R10, 0x1, -R5 ;  /* 0x000000010aa87824 */ /* 0x000fe200078e0a05 */
[----:B------:R-:W-:Y:S01]  /*0d80*/  SHF.R.S32.HI R182, RZ, 0x1f, R169 ;  /* 0x0000001fffb67819 */ /* 0x000fe200000114a9 */
[----:B------:R-:W-:Y:S01]  /*0d90*/  IMAD R179, R3, 0x40, R8 ;  /* 0x0000004003b37824 */ /* 0x000fe200078e0208 */
[----:B------:R-:W-:Y:S01]  /*0da0*/  SHF.R.S32.HI R181, RZ, 0x1f, R171 ;  /* 0x0000001fffb57819 */ /* 0x000fe200000114ab */
[----:B------:R-:W-:-:S02]  /*0db0*/  IMAD R180, R2, 0x8, R7 ;  /* 0x0000000802b47824 */ /* 0x000fc400078e0207 */
[----:B------:R-:W-:Y:S02]  /*0dc0*/  IMAD.IADD R18, R177, 0x1, -R18 ;  /* 0x00000001b1127824 */ /* 0x000fe400078e0a12 */
[----:B------:R-:W-:-:S07]  /*0dd0*/  IMAD R168, R168, 0x8, R179 ;  /* 0x00000008a8a87824 */ /* 0x000fce00078e02b3 */
.L_x_1279:
[----:B0-2---:R-:W0:Y:S08]  /*0de0*/  LDC.64 R2, c[0x0][0xa28] ;  /* 0x00028a00ff027b82 */ /* 0x005e300000000a00 */
[----:B---3--:R-:W1:Y:S01]  /*0df0*/  LDC.64 R4, c[0x0][0xa18] ;  /* 0x00028600ff047b82 */ /* 0x008e620000000a00 */
[----:B------:R-:W-:Y:S01]  /*0e00*/  ULDC UR4, c[0x0][0x288] ;  /* 0x0000a20000047ab9 */ /* 0x000fe20000000800 */
[----:B------:R-:W-:Y:S01]  /*0e10*/  IMAD.MOV.U32 R7, RZ, RZ, RZ ;  /* 0x000000ffff077224 */ /* 0x000fe200078e00ff */
[----:B------:R-:W-:Y:S01]  /*0e20*/  ULDC.64 UR6, c[0x0][0xa20] ;  /* 0x0002880000067ab9 */ /* 0x000fe20000000a00 */
[----:B0-----:R-:W-:-:S04]  /*0e30*/  ISETP.NE.U32.AND P0, PT, R2, RZ, PT ;  /* 0x000000ff0200720c */ /* 0x001fc80003f05070 */
[----:B------:R-:W-:Y:S02]  /*0e40*/  ISETP.NE.AND.EX P0, PT, R3, RZ, PT, P0 ;  /* 0x000000ff0300720c */ /* 0x000fe40003f05300 */
[----:B-1----:R-:W-:-:S04]  /*0e50*/  ISETP.NE.U32.AND P1, PT, R4, RZ, PT ;  /* 0x000000ff0400720c */ /* 0x002fc80003f25070 */
[----:B------:R-:W-:-:S07]  /*0e60*/  ISETP.NE.AND.EX P1, PT, R5, RZ, PT, P1 ;  /* 0x000000ff0500720c */ /* 0x000fce0003f25310 */
[----:B------:R-:W0:Y:S08]  /*0e70*/  @P0 LDC.64 R2, c[0x0][0xa28] ;  /* 0x00028a00ff020b82 */ /* 0x000e300000000a00 */
[----:B------:R-:W1:Y:S01]  /*0e80*/  @P1 LDC.64 R4, c[0x0][0xa18] ;  /* 0x00028600ff041b82 */ /* 0x000e620000000a00 */
[----:B------:R-:W-:Y:S01]  /*0e90*/  IMAD.U32 R17, RZ, RZ, UR4 ;  /* 0x00000004ff117e24 */ /* 0x000fe2000f8e00ff */
[----:B------:R-:W-:Y:S01]  /*0ea0*/  ULDC.64 UR4, c[0x0][0x418] ;  /* 0x0001060000047ab9 */ /* 0x000fe20000000a00 */
[----:B0-----:R-:W-:-:S05]  /*0eb0*/  @P0 IMAD.WIDE R2, R23, 0x4, R2 ;  /* 0x0000000417020825 */ /* 0x001fca00078e0202 */
[----:B------:R0:W5:Y:S01]  /*0ec0*/  @P0 LDG.E R7, desc[UR40][R2.64] ;  /* 0x0000002802070981 */ /* 0x000162000c1e1900 */
[----:B-1----:R-:W-:-:S05]  /*0ed0*/  @P1 IMAD.WIDE R4, R23, 0x4, R4 ;  /* 0x0000000417041825 */ /* 0x002fca00078e0204 */
[----:B------:R0:W5:Y:S01]  /*0ee0*/  @P1 LDG.E R17, desc[UR40][R4.64] ;  /* 0x0000002804111981 */ /* 0x000162000c1e1900 */
[----:B------:R-:W-:Y:S01]  /*0ef0*/  UISETP.NE.U32.AND UP0, UPT, UR4, URZ, UPT ;  /* 0x0000003f0400728c */ /* 0x000fe2000bf05070 */
[----:B------:R-:W-:Y:S01]  /*0f00*/  ISETP.NE.U32.AND P2, PT, RZ, UR6, PT ;  /* 0x00000006ff007c0c */ /* 0x000fe2000bf45070 */
[----:B------:R-:W-:Y:S01]  /*0f10*/  IMAD.MOV.U32 R173, RZ, RZ, R22 ;  /* 0x000000ffffad7224 */ /* 0x000fe200078e0016 */
[----:B------:R-:W-:Y:S01]  /*0f20*/  ULDC UR4, c[0x0][0x424] ;  /* 0x0001090000047ab9 */ /* 0x000fe20000000800 */
[----:B------:R-:W-:Y:S01]  /*0f30*/  UISETP.NE.AND.EX UP0, UPT, UR5, URZ, UPT, UP0 ;  /* 0x0000003f0500728c */ /* 0x000fe2000bf05300 */
[----:B------:R-:W-:Y:S02]  /*0f40*/  ISETP.NE.AND.EX P2, PT, RZ, UR7, PT, P2 ;  /* 0x00000007ff007c0c */ /* 0x000fe4000bf45320 */
[----:B------:R-:W-:Y:S01]  /*0f50*/  ULDC UR5, c[0x0][0x2f0] ;  /* 0x0000bc0000057ab9 */ /* 0x000fe20000000800 */
[----:B------:R-:W-:-:S04]  /*0f60*/  USEL UR4, UR4, 0x1, UP0 ;  /* 0x0000000104047887 */ /* 0x000fc80008000000 */
[----:B------:R-:W-:Y:S01]  /*0f70*/  UIMAD UR4, UR4, UR5, URZ ;  /* 0x00000005040472a4 */ /* 0x000fe2000f8e023f */
[----:B0---4-:R-:W-:Y:S11]  /*0f80*/  @P1 BRA `(.L_x_1176) ;  /* 0x0000000000241947 */ /* 0x011ff60003800000 */
        /* <DEDUP_REMOVED lines=9> */
.L_x_1176:
[----:B------:R-:W-:Y:S02]  /*1020*/  IMAD.U32 R16, RZ, RZ, UR4 ;  /* 0x00000004ff107e24 */ /* 0x000fe4000f8e00ff */
[----:B------:R-:W-:Y:S01]  /*1030*/  IMAD.MOV.U32 R174, RZ, RZ, R23 ;  /* 0x000000ffffae7224 */ /* 0x000fe200078e0017 */
[----:B------:R-:W-:Y:S06]  /*1040*/  @!P2 BRA `(.L_x_1177) ;  /* 0x000000000010a947 */ /* 0x000fec0003800000 */
[----:B------:R-:W0:Y:S02]  /*1050*/  LDC.64 R2, c[0x0][0xa20] ;  /* 0x00028800ff027b82 */ /* 0x000e240000000a00 */
[----:B0-----:R-:W-:-:S05]  /*1060*/  IMAD.WIDE R2, R23, 0x4, R2 ;  /* 0x0000000417027825 */ /* 0x001fca00078e0202 */
[----:B------:R0:W5:Y:S01]  /*1070*/  LDG.E R16, desc[UR40][R2.64] ;  /* 0x0000002802107981 */ /* 0x000162000c1e1900 */
[----:B------:R-:W-:Y:S05]  /*1080*/  BRA `(.L_x_1178) ;  /* 0x0000000000247947 */ /* 0x000fea0003800000 */
.L_x_1177:
[----:B------:R-:W-:Y:S02]  /*1090*/  ULDC.64 UR4, c[0x0][0xa08] ;  /* 0x0002820000047ab9 */ /* 0x000fe40000000a00 */
[----:B------:R-:W-:-:S04]  /*10a0*/  ISETP.NE.U32.AND P0, PT, RZ, UR4, PT ;  /* 0x00000004ff007c0c */ /* 0x000fc8000bf05070 */
[----:B------:R-:W-:-:S13]  /*10b0*/  ISETP.NE.AND.EX P0, PT, RZ, UR5, PT, P0 ;  /* 0x00000005ff007c0c */ /* 0x000fda000bf05300 */
[----:B------:R-:W-:Y:S05]  /*10c0*/  @!P0 BRA `(.L_x_1178) ;  /* 0x0000000000148947 */ /* 0x000fea0003800000 */
[----:B------:R-:W0:Y:S02]  /*10d0*/  LDC.64 R2, c[0x0][0xa08] ;  /* 0x00028200ff027b82 */ /* 0x000e240000000a00 */
[----:B0-----:R-:W-:-:S05]  /*10e0*/  IMAD.WIDE R2, R23, 0x4, R2 ;  /* 0x0000000417027825 */ /* 0x001fca00078e0202 */
[----:B------:R-:W2:Y:S04]  /*10f0*/  LDG.E R16, desc[UR40][R2.64] ;  /* 0x0000002802107981 */ /* 0x000ea8000c1e1900 */
[----:B------:R-:W2:Y:S02]  /*1100*/  LDG.E R5, desc[UR40][R2.64+0x4] ;  /* 0x0000042802057981 */ /* 0x000ea4000c1e1900 */
[----:B--2---:R-:W-:-:S07]  /*1110*/  IMAD.IADD R16, R5, 0x1, -R16 ;  /* 0x0000000105107824 */ /* 0x004fce00078e0a10 */
.L_x_1178:
[----:B------:R-:W1:Y:S01]  /*1120*/  LDC R0, c[0x0][0x448] ;  /* 0x00011200ff007b82 */ /* 0x000e620000000800 */
[----:B------:R-:W-:Y:S02]  /*1130*/  IMAD.SHL.U32 R19, R21, 0x80, RZ ;  /* 0x0000008015137824 */ /* 0x000fe400078e00ff */
[----:B-----5:R-:W-:-:S05]  /*1140*/  IMAD.IADD R16, R16, 0x1, -R7 ;  /* 0x0000000110107824 */ /* 0x020fca00078e0a07 */
[----:B------:R-:W2:Y:S01]  /*1150*/  LDC.64 R8, c[0x0][0x9e0] ;  /* 0x00027800ff087b82 */ /* 0x000ea20000000a00 */
[----:B-1----:R-:W-:Y:S01]  /*1160*/  ISETP.NE.AND P1, PT, R0, 0x1, PT ;  /* 0x000000010000780c */ /* 0x002fe20003f25270 */
[----:B------:R-:W-:Y:S01]  /*1170*/  VIADD R0, R19, 0x7f ;  /* 0x0000007f13007836 */ /* 0x000fe20000000000 */
[----:B--2---:R-:W-:-:S11]  /*1180*/  ISETP.GE.AND P2, PT, R9, 0x1, PT ;  /* 0x000000010900780c */ /* 0x004fd60003f46270 */
[----:B0-----:R-:W0:Y:S08]  /*1190*/  @P1 LDC R3, c[0x0][0x44c] ;  /* 0x00011300ff031b82 */ /* 0x001e300000000800 */
[----:B------:R-:W1:Y:S01]  /*11a0*/  @P1 LDC R5, c[0x0][0x450] ;  /* 0x00011400ff051b82 */ /* 0x000e620000000800 */
[----:B0-----:R-:W-:Y:S01]  /*11b0*/  @P1 IMAD.HI.U32 R2, R0, R3, RZ ;  /* 0x0000000300021227 */ /* 0x001fe200078e00ff */
[----:B------:R-:W-:-:S04]  /*11c0*/  IADD3 R3, R16, 0x1, -R17 ;  /* 0x0000000110037810 */ /* 0x000fc80007ffe811 */
[----:B-1----:R-:W-:-:S05]  /*11d0*/  @P1 SHF.R.U32.HI R0, RZ, R5, R2 ;  /* 0x00000005ff001219 */ /* 0x002fca0000011602 */
[----:B------:R-:W-:-:S04]  /*11e0*/  IMAD.IADD R3, R3, 0x1, R0 ;  /* 0x0000000103037824 */ /* 0x000fc800078e0200 */
        /* <DEDUP_REMOVED lines=12> */
.L_x_1180:
[----:B------:R-:W-:-:S13]  /*12b0*/  ISETP.NE.AND P0, PT, R9, 0x1, PT ;  /* 0x000000010900780c */ /* 0x000fda0003f05270 */
[----:B------:R-:W0:Y:S02]  /*12c0*/  @P0 LDC.64 R4, c[0x0][0x9e8] ;  /* 0x00027a00ff040b82 */ /* 0x000e240000000a00 */
[----:B0-----:R-:W-:-:S05]  /*12d0*/  @P0 IMAD.HI.U32 R4, R2, R4, RZ ;  /* 0x0000000402040227 */ /* 0x001fca00078e00ff */
[----:B------:R-:W-:-:S07]  /*12e0*/  @P0 SHF.R.U32.HI R2, RZ, R5, R4 ;  /* 0x00000005ff020219 */ /* 0x000fce0000011604 */
.L_x_1181:
[----:B------:R-:W-:-:S05]  /*12f0*/  IMAD R3, R2, R9, R9 ;  /* 0x0000000902037224 */ /* 0x000fca00078e0209 */
[----:B------:R-:W-:-:S07]  /*1300*/  VIMNMX R0, R0, R3, PT ;  /* 0x0000000300007248 */ /* 0x000fce0003fe0100 */
.L_x_1179:
[----:B------:R-:W0:Y:S01]  /*1310*/  @P1 LDC R4, c[0x0][0x44c] ;  /* 0x00011300ff041b82 */ /* 0x000e220000000800 */
[----:B------:R-:W-:Y:S01]  /*1320*/  VIADD R2, R0, 0x7f ;  /* 0x0000007f00027836 */ /* 0x000fe20000000000 */
[----:B------:R-:W-:Y:S01]  /*1330*/  ULDC UR4, c[0x0][0x9dc] ;  /* 0x0002770000047ab9 */ /* 0x000fe20000000800 */
[C---:B------:R-:W-:Y:S02]  /*1340*/  VIADD R0, R16.reuse, 0x7f ;  /* 0x0000007f10007836 */ /* 0x040fe40000000000 */
[----:B------:R-:W-:Y:S01]  /*1350*/  IMAD.MOV.U32 R7, RZ, RZ, R19 ;  /* 0x000000ffff077224 */ /* 0x000fe200078e0013 */
[----:B------:R-:W-:Y:S01]  /*1360*/  SHF.R.S32.HI R5, RZ, 0x1f, R2 ;  /* 0x0000001fff057819 */ /* 0x000fe20000011402 */
[----:B------:R-:W-:Y:S01]  /*1370*/  IMAD.IADD R88, R16, 0x1, -R17 ;  /* 0x0000000110587824 */ /* 0x000fe200078e0a11 */
[----:B------:R-:W1:Y:S01]  /*1380*/  @P1 LDC R11, c[0x0][0x450] ;  /* 0x00011400ff0b1b82 */ /* 0x000e620000000800 */
[----:B------:R-:W-:Y:S02]  /*1390*/  SHF.R.S32.HI R3, RZ, 0x1f, R0 ;  /* 0x0000001fff037819 */ /* 0x000fe40000011400 */
[----:B------:R-:W-:-:S02]  /*13a0*/  LEA.HI R5, R5, R2, RZ, 0x7 ;  /* 0x0000000205057211 */ /* 0x000fc400078f38ff */
[----:B------:R-:W-:Y:S02]  /*13b0*/  LEA.HI R3, R3, R0, RZ, 0x7 ;  /* 0x0000000003037211 */ /* 0x000fe400078f38ff */
[----:B------:R-:W-:Y:S02]  /*13c0*/  SHF.R.S32.HI R0, RZ, 0x7, R5 ;  /* 0x00000007ff007819 */ /* 0x000fe40000011405 */
[----:B------:R-:W-:-:S04]  /*13d0*/  SHF.R.S32.HI R3, RZ, 0x7, R3 ;  /* 0x00000007ff037819 */ /* 0x000fc80000011403 */
[----:B------:R-:W-:Y:S01]  /*13e0*/  VIMNMX R89, R3, R0, PT ;  /* 0x0000000003597248 */ /* 0x000fe20003fe0100 */
[----:B0-----:R-:W-:-:S05]  /*13f0*/  @P1 IMAD.HI.U32 R4, R19, R4, RZ ;  /* 0x0000000413041227 */ /* 0x001fca00078e00ff */
        /* <DEDUP_REMOVED lines=13> */
.L_x_1183:
[----:B------:R-:W-:-:S13]  /*14d0*/  ISETP.NE.AND P0, PT, R9, 0x1, PT ;  /* 0x000000010900780c */ /* 0x000fda0003f05270 */
[----:B------:R-:W0:Y:S02]  /*14e0*/  @P0 LDC.64 R4, c[0x0][0x9e8] ;  /* 0x00027a00ff040b82 */ /* 0x000e240000000a00 */
[----:B0-----:R-:W-:-:S05]  /*14f0*/  @P0 IMAD.HI.U32 R0, R2, R4, RZ ;  /* 0x0000000402000227 */ /* 0x001fca00078e00ff */
[----:B------:R-:W-:-:S07]  /*1500*/  @P0 SHF.R.U32.HI R2, RZ, R5, R0 ;  /* 0x00000005ff020219 */ /* 0x000fce0000011600 */
.L_x_1184:
[----:B------:R-:W-:-:S05]  /*1510*/  IMAD R2, R2, R9, RZ ;  /* 0x0000000902027224 */ /* 0x000fca00078e02ff */
[----:B------:R-:W-:-:S07]  /*1520*/  VIMNMX R3, R3, R2, !PT ;  /* 0x0000000203037248 */ /* 0x000fce0007fe0100 */
.L_x_1182:
        /* <DEDUP_REMOVED lines=72> */
.L_x_1186:
        /* <DEDUP_REMOVED lines=22> */
[-C--:B--2---:R-:W-:Y:S02]  /*1b10*/  @P0 IMAD R7, R7, R14.reuse, RZ ;  /* 0x0000000e07070224 */ /* 0x084fe400078e02ff */
[----:B------:R-:W-:Y:S02]  /*1b20*/  @P1 IMAD.IADD R5, R5, 0x1, R11 ;  /* 0x0000000105051824 */ /* 0x000fe400078e020b */
[----:B------:R-:W-:-:S04]  /*1b30*/  @P0 IMAD.WIDE.U32 R2, R22, R14, R2 ;  /* 0x0000000e16020225 */ /* 0x000fc800078e0002 */
[-C--:B---3--:R-:W-:Y:S02]  /*1b40*/  @P1 IMAD R0, R9, R24.reuse, RZ ;  /* 0x0000001809001224 */ /* 0x088fe400078e02ff */
[C---:B------:R-:W-:Y:S02]  /*1b50*/  @P0 IMAD R9, R22.reuse, R15, R7 ;  /* 0x0000000f16090224 */ /* 0x040fe400078e0207 */
        /* <DEDUP_REMOVED lines=22> */
.L_x_1383:
[----:B------:R-:W-:Y:S05]  /*1cc0*/  @!P0 BRA `(.L_x_1188) ;  /* 0x0000000000048947 */ /* 0x000fea0003800000 */
[----:B------:R-:W-:Y:S01]  /*1cd0*/  BPT.TRAP 0x1 ;  /* 0x000000040000795c */ /* 0x000fe20000300000 */
.L_x_1188:
[----:B------:R-:W-:Y:S02]  /*1ce0*/  IMAD.U32 R11, RZ, RZ, UR44 ;  /* 0x0000002cff0b7e24 */ /* 0x000fe4000f8e00ff */
[----:B0-----:R-:W-:-:S03]  /*1cf0*/  IMAD.U32 R2, RZ, RZ, UR36 ;  /* 0x00000024ff027e24 */ /* 0x001fc6000f8e00ff */
[----:B------:R-:W-:Y:S02]  /*1d00*/  LEA R11, R11, UR43, 0x3 ;  /* 0x0000002b0b0b7c11 */ /* 0x000fe4000f8e18ff */
[----:B------:R-:W-:-:S04]  /*1d10*/  SHF.L.U32 R2, R2, 0x1f, RZ ;  /* 0x0000001f02027819 */ /* 0x000fc800000006ff */
[----:B------:R0:W1:Y:S01]  /*1d20*/  SYNCS.PHASECHK.TRANS64.TRYWAIT P2, [R11+URZ+0x22830], R2 ;  /* 0x022830020b0075a7 */ /* 0x000062000804017f */
[----:B------:R-:W-:Y:S05]  /*1d30*/  @!P0 BRA `(.L_x_1189) ;  /* 0x0000000000048947 */ /* 0x000fea0003800000 */
[----:B------:R-:W-:Y:S01]  /*1d40*/  BPT.TRAP 0x1 ;  /* 0x000000040000795c */ /* 0x000fe20000300000 */
.L_x_1189:
[----:B------:R-:W2:Y:S02]  /*1d50*/  S2R R3, SR_TID.X ;  /* 0x0000000000037919 */ /* 0x000ea40000002100 */
[----:B--2---:R-:W-:Y:S01]  /*1d60*/  LOP3.LUT P1, RZ, R3, 0x7f, RZ, 0xc0, !PT ;  /* 0x0000007f03ff7812 */ /* 0x004fe2000782c0ff */
[----:B-1----:R-:W-:-:S12]  /*1d70*/  @P2 BRA `(.L_x_1190) ;  /* 0x0000000000082947 */ /* 0x002fd80003800000 */
[----:B------:R-:W1:Y:S02]  /*1d80*/  SYNCS.PHASECHK.TRANS64.TRYWAIT P2, [R11+URZ+0x22830], R2 ;  /* 0x022830020b0075a7 */ /* 0x000e64000804017f */
[----:B-1----:R-:W-:Y:S05]  /*1d90*/  @!P2 BRA `(.L_x_1191) ;  /* 0x0000015c0004a947 */ /* 0x002fea0003800000 */
.L_x_1190:
[----:B------:R-:W-:Y:S05]  /*1da0*/  WARPSYNC.ALL ;  /* 0x0000000000007948 */ /* 0x000fea0003800000 */
[----:B------:R-:W-:Y:S01]  /*1db0*/  UIADD3 UR4, UR43, 0x16400, URZ ;  /* 0x000164002b047890 */ /* 0x000fe2000fffe03f */
[----:B------:R-:W-:Y:S01]  /*1dc0*/  WARPGROUP.ARRIVE ;  /* 0x00000000000079c5 */ /* 0x000fe20000000000 */
[----:B------:R-:W-:Y:S01]  /*1dd0*/  ULOP3.LUT UR28, UR45, 0x10000, URZ, 0xfc, !UPT ;  /* 0x000100002d1c7892 */ /* 0x000fe2000f8efc3f */
[----:B------:R-:W2:Y:S01]  /*1de0*/  LDC R8, c[0x0][0x448] ;  /* 0x00011200ff087b82 */ /* 0x000ea20000000800 */
[----:B------:R-:W-:Y:S01]  /*1df0*/  USHF.R.U32.HI UR4, URZ, 0x4, UR4 ;  /* 0x000000043f047899 */ /* 0x000fe20008011604 */
[----:B01----:R-:W-:Y:S01]  /*1e00*/  @!P1 VIADD R11, R11, 0x22840 ;  /* 0x000228400b0b9836 */ /* 0x003fe20000000000 */
[----:B------:R-:W-:Y:S01]  /*1e10*/  UMOV UR29, 0x80000020 ;  /* 0x80000020001d7882 */ /* 0x000fe20000000000 */
[----:B------:R-:W-:Y:S01]  /*1e20*/  UMOV UR31, 0x80000020 ;  /* 0x80000020001f7882 */ /* 0x000fe20000000000 */
[----:B------:R-:W-:-:S02]  /*1e30*/  ULOP3.LUT UR4, UR4, 0x3fff, URZ, 0xc0, !UPT ;  /* 0x00003fff04047892 */ /* 0x000fc4000f8ec03f */
[----:B------:R-:W-:Y:S01]  /*1e40*/  UIADD3 UR8, UR28, 0x2, URZ ;  /* 0x000000021c087890 */ /* 0x000fe2000fffe03f */
[----:B------:R-:W-:Y:S01]  /*1e50*/  @!P1 PRMT R13, RZ, 0x654, R11 ;  /* 0x00000654ff0d9816 */ /* 0x000fe2000000000b */
[----:B------:R-:W-:Y:S01]  /*1e60*/  ULOP3.LUT UR4, UR4, 0x10000, URZ, 0xfc, !UPT ;  /* 0x0001000004047892 */ /* 0x000fe2000f8efc3f */
[----:B------:R-:W-:Y:S01]  /*1e70*/  UMOV UR9, 0x80000020 ;  /* 0x8000002000097882 */ /* 0x000fe20000000000 */
[----:B------:R-:W-:Y:S02]  /*1e80*/  UMOV UR11, 0x80000020 ;  /* 0x80000020000b7882 */ /* 0x000fe40000000000 */
[----:B------:R-:W-:Y:S02]  /*1e90*/  UIMAD UR30, UR44, 0x600, UR4 ;  /* 0x000006002c1e78a4 */ /* 0x000fe4000f8e0204 */
[----:B------:R-:W-:Y:S02]  /*1ea0*/  UIADD3 UR12, UR28, 0x200, URZ ;  /* 0x000002001c0c7890 */ /* 0x000fe4000fffe03f */
[----:B------:R-:W-:-:S02]  /*1eb0*/  UIADD3 UR10, UR30, 0x2, URZ ;  /* 0x000000021e0a7890 */ /* 0x000fc4000fffe03f */
[----:B------:R-:W-:Y:S01]  /*1ec0*/  UIADD3 UR14, UR30, 0x200, URZ ;  /* 0x000002001e0e7890 */ /* 0x000fe2000fffe03f */
[----:B------:R-:W-:Y:S02]  /*1ed0*/  UMOV UR13, 0x80000020 ;  /* 0x80000020000d7882 */ /* 0x000fe40000000000 */
[----:B------:R-:W-:Y:S01]  /*1ee0*/  QGMMA.64x128x32.F32.E4M3.E4M3 R24, gdesc[UR28], RZ, !UPT, gsb0 ;  /* 0x01e000001c1879f3 */ /* 0x000fe2000c0008ff */
[----:B------:R-:W-:Y:S01]  /*1ef0*/  UMOV UR15, 0x80000020 ;  /* 0x80000020000f7882 */ /* 0x000fe20000000000 */
[----:B------:R-:W-:Y:S01]  /*1f00*/  UIADD3 UR16, UR28, 0x202, URZ ;  /* 0x000002021c107890 */ /* 0x000fe2000fffe03f */
[----:B--2---:R-:W-:Y:S01]  /*1f10*/  ISETP.NE.AND P2, PT, R8, 0x1, PT ;  /* 0x000000010800780c */ /* 0x004fe20003f45270 */
[----:B------:R-:W-:Y:S01]  /*1f20*/  UIADD3 UR18, UR30, 0x202, URZ ;  /* 0x000002021e127890 */ /* 0x000fe2000fffe03f */
[----:B------:R-:W-:Y:S01]  /*1f30*/  IMAD.IADD R8, R168, 0x1, R19 ;  /* 0x00000001a8087824 */ /* 0x000fe200078e0213 */
[----:B------:R-:W-:Y:S01]  /*1f40*/  UMOV UR17, 0x80000020 ;  /* 0x8000002000117882 */ /* 0x000fe20000000000 */
[----:B------:R-:W-:Y:S01]  /*1f50*/  UMOV UR19, 0x80000020 ;  /* 0x8000002000137882 */ /* 0x000fe20000000000 */
[----:B------:R-:W-:-:S02]  /*1f60*/  UIADD3 UR20, UR28, 0x400, URZ ;  /* 0x000004001c147890 */ /* 0x000fc4000fffe03f */
[----:B------:R-:W-:Y:S01]  /*1f70*/  UIADD3 UR22, UR30, 0x400, URZ ;  /* 0x000004001e167890 */ /* 0x000fe2000fffe03f */
[----:B------:R-:W-:Y:S01]  /*1f80*/  UMOV UR21, 0x80000020 ;  /* 0x8000002000157882 */ /* 0x000fe20000000000 */
[----:B------:R-:W-:Y:S01]  /*1f90*/  UMOV UR23, 0x80000020 ;  /* 0x8000002000177882 */ /* 0x000fe20000000000 */
[----:B------:R-:W-:Y:S02]  /*1fa0*/  UIADD3 UR24, UR28, 0x402, URZ ;  /* 0x000004021c187890 */ /* 0x000fe4000fffe03f */
[----:B------:R-:W-:Y:S01]  /*1fb0*/  UIADD3 UR26, UR30, 0x402, URZ ;  /* 0x000004021e1a7890 */ /* 0x000fe2000fffe03f */
[----:B------:R-:W0:Y:S01]  /*1fc0*/  @P2 LDC R9, c[0x0][0x44c] ;  /* 0x00011300ff092b82 */ /* 0x000e220000000800 */
[----:B------:R-:W-:Y:S01]  /*1fd0*/  UMOV UR25, 0x80000020 ;  /* 0x8000002000197882 */ /* 0x000fe20000000000 */
[----:B------:R-:W-:Y:S01]  /*1fe0*/  UMOV UR27, 0x80000020 ;  /* 0x80000020001b7882 */ /* 0x000fe20000000000 */
[----:B------:R-:W-:Y:S02]  /*1ff0*/  ULDC UR5, c[0x0][0x9dc] ;  /* 0x0002770000057ab9 */ /* 0x000fe40000000800 */
[----:B------:R-:W-:Y:S01]  /*2000*/  ULOP3.LUT UR5, URZ, UR5, URZ, 0x33, !UPT ;  /* 0x000000053f057292 */ /* 0x000fe2000f8e333f */
[----:B0-----:R-:W-:Y:S01]  /*2010*/  @P2 IMAD.HI.U32 R9, R8, R9, RZ ;  /* 0x0000000908092227 */ /* 0x001fe200078e00ff */
[----:B------:R-:W-:-:S02]  /*2020*/  WARPGROUP.DEPBAR.LE gsb0, 0x0 ;  /* 0x00008000000079c5 */ /* 0x000fc40000010000 */
        /* <DEDUP_REMOVED lines=16> */
[C---:B------:R-:W-:Y:S01]  /*2130*/  FMUL.FTZ R44, R0.reuse, R44 ;  /* 0x0000002c002c7220 */ /* 0x040fe20000410000 */
[----:B------:R-:W0:Y:S01]  /*2140*/  @P2 LDC R28, c[0x0][0x450] ;  /* 0x00011400ff1c2b82 */ /* 0x000e220000000800 */
[C---:B------:R-:W-:Y:S01]  /*2150*/  FMUL.FTZ R45, R0.reuse, R45 ;  /* 0x0000002d002d7220 */ /* 0x040fe20000410000 */
[C---:B------:R-:W-:Y:S01]  /*2160*/  FMUL.FTZ R61, R0.reuse, R61 ;  /* 0x0000003d003d7220 */ /* 0x040fe20000410000 */
[----:B------:R1:W2:Y:S01]  /*2170*/  MUFU.TANH R124, R44 ;  /* 0x0000002c007c7308 */ /* 0x0002a20000002400 */
[C---:B------:R-:W-:Y:S01]  /*2180*/  FMUL.FTZ R3, R0.reuse, R27 ;  /* 0x0000001b00037220 */ /* 0x040fe20000410000 */
[C---:B------:R-:W-:Y:S01]  /*2190*/  FMUL.FTZ R37, R0.reuse, R37 ;  /* 0x0000002500257220 */ /* 0x040fe20000410000 */
[C---:B------:R-:W-:Y:S01]  /*21a0*/  FMUL.FTZ R27, R0.reuse, R42 ;  /* 0x0000002a001b7220 */ /* 0x040fe20000410000 */
[C---:B------:R-:W-:Y:S01]  /*21b0*/  FMUL.FTZ R41, R0.reuse, R41 ;  /* 0x0000002900297220 */ /* 0x040fe20000410000 */
[C---:B------:R-:W-:Y:S01]  /*21c0*/  FMUL.FTZ R49, R0.reuse, R49 ;  /* 0x0000003100317220 */ /* 0x040fe20000410000 */
[C---:B------:R-:W-:Y:S01]  /*21d0*/  FMUL.FTZ R53, R0.reuse, R53 ;  /* 0x0000003500357220 */ /* 0x040fe20000410000 */
[----:B------:R-:W-:Y:S01]  /*21e0*/  FMUL.FTZ R2, R0, R26 ;  /* 0x0000001a00027220 */ /* 0x000fe20000410000 */
[----:B------:R3:W4:Y:S01]  /*21f0*/  MUFU.TANH R122, R45 ;  /* 0x0000002d007a7308 */ /* 0x0007220000002400 */
[----:B-1----:R-:W-:-:S02]  /*2200*/  IMAD.MOV.U32 R44, RZ, RZ, R8 ;  /* 0x000000ffff2c7224 */ /* 0x002fc400078e0008 */
[C---:B------:R-:W-:Y:S01]  /*2210*/  FMUL.FTZ R12, R0.reuse, R25 ;  /* 0x00000019000c7220 */ /* 0x040fe20000410000 */
[C---:B------:R-:W-:Y:S01]  /*2220*/  FMUL.FTZ R20, R0.reuse, R29 ;  /* 0x0000001d00147220 */ /* 0x040fe20000410000 */
[C---:B------:R-:W-:Y:S01]  /*2230*/  FMUL.FTZ R26, R0.reuse, R33 ;  /* 0x00000021001a7220 */ /* 0x040fe20000410000 */
[C---:B------:R-:W-:Y:S01]  /*2240*/  FMUL.FTZ R4, R0.reuse, R24 ;  /* 0x0000001800047220 */ /* 0x040fe20000410000 */
[C---:B------:R-:W-:Y:S01]  /*2250*/  FMUL.FTZ R6, R0.reuse, R31 ;  /* 0x0000001f00067220 */ /* 0x040fe20000410000 */
[C---:B------:R-:W-:Y:S01]  /*2260*/  FMUL.FTZ R15, R0.reuse, R35 ;  /* 0x00000023000f7220 */ /* 0x040fe20000410000 */
[----:B------:R1:W0:Y:S01]  /*2270*/  MUFU.TANH R42, R61 ;  /* 0x0000003d002a7308 */ /* 0x0002220000002400 */
[C---:B---3--:R-:W-:Y:S01]  /*2280*/  FMUL.FTZ R45, R0.reuse, R59 ;  /* 0x0000003b002d7220 */ /* 0x048fe20000410000 */
[C---:B------:R-:W-:Y:S01]  /*2290*/  FMUL.FTZ R25, R0.reuse, R39 ;  /* 0x0000002700197220 */ /* 0x040fe20000410000 */
[C---:B------:R-:W-:Y:S01]  /*22a0*/  FMUL.FTZ R29, R0.reuse, R43 ;  /* 0x0000002b001d7220 */ /* 0x040fe20000410000 */
[C---:B------:R-:W-:Y:S01]  /*22b0*/  FMUL.FTZ R33, R0.reuse, R47 ;  /* 0x0000002f00217220 */ /* 0x040fe20000410000 */
[----:B0-----:R-:W-:Y:S01]  /*22c0*/  @P2 SHF.R.U32.HI R44, RZ, R28, R9 ;  /* 0x0000001cff2c2219 */ /* 0x001fe20000011609 */
[----:B------:R-:W-:Y:S01]  /*22d0*/  IMAD.MOV.U32 R28, RZ, RZ, -0x80 ;  /* 0xffffff80ff1c7424 */ /* 0x000fe200078e00ff */
[----:B------:R-:W0:Y:S01]  /*22e0*/  LDC.64 R8, c[0x0][0x9e0] ;  /* 0x00027800ff087b82 */ /* 0x000e220000000a00 */
[----:B------:R3:W0:Y:S01]  /*22f0*/  MUFU.TANH R128, R37 ;  /* 0x0000002500807308 */ /* 0x0006220000002400 */
[----:B------:R-:W-:Y:S01]  /*2300*/  FMUL.FTZ R5, R0, R30 ;  /* 0x0000001e00057220 */ /* 0x000fe20000410000 */
[----:B-1----:R-:W1:Y:S01]  /*2310*/  SHFL.IDX PT, R61, R44, RZ, 0x1c1f ;  /* 0x001c1fff2c3d7589 */ /* 0x002e6200000e0000 */
[----:B------:R-:W-:-:S02]  /*2320*/  IMAD R59, R89, R28, 0x80 ;  /* 0x00000080593b7424 */ /* 0x000fc400078e021c */
[C---:B------:R-:W-:Y:S01]  /*2330*/  FMUL.FTZ R24, R0.reuse, R32 ;  /* 0x0000002000187220 */ /* 0x040fe20000410000 */
[C---:B------:R-:W-:Y:S01]  /*2340*/  FMUL.FTZ R7, R0.reuse, R34 ;  /* 0x0000002200077220 */ /* 0x040fe20000410000 */
[C---:B------:R-:W-:Y:S01]  /*2350*/  FMUL.FTZ R36, R0.reuse, R36 ;  /* 0x0000002400247220 */ /* 0x040fe20000410000 */
[----:B------:R5:W-:Y:S01]  /*2360*/  @!P1 SYNCS.ARRIVE.TRANS64.RED.A1T0 RZ, [R13+URZ], RZ ;  /* 0x000000ff0dff99a7 */ /* 0x000be2000810043f */
[----:B------:R2:W0:Y:S01]  /*2370*/  MUFU.TANH R108, R41 ;  /* 0x00000029006c7308 */ /* 0x0004220000002400 */
[C---:B---3--:R-:W-:Y:S01]  /*2380*/  FMUL.FTZ R37, R0.reuse, R51 ;  /* 0x0000003300257220 */ /* 0x048fe20000410000 */
[----:B------:R-:W-:Y:S02]  /*2390*/  VIADD R51, R59, 0x1 ;  /* 0x000000013b337836 */ /* 0x000fe40000000000 */
[C---:B------:R-:W-:Y:S01]  /*23a0*/  FMUL.FTZ R21, R0.reuse, R38 ;  /* 0x0000002600157220 */ /* 0x040fe20000410000 */
[C---:B------:R-:W-:Y:S01]  /*23b0*/  FMUL.FTZ R40, R0.reuse, R40 ;  /* 0x0000002800287220 */ /* 0x040fe20000410000 */
[C---:B------:R-:W-:Y:S01]  /*23c0*/  FMUL.FTZ R31, R0.reuse, R46 ;  /* 0x0000002e001f7220 */ /* 0x040fe20000410000 */
[C---:B------:R-:W-:Y:S01]  /*23d0*/  FMUL.FTZ R35, R0.reuse, R50 ;  /* 0x0000003200237220 */ /* 0x040fe20000410000 */
[C---:B------:R-:W-:Y:S01]  /*23e0*/  FMUL.FTZ R52, R0.reuse, R52 ;  /* 0x0000003400347220 */ /* 0x040fe20000410000 */
[----:B------:R3:W0:Y:S01]  /*23f0*/  MUFU.TANH R118, R49 ;  /* 0x0000003100767308 */ /* 0x0006220000002400 */
[C---:B--2---:R-:W-:Y:S01]  /*2400*/  FMUL.FTZ R41, R0.reuse, R55 ;  /* 0x0000003700297220 */ /* 0x044fe20000410000 */
        /* <DEDUP_REMOVED lines=11> */
[C---:B------:R-:W-:Y:S01]  /*24c0*/  FMUL.FTZ R73, R0.reuse, R73 ;  /* 0x0000004900497220 */ /* 0x040fe20000410000 */
[C---:B------:R-:W-:Y:S01]  /*24d0*/  FMUL.FTZ R94, R0.reuse, R74 ;  /* 0x0000004a005e7220 */ /* 0x040fe20000410000 */
[C---:B------:R-:W-:Y:S01]  /*24e0*/  FMUL.FTZ R96, R0.reuse, R75 ;  /* 0x0000004b00607220 */ /* 0x040fe20000410000 */
[C---:B------:R-:W-:Y:S01]  /*24f0*/  FMUL.FTZ R76, R0.reuse, R76 ;  /* 0x0000004c004c7220 */ /* 0x040fe20000410000 */
[C---:B--2---:R-:W-:Y:S01]  /*2500*/  FMUL.FTZ R53, R0.reuse, R66 ;  /* 0x0000004200357220 */ /* 0x044fe20000410000 */
        /* <DEDUP_REMOVED lines=8> */
[C---:B-----5:R-:W-:Y:S01]  /*2590*/  FMUL.FTZ R13, R0.reuse, R87 ;  /* 0x00000057000d7220 */ /* 0x060fe20000410000 */
[C---:B------:R-:W-:Y:S01]  /*25a0*/  FMUL.FTZ R57, R0.reuse, R57 ;  /* 0x0000003900397220 */ /* 0x040fe20000410000 */
[C---:B------:R-:W-:Y:S01]  /*25b0*/  FMUL.FTZ R64, R0.reuse, R64 ;  /* 0x0000004000407220 */ /* 0x040fe20000410000 */
[C---:B------:R-:W-:Y:S01]  /*25c0*/  FMUL.FTZ R69, R0.reuse, R69 ;  /* 0x0000004500457220 */ /* 0x040fe20000410000 */
[C---:B------:R-:W-:Y:S01]  /*25d0*/  FMUL.FTZ R72, R0.reuse, R72 ;  /* 0x0000004800487220 */ /* 0x040fe20000410000 */
[C---:B------:R-:W-:Y:S01]  /*25e0*/  FMUL.FTZ R82, R0.reuse, R82 ;  /* 0x0000005200527220 */ /* 0x040fe20000410000 */
[----:B------:R-:W-:Y:S01]  /*25f0*/  FMUL.FTZ R86, R0, R86 ;  /* 0x0000005600567220 */ /* 0x000fe20000410000 */
[----:B------:R-:W-:Y:S01]  /*2600*/  IMAD R28, R18, -0x2, R51 ;  /* 0xfffffffe121c7824 */ /* 0x000fe200078e0233 */
[----:B0-----:R-:W-:Y:S01]  /*2610*/  ISETP.GE.AND P3, PT, R9, 0x1, PT ;  /* 0x000000010900780c */ /* 0x001fe20003f66270 */
[----:B------:R-:W0:Y:S01]  /*2620*/  MUFU.TANH R4, R4 ;  /* 0x0000000400047308 */ /* 0x000e220000002400 */
[----:B------:R-:W-:Y:S01]  /*2630*/  FMUL.FTZ R60, R0, R60 ;  /* 0x0000003c003c7220 */ /* 0x000fe20000410000 */
[----:B------:R-:W-:-:S02]  /*2640*/  IMAD.IADD R51, R16, 0x1, R59 ;  /* 0x0000000110337824 */ /* 0x000fc400078e023b */
[----:B------:R-:W-:Y:S01]  /*2650*/  FMUL.FTZ R48, R0, R48 ;  /* 0x0000003000307220 */ /* 0x000fe20000410000 */
[----:B------:R-:W-:Y:S01]  /*2660*/  LEA R54, R89, 0xffffff80, 0x7 ;  /* 0xffffff8059367811 */ /* 0x000fe200078e38ff */
[----:B------:R-:W-:Y:S02]  /*2670*/  IMAD R58, R18, -0x2, R51 ;  /* 0xfffffffe123a7824 */ /* 0x000fe400078e0233 */
[----:B------:R-:W2:Y:S08]  /*2680*/  MUFU.TANH R12, R12 ;  /* 0x0000000c000c7308 */ /* 0x000eb00000002400 */
[----:B------:R-:W3:Y:S08]  /*2690*/  MUFU.TANH R2, R2 ;  /* 0x0000000200027308 */ /* 0x000ef00000002400 */
        /* <DEDUP_REMOVED lines=24> */
[----:B------:R-:W0:Y:S01]  /*2820*/  MUFU.TANH R43, R43 ;  /* 0x0000002b002b7308 */ /* 0x000e220000002400 */
[----:B-----5:R-:W-:-:S07]  /*2830*/  IADD3 R57, -R17, R28, R16 ;  /* 0x0000001c11397210 */ /* 0x020fce0007ffe110 */
        /* <DEDUP_REMOVED lines=28> */
[----:B------:R4:W0:Y:S01]  /*2a00*/  MUFU.TANH R120, R48 ;  /* 0x0000003000787308 */ /* 0x0008220000002400 */
[----:B-----5:R-:W-:-:S02]  /*2a10*/  VIADD R60, R57, UR5 ;  /* 0x00000005393c7c36 */ /* 0x020fc40008000000 */
[----:B------:R-:W-:-:S05]  /*2a20*/  IMAD.IADD R57, R57, 0x1, R8 ;  /* 0x0000000139397824 */ /* 0x000fca00078e0208 */
[----:B-1----:R-:W-:Y:S01]  /*2a30*/  VIADDMNMX R46, R61, R57, R58, PT ;  /* 0x000000393d2e7246 */ /* 0x002fe2000380013a */
[----:B----4-:R-:W-:Y:S01]  /*2a40*/  IMAD.IADD R48, R60, 0x1, R61 ;  /* 0x000000013c307824 */ /* 0x010fe200078e023d */
[----:B--23--:R-:W-:Y:S06]  /*2a50*/  @!P3 BRA `(.L_x_1192) ;  /* 0x000000000050b947 */ /* 0x00cfec0003800000 */
[----:B------:R-:W-:Y:S01]  /*2a60*/  IADD3 R28, -R17, R16, R61 ;  /* 0x00000010111c7210 */ /* 0x000fe20007ffe13d */
[----:B------:R-:W-:Y:S03]  /*2a70*/  BSSY B0, `(.L_x_1193) ;  /* 0x000000e000007945 */ /* 0x000fe60003800000 */
[----:B------:R-:W-:-:S13]  /*2a80*/  ISETP.GT.AND P4, PT, R28, -0x1, PT ;  /* 0xffffffff1c00780c */ /* 0x000fda0003f84270 */
[----:B------:R-:W-:Y:S05]  /*2a90*/  @P4 BRA `(.L_x_1194) ;  /* 0x00000000001c4947 */ /* 0x000fea0003800000 */
[----:B------:R-:W-:Y:S02]  /*2aa0*/  ISETP.NE.AND P4, PT, R9, 0x1, PT ;  /* 0x000000010900780c */ /* 0x000fe40003f85270 */
[----:B------:R-:W-:-:S11]  /*2ab0*/  LOP3.LUT R51, RZ, R28, RZ, 0x33, !PT ;  /* 0x0000001cff337212 */ /* 0x000fd600078e33ff */
[----:B------:R-:W1:Y:S02]  /*2ac0*/  @P4 LDC.64 R62, c[0x0][0x9e8] ;  /* 0x00027a00ff3e4b82 */ /* 0x000e640000000a00 */
[----:B-1----:R-:W-:-:S05]  /*2ad0*/  @P4 IMAD.HI.U32 R28, R51, R62, RZ ;  /* 0x0000003e331c4227 */ /* 0x002fca00078e00ff */
[----:B------:R-:W-:-:S04]  /*2ae0*/  @P4 SHF.R.U32.HI R51, RZ, R63, R28 ;  /* 0x0000003fff334219 */ /* 0x000fc8000001161c */
[----:B------:R-:W-:Y:S01]  /*2af0*/  LOP3.LUT R28, RZ, R51, RZ, 0x33, !PT ;  /* 0x00000033ff1c7212 */ /* 0x000fe200078e33ff */
[----:B------:R-:W-:Y:S06]  /*2b00*/  BRA `(.L_x_1195) ;  /* 0x0000000000107947 */ /* 0x000fec0003800000 */
.L_x_1194:
[----:B------:R-:W-:-:S13]  /*2b10*/  ISETP.NE.AND P4, PT, R9, 0x1, PT ;  /* 0x000000010900780c */ /* 0x000fda0003f85270 */
[----:B------:R-:W1:Y:S02]  /*2b20*/  @P4 LDC.64 R62, c[0x0][0x9e8] ;  /* 0x00027a00ff3e4b82 */ /* 0x000e640000000a00 */
[----:B-1----:R-:W-:-:S05]  /*2b30*/  @P4 IMAD.HI.U32 R30, R28, R62, RZ ;  /* 0x0000003e1c1e4227 */ /* 0x002fca00078e00ff */
[----:B------:R-:W-:-:S07]  /*2b40*/  @P4 SHF.R.U32.HI R28, RZ, R63, R30 ;  /* 0x0000003fff1c4219 */ /* 0x000fce000001161e */
.L_x_1195:
[----:B------:R-:W-:Y:S05]  /*2b50*/  BSYNC B0 ;  /* 0x0000000000007941 */ /* 0x000fea0003800000 */
.L_x_1193:
[----:B------:R-:W-:-:S04]  /*2b60*/  IMAD R51, R28, R9, -R54 ;  /* 0x000000091c337224 */ /* 0x000fc800078e0a36 */
[----:B------:R-:W-:-:S05]  /*2b70*/  IMAD R51, R18, -0x2, R51 ;  /* 0xfffffffe12337824 */ /* 0x000fca00078e0233 */
[----:B------:R-:W-:Y:S02]  /*2b80*/  VIMNMX R48, R48, R51, !PT ;  /* 0x0000003330307248 */ /* 0x000fe40007fe0100 */
[----:B------:R-:W-:-:S07]  /*2b90*/  VIADDMNMX R46, R51, R9, R46, PT ;  /* 0x00000009332e7246 */ /* 0x000fce000380012e */
.L_x_1192:
[C---:B------:R-:W-:Y:S02]  /*2ba0*/  ISETP.GE.AND P4, PT, R59.reuse, 0x2, PT ;  /* 0x000000023b00780c */ /* 0x040fe40003f86270 */
[----:B------:R-:W-:Y:S02]  /*2bb0*/  ISETP.GE.AND P6, PT, R59, 0x9, PT ;  /* 0x000000093b00780c */ /* 0x000fe40003fc6270 */
[----:B------:R-:W-:Y:S02]  /*2bc0*/  ISETP.GT.AND P5, PT, R48, 0x1, !P4 ;  /* 0x000000013000780c */ /* 0x000fe400067a4270 */
[----:B------:R-:W-:Y:S02]  /*2bd0*/  P2R R62, PR, RZ, 0x40 ;  /* 0x00000040ff3e7803 */ /* 0x000fe40000000000 */
[----:B------:R-:W-:-:S04]  /*2be0*/  ISETP.LT.OR P5, PT, R46, 0x2, P5 ;  /* 0x000000022e00780c */ /* 0x000fc80002fa1670 */
[----:B------:R-:W-:Y:S02]  /*2bf0*/  FSEL R136, R12, -INF , !P5 ;  /* 0xff8000000c887808 */ /* 0x000fe40006800000 */
[----:B------:R-:W-:Y:S02]  /*2c00*/  ISETP.GT.AND P5, PT, R48, 0x8, !P6 ;  /* 0x000000083000780c */ /* 0x000fe400077a4270 */
[----:B------:R-:W-:Y:S02]  /*2c10*/  ISETP.GE.AND P6, PT, R59, 0xa, PT ;  /* 0x0000000a3b00780c */ /* 0x000fe40003fc6270 */
[----:B------:R-:W-:Y:S02]  /*2c20*/  ISETP.LT.OR P5, PT, R46, 0x9, P5 ;  /* 0x000000092e00780c */ /* 0x000fe40002fa1670 */
[----:B------:R-:W-:Y:S02]  /*2c30*/  P2R R63, PR, RZ, 0x40 ;  /* 0x00000040ff3f7803 */ /* 0x000fe40000000000 */
[----:B0-----:R-:W-:-:S02]  /*2c40*/  FSEL R134, R14, -INF , !P5 ;  /* 0xff8000000e867808 */ /* 0x001fc40006800000 */
[----:B------:R-:W-:Y:S02]  /*2c50*/  ISETP.GT.AND P5, PT, R48, 0x9, !P6 ;  /* 0x000000093000780c */ /* 0x000fe400077a4270 */
[----:B------:R-:W-:Y:S02]  /*2c60*/  ISETP.GE.AND P6, PT, R59, 0x11, PT ;  /* 0x000000113b00780c */ /* 0x000fe40003fc6270 */
[----:B------:R-:W-:Y:S02]  /*2c70*/  ISETP.LT.OR P5, PT, R46, 0xa, P5 ;  /* 0x0000000a2e00780c */ /* 0x000fe40002fa1670 */
[----:B------:R-:W-:Y:S02]  /*2c80*/  P2R R64, PR, RZ, 0x40 ;  /* 0x00000040ff407803 */ /* 0x000fe40000000000 */
[----:B------:R-:W-:Y:S02]  /*2c90*/  FSEL R104, R20, -INF , !P5 ;  /* 0xff80000014687808 */ /* 0x000fe40006800000 */
[----:B------:R-:W-:-:S02]  /*2ca0*/  ISETP.GT.AND P5, PT, R48, 0x10, !P6 ;  /* 0x000000103000780c */ /* 0x000fc400077a4270 */
[C---:B------:R-:W-:Y:S02]  /*2cb0*/  ISETP.GE.AND P6, PT, R59.reuse, 0x12, PT ;  /* 0x000000123b00780c */ /* 0x040fe40003fc6270 */
[----:B------:R-:W-:Y:S02]  /*2cc0*/  ISETP.LT.OR P5, PT, R46, 0x11, P5 ;  /* 0x000000112e00780c */ /* 0x000fe40002fa1670 */
[----:B------:R-:W-:Y:S02]  /*2cd0*/  P2R R66, PR, RZ, 0x40 ;  /* 0x00000040ff427803 */ /* 0x000fe40000000000 */
[----:B------:R-:W-:Y:S02]  /*2ce0*/  FSEL R132, R24, -INF , !P5 ;  /* 0xff80000018847808 */ /* 0x000fe40006800000 */
[----:B------:R-:W-:Y:S02]  /*2cf0*/  ISETP.GT.AND P5, PT, R48, 0x11, !P6 ;  /* 0x000000113000780c */ /* 0x000fe400077a4270 */
[----:B------:R-:W-:-:S02]  /*2d00*/  ISETP.GE.AND P6, PT, R59, 0x19, PT ;  /* 0x000000193b00780c */ /* 0x000fc40003fc6270 */
[----:B------:R-:W-:Y:S02]  /*2d10*/  ISETP.LT.OR P5, PT, R46, 0x12, P5 ;  /* 0x000000122e00780c */ /* 0x000fe40002fa1670 */
[----:B------:R-:W-:Y:S02]  /*2d20*/  P2R R67, PR, RZ, 0x40 ;  /* 0x00000040ff437803 */ /* 0x000fe40000000000 */
[----:B------:R-:W-:Y:S02]  /*2d30*/  FSEL R106, R26, -INF , !P5 ;  /* 0xff8000001a6a7808 */ /* 0x000fe40006800000 */
[----:B------:R-:W-:Y:S02]  /*2d40*/  ISETP.GT.AND P5, PT, R48, 0x18, !P6 ;  /* 0x000000183000780c */ /* 0x000fe400077a4270 */
[----:B------:R-:W-:Y:S02]  /*2d50*/  ISETP.GE.AND P6, PT, R59, 0x1a, PT ;  /* 0x0000001a3b00780c */ /* 0x000fe40003fc6270 */
[----:B------:R-:W-:-:S02]  /*2d60*/  ISETP.LT.OR P5, PT, R46, 0x19, P5 ;  /* 0x000000192e00780c */ /* 0x000fc40002fa1670 */
[----:B------:R-:W-:Y:S02]  /*2d70*/  P2R R69, PR, RZ, 0x40 ;  /* 0x00000040ff457803 */ /* 0x000fe40000000000 */
[----:B------:R-:W-:Y:S02]  /*2d80*/  FSEL R130, R36, -INF , !P5 ;  /* 0xff80000024827808 */ /* 0x000fe40006800000 */
[----:B------:R-:W-:Y:S02]  /*2d90*/  ISETP.GT.AND P5, PT, R48, 0x19, !P6 ;  /* 0x000000193000780c */ /* 0x000fe400077a4270 */
[----:B------:R-:W-:Y:S02]  /*2da0*/  ISETP.GE.AND P6, PT, R59, 0x21, PT ;  /* 0x000000213b00780c */ /* 0x000fe40003fc6270 */
[----:B------:R-:W-:Y:S02]  /*2db0*/  ISETP.LT.OR P5, PT, R46, 0x1a, P5 ;  /* 0x0000001a2e00780c */ /* 0x000fe40002fa1670 */
[----:B------:R-:W-:-:S02]  /*2dc0*/  P2R R70, PR, RZ, 0x40 ;  /* 0x00000040ff467803 */ /* 0x000fc40000000000 */
[----:B------:R-:W-:Y:S02]  /*2dd0*/  FSEL R128, R128, -INF , !P5 ;  /* 0xff80000080807808 */ /* 0x000fe40006800000 */
[----:B------:R-:W-:Y:S02]  /*2de0*/  ISETP.GT.AND P5, PT, R48, 0x20, !P6 ;  /* 0x000000203000780c */ /* 0x000fe400077a4270 */
[----:B------:R-:W-:Y:S02]  /*2df0*/  ISETP.GE.AND P6, PT, R59, 0x22, PT ;  /* 0x000000223b00780c */ /* 0x000fe40003fc6270 */
[----:B------:R-:W-:Y:S02]  /*2e00*/  ISETP.LT.OR P5, PT, R46, 0x21, P5 ;  /* 0x000000212e00780c */ /* 0x000fe40002fa1670 */
[----:B------:R-:W-:Y:S02]  /*2e10*/  P2R R71, PR, RZ, 0x40 ;  /* 0x00000040ff477803 */ /* 0x000fe40000000000 */
[----:B------:R-:W-:-:S02]  /*2e20*/  FSEL R126, R40, -INF , !P5 ;  /* 0xff800000287e7808 */ /* 0x000fc40006800000 */
        /* <DEDUP_REMOVED lines=62> */
[----:B------:R-:W-:-:S04]  /*3210*/  ISETP.LT.OR P5, PT, R46, 0x52, P5 ;  /* 0x000000522e00780c */ /* 0x000fc80002fa1670 */
        /* <DEDUP_REMOVED lines=24> */
[C---:B------:R-:W-:Y:S02]  /*33a0*/  ISETP.GE.AND P6, PT, R59.reuse, 0x6a, PT ;  /* 0x0000006a3b00780c */ /* 0x040fe40003fc6270 */
        /* <DEDUP_REMOVED lines=24> */
[----:B------:R-:W-:Y:S02]  /*3530*/  ISETP.GE.AND P6, PT, R59, 0x7a, PT ;  /* 0x0000007a3b00780c */ /* 0x000fe40003fc6270 */
[----:B------:R-:W0:Y:S02]  /*3540*/  SHFL.IDX PT, R59, R44, 0x1, 0x1c1f ;  /* 0x003c1f002c3b7f89 */ /* 0x000e2400000e0000 */
[----:B------:R-:W-:Y:S02]  /*3550*/  P2R R81, PR, RZ, 0x40 ;  /* 0x00000040ff517803 */ /* 0x000fe40000000000 */
[----:B------:R-:W-:-:S04]  /*3560*/  ISETP.GT.AND P6, PT, R48, 0x79, !P6 ;  /* 0x000000793000780c */ /* 0x000fc800077c4270 */
[----:B------:R-:W-:-:S04]  /*3570*/  ISETP.LT.OR P6, PT, R46, 0x7a, P6 ;  /* 0x0000007a2e00780c */ /* 0x000fc800037c1670 */
[----:B------:R-:W-:Y:S02]  /*3580*/  FSEL R14, R85, -INF , !P6 ;  /* 0xff800000550e7808 */ /* 0x000fe40007000000 */
[----:B0-----:R-:W-:Y:S01]  /*3590*/  VIADDMNMX R4, R59, R57, R58, PT ;  /* 0x000000393b047246 */ /* 0x001fe2000380013a */
[----:B------:R-:W-:Y:S01]  /*35a0*/  IMAD.IADD R51, R60, 0x1, R59 ;  /* 0x000000013c337824 */ /* 0x000fe200078e023b */
[----:B------:R-:W-:Y:S06]  /*35b0*/  @!P3 BRA `(.L_x_1196) ;  /* 0x000000000050b947 */ /* 0x000fec0003800000 */
[----:B------:R-:W-:Y:S01]  /*35c0*/  IADD3 R44, -R17, R16, R59 ;  /* 0x00000010112c7210 */ /* 0x000fe20007ffe13b */
[----:B------:R-:W-:Y:S03]  /*35d0*/  BSSY B0, `(.L_x_1197) ;  /* 0x000000e000007945 */ /* 0x000fe60003800000 */
        /* <DEDUP_REMOVED lines=9> */
.L_x_1198:
[----:B------:R-:W-:-:S13]  /*3670*/  ISETP.NE.AND P6, PT, R9, 0x1, PT ;  /* 0x000000010900780c */ /* 0x000fda0003fc5270 */
[----:B------:R-:W0:Y:S02]  /*3680*/  @P6 LDC.64 R56, c[0x0][0x9e8] ;  /* 0x00027a00ff386b82 */ /* 0x000e240000000a00 */
[----:B0-----:R-:W-:-:S05]  /*3690*/  @P6 IMAD.HI.U32 R56, R44, R56, RZ ;  /* 0x000000382c386227 */ /* 0x001fca00078e00ff */
[----:B------:R-:W-:-:S07]  /*36a0*/  @P6 SHF.R.U32.HI R44, RZ, R57, R56 ;  /* 0x00000039ff2c6219 */ /* 0x000fce0000011638 */
.L_x_1199:
[----:B------:R-:W-:Y:S05]  /*36b0*/  BSYNC B0 ;  /* 0x0000000000007941 */ /* 0x000fea0003800000 */
.L_x_1197:
[----:B------:R-:W-:-:S04]  /*36c0*/  IMAD R57, R44, R9, -R54 ;  /* 0x000000092c397224 */ /* 0x000fc800078e0a36 */
[----:B------:R-:W-:-:S05]  /*36d0*/  IMAD R44, R18, -0x2, R57 ;  /* 0xfffffffe122c7824 */ /* 0x000fca00078e0239 */
[----:B------:R-:W-:Y:S02]  /*36e0*/  VIMNMX R51, R51, R44, !PT ;  /* 0x0000002c33337248 */ /* 0x000fe40007fe0100 */
[----:B------:R-:W-:-:S07]  /*36f0*/  VIADDMNMX R4, R44, R9, R4, PT ;  /* 0x000000092c047246 */ /* 0x000fce0003800104 */
.L_x_1196:
[----:B------:R-:W-:Y:S01]  /*3700*/  ISETP.GT.AND P4, PT, R51, 0x1, !P4 ;  /* 0x000000013300780c */ /* 0x000fe20006784270 */
[----:B------:R-:W-:Y:S01]  /*3710*/  ULDC UR6, c[0x0][0x988] ;  /* 0x0002620000067ab9 */ /* 0x000fe20000000800 */
[----:B------:R-:W-:Y:S02]  /*3720*/  ISETP.NE.AND P6, PT, R67, RZ, PT ;  /* 0x000000ff4300720c */ /* 0x000fe40003fc5270 */
[----:B------:R-:W-:Y:S02]  /*3730*/  ISETP.LT.OR P4, PT, R4, 0x2, P4 ;  /* 0x000000020400780c */ /* 0x000fe40002781670 */
        /* <DEDUP_REMOVED lines=22> */
[----:B------:R-:W-:Y:S01]  /*38a0*/  FSEL R52, R7, -INF , !P4 ;  /* 0xff80000007347808 */ /* 0x000fe20006000000 */
[----:B------:R-:W-:Y:S01]  /*38b0*/  IMAD.U32 R7, RZ, RZ, UR6 ;  /* 0x00000006ff077e24 */ /* 0x000fe2000f8e00ff */
[----:B------:R-:W-:Y:S02]  /*38c0*/  ISETP.NE.AND P4, PT, R66, RZ, PT ;  /* 0x000000ff4200720c */ /* 0x000fe40003f85270 */
[----:B------:R-:W-:Y:S02]  /*38d0*/  FMNMX.FTZ R3, R124, R3, !PT ;  /* 0x000000037c037209 */ /* 0x000fe40007810000 */
[----:B------:R-:W-:Y:S02]  /*38e0*/  ISETP.GT.AND P4, PT, R51, 0x11, !P4 ;  /* 0x000000113300780c */ /* 0x000fe40006784270 */
[----:B------:R-:W-:-:S02]  /*38f0*/  FMNMX.FTZ R3, R122, R3, !PT ;  /* 0x000000037a037209 */ /* 0x000fc40007810000 */
[----:B------:R-:W-:Y:S02]  /*3900*/  ISETP.LT.OR P4, PT, R4, 0x12, P4 ;  /* 0x000000120400780c */ /* 0x000fe40002781670 */
[----:B------:R-:W-:Y:S02]  /*3910*/  FMNMX.FTZ R3, R120, R3, !PT ;  /* 0x0000000378037209 */ /* 0x000fe40007810000 */
[----:B------:R-:W-:Y:S02]  /*3920*/  FSEL R54, R15, -INF , !P4 ;  /* 0xff8000000f367808 */ /* 0x000fe40006000000 */
[----:B------:R-:W-:Y:S02]  /*3930*/  ISETP.GT.AND P4, PT, R51, 0x18, !P6 ;  /* 0x000000183300780c */ /* 0x000fe40007784270 */
[----:B------:R-:W-:Y:S02]  /*3940*/  ISETP.NE.AND P6, PT, R86, RZ, PT ;  /* 0x000000ff5600720c */ /* 0x000fe40003fc5270 */
        /* <DEDUP_REMOVED lines=45> */
[----:B------:R-:W-:Y:S01]  /*3c20*/  ISETP.NE.AND P4, PT, R78, RZ, PT ;  /* 0x000000ff4e00720c */ /* 0x000fe20003f85270 */
[----:B------:R-:W0:Y:S01]  /*3c30*/  SHFL.BFLY PT, R6, R3, 0x2, 0x1f ;  /* 0x0c401f0003067f89 */ /* 0x000e2200000e0000 */
[----:B------:R-:W-:Y:S02]  /*3c40*/  ISETP.LT.OR P5, PT, R4, 0x79, P5 ;  /* 0x000000790400780c */ /* 0x000fe40002fa1670 */
[----:B------:R-:W-:-:S04]  /*3c50*/  ISETP.GT.AND P4, PT, R51, 0x31, !P4 ;  /* 0x000000313300780c */ /* 0x000fc80006784270 */
[----:B------:R-:W-:-:S04]  /*3c60*/  ISETP.LT.OR P4, PT, R4, 0x32, P4 ;  /* 0x000000320400780c */ /* 0x000fc80002781670 */
[----:B------:R-:W-:Y:S02]  /*3c70*/  FSEL R70, R37, -INF , !P4 ;  /* 0xff80000025467808 */ /* 0x000fe40006000000 */
[----:B------:R-:W-:-:S04]  /*3c80*/  ISETP.NE.AND P4, PT, R79, RZ, PT ;  /* 0x000000ff4f00720c */ /* 0x000fc80003f85270 */
[----:B------:R-:W-:-:S04]  /*3c90*/  ISETP.GT.AND P4, PT, R51, 0x38, !P4 ;  /* 0x000000383300780c */ /* 0x000fc80006784270 */
[----:B------:R-:W-:Y:S02]  /*3ca0*/  ISETP.LT.OR P4, PT, R4, 0x39, P4 ;  /* 0x000000390400780c */ /* 0x000fe40002781670 */
[----:B0-----:R-:W-:Y:S02]  /*3cb0*/  FMNMX.FTZ R5, R3, R6, !PT ;  /* 0x0000000603057209 */ /* 0x001fe40007810000 */
[----:B------:R-:W-:Y:S02]  /*3cc0*/  FSEL R72, R39, -INF , !P4 ;  /* 0xff80000027487808 */ /* 0x000fe40006000000 */
[----:B------:R-:W-:Y:S01]  /*3cd0*/  ISETP.NE.AND P4, PT, R82, RZ, PT ;  /* 0x000000ff5200720c */ /* 0x000fe20003f85270 */
[----:B------:R-:W0:Y:S03]  /*3ce0*/  SHFL.BFLY PT, R6, R5, 0x1, 0x1f ;  /* 0x0c201f0005067f89 */ /* 0x000e2600000e0000 */
        /* <DEDUP_REMOVED lines=8> */
[----:B------:R-:W-:Y:S01]  /*3d70*/  ISETP.GT.AND P4, PT, R51, 0x41, !P6 ;  /* 0x000000413300780c */ /* 0x000fe20007784270 */
[----:B------:R-:W-:-:S01]  /*3d80*/  FFMA.FTZ R15, R6, R7, -8 ;  /* 0xc1000000060f7423 */ /* 0x000fc20000010007 */
[----:B------:R-:W-:Y:S02]  /*3d90*/  ISETP.NE.AND P6, PT, R77, RZ, PT ;  /* 0x000000ff4d00720c */ /* 0x000fe40003fc5270 */
        /* <DEDUP_REMOVED lines=53> */
[----:B------:R-:W-:Y:S01]  /*40f0*/  ISETP.GT.AND P6, PT, R51, 0x79, !P6 ;  /* 0x000000793300780c */ /* 0x000fe200077c4270 */
[----:B------:R-:W-:-:S01]  /*4100*/  FFMA.FTZ R120, R120, R7, -R39 ;  /* 0x0000000778787223 */ /* 0x000fc20000010827 */
[----:B------:R-:W-:Y:S01]  /*4110*/  FSEL R37, R2, -INF , !P4 ;  /* 0xff80000002257808 */ /* 0x000fe20006000000 */
[----:B------:R0:W-:Y:S01]  /*4120*/  MUFU.EX2 R43, R114 ;  /* 0x00000072002b7308 */ /* 0x0001e20000000800 */
[----:B------:R-:W-:Y:S01]  /*4130*/  ISETP.NE.AND P4, PT, R105, RZ, PT ;  /* 0x000000ff6900720c */ /* 0x000fe20003f85270 */
[-CC-:B------:R-:W-:Y:S01]  /*4140*/  FFMA.FTZ R2, R138, R7.reuse, -R39.reuse ;  /* 0x000000078a027223 */ /* 0x180fe20000010827 */
[----:B------:R-:W-:Y:S01]  /*4150*/  FMNMX.FTZ R15, R37, R44, !PT ;  /* 0x0000002c250f7209 */ /* 0x000fe20007810000 */
[-CC-:B------:R-:W-:Y:S01]  /*4160*/  FFMA.FTZ R3, R136, R7.reuse, -R39.reuse ;  /* 0x0000000788037223 */ /* 0x180fe20000010827 */
[----:B------:R-:W-:Y:S01]  /*4170*/  ISETP.GT.AND P4, PT, R51, 0x71, !P4 ;  /* 0x000000713300780c */ /* 0x000fe20006784270 */
[--C-:B------:R-:W-:Y:S01]  /*4180*/  FFMA.FTZ R5, R134, R7, -R39.reuse ;  /* 0x0000000786057223 */ /* 0x100fe20000010827 */
[----:B------:R-:W-:Y:S01]  /*4190*/  FMNMX.FTZ R21, R46, R15, !PT ;  /* 0x0000000f2e157209 */ /* 0x000fe20007810000 */
[----:B------:R1:W-:Y:S01]  /*41a0*/  MUFU.EX2 R45, R31 ;  /* 0x0000001f002d7308 */ /* 0x0003e20000000800 */
[----:B------:R-:W-:Y:S01]  /*41b0*/  ISETP.LT.OR P4, PT, R4, 0x72, P4 ;  /* 0x000000720400780c */ /* 0x000fe20002781670 */
[--C-:B------:R-:W-:Y:S01]  /*41c0*/  FFMA.FTZ R104, R104, R7, -R39.reuse ;  /* 0x0000000768687223 */ /* 0x100fe20000010827 */
[----:B------:R-:W-:Y:S01]  /*41d0*/  FMNMX.FTZ R21, R48, R21, !PT ;  /* 0x0000001530157209 */ /* 0x000fe20007810000 */
[-CC-:B------:R-:W-:Y:S01]  /*41e0*/  FFMA.FTZ R132, R132, R7.reuse, -R39.reuse ;  /* 0x0000000784847223 */ /* 0x180fe20000010827 */
[----:B------:R-:W-:Y:S01]  /*41f0*/  FSEL R112, R10, -INF , !P4 ;  /* 0xff8000000a707808 */ /* 0x000fe20006000000 */
        /* <DEDUP_REMOVED lines=11> */
[----:B0-----:R-:W-:Y:S01]  /*42b0*/  FSEL R114, R13, -INF , !P6 ;  /* 0xff8000000d727808 */ /* 0x001fe20007000000 */
[--C-:B------:R-:W-:Y:S01]  /*42c0*/  FFMA.FTZ R124, R124, R7, -R39.reuse ;  /* 0x000000077c7c7223 */ /* 0x100fe20000010827 */
[----:B------:R-:W-:Y:S01]  /*42d0*/  FMNMX.FTZ R21, R58, R21, !PT ;  /* 0x000000153a157209 */ /* 0x000fe20007810000 */
[-CC-:B------:R-:W-:Y:S01]  /*42e0*/  FFMA.FTZ R122, R122, R7.reuse, -R39.reuse ;  /* 0x000000077a7a7223 */ /* 0x180fe20000010827 */
[----:B------:R-:W-:-:S01]  /*42f0*/  FFMA.FTZ R118, R118, R7, -R39 ;  /* 0x0000000776767223 */ /* 0x000fc20000010827 */
        /* <DEDUP_REMOVED lines=8> */
[--C-:B-1----:R-:W-:Y:S01]  /*4380*/  FFMA.FTZ R31, R34, R7, -R39.reuse ;  /* 0x00000007221f7223 */ /* 0x102fe20000010827 */
[----:B------:R-:W-:Y:S01]  /*4390*/  FMNMX.FTZ R27, R64, R21, !PT ;  /* 0x00000015401b7209 */ /* 0x000fe20007810000 */
[-CC-:B------:R-:W-:Y:S01]  /*43a0*/  FFMA.FTZ R32, R32, R7.reuse, -R39.reuse ;  /* 0x0000000720207223 */ /* 0x180fe20000010827 */
[----:B------:R-:W-:-:S01]  /*43b0*/  FFMA.FTZ R28, R28, R7, -R39 ;  /* 0x000000071c1c7223 */ /* 0x000fc20000010827 */
[--C-:B------:R-:W-:Y:S01]  /*43c0*/  FFMA.FTZ R11, R26, R7, -R39.reuse ;  /* 0x000000071a0b7223 */ /* 0x100fe20000010827 */
[----:B------:R-:W-:Y:S01]  /*43d0*/  FMNMX.FTZ R27, R66, R27, !PT ;  /* 0x0000001b421b7209 */ /* 0x000fe20007810000 */
[-CC-:B------:R-:W-:Y:S01]  /*43e0*/  FFMA.FTZ R13, R24, R7.reuse, -R39.reuse ;  /* 0x00000007180d7223 */ /* 0x180fe20000010827 */
[----:B------:R-:W-:-:S01]  /*43f0*/  FFMA.FTZ R12, R12, R7, -R39 ;  /* 0x000000070c0c7223 */ /* 0x000fc20000010827 */
[----:B------:R-:W-:Y:S01]  /*4400*/  MUFU.EX2 R2, R2 ;  /* 0x0000000200027308 */ /* 0x000fe20000000800 */
[----:B------:R-:W-:-:S04]  /*4410*/  FMNMX.FTZ R27, R68, R27, !PT ;  /* 0x0000001b441b7209 */ /* 0x000fc80007810000 */
[----:B------:R-:W-:-:S03]  /*4420*/  FMNMX.FTZ R27, R70, R27, !PT ;  /* 0x0000001b461b7209 */ /* 0x000fc60007810000 */
[----:B------:R-:W0:Y:S01]  /*4430*/  MUFU.EX2 R3, R3 ;  /* 0x0000000300037308 */ /* 0x000e220000000800 */
[----:B------:R-:W-:-:S04]  /*4440*/  FMNMX.FTZ R27, R72, R27, !PT ;  /* 0x0000001b481b7209 */ /* 0x000fc80007810000 */
[----:B------:R-:W-:-:S03]  /*4450*/  FMNMX.FTZ R27, R74, R27, !PT ;  /* 0x0000001b4a1b7209 */ /* 0x000fc60007810000 */
[----:B------:R-:W1:Y:S01]  /*4460*/  MUFU.EX2 R5, R5 ;  /* 0x0000000500057308 */ /* 0x000e620000000800 */
[----:B------:R-:W-:-:S04]  /*4470*/  FMNMX.FTZ R27, R76, R27, !PT ;  /* 0x0000001b4c1b7209 */ /* 0x000fc80007810000 */
[----:B------:R-:W-:-:S03]  /*4480*/  FMNMX.FTZ R27, R78, R27, !PT ;  /* 0x0000001b4e1b7209 */ /* 0x000fc60007810000 */
[----:B------:R-:W2:Y:S01]  /*4490*/  MUFU.EX2 R104, R104 ;  /* 0x0000006800687308 */ /* 0x000ea20000000800 */
[----:B------:R-:W-:-:S04]  /*44a0*/  FMNMX.FTZ R29, R80, R27, !PT ;  /* 0x0000001b501d7209 */ /* 0x000fc80007810000 */
[----:B------:R-:W-:-:S03]  /*44b0*/  FMNMX.FTZ R29, R82, R29, !PT ;  /* 0x0000001d521d7209 */ /* 0x000fc60007810000 */
[----:B------:R-:W-:Y:S01]  /*44c0*/  MUFU.EX2 R27, R120 ;  /* 0x00000078001b7308 */ /* 0x000fe20000000800 */
[----:B------:R-:W-:-:S04]  /*44d0*/  FMNMX.FTZ R29, R84, R29, !PT ;  /* 0x0000001d541d7209 */ /* 0x000fc80007810000 */
[----:B------:R-:W-:-:S03]  /*44e0*/  FMNMX.FTZ R29, R86, R29, !PT ;  /* 0x0000001d561d7209 */ /* 0x000fc60007810000 */
[----:B------:R3:W-:Y:S01]  /*44f0*/  MUFU.EX2 R120, R10 ;  /* 0x0000000a00787308 */ /* 0x0007e20000000800 */
[----:B------:R-:W-:-:S04]  /*4500*/  FMNMX.FTZ R29, R90, R29, !PT ;  /* 0x0000001d5a1d7209 */ /* 0x000fc80007810000 */
[----:B------:R-:W-:-:S03]  /*4510*/  FMNMX.FTZ R29, R92, R29, !PT ;  /* 0x0000001d5c1d7209 */ /* 0x000fc60007810000 */
[----:B------:R-:W4:Y:S01]  /*4520*/  MUFU.EX2 R15, R132 ;  /* 0x00000084000f7308 */ /* 0x000f220000000800 */
[----:B------:R-:W-:Y:S01]  /*4530*/  FMNMX.FTZ R29, R94, R29, !PT ;  /* 0x0000001d5e1d7209 */ /* 0x000fe20007810000 */
[----:B---3--:R-:W-:-:S03]  /*4540*/  FFMA.FTZ R10, R20, R7, -R39 ;  /* 0x00000007140a7223 */ /* 0x008fc60000010827 */
[----:B------:R-:W-:-:S03]  /*4550*/  FMNMX.FTZ R29, R96, R29, !PT ;  /* 0x0000001d601d7209 */ /* 0x000fc60007810000 */
[----:B------:R-:W3:Y:S01]  /*4560*/  MUFU.EX2 R106, R106 ;  /* 0x0000006a006a7308 */ /* 0x000ee20000000800 */
[----:B------:R-:W-:-:S04]  /*4570*/  FMNMX.FTZ R29, R98, R29, !PT ;  /* 0x0000001d621d7209 */ /* 0x000fc80007810000 */
[----:B------:R-:W-:-:S03]  /*4580*/  FMNMX.FTZ R29, R102, R29, !PT ;  /* 0x0000001d661d7209 */ /* 0x000fc60007810000 */
[----:B------:R-:W5:Y:S01]  /*4590*/  MUFU.EX2 R25, R25 ;  /* 0x0000001900197308 */ /* 0x000f620000000800 */
[----:B------:R-:W-:-:S04]  /*45a0*/  FMNMX.FTZ R29, R100, R29, !PT ;  /* 0x0000001d641d7209 */ /* 0x000fc80007810000 */
[----:B------:R-:W-:-:S03]  /*45b0*/  FMNMX.FTZ R29, R112, R29, !PT ;  /* 0x0000001d701d7209 */ /* 0x000fc60007810000 */
[----:B------:R-:W5:Y:S01]  /*45c0*/  MUFU.EX2 R128, R128 ;  /* 0x0000008000807308 */ /* 0x000f620000000800 */
[----:B------:R-:W-:-:S04]  /*45d0*/  FMNMX.FTZ R29, R110, R29, !PT ;  /* 0x0000001d6e1d7209 */ /* 0x000fc80007810000 */
[----:B------:R-:W-:-:S03]  /*45e0*/  FMNMX.FTZ R29, R114, R29, !PT ;  /* 0x0000001d721d7209 */ /* 0x000fc60007810000 */
[----:B------:R-:W-:Y:S02]  /*45f0*/  MUFU.EX2 R21, R126 ;  /* 0x0000007e00157308 */ /* 0x000fe40000000800 */
[----:B------:R-:W0:Y:S06]  /*4600*/  SHFL.BFLY PT, R4, R29, 0x2, 0x1f ;  /* 0x0c401f001d047f89 */ /* 0x000e2c00000e0000 */
[----:B------:R-:W-:Y:S08]  /*4610*/  MUFU.EX2 R108, R108 ;  /* 0x0000006c006c7308 */ /* 0x000ff00000000800 */
[----:B------:R-:W-:Y:S08]  /*4620*/  MUFU.EX2 R124, R124 ;  /* 0x0000007c007c7308 */ /* 0x000ff00000000800 */
[----:B------:R-:W-:Y:S01]  /*4630*/  MUFU.EX2 R41, R122 ;  /* 0x0000007a00297308 */ /* 0x000fe20000000800 */
[----:B0-----:R-:W-:Y:S01]  /*4640*/  FMNMX.FTZ R33, R29, R4, !PT ;  /* 0x000000041d217209 */ /* 0x001fe20007810000 */
[----:B------:R-:W-:-:S04]  /*4650*/  FFMA.FTZ R29, R30, R7, -R39 ;  /* 0x000000071e1d7223 */ /* 0x000fc80000010827 */
[----:B------:R-:W0:Y:S02]  /*4660*/  SHFL.BFLY PT, R4, R33, 0x1, 0x1f ;  /* 0x0c201f0021047f89 */ /* 0x000e2400000e0000 */
[----:B------:R-:W-:Y:S08]  /*4670*/  MUFU.EX2 R118, R118 ;  /* 0x0000007600767308 */ /* 0x000ff00000000800 */
[----:B------:R-:W-:Y:S08]  /*4680*/  MUFU.EX2 R116, R116 ;  /* 0x0000007400747308 */ /* 0x000ff00000000800 */
[----:B------:R-:W-:Y:S01]  /*4690*/  MUFU.EX2 R50, R50 ;  /* 0x0000003200327308 */ /* 0x000fe20000000800 */
[----:B0-----:R-:W-:Y:S01]  /*46a0*/  FMNMX.FTZ R4, R33, R4, !PT ;  /* 0x0000000421047209 */ /* 0x001fe20007810000 */
[----:B------:R-:W-:Y:S01]  /*46b0*/  FFMA.FTZ R33, R14, R7, -R39 ;  /* 0x000000070e217223 */ /* 0x000fe20000010827 */
[----:B------:R-:W-:-:S05]  /*46c0*/  FADD.FTZ R14, R2, R3 ;  /* 0x00000003020e7221 */ /* 0x000fca0000010000 */
[----:B------:R-:W-:Y:S01]  /*46d0*/  MUFU.EX2 R47, R42 ;  /* 0x0000002a002f7308 */ /* 0x000fe20000000800 */
[C---:B------:R-:W-:Y:S01]  /*46e0*/  FSETP.NEU.FTZ.AND P4, PT, R4.reuse, -INF , PT ;  /* 0xff8000000400780b */ /* 0x040fe20003f9d000 */
[----:B------:R-:W-:Y:S01]  /*46f0*/  FFMA.FTZ R20, R4, R7, -8 ;  /* 0xc100000004147423 */ /* 0x000fe20000010007 */
[----:B-1----:R-:W-:-:S04]  /*4700*/  FADD.FTZ R65, R5, R14 ;  /* 0x0000000e05417221 */ /* 0x002fc80000010000 */
[----:B------:R-:W-:Y:S01]  /*4710*/  FSEL R39, R20, RZ, P4 ;  /* 0x000000ff14277208 */ /* 0x000fe20002000000 */
[----:B--2---:R-:W-:-:S01]  /*4720*/  FADD.FTZ R14, R104, R65 ;  /* 0x00000041680e7221 */ /* 0x004fc20000010000 */
[----:B------:R-:W-:Y:S01]  /*4730*/  F2FP.SATFINITE.E4M3.F32.PACK_AB_MERGE_C R104, R104, R5, RZ ;  /* 0x000000056868723e */ /* 0x000fe200048070ff */
[----:B------:R-:W-:Y:S02]  /*4740*/  MUFU.EX2 R36, R36 ;  /* 0x0000002400247308 */ /* 0x000fe40000000800 */
        /* <DEDUP_REMOVED lines=8> */
[----:B----4-:R-:W-:Y:S01]  /*47d0*/  FADD.FTZ R69, R15, R14 ;  /* 0x0000000e0f457221 */ /* 0x010fe20000010000 */
[----:B------:R-:W-:-:S01]  /*47e0*/  FFMA.FTZ R58, R58, R7, -R39 ;  /* 0x000000073a3a7223 */ /* 0x000fc20000010827 */
[-CC-:B------:R-:W-:Y:S01]  /*47f0*/  FFMA.FTZ R60, R60, R7.reuse, -R39.reuse ;  /* 0x000000073c3c7223 */ /* 0x180fe20000010827 */
[----:B------:R-:W-:-:S01]  /*4800*/  FFMA.FTZ R62, R62, R7, -R39 ;  /* 0x000000073e3e7223 */ /* 0x000fc20000010827 */
[----:B---3--:R-:W-:Y:S01]  /*4810*/  FADD.FTZ R20, R106, R69 ;  /* 0x000000456a147221 */ /* 0x008fe20000010000 */
[----:B------:R-:W-:-:S01]  /*4820*/  FFMA.FTZ R64, R64, R7, -R39 ;  /* 0x0000000740407223 */ /* 0x000fc20000010827 */
[----:B------:R-:W0:Y:S01]  /*4830*/  MUFU.EX2 R44, R44 ;  /* 0x0000002c002c7308 */ /* 0x000e220000000800 */
[----:B------:R-:W-:-:S01]  /*4840*/  FFMA.FTZ R66, R66, R7, -R39 ;  /* 0x0000000742427223 */ /* 0x000fc20000010827 */
[----:B-----5:R-:W-:Y:S01]  /*4850*/  FADD.FTZ R69, R25, R20 ;  /* 0x0000001419457221 */ /* 0x020fe20000010000 */
[----:B------:R-:W-:Y:S01]  /*4860*/  F2FP.SATFINITE.E4M3.F32.PACK_AB_MERGE_C R164, R3, R2, R104 ;  /* 0x0000000203a4723e */ /* 0x000fe20004807068 */
[-CC-:B------:R-:W-:Y:S01]  /*4870*/  FFMA.FTZ R68, R68, R7.reuse, -R39.reuse ;  /* 0x0000000744447223 */ /* 0x180fe20000010827 */
[----:B------:R-:W-:-:S01]  /*4880*/  FFMA.FTZ R70, R70, R7, -R39 ;  /* 0x0000000746467223 */ /* 0x000fc20000010827 */
[C---:B------:R-:W-:Y:S01]  /*4890*/  FADD.FTZ R20, R128.reuse, R69 ;  /* 0x0000004580147221 */ /* 0x040fe20000010000 */
[----:B------:R-:W-:Y:S01]  /*48a0*/  F2FP.SATFINITE.E4M3.F32.PACK_AB_MERGE_C R128, R128, R25, RZ ;  /* 0x000000198080723e */ /* 0x000fe200048070ff */
[----:B------:R-:W1:Y:S01]  /*48b0*/  MUFU.EX2 R46, R46 ;  /* 0x0000002e002e7308 */ /* 0x000e620000000800 */
[----:B------:R-:W-:-:S01]  /*48c0*/  FFMA.FTZ R72, R72, R7, -R39 ;  /* 0x0000000748487223 */ /* 0x000fc20000010827 */
[--C-:B------:R-:W-:Y:S01]  /*48d0*/  FFMA.FTZ R74, R74, R7, -R39.reuse ;  /* 0x000000074a4a7223 */ /* 0x100fe20000010827 */
[----:B------:R-:W-:Y:S01]  /*48e0*/  F2FP.SATFINITE.E4M3.F32.PACK_AB_MERGE_C R166, R106, R15, R128 ;  /* 0x0000000f6aa6723e */ /* 0x000fe20004807080 */
        /* <DEDUP_REMOVED lines=22> */
[----:B------:R-:W-:-:S04]  /*4a50*/  F2FP.SATFINITE.E4M3.F32.PACK_AB_MERGE_C R46, R49, R46, RZ ;  /* 0x0000002e312e723e */ /* 0x000fc800048070ff */
[----:B------:R-:W-:Y:S02]  /*4a60*/  F2FP.SATFINITE.E4M3.F32.PACK_AB_MERGE_C R165, R44, R37, R46 ;  /* 0x000000252ca5723e */ /* 0x000fe4000480702e */
[----:B------:R-:W2:Y:S01]  /*4a70*/  MUFU.EX2 R56, R56 ;  /* 0x0000003800387308 */ /* 0x000ea20000000800 */
[----:B0-----:R-:W-:-:S01]  /*4a80*/  FADD.FTZ R14, R52, R67 ;  /* 0x00000043340e7221 */ /* 0x001fc20000010000 */
[----:B------:R-:W-:Y:S02]  /*4a90*/  FADD.FTZ R67, R21, R20 ;  /* 0x0000001415437221 */ /* 0x000fe40000010000 */
[----:B------:R-:W0:Y:S02]  /*4aa0*/  @P2 LDC R20, c[0x0][0x44c] ;  /* 0x00011300ff142b82 */ /* 0x000e240000000800 */
[----:B------:R-:W-:-:S02]  /*4ab0*/  FADD.FTZ R67, R108, R67 ;  /* 0x000000436c437221 */ /* 0x000fc40000010000 */
[----:B------:R-:W3:Y:S01]  /*4ac0*/  MUFU.EX2 R53, R58 ;  /* 0x0000003a00357308 */ /* 0x000ee20000000800 */
        /* <DEDUP_REMOVED lines=9> */
[C---:B------:R-:W-:Y:S01]  /*4b60*/  FADD.FTZ R21, R118.reuse, R21 ;  /* 0x0000001576157221 */ /* 0x040fe20000010000 */
[----:B------:R-:W-:Y:S01]  /*4b70*/  F2FP.SATFINITE.E4M3.F32.PACK_AB_MERGE_C R162, R118, R27, R14 ;  /* 0x0000001b76a2723e */ /* 0x000fe2000480700e */
[----:B------:R-:W2:Y:S01]  /*4b80*/  MUFU.EX2 R55, R62 ;  /* 0x0000003e00377308 */ /* 0x000ea20000000800 */
[----:B---3--:R-:W-:-:S01]  /*4b90*/  FADD.FTZ R3, R53, R2 ;  /* 0x0000000235037221 */ /* 0x008fc20000010000 */
[----:B------:R-:W-:Y:S01]  /*4ba0*/  FADD.FTZ R116, R116, R21 ;  /* 0x0000001574747221 */ /* 0x000fe20000010000 */
[----:B------:R-:W-:Y:S01]  /*4bb0*/  F2FP.SATFINITE.E4M3.F32.PACK_AB_MERGE_C R14, R47, R50, RZ ;  /* 0x000000322f0e723e */ /* 0x000fe200048070ff */
[----:B0-----:R-:W-:Y:S01]  /*4bc0*/  @P2 IMAD.HI.U32 R20, R19, R20, RZ ;  /* 0x0000001413142227 */ /* 0x001fe200078e00ff */
[----:B------:R-:W-:-:S03]  /*4bd0*/  F2FP.SATFINITE.E4M3.F32.PACK_AB_MERGE_C R53, R53, R56, RZ ;  /* 0x000000383535723e */ /* 0x000fc600048070ff */
[----:B------:R-:W-:Y:S01]  /*4be0*/  FADD.FTZ R116, R43, R116 ;  /* 0x000000742b747221 */ /* 0x000fe20000010000 */
[----:B------:R-:W-:Y:S01]  /*4bf0*/  F2FP.SATFINITE.E4M3.F32.PACK_AB_MERGE_C R156, R120, R45, R14 ;  /* 0x0000002d789c723e */ /* 0x000fe2000480700e */
[----:B------:R-:W0:Y:S01]  /*4c00*/  MUFU.EX2 R64, R64 ;  /* 0x0000004000407308 */ /* 0x000e220000000800 */
[----:B-1----:R-:W-:-:S01]  /*4c10*/  FADD.FTZ R2, R60, R3 ;  /* 0x000000033c027221 */ /* 0x002fc20000010000 */
[----:B------:R-:W-:Y:S01]  /*4c20*/  FADD.FTZ R45, R45, R116 ;  /* 0x000000742d2d7221 */ /* 0x000fe20000010000 */
[----:B------:R-:W-:-:S03]  /*4c30*/  F2FP.SATFINITE.E4M3.F32.PACK_AB_MERGE_C R167, R51, R52, R53 ;  /* 0x0000003433a7723e */ /* 0x000fc60004807035 */
        /* <DEDUP_REMOVED lines=27> */
[----:B------:R-:W-:Y:S01]  /*4df0*/  MUFU.EX2 R38, R38 ;  /* 0x0000002600267308 */ /* 0x000fe20000000800 */
[----:B0-----:R-:W-:-:S07]  /*4e00*/  F2FP.SATFINITE.E4M3.F32.PACK_AB_MERGE_C R14, R31, R36, RZ ;  /* 0x000000241f0e723e */ /* 0x001fce00048070ff */
[----:B------:R-:W0:Y:S01]  /*4e10*/  MUFU.EX2 R35, R35 ;  /* 0x0000002300237308 */ /* 0x000e220000000800 */
[----:B-1----:R-:W-:-:S01]  /*4e20*/  FADD.FTZ R25, R65, R2 ;  /* 0x0000000241197221 */ /* 0x002fc20000010000 */
[----:B------:R-:W-:-:S04]  /*4e30*/  F2FP.SATFINITE.E4M3.F32.PACK_AB_MERGE_C R65, R65, R80, RZ ;  /* 0x000000504141723e */ /* 0x000fc800048070ff */
[----:B------:R-:W-:Y:S02]  /*4e40*/  F2FP.SATFINITE.E4M3.F32.PACK_AB_MERGE_C R157, R63, R76, R65 ;  /* 0x0000004c3f9d723e */ /* 0x000fe40004807041 */
[----:B------:R-:W1:Y:S08]  /*4e50*/  MUFU.EX2 R84, R84 ;  /* 0x0000005400547308 */ /* 0x000e700000000800 */
[----:B------:R-:W2:Y:S01]  /*4e60*/  MUFU.EX2 R5, R86 ;  /* 0x0000005600057308 */ /* 0x000ea20000000800 */
[----:B0-----:R-:W-:Y:S01]  /*4e70*/  F2FP.SATFINITE.E4M3.F32.PACK_AB_MERGE_C R158, R35, R38, R14 ;  /* 0x00000026239e723e */ /* 0x001fe2000480700e */
[----:B------:R-:W-:-:S04]  /*4e80*/  FADD.FTZ R38, R38, R47 ;  /* 0x0000002f26267221 */ /* 0x000fc80000010000 */
[----:B------:R-:W-:Y:S02]  /*4e90*/  FADD.FTZ R35, R35, R38 ;  /* 0x0000002623237221 */ /* 0x000fe40000010000 */
[----:B------:R-:W0:Y:S01]  /*4ea0*/  MUFU.EX2 R90, R90 ;  /* 0x0000005a005a7308 */ /* 0x000e220000000800 */
[----:B-1----:R-:W-:-:S01]  /*4eb0*/  FADD.FTZ R2, R84, R25 ;  /* 0x0000001954027221 */ /* 0x002fc20000010000 */
[----:B------:R-:W-:-:S04]  /*4ec0*/  FADD.FTZ R36, R36, R35 ;  /* 0x0000002324247221 */ /* 0x000fc80000010000 */
[----:B------:R-:W-:Y:S02]  /*4ed0*/  FADD.FTZ R31, R31, R36 ;  /* 0x000000241f1f7221 */ /* 0x000fe40000010000 */
[----:B------:R-:W-:Y:S01]  /*4ee0*/  MUFU.EX2 R28, R28 ;  /* 0x0000001c001c7308 */ /* 0x000fe20000000800 */
[----:B--2---:R-:W-:-:S07]  /*4ef0*/  FADD.FTZ R27, R5, R2 ;  /* 0x00000002051b7221 */ /* 0x004fce0000010000 */
[----:B------:R-:W1:Y:S01]  /*4f00*/  MUFU.EX2 R11, R11 ;  /* 0x0000000b000b7308 */ /* 0x000e620000000800 */
[----:B0-----:R-:W-:-:S02]  /*4f10*/  FADD.FTZ R2, R90, R27 ;  /* 0x0000001b5a027221 */ /* 0x001fc40000010000 */
[----:B------:R-:W0:Y:S05]  /*4f20*/  @P2 LDC R27, c[0x0][0x450] ;  /* 0x00011400ff1b2b82 */ /* 0x000e2a0000000800 */
[----:B------:R-:W2:Y:S08]  /*4f30*/  MUFU.EX2 R3, R92 ;  /* 0x0000005c00037308 */ /* 0x000eb00000000800 */
[----:B------:R-:W-:Y:S01]  /*4f40*/  MUFU.EX2 R32, R32 ;  /* 0x0000002000207308 */ /* 0x000fe20000000800 */
[----:B-1----:R-:W-:-:S07]  /*4f50*/  F2FP.SATFINITE.E4M3.F32.PACK_AB_MERGE_C R14, R11, R28, RZ ;  /* 0x0000001c0b0e723e */ /* 0x002fce00048070ff */
[----:B------:R-:W1:Y:S01]  /*4f60*/  MUFU.EX2 R29, R29 ;  /* 0x0000001d001d7308 */ /* 0x000e620000000800 */
[C---:B--2---:R-:W-:Y:S01]  /*4f70*/  F2FP.SATFINITE.E4M3.F32.PACK_AB_MERGE_C R90, R3.reuse, R90, RZ ;  /* 0x0000005a035a723e */ /* 0x044fe200048070ff */
[----:B------:R-:W-:-:S03]  /*4f80*/  FADD.FTZ R3, R3, R2 ;  /* 0x0000000203037221 */ /* 0x000fc60000010000 */
[----:B------:R-:W-:-:S03]  /*4f90*/  F2FP.SATFINITE.E4M3.F32.PACK_AB_MERGE_C R159, R5, R84, R90 ;  /* 0x00000054059f723e */ /* 0x000fc6000480705a */
[----:B------:R-:W2:Y:S08]  /*4fa0*/  MUFU.EX2 R94, R94 ;  /* 0x0000005e005e7308 */ /* 0x000eb00000000800 */
[----:B------:R-:W3:Y:S01]  /*4fb0*/  MUFU.EX2 R15, R96 ;  /* 0x00000060000f7308 */ /* 0x000ee20000000800 */
[----:B-1----:R-:W-:Y:S01]  /*4fc0*/  F2FP.SATFINITE.E4M3.F32.PACK_AB_MERGE_C R152, R29, R32, R14 ;  /* 0x000000201d98723e */ /* 0x002fe2000480700e */
[----:B------:R-:W-:-:S04]  /*4fd0*/  FADD.FTZ R32, R32, R31 ;  /* 0x0000001f20207221 */ /* 0x000fc80000010000 */
[----:B------:R-:W-:Y:S02]  /*4fe0*/  FADD.FTZ R29, R29, R32 ;  /* 0x000000201d1d7221 */ /* 0x000fe40000010000 */
[----:B------:R-:W1:Y:S01]  /*4ff0*/  MUFU.EX2 R98, R98 ;  /* 0x0000006200627308 */ /* 0x000e620000000800 */
[----:B--2---:R-:W-:-:S01]  /*5000*/  FADD.FTZ R2, R94, R3 ;  /* 0x000000035e027221 */ /* 0x004fc20000010000 */
[----:B------:R-:W-:-:S04]  /*5010*/  FADD.FTZ R28, R28, R29 ;  /* 0x0000001d1c1c7221 */ /* 0x000fc80000010000 */
[----:B------:R-:W-:Y:S01]  /*5020*/  FADD.FTZ R28, R11, R28 ;  /* 0x0000001c0b1c7221 */ /* 0x000fe20000010000 */
[----:B------:R-:W-:Y:S01]  /*5030*/  IMAD.MOV.U32 R11, RZ, RZ, R19 ;  /* 0x000000ffff0b7224 */ /* 0x000fe200078e0013 */
[----:B------:R-:W-:Y:S01]  /*5040*/  MUFU.EX2 R12, R12 ;  /* 0x0000000c000c7308 */ /* 0x000fe20000000800 */
[----:B---3--:R-:W-:-:S01]  /*5050*/  FADD.FTZ R3, R15, R2 ;  /* 0x000000020f037221 */ /* 0x008fc20000010000 */
[----:B0-----:R-:W-:-:S05]  /*5060*/  @P2 SHF.R.U32.HI R11, RZ, R27, R20 ;  /* 0x0000001bff0b2219 */ /* 0x001fca0000011614 */
[----:B------:R-:W-:Y:S01]  /*5070*/  IMAD.IADD R11, R88, 0x1, R11 ;  /* 0x00000001580b7824 */ /* 0x000fe200078e020b */
[----:B------:R-:W0:Y:S01]  /*5080*/  MUFU.EX2 R33, R33 ;  /* 0x0000002100217308 */ /* 0x000e220000000800 */
[----:B-1----:R-:W-:-:S02]  /*5090*/  FADD.FTZ R2, R98, R3 ;  /* 0x0000000362027221 */ /* 0x002fc40000010000 */
[----:B------:R-:W-:-:S05]  /*50a0*/  IMAD.IADD R8, R11, 0x1, R8 ;  /* 0x000000010b087824 */ /* 0x000fca00078e0208 */
[----:B------:R-:W1:Y:S08]  /*50b0*/  MUFU.EX2 R21, R102 ;  /* 0x0000006600157308 */ /* 0x000e700000000800 */
[----:B------:R-:W-:Y:S01]  /*50c0*/  MUFU.EX2 R13, R13 ;  /* 0x0000000d000d7308 */ /* 0x000fe20000000800 */
[----:B0-----:R-:W-:-:S07]  /*50d0*/  F2FP.SATFINITE.E4M3.F32.PACK_AB_MERGE_C R3, R33, R12, RZ ;  /* 0x0000000c2103723e */ /* 0x001fce00048070ff */
[----:B------:R-:W0:Y:S01]  /*50e0*/  MUFU.EX2 R10, R10 ;  /* 0x0000000a000a7308 */ /* 0x000e220000000800 */
[C---:B-1----:R-:W-:Y:S01]  /*50f0*/  F2FP.SATFINITE.E4M3.F32.PACK_AB_MERGE_C R98, R21.reuse, R98, RZ ;  /* 0x000000621562723e */ /* 0x042fe200048070ff */
[----:B------:R-:W-:-:S03]  /*5100*/  FADD.FTZ R21, R21, R2 ;  /* 0x0000000215157221 */ /* 0x000fc60000010000 */
[----:B------:R-:W-:-:S03]  /*5110*/  F2FP.SATFINITE.E4M3.F32.PACK_AB_MERGE_C R153, R15, R94, R98 ;  /* 0x0000005e0f99723e */ /* 0x000fc60004807062 */
[----:B------:R-:W1:Y:S08]  /*5120*/  MUFU.EX2 R100, R100 ;  /* 0x0000006400647308 */ /* 0x000e700000000800 */
[----:B------:R-:W2:Y:S01]  /*5130*/  MUFU.EX2 R25, R112 ;  /* 0x0000007000197308 */ /* 0x000ea20000000800 */
[----:B0-----:R-:W-:Y:S01]  /*5140*/  F2FP.SATFINITE.E4M3.F32.PACK_AB_MERGE_C R154, R10, R13, R3 ;  /* 0x0000000d0a9a723e */ /* 0x001fe20004807003 */
[----:B------:R-:W-:-:S04]  /*5150*/  FADD.FTZ R13, R13, R28 ;  /* 0x0000001c0d0d7221 */ /* 0x000fc80000010000 */
[----:B------:R-:W-:Y:S02]  /*5160*/  FADD.FTZ R13, R10, R13 ;  /* 0x0000000d0a0d7221 */ /* 0x000fe40000010000 */
[----:B------:R-:W0:Y:S01]  /*5170*/  MUFU.EX2 R110, R110 ;  /* 0x0000006e006e7308 */ /* 0x000e220000000800 */
[----:B-1----:R-:W-:-:S01]  /*5180*/  FADD.FTZ R2, R100, R21 ;  /* 0x0000001564027221 */ /* 0x002fc20000010000 */
[----:B------:R-:W-:-:S06]  /*5190*/  FADD.FTZ R12, R12, R13 ;  /* 0x0000000d0c0c7221 */ /* 0x000fcc0000010000 */
[----:B------:R-:W1:Y:S01]  /*51a0*/  MUFU.EX2 R39, R39 ;  /* 0x0000002700277308 */ /* 0x000e620000000800 */
[----:B--2---:R-:W-:-:S04]  /*51b0*/  FADD.FTZ R3, R25, R2 ;  /* 0x0000000219037221 */ /* 0x004fc80000010000 */
[----:B0-----:R-:W-:Y:S01]  /*51c0*/  FADD.FTZ R2, R110, R3 ;  /* 0x000000036e027221 */ /* 0x001fe20000010000 */
[----:B------:R-:W-:-:S01]  /*51d0*/  FADD.FTZ R3, R33, R12 ;  /* 0x0000000c21037221 */ /* 0x000fc20000010000 */
[C---:B-1----:R-:W-:Y:S02]  /*51e0*/  F2FP.SATFINITE.E4M3.F32.PACK_AB_MERGE_C R5, R39.reuse, R110, RZ ;  /* 0x0000006e2705723e */ /* 0x042fe400048070ff */
[----:B------:R-:W-:-:S02]  /*51f0*/  FADD.FTZ R2, R39, R2 ;  /* 0x0000000227027221 */ /* 0x000fc40000010000 */
[----:B------:R-:W-:Y:S01]  /*5200*/  F2FP.SATFINITE.E4M3.F32.PACK_AB_MERGE_C R155, R25, R100, R5 ;  /* 0x00000064199b723e */ /* 0x000fe20004807005 */
[----:B------:R-:W-:Y:S01]  /*5210*/  VIADD R5, R89, 0xfffffffe ;  /* 0xfffffffe59057836 */ /* 0x000fe20000000000 */
        /* <DEDUP_REMOVED lines=11> */
.L_x_1201:
[----:B------:R-:W-:-:S13]  /*52d0*/  ISETP.NE.AND P4, PT, R9, 0x1, PT ;  /* 0x000000010900780c */ /* 0x000fda0003f85270 */
[----:B------:R-:W0:Y:S02]  /*52e0*/  @P4 LDC.64 R12, c[0x0][0x9e8] ;  /* 0x00027a00ff0c4b82 */ /* 0x000e240000000a00 */
[----:B0-----:R-:W-:-:S05]  /*52f0*/  @P4 IMAD.HI.U32 R12, R10, R12, RZ ;  /* 0x0000000c0a0c4227 */ /* 0x001fca00078e00ff */
[----:B------:R-:W-:-:S07]  /*5300*/  @P4 SHF.R.U32.HI R10, RZ, R13, R12 ;  /* 0x0000000dff0a4219 */ /* 0x000fce000001160c */
.L_x_1202:
[----:B------:R-:W-:-:S05]  /*5310*/  IMAD R9, R10, R9, R9 ;  /* 0x000000090a097224 */ /* 0x000fca00078e0209 */
[----:B------:R-:W-:-:S07]  /*5320*/  VIMNMX R8, R8, R9, PT ;  /* 0x0000000908087248 */ /* 0x000fce0003fe0100 */
.L_x_1200:
        /* <DEDUP_REMOVED lines=41> */
.L_x_1221:
        /* <DEDUP_REMOVED lines=9> */
.L_x_1205:
[----:B------:R-:W-:Y:S01]  /*5650*/  ULEA UR10, UR6, UR43, 0x3 ;  /* 0x0000002b060a7291 */ /* 0x000fe2000f8e183f */
[----:B------:R-:W-:-:S05]  /*5660*/  IMAD.U32 R7, RZ, RZ, UR7 ;  /* 0x00000007ff077e24 */ /* 0x000fca000f8e00ff */
[----:B------:R-:W-:-:S04]  /*5670*/  SHF.L.U32 R7, R7, 0x1f, RZ ;  /* 0x0000001f07077819 */ /* 0x000fc800000006ff */
[----:B------:R0:W1:Y:S01]  /*5680*/  SYNCS.PHASECHK.TRANS64.TRYWAIT P5, [UR10+0x22830], R7 ;  /* 0x02283007ff0075a7 */ /* 0x00006200080a014a */
[----:B------:R-:W-:Y:S05]  /*5690*/  @!P0 BRA `(.L_x_1206) ;  /* 0x0000000000048947 */ /* 0x000fea0003800000 */
[----:B------:R-:W-:Y:S01]  /*56a0*/  BPT.TRAP 0x1 ;  /* 0x000000040000795c */ /* 0x000fe20000300000 */
.L_x_1206:
[----:B-1----:R-:W-:Y:S05]  /*56b0*/  @P5 BRA `(.L_x_1204) ;  /* 0x0000000000085947 */ /* 0x002fea0003800000 */
[----:B------:R-:W1:Y:S02]  /*56c0*/  SYNCS.PHASECHK.TRANS64.TRYWAIT P5, [UR10+0x22830], R7 ;  /* 0x02283007ff0075a7 */ /* 0x000e6400080a014a */
[----:B-1----:R-:W-:Y:S05]  /*56d0*/  @!P5 BRA `(.L_x_1207) ;  /* 0x0000012000c8d947 */ /* 0x002fea0003800000 */
.L_x_1204:
        /* <DEDUP_REMOVED lines=37> */
.L_x_1209:
[----:B------:R-:W-:Y:S01]  /*5930*/  ULEA UR10, UR44, UR43, 0x3 ;  /* 0x0000002b2c0a7291 */ /* 0x000fe2000f8e183f */
[----:B------:R-:W-:-:S05]  /*5940*/  IMAD.U32 R7, RZ, RZ, UR36 ;  /* 0x00000024ff077e24 */ /* 0x000fca000f8e00ff */
[----:B------:R-:W-:-:S04]  /*5950*/  SHF.L.U32 R7, R7, 0x1f, RZ ;  /* 0x0000001f07077819 */ /* 0x000fc800000006ff */
[----:B------:R0:W1:Y:S01]  /*5960*/  SYNCS.PHASECHK.TRANS64.TRYWAIT P4, [UR10+0x22850], R7 ;  /* 0x02285007ff0075a7 */ /* 0x000062000808014a */
[----:B------:R-:W-:Y:S05]  /*5970*/  @!P0 BRA `(.L_x_1210) ;  /* 0x0000000000048947 */ /* 0x000fea0003800000 */
[----:B------:R-:W-:Y:S01]  /*5980*/  BPT.TRAP 0x1 ;  /* 0x000000040000795c */ /* 0x000fe20000300000 */
.L_x_1210:
[----:B-1----:R-:W-:Y:S05]  /*5990*/  @P4 BRA `(.L_x_1208) ;  /* 0x0000000000084947 */ /* 0x002fea0003800000 */
[----:B------:R-:W1:Y:S02]  /*59a0*/  SYNCS.PHASECHK.TRANS64.TRYWAIT P4, [UR10+0x22850], R7 ;  /* 0x02285007ff0075a7 */ /* 0x000e64000808014a */
[----:B-1----:R-:W-:Y:S05]  /*59b0*/  @!P4 BRA `(.L_x_1211) ;  /* 0x000001200028c947 */ /* 0x002fea0003800000 */
.L_x_1208:
[----:B------:R-:W-:Y:S01]  /*59c0*/  UIADD3 UR10, UR43, 0x400, URZ ;  /* 0x000004002b0a7890 */ /* 0x000fe2000fffe03f */
[----:B------:R-:W-:Y:S01]  /*59d0*/  WARPGROUP.ARRIVE ;  /* 0x00000000000079c5 */ /* 0x000fe20000000000 */
[----:B------:R-:W-:Y:S01]  /*59e0*/  UMOV UR11, 0x40000040 ;  /* 0x40000040000b7882 */ /* 0x000fe20000000000 */
[----:B------:R-:W-:Y:S01]  /*59f0*/  UMOV UR15, 0x40000040 ;  /* 0x40000040000f7882 */ /* 0x000fe20000000000 */
[----:B------:R-:W-:Y:S01]  /*5a00*/  USHF.R.U32.HI UR10, URZ, 0x4, UR10 ;  /* 0x000000043f0a7899 */ /* 0x000fe2000801160a */
[----:B------:R-:W2:Y:S01]  /*5a10*/  @P2 LDC R20, c[0x0][0x44c] ;  /* 0x00011300ff142b82 */ /* 0x000ea20000000800 */
[C---:B------:R-:W-:Y:S01]  /*5a20*/  FMUL.FTZ R9, R0.reuse, R26 ;  /* 0x0000001a00097220 */ /* 0x040fe20000410000 */
[C---:B------:R-:W-:Y:S01]  /*5a30*/  FMUL.FTZ R26, R0.reuse, R47 ;  /* 0x0000002f001a7220 */ /* 0x040fe20000410000 */
[----:B------:R-:W-:Y:S01]  /*5a40*/  ULOP3.LUT UR10, UR10, 0x3fff, URZ, 0xc0, !UPT ;  /* 0x00003fff0a0a7892 */ /* 0x000fe2000f8ec03f */
[----:B------:R-:W3:Y:S01]  /*5a50*/  S2R R188, SR_TID.X ;  /* 0x0000000000bc7919 */ /* 0x000ee20000002100 */
[C---:B------:R-:W-:Y:S01]  /*5a60*/  FMUL.FTZ R11, R0.reuse, R31 ;  /* 0x0000001f000b7220 */ /* 0x040fe20000410000 */
[C---:B------:R-:W-:Y:S01]  /*5a70*/  FMUL.FTZ R31, R0.reuse, R55 ;  /* 0x00000037001f7220 */ /* 0x040fe20000410000 */
[----:B------:R-:W-:Y:S01]  /*5a80*/  ULOP3.LUT UR10, UR10, 0x10000, URZ, 0xfc, !UPT ;  /* 0x000100000a0a7892 */ /* 0x000fe2000f8efc3f */
[----:B------:R-:W4:Y:S01]  /*5a90*/  @P2 LDC R47, c[0x0][0x450] ;  /* 0x00011400ff2f2b82 */ /* 0x000f220000000800 */
[----:B------:R-:W-:Y:S01]  /*5aa0*/  FMUL.FTZ R55, R0, R61 ;  /* 0x0000003d00377220 */ /* 0x000fe20000410000 */
[----:B------:R-:W-:Y:S01]  /*5ab0*/  IMAD.IADD R61, R168, 0x1, R19 ;  /* 0x00000001a83d7824 */ /* 0x000fe200078e0213 */
[----:B------:R-:W-:Y:S01]  /*5ac0*/  ULEA UR14, UR44, UR10, 0xa ;  /* 0x0000000a2c0e7291 */ /* 0x000fe2000f8e503f */
[C---:B------:R-:W-:Y:S01]  /*5ad0*/  FMUL.FTZ R14, R0.reuse, R38 ;  /* 0x00000026000e7220 */ /* 0x040fe20000410000 */
[----:B------:R-:W-:Y:S01]  /*5ae0*/  FMUL.FTZ R38, R0, R58 ;  /* 0x0000003a00267220 */ /* 0x000fe20000410000 */
[----:B------:R-:W-:-:S02]  /*5af0*/  IMAD.U32 R21, RZ, RZ, UR6 ;  /* 0x00000006ff157e24 */ /* 0x000fc4000f8e00ff */
[C---:B-1----:R-:W-:Y:S01]  /*5b00*/  FMUL.FTZ R10, R0.reuse, R30 ;  /* 0x0000001e000a7220 */ /* 0x042fe20000410000 */
[C---:B0-----:R-:W-:Y:S01]  /*5b10*/  FMUL.FTZ R7, R0.reuse, R27 ;  /* 0x0000001b00077220 */ /* 0x041fe20000410000 */
[C---:B------:R-:W-:Y:S01]  /*5b20*/  FMUL.FTZ R13, R0.reuse, R35 ;  /* 0x00000023000d7220 */ /* 0x040fe20000410000 */
[----:B------:R-:W-:Y:S01]  /*5b30*/  UMOV UR10, UR14 ;  /* 0x0000000e000a7c82 */ /* 0x000fe20008000000 */
[C---:B------:R-:W-:Y:S01]  /*5b40*/  FMUL.FTZ R186, R0.reuse, R36 ;  /* 0x0000002400ba7220 */ /* 0x040fe20000410000 */
[----:B------:R-:W-:Y:S01]  /*5b50*/  QGMMA.64x128x32.F32.E4M3.E4M3 R88, R164, gdesc[UR8], R88, gsb0 ;  /* 0x01e00008a4587df3 */ /* 0x000fe20008000858 */
[----:B------:R-:W-:Y:S01]  /*5b60*/  UIADD3 UR10, UR14, 0x2, URZ ;  /* 0x000000020e0a7890 */ /* 0x000fe2000fffe03f */
[----:B------:R-:W-:Y:S01]  /*5b70*/  FMUL.FTZ R30, R0, R54 ;  /* 0x00000036001e7220 */ /* 0x000fe20000410000 */
[----:B------:R-:W-:Y:S01]  /*5b80*/  UMOV UR11, 0x40000040 ;  /* 0x40000040000b7882 */ /* 0x000fe20000000000 */
[----:B--2---:R-:W-:-:S04]  /*5b90*/  @P2 IMAD.HI.U32 R20, R61, R20, RZ ;  /* 0x000000143d142227 */ /* 0x004fc800078e00ff */
[C---:B------:R-:W-:Y:S01]  /*5ba0*/  FMUL.FTZ R184, R0.reuse, R32 ;  /* 0x0000002000b87220 */ /* 0x040fe20000410000 */
[C---:B------:R-:W-:Y:S01]  /*5bb0*/  FMUL.FTZ R185, R0.reuse, R33 ;  /* 0x0000002100b97220 */ /* 0x040fe20000410000 */
[C---:B------:R-:W-:Y:S01]  /*5bc0*/  FMUL.FTZ R12, R0.reuse, R34 ;  /* 0x00000022000c7220 */ /* 0x040fe20000410000 */
[C---:B------:R-:W-:Y:S01]  /*5bd0*/  FMUL.FTZ R15, R0.reuse, R39 ;  /* 0x00000027000f7220 */ /* 0x040fe20000410000 */
[C---:B------:R-:W-:Y:S01]  /*5be0*/  FMUL.FTZ R187, R0.reuse, R45 ;  /* 0x0000002d00bb7220 */ /* 0x040fe20000410000 */
[C---:B------:R-:W-:Y:S01]  /*5bf0*/  FMUL.FTZ R27, R0.reuse, R46 ;  /* 0x0000002e001b7220 */ /* 0x040fe20000410000 */
[C---:B------:R-:W-:Y:S01]  /*5c00*/  FMUL.FTZ R54, R0.reuse, R60 ;  /* 0x0000003c00367220 */ /* 0x040fe20000410000 */
[----:B----4-:R-:W-:Y:S01]  /*5c10*/  @P2 SHF.R.U32.HI R61, RZ, R47, R20 ;  /* 0x0000002fff3d2219 */ /* 0x010fe20000011614 */
[C---:B------:R-:W-:Y:S01]  /*5c20*/  FMUL.FTZ R36, R0.reuse, R62 ;  /* 0x0000003e00247220 */ /* 0x040fe20000410000 */
[C---:B------:R-:W-:Y:S01]  /*5c30*/  FMUL.FTZ R35, R0.reuse, R70 ;  /* 0x0000004600237220 */ /* 0x040fe20000410000 */
[C---:B------:R-:W-:Y:S01]  /*5c40*/  FMUL.FTZ R48, R0.reuse, R48 ;  /* 0x0000003000307220 */ /* 0x040fe20000410000 */
[C---:B------:R-:W-:Y:S01]  /*5c50*/  FMUL.FTZ R49, R0.reuse, R49 ;  /* 0x0000003100317220 */ /* 0x040fe20000410000 */
[----:B------:R-:W0:Y:S01]  /*5c60*/  SHFL.IDX PT, R58, R61, RZ, 0x1c1f ;  /* 0x001c1fff3d3a7589 */ /* 0x000e2200000e0000 */
        /* <DEDUP_REMOVED lines=16> */
[----:B---3--:R-:W-:Y:S01]  /*5d70*/  SHF.R.U32.HI R188, RZ, 0x7, R188 ;  /* 0x00000007ffbc7819 */ /* 0x008fe200000116bc */
[----:B------:R-:W1:Y:S01]  /*5d80*/  MUFU.TANH R9, R9 ;  /* 0x0000000900097308 */ /* 0x000e620000002400 */
[----:B------:R-:W-:-:S02]  /*5d90*/  @!P1 VIADD R21, R21, 0x22840 ;  /* 0x0002284015159836 */ /* 0x000fc40000000000 */
[----:B------:R-:W-:-:S03]  /*5da0*/  IADD3 R20, -R188, 0xb, RZ ;  /* 0x0000000bbc147810 */ /* 0x000fc60007ffe1ff */
        /* <DEDUP_REMOVED lines=25> */
[----:B------:R-:W-:Y:S01]  /*5f40*/  UIADD3 UR14, UR14, 0x6, URZ ;  /* 0x000000060e0e7890 */ /* 0x000fe2000fffe03f */
        /* <DEDUP_REMOVED lines=62> */
[----:B------:R-:W-:-:S05]  /*6330*/  IADD3 R59, -R158, 0x1, RZ ;  /* 0x000000019e3b7810 */ /* 0x000fca0007ffe1ff */
[----:B------:R-:W-:Y:S01]  /*6340*/  IMAD R59, R18, -0x2, R59 ;  /* 0xfffffffe123b7824 */ /* 0x000fe200078e023b */
[----:B------:R-:W1:Y:S04]  /*6350*/  MUFU.TANH R70, R70 ;  /* 0x0000004600467308 */ /* 0x000e680000002400 */
[----:B------:R-:W-:-:S04]  /*6360*/  IADD3 R59, -R17, R59, R16 ;  /* 0x0000003b113b7210 */ /* 0x000fc80007ffe110 */
[----:B------:R-:W1:Y:S01]  /*6370*/  MUFU.TANH R40, R40 ;  /* 0x0000002800287308 */ /* 0x000e620000002400 */
[C---:B------:R-:W-:Y:S02]  /*6380*/  VIADD R71, R59.reuse, UR33 ;  /* 0x000000213b477c36 */ /* 0x040fe40008000000 */
[----:B------:R-:W-:Y:S02]  /*6390*/  VIADD R73, R59, UR5 ;  /* 0x000000053b497c36 */ /* 0x000fe40008000000 */
[--C-:B0-----:R-:W-:Y:S02]  /*63a0*/  IMAD.IADD R63, R71, 0x1, R58.reuse ;  /* 0x00000001473f7824 */ /* 0x101fe400078e023a */
[----:B------:R-:W-:Y:S01]  /*63b0*/  IMAD.IADD R65, R73, 0x1, R58 ;  /* 0x0000000149417824 */ /* 0x000fe200078e023a */
[----:B------:R-:W0:Y:S08]  /*63c0*/  MUFU.TANH R41, R41 ;  /* 0x0000002900297308 */ /* 0x000e300000002400 */
[----:B------:R-:W0:Y:S08]  /*63d0*/  MUFU.TANH R72, R72 ;  /* 0x0000004800487308 */ /* 0x000e300000002400 */
[----:B------:R0:W0:Y:S08]  /*63e0*/  MUFU.TANH R68, R77 ;  /* 0x0000004d00447308 */ /* 0x0000300000002400 */
        /* <DEDUP_REMOVED lines=13> */
[----:B-1234-:R-:W-:Y:S05]  /*64c0*/  @!P3 BRA `(.L_x_1212) ;  /* 0x000000000058b947 */ /* 0x01efea0003800000 */
[----:B------:R-:W-:Y:S01]  /*64d0*/  IADD3 R59, -R17, R16, R58 ;  /* 0x00000010113b7210 */ /* 0x000fe20007ffe13a */
[----:B------:R-:W-:Y:S03]  /*64e0*/  BSSY B0, `(.L_x_1213) ;  /* 0x0000010000007945 */ /* 0x000fe60003800000 */
[----:B------:R-:W-:-:S13]  /*64f0*/  ISETP.GT.AND P4, PT, R59, -0x1, PT ;  /* 0xffffffff3b00780c */ /* 0x000fda0003f84270 */
[----:B------:R-:W-:Y:S05]  /*6500*/  @P4 BRA `(.L_x_1214) ;  /* 0x0000000000204947 */ /* 0x000fea0003800000 */
[----:B------:R-:W-:Y:S01]  /*6510*/  IMAD.U32 R58, RZ, RZ, UR32 ;  /* 0x00000020ff3a7e24 */ /* 0x000fe2000f8e00ff */
[----:B------:R-:W-:-:S04]  /*6520*/  LOP3.LUT R59, RZ, R59, RZ, 0x33, !PT ;  /* 0x0000003bff3b7212 */ /* 0x000fc800078e33ff */
[----:B------:R-:W-:-:S13]  /*6530*/  ISETP.NE.AND P4, PT, R58, 0x1, PT ;  /* 0x000000013a00780c */ /* 0x000fda0003f85270 */
[----:B0-----:R-:W0:Y:S02]  /*6540*/  @P4 LDC.64 R20, c[0x0][0x9e8] ;  /* 0x00027a00ff144b82 */ /* 0x001e240000000a00 */
[----:B0-----:R-:W-:-:S05]  /*6550*/  @P4 IMAD.HI.U32 R20, R59, R20, RZ ;  /* 0x000000143b144227 */ /* 0x001fca00078e00ff */
[----:B------:R-:W-:-:S04]  /*6560*/  @P4 SHF.R.U32.HI R59, RZ, R21, R20 ;  /* 0x00000015ff3b4219 */ /* 0x000fc80000011614 */
[----:B------:R-:W-:Y:S01]  /*6570*/  LOP3.LUT R59, RZ, R59, RZ, 0x33, !PT ;  /* 0x0000003bff3b7212 */ /* 0x000fe200078e33ff */
[----:B------:R-:W-:Y:S06]  /*6580*/  BRA `(.L_x_1215) ;  /* 0x0000000000147947 */ /* 0x000fec0003800000 */
.L_x_1214:
[----:B------:R-:W-:-:S05]  /*6590*/  IMAD.U32 R58, RZ, RZ, UR32 ;  /* 0x00000020ff3a7e24 */ /* 0x000fca000f8e00ff */
[----:B------:R-:W-:-:S13]  /*65a0*/  ISETP.NE.AND P4, PT, R58, 0x1, PT ;  /* 0x000000013a00780c */ /* 0x000fda0003f85270 */
[----:B0-----:R-:W0:Y:S02]  /*65b0*/  @P4 LDC.64 R20, c[0x0][0x9e8] ;  /* 0x00027a00ff144b82 */ /* 0x001e240000000a00 */
[----:B0-----:R-:W-:-:S05]  /*65c0*/  @P4 IMAD.HI.U32 R20, R59, R20, RZ ;  /* 0x000000143b144227 */ /* 0x001fca00078e00ff */
[----:B------:R-:W-:-:S07]  /*65d0*/  @P4 SHF.R.U32.HI R59, RZ, R21, R20 ;  /* 0x00000015ff3b4219 */ /* 0x000fce0000011614 */
.L_x_1215:
[----:B------:R-:W-:Y:S05]  /*65e0*/  BSYNC B0 ;  /* 0x0000000000007941 */ /* 0x000fea0003800000 */
.L_x_1213:
[----:B------:R-:W-:-:S04]  /*65f0*/  IMAD R59, R59, R58, -R158 ;  /* 0x0000003a3b3b7224 */ /* 0x000fc800078e0a9e */
[----:B------:R-:W-:-:S05]  /*6600*/  IMAD R20, R18, -0x2, R59 ;  /* 0xfffffffe12147824 */ /* 0x000fca00078e023b */
[----:B------:R-:W-:Y:S02]  /*6610*/  VIADDMNMX R63, R20, R58, R63, PT ;  /* 0x0000003a143f7246 */ /* 0x000fe4000380013f */
[----:B------:R-:W-:-:S07]  /*6620*/  VIMNMX R65, R65, R20, !PT ;  /* 0x0000001441417248 */ /* 0x000fce0007fe0100 */
.L_x_1212:
[----:B------:R-:W-:Y:S01]  /*6630*/  ISETP.GT.AND P4, PT, R5, -0x1, PT ;  /* 0xffffffff0500780c */ /* 0x000fe20003f84270 */
[----:B0-----:R-:W0:Y:S03]  /*6640*/  SHFL.IDX PT, R20, R61, 0x1, 0x1c1f ;  /* 0x003c1f003d147f89 */ /* 0x001e2600000e0000 */
[C---:B------:R-:W-:Y:S02]  /*6650*/  ISETP.GT.AND P6, PT, R65.reuse, RZ, P4 ;  /* 0x000000ff4100720c */ /* 0x040fe400027c4270 */
[----:B------:R-:W-:Y:S02]  /*6660*/  ISETP.GT.AND P5, PT, R65, 0x1, P4 ;  /* 0x000000014100780c */ /* 0x000fe400027a4270 */
[C---:B------:R-:W-:Y:S02]  /*6670*/  ISETP.LT.OR P6, PT, R63.reuse, 0x1, P6 ;  /* 0x000000013f00780c */ /* 0x040fe400037c1670 */
[----:B------:R-:W-:-:S02]  /*6680*/  ISETP.LT.OR P5, PT, R63, 0x2, P5 ;  /* 0x000000023f00780c */ /* 0x000fc40002fa1670 */
[----:B------:R-:W-:Y:S02]  /*6690*/  FSEL R59, R164, -INF , !P6 ;  /* 0xff800000a43b7808 */ /* 0x000fe40007000000 */
[----:B------:R-:W-:Y:S02]  /*66a0*/  FSEL R210, R165, -INF , !P5 ;  /* 0xff800000a5d27808 */ /* 0x000fe40006800000 */
[C---:B------:R-:W-:Y:S02]  /*66b0*/  ISETP.GT.AND P6, PT, R65.reuse, 0x8, P4 ;  /* 0x000000084100780c */ /* 0x040fe400027c4270 */
        /* <DEDUP_REMOVED lines=34> */
[----:B------:R-:W-:Y:S01]  /*68e0*/  FSEL R82, R49, -INF , !P5 ;  /* 0xff80000031527808 */ /* 0x000fe20006800000 */
[----:B0-----:R-:W-:Y:S01]  /*68f0*/  IMAD.IADD R49, R71, 0x1, R20 ;  /* 0x0000000147317824 */ /* 0x001fe200078e0214 */
[C---:B------:R-:W-:Y:S02]  /*6900*/  ISETP.GT.AND P6, PT, R65.reuse, 0x38, P4 ;  /* 0x000000384100780c */ /* 0x040fe400027c4270 */
[----:B------:R-:W-:Y:S02]  /*6910*/  ISETP.GT.AND P5, PT, R65, 0x39, P4 ;  /* 0x000000394100780c */ /* 0x000fe400027a4270 */
[C---:B------:R-:W-:Y:S02]  /*6920*/  ISETP.LT.OR P6, PT, R63.reuse, 0x39, P6 ;  /* 0x000000393f00780c */ /* 0x040fe400037c1670 */
[----:B------:R-:W-:-:S02]  /*6930*/  ISETP.LT.OR P5, PT, R63, 0x3a, P5 ;  /* 0x0000003a3f00780c */ /* 0x000fc40002fa1670 */
[----:B------:R-:W-:Y:S02]  /*6940*/  FSEL R84, R50, -INF , !P6 ;  /* 0xff80000032547808 */ /* 0x000fe40007000000 */
[----:B------:R-:W-:Y:S01]  /*6950*/  FSEL R80, R51, -INF , !P5 ;  /* 0xff80000033507808 */ /* 0x000fe20006800000 */
[----:B------:R-:W-:Y:S01]  /*6960*/  IMAD.IADD R51, R73, 0x1, R20 ;  /* 0x0000000149337824 */ /* 0x000fe200078e0214 */
        /* <DEDUP_REMOVED lines=48> */
[----:B------:R-:W-:Y:S08]  /*6c70*/  @!P3 BRA `(.L_x_1216) ;  /* 0x000000000058b947 */ /* 0x000ff00003800000 */
[----:B------:R-:W-:Y:S01]  /*6c80*/  IADD3 R53, -R17, R16, R20 ;  /* 0x0000001011357210 */ /* 0x000fe20007ffe114 */
[----:B------:R-:W-:Y:S03]  /*6c90*/  BSSY B0, `(.L_x_1217) ;  /* 0x0000010000007945 */ /* 0x000fe60003800000 */
        /* <DEDUP_REMOVED lines=10> */
.L_x_1218:
[----:B------:R-:W-:-:S05]  /*6d40*/  IMAD.U32 R55, RZ, RZ, UR32 ;  /* 0x00000020ff377e24 */ /* 0x000fca000f8e00ff */
[----:B------:R-:W-:-:S13]  /*6d50*/  ISETP.NE.AND P5, PT, R55, 0x1, PT ;  /* 0x000000013700780c */ /* 0x000fda0003fa5270 */
[----:B------:R-:W0:Y:S02]  /*6d60*/  @P5 LDC.64 R20, c[0x0][0x9e8] ;  /* 0x00027a00ff145b82 */ /* 0x000e240000000a00 */
[----:B0-----:R-:W-:-:S05]  /*6d70*/  @P5 IMAD.HI.U32 R20, R53, R20, RZ ;  /* 0x0000001435145227 */ /* 0x001fca00078e00ff */
[----:B------:R-:W-:-:S07]  /*6d80*/  @P5 SHF.R.U32.HI R53, RZ, R21, R20 ;  /* 0x00000015ff355219 */ /* 0x000fce0000011614 */
.L_x_1219:
[----:B------:R-:W-:Y:S05]  /*6d90*/  BSYNC B0 ;  /* 0x0000000000007941 */ /* 0x000fea0003800000 */
.L_x_1217:
[----:B------:R-:W-:-:S04]  /*6da0*/  IMAD R53, R53, R55, -R158 ;  /* 0x0000003735357224 */ /* 0x000fc800078e0a9e */
[----:B------:R-:W-:-:S05]  /*6db0*/  IMAD R20, R18, -0x2, R53 ;  /* 0xfffffffe12147824 */ /* 0x000fca00078e0235 */
[----:B------:R-:W-:Y:S02]  /*6dc0*/  VIADDMNMX R49, R20, R55, R49, PT ;  /* 0x0000003714317246 */ /* 0x000fe40003800131 */
[----:B------:R-:W-:-:S07]  /*6dd0*/  VIMNMX R51, R51, R20, !PT ;  /* 0x0000001433337248 */ /* 0x000fce0007fe0100 */
.L_x_1216:
[----:B------:R-:W-:Y:S02]  /*6de0*/  FMNMX.FTZ R21, R59, R6, !PT ;  /* 0x000000063b157209 */ /* 0x000fe40007810000 */
[----:B------:R-:W-:Y:S02]  /*6df0*/  ISETP.GT.AND P5, PT, R51, 0x8, P4 ;  /* 0x000000083300780c */ /* 0x000fe400027a4270 */
[----:B------:R-:W-:Y:S02]  /*6e00*/  FMNMX.FTZ R21, R210, R21, !PT ;  /* 0x00000015d2157209 */ /* 0x000fe40007810000 */
[----:B------:R-:W-:Y:S02]  /*6e10*/  ISETP.LT.OR P5, PT, R49, 0x9, P5 ;  /* 0x000000093100780c */ /* 0x000fe40002fa1670 */
[----:B------:R-:W-:Y:S02]  /*6e20*/  FMNMX.FTZ R21, R208, R21, !PT ;  /* 0x00000015d0157209 */ /* 0x000fe40007810000 */
[----:B------:R-:W-:-:S02]  /*6e30*/  FSEL R164, R10, -INF , !P5 ;  /* 0xff8000000aa47808 */ /* 0x000fc40006800000 */
        /* <DEDUP_REMOVED lines=28> */
[----:B------:R-:W-:Y:S01]  /*7000*/  FMNMX.FTZ R21, R76, R21, !PT ;  /* 0x000000154c157209 */ /* 0x000fe20007810000 */
[----:B------:R-:W0:Y:S01]  /*7010*/  LDC R7, c[0x0][0x988] ;  /* 0x00026200ff077b82 */ /* 0x000e220000000800 */
        /* <DEDUP_REMOVED lines=39> */
[----:B------:R-:W-:Y:S02]  /*7290*/  ISETP.GT.AND P6, PT, R51, 0x29, P4 ;  /* 0x000000293300780c */ /* 0x000fe400027c4270 */
[----:B------:R-:W-:Y:S02]  /*72a0*/  FSEL R198, R37, -INF , !P5 ;  /* 0xff80000025c67808 */ /* 0x000fe40006800000 */
[----:B------:R-:W-:Y:S02]  /*72b0*/  ISETP.GT.AND P5, PT, R51, 0x48, P4 ;  /* 0x000000483300780c */ /* 0x000fe400027a4270 */
[----:B------:R-:W-:Y:S02]  /*72c0*/  ISETP.LT.OR P6, PT, R49, 0x2a, P6 ;  /* 0x0000002a3100780c */ /* 0x000fe400037c1670 */
[----:B-1----:R-:W-:-:S02]  /*72d0*/  FMNMX.FTZ R20, R21, R20, !PT ;  /* 0x0000001415147209 */ /* 0x002fc40007810000 */
[----:B------:R-:W-:Y:S02]  /*72e0*/  ISETP.LT.OR P5, PT, R49, 0x49, P5 ;  /* 0x000000493100780c */ /* 0x000fe40002fa1670 */
[----:B------:R-:W-:Y:S01]  /*72f0*/  FSEL R26, R26, -INF , !P6 ;  /* 0xff8000001a1a7808 */ /* 0x000fe20007000000 */
[----:B------:R-:W1:Y:S01]  /*7300*/  SHFL.BFLY PT, R11, R20, 0x1, 0x1f ;  /* 0x0c201f00140b7f89 */ /* 0x000e6200000e0000 */
[C---:B------:R-:W-:Y:S02]  /*7310*/  ISETP.GT.AND P6, PT, R51.reuse, 0x31, P4 ;  /* 0x000000313300780c */ /* 0x040fe400027c4270 */
[----:B------:R-:W-:Y:S02]  /*7320*/  FSEL R36, R36, -INF , !P5 ;  /* 0xff80000024247808 */ /* 0x000fe40006800000 */
[----:B------:R-:W-:Y:S02]  /*7330*/  ISETP.GT.AND P5, PT, R51, RZ, P4 ;  /* 0x000000ff3300720c */ /* 0x000fe400027a4270 */
[----:B------:R-:W-:-:S02]  /*7340*/  ISETP.LT.OR P6, PT, R49, 0x32, P6 ;  /* 0x000000323100780c */ /* 0x000fc400037c1670 */
[----:B------:R-:W-:Y:S02]  /*7350*/  ISETP.LT.OR P5, PT, R49, 0x1, P5 ;  /* 0x000000013100780c */ /* 0x000fe40002fa1670 */
[----:B------:R-:W-:Y:S02]  /*7360*/  FSEL R196, R29, -INF , !P6 ;  /* 0xff8000001dc47808 */ /* 0x000fe40007000000 */
[----:B------:R-:W-:Y:S02]  /*7370*/  FSEL R29, R9, -INF , !P5 ;  /* 0xff800000091d7808 */ /* 0x000fe40006800000 */
[----:B------:R-:W-:Y:S02]  /*7380*/  ISETP.GT.AND P6, PT, R51, 0x39, P4 ;  /* 0x000000393300780c */ /* 0x000fe400027c4270 */
[----:B------:R-:W-:Y:S02]  /*7390*/  FMNMX.FTZ R9, R29, R4, !PT ;  /* 0x000000041d097209 */ /* 0x000fe40007810000 */
[----:B------:R-:W-:-:S02]  /*73a0*/  ISETP.LT.OR P6, PT, R49, 0x3a, P6 ;  /* 0x0000003a3100780c */ /* 0x000fc400037c1670 */
[----:B------:R-:W-:Y:S02]  /*73b0*/  FMNMX.FTZ R15, R158, R9, !PT ;  /* 0x000000099e0f7209 */ /* 0x000fe40007810000 */
[----:B------:R-:W-:Y:S02]  /*73c0*/  ISETP.GT.AND P5, PT, R51, 0x49, P4 ;  /* 0x000000493300780c */ /* 0x000fe400027a4270 */
[----:B-1----:R-:W-:Y:S02]  /*73d0*/  FMNMX.FTZ R10, R20, R11, !PT ;  /* 0x0000000b140a7209 */ /* 0x002fe40007810000 */
[----:B------:R-:W-:Y:S02]  /*73e0*/  FSEL R20, R31, -INF , !P6 ;  /* 0xff8000001f147808 */ /* 0x000fe40007000000 */
[C---:B------:R-:W-:Y:S01]  /*73f0*/  FSETP.NEU.FTZ.AND P6, PT, R10.reuse, -INF , PT ;  /* 0xff8000000a00780b */ /* 0x040fe20003fdd000 */
[----:B0-----:R-:W-:-:S01]  /*7400*/  FFMA.FTZ R25, R10, R7, -8 ;  /* 0xc10000000a197423 */ /* 0x001fc20000010007 */
[----:B------:R-:W-:-:S02]  /*7410*/  FMNMX.FTZ R15, R164, R15, !PT ;  /* 0x0000000fa40f7209 */ /* 0x000fc40007810000 */
[----:B------:R-:W-:Y:S02]  /*7420*/  ISETP.LT.OR P5, PT, R49, 0x4a, P5 ;  /* 0x0000004a3100780c */ /* 0x000fe40002fa1670 */
[----:B------:R-:W-:Y:S02]  /*7430*/  FSEL R25, R25, RZ, P6 ;  /* 0x000000ff19197208 */ /* 0x000fe40003000000 */
[----:B------:R-:W-:-:S03]  /*7440*/  FMNMX.FTZ R15, R166, R15, !PT ;  /* 0x0000000fa60f7209 */ /* 0x000fc60007810000 */
[--C-:B------:R-:W-:Y:S01]  /*7450*/  FFMA.FTZ R27, R204, R7, -R25.reuse ;  /* 0x00000007cc1b7223 */ /* 0x100fe20000010819 */
[----:B------:R-:W-:Y:S01]  /*7460*/  FMNMX.FTZ R15, R184, R15, !PT ;  /* 0x0000000fb80f7209 */ /* 0x000fe20007810000 */
[-CC-:B------:R-:W-:Y:S01]  /*7470*/  FFMA.FTZ R31, R200, R7.reuse, -R25.reuse ;  /* 0x00000007c81f7223 */ /* 0x180fe20000010819 */
[----:B------:R-:W-:Y:S01]  /*7480*/  FSEL R204, R32, -INF , !P5 ;  /* 0xff80000020cc7808 */ /* 0x000fe20006800000 */
        /* <DEDUP_REMOVED lines=20> */
[-CC-:B------:R-:W-:Y:S01]  /*75d0*/  FFMA.FTZ R33, R156, R7.reuse, -R25.reuse ;  /* 0x000000079c217223 */ /* 0x180fe20000010819 */
[----:B------:R-:W-:Y:S01]  /*75e0*/  ISETP.GT.AND P5, PT, R51, 0x58, P4 ;  /* 0x000000583300780c */ /* 0x000fe200027a4270 */
[--C-:B------:R-:W-:Y:S01]  /*75f0*/  FFMA.FTZ R156, R162, R7, -R25.reuse ;  /* 0x00000007a29c7223 */ /* 0x100fe20000010819 */
[----:B0-----:R-:W-:Y:S01]  /*7600*/  FMNMX.FTZ R27, R192, R21, !PT ;  /* 0x00000015c01b7209 */ /* 0x001fe20007810000 */
        /* <DEDUP_REMOVED lines=9> */
[----:B------:R-:W-:Y:S01]  /*76a0*/  ISETP.GT.AND P5, PT, R51, 0x59, P4 ;  /* 0x000000593300780c */ /* 0x000fe200027a4270 */
[--C-:B------:R-:W-:Y:S01]  /*76b0*/  FFMA.FTZ R76, R76, R7, -R25.reuse ;  /* 0x000000074c4c7223 */ /* 0x100fe20000010819 */
[----:B------:R-:W-:Y:S01]  /*76c0*/  FMNMX.FTZ R27, R28, R27, !PT ;  /* 0x0000001b1c1b7209 */ /* 0x000fe20007810000 */
[----:B------:R-:W-:Y:S01]  /*76d0*/  FFMA.FTZ R66, R66, R7, -R25 ;  /* 0x0000000742427223 */ /* 0x000fe20000010819 */
[----:B------:R-:W-:Y:S01]  /*76e0*/  ISETP.LT.OR P5, PT, R49, 0x5a, P5 ;  /* 0x0000005a3100780c */ /* 0x000fe20002fa1670 */
[----:B------:R-:W-:Y:S01]  /*76f0*/  MUFU.EX2 R12, R12 ;  /* 0x0000000c000c7308 */ /* 0x000fe20000000800 */
[----:B-1----:R-:W-:-:S02]  /*7700*/  FMNMX.FTZ R31, R196, R27, !PT ;  /* 0x0000001bc41f7209 */ /* 0x002fc40007810000 */
[----:B------:R-:W-:Y:S01]  /*7710*/  FSEL R162, R39, -INF , !P5 ;  /* 0xff80000027a27808 */ /* 0x000fe20006800000 */
[----:B------:R-:W-:-:S01]  /*7720*/  FFMA.FTZ R39, R84, R7, -R25 ;  /* 0x0000000754277223 */ /* 0x000fc20000010819 */
[----:B------:R-:W-:Y:S02]  /*7730*/  ISETP.GT.AND P5, PT, R51, 0x60, P4 ;  /* 0x000000603300780c */ /* 0x000fe400027a4270 */
[----:B------:R-:W-:Y:S01]  /*7740*/  FMNMX.FTZ R31, R30, R31, !PT ;  /* 0x0000001f1e1f7209 */ /* 0x000fe20007810000 */
[----:B------:R1:W-:Y:S01]  /*7750*/  MUFU.EX2 R27, R35 ;  /* 0x00000023001b7308 */ /* 0x0003e20000000800 */
[----:B------:R-:W-:Y:S02]  /*7760*/  ISETP.LT.OR P5, PT, R49, 0x61, P5 ;  /* 0x000000613100780c */ /* 0x000fe40002fa1670 */
[----:B------:R-:W-:Y:S02]  /*7770*/  FMNMX.FTZ R31, R20, R31, !PT ;  /* 0x0000001f141f7209 */ /* 0x000fe40007810000 */
[----:B------:R-:W-:-:S02]  /*7780*/  FSEL R40, R40, -INF , !P5 ;  /* 0xff80000028287808 */ /* 0x000fc40006800000 */
[----:B------:R-:W-:Y:S01]  /*7790*/  ISETP.GT.AND P5, PT, R51, 0x61, P4 ;  /* 0x000000613300780c */ /* 0x000fe200027a4270 */
[----:B------:R-:W-:Y:S01]  /*77a0*/  MUFU.EX2 R11, R11 ;  /* 0x0000000b000b7308 */ /* 0x000fe20000000800 */
[----:B------:R-:W-:Y:S02]  /*77b0*/  FMNMX.FTZ R31, R38, R31, !PT ;  /* 0x0000001f261f7209 */ /* 0x000fe40007810000 */
[----:B------:R-:W-:Y:S02]  /*77c0*/  ISETP.LT.OR P5, PT, R49, 0x62, P5 ;  /* 0x000000623100780c */ /* 0x000fe40002fa1670 */
[----:B0-----:R-:W-:Y:S02]  /*77d0*/  FMNMX.FTZ R33, R198, R31, !PT ;  /* 0x0000001fc6217209 */ /* 0x001fe40007810000 */
[----:B------:R-:W-:Y:S01]  /*77e0*/  FSEL R154, R41, -INF , !P5 ;  /* 0xff800000299a7808 */ /* 0x000fe20006800000 */
[----:B------:R-:W-:-:S01]  /*77f0*/  FFMA.FTZ R41, R78, R7, -R25 ;  /* 0x000000074e297223 */ /* 0x000fc20000010819 */
[----:B------:R-:W-:Y:S01]  /*7800*/  ISETP.GT.AND P5, PT, R51, 0x68, P4 ;  /* 0x000000683300780c */ /* 0x000fe200027a4270 */
[----:B------:R-:W-:Y:S01]  /*7810*/  MUFU.EX2 R31, R86 ;  /* 0x00000056001f7308 */ /* 0x000fe20000000800 */
[----:B------:R-:W-:-:S02]  /*7820*/  FMNMX.FTZ R33, R36, R33, !PT ;  /* 0x0000002124217209 */ /* 0x000fc40007810000 */
[----:B------:R-:W-:Y:S02]  /*7830*/  ISETP.LT.OR P5, PT, R49, 0x69, P5 ;  /* 0x000000693100780c */ /* 0x000fe40002fa1670 */
[----:B------:R-:W-:Y:S02]  /*7840*/  FMNMX.FTZ R33, R204, R33, !PT ;  /* 0x00000021cc217209 */ /* 0x000fe40007810000 */
[----:B------:R-:W-:Y:S01]  /*7850*/  FSEL R42, R42, -INF , !P5 ;  /* 0xff8000002a2a7808 */ /* 0x000fe20006800000 */
[----:B------:R-:W-:Y:S01]  /*7860*/  MUFU.EX2 R13, R13 ;  /* 0x0000000d000d7308 */ /* 0x000fe20000000800 */
[----:B------:R-:W-:Y:S02]  /*7870*/  FMNMX.FTZ R33, R34, R33, !PT ;  /* 0x0000002122217209 */ /* 0x000fe40007810000 */
[----:B------:R-:W-:Y:S02]  /*7880*/  ISETP.GT.AND P5, PT, R51, 0x69, P4 ;  /* 0x000000693300780c */ /* 0x000fe400027a4270 */
[----:B-1----:R-:W-:-:S02]  /*7890*/  FMNMX.FTZ R35, R200, R33, !PT ;  /* 0x00000021c8237209 */ /* 0x002fc40007810000 */
[----:B------:R-:W-:Y:S01]  /*78a0*/  ISETP.LT.OR P5, PT, R49, 0x6a, P5 ;  /* 0x0000006a3100780c */ /* 0x000fe20002fa1670 */
[----:B------:R-:W-:Y:S01]  /*78b0*/  MUFU.EX2 R33, R39 ;  /* 0x0000002700217308 */ /* 0x000fe20000000800 */
[----:B------:R-:W-:Y:S02]  /*78c0*/  FMNMX.FTZ R35, R202, R35, !PT ;  /* 0x00000023ca237209 */ /* 0x000fe40007810000 */
[----:B------:R-:W-:Y:S01]  /*78d0*/  FSEL R84, R43, -INF , !P5 ;  /* 0xff8000002b547808 */ /* 0x000fe20006800000 */
[----:B------:R-:W-:-:S01]  /*78e0*/  FFMA.FTZ R43, R64, R7, -R25 ;  /* 0x00000007402b7223 */ /* 0x000fc20000010819 */
[----:B------:R-:W-:Y:S02]  /*78f0*/  ISETP.GT.AND P5, PT, R51, 0x70, P4 ;  /* 0x000000703300780c */ /* 0x000fe400027a4270 */
[----:B------:R-:W-:Y:S01]  /*7900*/  FMNMX.FTZ R35, R162, R35, !PT ;  /* 0x00000023a2237209 */ /* 0x000fe20007810000 */
[----:B------:R-:W-:Y:S01]  /*7910*/  MUFU.EX2 R14, R14 ;  /* 0x0000000e000e7308 */ /* 0x000fe20000000800 */
[----:B------:R-:W-:-:S02]  /*7920*/  ISETP.LT.OR P5, PT, R49, 0x71, P5 ;  /* 0x000000713100780c */ /* 0x000fc40002fa1670 */
[----:B------:R-:W-:Y:S02]  /*7930*/  FMNMX.FTZ R35, R40, R35, !PT ;  /* 0x0000002328237209 */ /* 0x000fe40007810000 */
[----:B------:R-:W-:Y:S02]  /*7940*/  FSEL R44, R44, -INF , !P5 ;  /* 0xff8000002c2c7808 */ /* 0x000fe40006800000 */
[----:B------:R-:W-:Y:S01]  /*7950*/  ISETP.GT.AND P5, PT, R51, 0x71, P4 ;  /* 0x000000713300780c */ /* 0x000fe200027a4270 */
[----:B------:R-:W-:Y:S01]  /*7960*/  MUFU.EX2 R32, R32 ;  /* 0x0000002000207308 */ /* 0x000fe20000000800 */
[----:B------:R-:W-:Y:S02]  /*7970*/  FMNMX.FTZ R37, R154, R35, !PT ;  /* 0x000000239a257209 */ /* 0x000fe40007810000 */
[----:B------:R-:W-:Y:S02]  /*7980*/  ISETP.LT.OR P5, PT, R49, 0x72, P5 ;  /* 0x000000723100780c */ /* 0x000fe40002fa1670 */
[----:B------:R-:W-:-:S02]  /*7990*/  FMNMX.FTZ R37, R42, R37, !PT ;  /* 0x000000252a257209 */ /* 0x000fc40007810000 */
[----:B------:R-:W-:Y:S01]  /*79a0*/  FSEL R78, R45, -INF , !P5 ;  /* 0xff8000002d4e7808 */ /* 0x000fe20006800000 */
[----:B------:R0:W-:Y:S01]  /*79b0*/  MUFU.EX2 R35, R41 ;  /* 0x0000002900237308 */ /* 0x0001e20000000800 */
[C---:B------:R-:W-:Y:S02]  /*79c0*/  ISETP.GT.AND P5, PT, R51.reuse, 0x78, P4 ;  /* 0x000000783300780c */ /* 0x040fe400027a4270 */
[----:B------:R-:W-:Y:S02]  /*79d0*/  FMNMX.FTZ R37, R84, R37, !PT ;  /* 0x0000002554257209 */ /* 0x000fe40007810000 */
[----:B------:R-:W-:Y:S02]  /*79e0*/  ISETP.GT.AND P4, PT, R51, 0x79, P4 ;  /* 0x000000793300780c */ /* 0x000fe40002784270 */
[C---:B------:R-:W-:Y:S01]  /*79f0*/  ISETP.LT.OR P5, PT, R49.reuse, 0x79, P5 ;  /* 0x000000793100780c */ /* 0x040fe20002fa1670 */
[----:B------:R-:W-:Y:S01]  /*7a00*/  MUFU.EX2 R160, R160 ;  /* 0x000000a000a07308 */ /* 0x000fe20000000800 */
[----:B------:R-:W-:Y:S01]  /*7a10*/  FMNMX.FTZ R37, R44, R37, !PT ;  /* 0x000000252c257209 */ /* 0x000fe20007810000 */
[----:B0-----:R-:W-:Y:S01]  /*7a20*/  FFMA.FTZ R41, R74, R7, -R25 ;  /* 0x000000074a297223 */ /* 0x001fe20000010819 */
[----:B------:R-:W-:-:S02]  /*7a30*/  ISETP.LT.OR P4, PT, R49, 0x7a, P4 ;  /* 0x0000007a3100780c */ /* 0x000fc40002781670 */
[----:B------:R-:W-:Y:S02]  /*7a40*/  FSEL R46, R46, -INF , !P5 ;  /* 0xff8000002e2e7808 */ /* 0x000fe40006800000 */
[----:B------:R-:W-:Y:S01]  /*7a50*/  FMNMX.FTZ R39, R78, R37, !PT ;  /* 0x000000254e277209 */ /* 0x000fe20007810000 */
[----:B------:R-:W-:Y:S01]  /*7a60*/  MUFU.EX2 R156, R156 ;  /* 0x0000009c009c7308 */ /* 0x000fe20000000800 */
[----:B------:R-:W-:Y:S01]  /*7a70*/  FSEL R74, R47, -INF , !P4 ;  /* 0xff8000002f4a7808 */ /* 0x000fe20006000000 */
[--C-:B------:R-:W-:Y:S01]  /*7a80*/  FFMA.FTZ R47, R60, R7, -R25.reuse ;  /* 0x000000073c2f7223 */ /* 0x100fe20000010819 */
[----:B------:R-:W-:Y:S01]  /*7a90*/  FMNMX.FTZ R39, R46, R39, !PT ;  /* 0x000000272e277209 */ /* 0x000fe20007810000 */
[--C-:B------:R-:W-:Y:S01]  /*7aa0*/  FFMA.FTZ R60, R70, R7, -R25.reuse ;  /* 0x00000007463c7223 */ /* 0x100fe20000010819 */
[----:B------:R-:W-:Y:S02]  /*7ab0*/  FSEL R51, R10, RZ, P6 ;  /* 0x000000ff0a337208 */ /* 0x000fe40003000000 */
[----:B------:R-:W-:Y:S01]  /*7ac0*/  FMNMX.FTZ R45, R74, R39, !PT ;  /* 0x000000274a2d7209 */ /* 0x000fe20007810000 */
[----:B------:R-:W-:Y:S01]  /*7ad0*/  MUFU.EX2 R37, R41 ;  /* 0x0000002900257308 */ /* 0x000fe20000000800 */
[----:B------:R-:W-:-:S01]  /*7ae0*/  FFMA.FTZ R39, R56, R7, -R25 ;  /* 0x0000000738277223 */ /* 0x000fc20000010819 */
[-CC-:B------:R-:W-:Y:S01]  /*7af0*/  FFMA.FTZ R56, R58, R7.reuse, -R25.reuse ;  /* 0x000000073a387223 */ /* 0x180fe20000010819 */
[----:B------:R-:W-:-:S01]  /*7b00*/  FFMA.FTZ R58, R62, R7, -R25 ;  /* 0x000000073e3a7223 */ /* 0x000fc20000010819 */
[----:B------:R-:W0:Y:S01]  /*7b10*/  SHFL.BFLY PT, R86, R45, 0x2, 0x1f ;  /* 0x0c401f002d567f89 */ /* 0x000e2200000e0000 */
[----:B------:R-:W-:-:S01]  /*7b20*/  FADD.FTZ R52, -R51, R6 ;  /* 0x0000000633347221 */ /* 0x000fc20000010100 */
[-CC-:B------:R-:W-:Y:S01]  /*7b30*/  FFMA.FTZ R62, R68, R7.reuse, -R25.reuse ;  /* 0x00000007443e7223 */ /* 0x180fe20000010819 */
[----:B------:R-:W-:-:S01]  /*7b40*/  FFMA.FTZ R6, R48, R7, -R25 ;  /* 0x0000000730067223 */ /* 0x000fc20000010819 */
[----:B------:R1:W-:Y:S01]  /*7b50*/  MUFU.EX2 R41, R47 ;  /* 0x0000002f00297308 */ /* 0x0003e20000000800 */
[----:B------:R-:W-:-:S07]  /*7b60*/  FMUL.FTZ R51, R52, R7 ;  /* 0x0000000734337220 */ /* 0x000fce0000410000 */
[----:B------:R-:W2:Y:S01]  /*7b70*/  MUFU.EX2 R51, R51 ;  /* 0x0000003300337308 */ /* 0x000ea20000000800 */
[----:B-1----:R-:W-:-:S01]  /*7b80*/  FFMA.FTZ R47, R54, R7, -R25 ;  /* 0x00000007362f7223 */ /* 0x002fc20000010819 */
[----:B------:R-:W-:-:S06]  /*7b90*/  FFMA.FTZ R54, R50, R7, -R25 ;  /* 0x0000000732367223 */ /* 0x000fcc0000010819 */
        /* <DEDUP_REMOVED lines=13> */
[----:B------:R-:W-:-:S05]  /*7c70*/  FSEL R25, R25, RZ, P4 ;  /* 0x000000ff19197208 */ /* 0x000fca0002000000 */
[----:B------:R-:W-:Y:S01]  /*7c80*/  FFMA.FTZ R69, R30, R7, -R25 ;  /* 0x000000071e457223 */ /* 0x000fe20000010819 */
[----:B------:R-:W-:-:S01]  /*7c90*/  FADD.FTZ R30, -R65, R4 ;  /* 0x00000004411e7221 */ /* 0x000fc20000010100 */
[-CC-:B------:R-:W-:Y:S01]  /*7ca0*/  FFMA.FTZ R29, R29, R7.reuse, -R25.reuse ;  /* 0x000000071d1d7223 */ /* 0x180fe20000010819 */
[----:B------:R-:W-:-:S01]  /*7cb0*/  FFMA.FTZ R48, R158, R7, -R25 ;  /* 0x000000079e307223 */ /* 0x000fc20000010819 */
[-CC-:B------:R-:W-:Y:S01]  /*7cc0*/  FFMA.FTZ R52, R164, R7.reuse, -R25.reuse ;  /* 0x00000007a4347223 */ /* 0x180fe20000010819 */
[-C--:B------:R-:W-:Y:S01]  /*7cd0*/  FMUL.FTZ R30, R30, R7.reuse ;  /* 0x000000071e1e7220 */ /* 0x080fe20000410000 */
[-CC-:B0-----:R-:W-:Y:S01]  /*7ce0*/  FFMA.FTZ R53, R166, R7.reuse, -R25.reuse ;  /* 0x00000007a6357223 */ /* 0x181fe20000010819 */
[----:B------:R-:W-:-:S01]  /*7cf0*/  FFMA.FTZ R55, R184, R7, -R25 ;  /* 0x00000007b8377223 */ /* 0x000fc20000010819 */
[----:B------:R-:W-:Y:S01]  /*7d00*/  MUFU.EX2 R29, R29 ;  /* 0x0000001d001d7308 */ /* 0x000fe20000000800 */
[----:B------:R-:W-:-:S01]  /*7d10*/  FFMA.FTZ R64, R186, R7, -R25 ;  /* 0x00000007ba407223 */ /* 0x000fc20000010819 */
[-CC-:B------:R-:W-:Y:S01]  /*7d20*/  FFMA.FTZ R65, R20, R7.reuse, -R25.reuse ;  /* 0x0000000714417223 */ /* 0x180fe20000010819 */
[----:B------:R-:W-:-:S01]  /*7d30*/  FFMA.FTZ R20, R38, R7, -R25 ;  /* 0x0000000726147223 */ /* 0x000fc20000010819 */
[----:B--2---:R-:W-:Y:S01]  /*7d40*/  FFMA.FTZ R38, R51, R3, R12 ;  /* 0x0000000333267223 */ /* 0x004fe2000001000c */
[----:B------:R-:W-:-:S01]  /*7d50*/  FFMA.FTZ R57, R188, R7, -R25 ;  /* 0x00000007bc397223 */ /* 0x000fc20000010819 */
        /* <DEDUP_REMOVED lines=23> */
[----:B------:R-:W-:-:S03]  /*7ed0*/  FFMA.FTZ R46, R46, R7, -R25 ;  /* 0x000000072e2e7223 */ /* 0x000fc60000010819 */
[----:B------:R-:W0:Y:S01]  /*7ee0*/  MUFU.EX2 R53, R53 ;  /* 0x0000003500357308 */ /* 0x000e220000000800 */
[----:B-1----:R-:W-:-:S07]  /*7ef0*/  FADD.FTZ R3, R48, R3 ;  /* 0x0000000330037221 */ /* 0x002fce0000010000 */
[----:B------:R-:W1:Y:S01]  /*7f00*/  MUFU.EX2 R55, R55 ;  /* 0x0000003700377308 */ /* 0x000e620000000800 */
[----:B--2---:R-:W-:-:S01]  /*7f10*/  FADD.FTZ R2, R52, R3 ;  /* 0x0000000334027221 */ /* 0x004fc20000010000 */
[----:B------:R-:W-:-:S06]  /*7f20*/  FADD.FTZ R3, R9, R38 ;  /* 0x0000002609037221 */ /* 0x000fcc0000010000 */
[----:B------:R-:W2:Y:S01]  /*7f30*/  MUFU.EX2 R64, R64 ;  /* 0x0000004000407308 */ /* 0x000ea20000000800 */
[----:B0-----:R-:W-:-:S07]  /*7f40*/  FADD.FTZ R2, R53, R2 ;  /* 0x0000000235027221 */ /* 0x001fce0000010000 */
[----:B------:R-:W0:Y:S01]  /*7f50*/  MUFU.EX2 R57, R57 ;  /* 0x0000003900397308 */ /* 0x000e220000000800 */
[----:B-1----:R-:W-:-:S01]  /*7f60*/  FADD.FTZ R71, R55, R2 ;  /* 0x0000000237477221 */ /* 0x002fc20000010000 */
[----:B------:R-:W-:-:S04]  /*7f70*/  FADD.FTZ R2, R32, R3 ;  /* 0x0000000320027221 */ /* 0x000fc80000010000 */
[----:B------:R-:W-:Y:S02]  /*7f80*/  FADD.FTZ R3, R15, R2 ;  /* 0x000000020f037221 */ /* 0x000fe40000010000 */
[----:B------:R-:W1:Y:S01]  /*7f90*/  MUFU.EX2 R68, R68 ;  /* 0x0000004400447308 */ /* 0x000e620000000800 */
[----:B--2---:R-:W-:-:S01]  /*7fa0*/  FADD.FTZ R38, R64, R71 ;  /* 0x0000004740267221 */ /* 0x004fc20000010000 */
[----:B------:R-:W-:Y:S01]  /*7fb0*/  FADD.FTZ R2, R160, R3 ;  /* 0x00000003a0027221 */ /* 0x000fe20000010000 */
[----:B------:R-:W-:-:S03]  /*7fc0*/  FFMA.FTZ R71, R200, R7, -R25 ;  /* 0x00000007c8477223 */ /* 0x000fc60000010819 */
[----:B------:R-:W-:Y:S02]  /*7fd0*/  FADD.FTZ R3, R21, R2 ;  /* 0x0000000215037221 */ /* 0x000fe40000010000 */
[----:B------:R-:W2:Y:S01]  /*7fe0*/  MUFU.EX2 R24, R24 ;  /* 0x0000001800187308 */ /* 0x000ea20000000800 */
[----:B0-----:R-:W-:-:S01]  /*7ff0*/  FADD.FTZ R73, R57, R38 ;  /* 0x0000002639497221 */ /* 0x001fc20000010000 */
[----:B------:R-:W-:-:S04]  /*8000*/  FADD.FTZ R38, R156, R3 ;  /* 0x000000039c267221 */ /* 0x000fc80000010000 */
[----:B------:R-:W-:Y:S01]  /*8010*/  FADD.FTZ R3, R27, R38 ;  /* 0x000000261b037221 */ /* 0x000fe20000010000 */
[----:B------:R-:W-:-:S01]  /*8020*/  FFMA.FTZ R38, R40, R7, -R25 ;  /* 0x0000000728267223 */ /* 0x000fc20000010819 */
        /* <DEDUP_REMOVED lines=14> */
[----:B------:R2:W3:Y:S01]  /*8110*/  MUFU.EX2 R4, R69 ;  /* 0x0000004500047308 */ /* 0x0004e20000000800 */
[----:B0-----:R-:W-:-:S01]  /*8120*/  FADD.FTZ R2, R28, R73 ;  /* 0x000000491c027221 */ /* 0x001fc20000010000 */
[----:B------:R-:W-:Y:S01]  /*8130*/  FADD.FTZ R40, R80, R75 ;  /* 0x0000004b50287221 */ /* 0x000fe20000010000 */
[----:B------:R-:W-:-:S03]  /*8140*/  FFMA.FTZ R73, R154, R7, -R25 ;  /* 0x000000079a497223 */ /* 0x000fc60000010819 */
[----:B------:R-:W-:Y:S02]  /*8150*/  FADD.FTZ R75, R35, R40 ;  /* 0x00000028234b7221 */ /* 0x000fe40000010000 */
[----:B------:R-:W0:Y:S01]  /*8160*/  MUFU.EX2 R65, R65 ;  /* 0x0000004100417308 */ /* 0x000e220000000800 */
[----:B-1----:R-:W-:-:S01]  /*8170*/  FADD.FTZ R3, R63, R2 ;  /* 0x000000023f037221 */ /* 0x002fc20000010000 */
[----:B--2---:R-:W-:Y:S01]  /*8180*/  FFMA.FTZ R69, R204, R7, -R25 ;  /* 0x00000007cc457223 */ /* 0x004fe20000010819 */
[----:B------:R-:W-:-:S01]  /*8190*/  FADD.FTZ R40, R76, R75 ;  /* 0x0000004b4c287221 */ /* 0x000fc20000010000 */
[----:B------:R-:W-:-:S03]  /*81a0*/  FFMA.FTZ R25, R74, R7, -R25 ;  /* 0x000000074a197223 */ /* 0x000fc60000010819 */
[----:B------:R-:W-:Y:S01]  /*81b0*/  FADD.FTZ R75, R37, R40 ;  /* 0x00000028254b7221 */ /* 0x000fe20000010000 */
[----:B------:R-:W1:Y:S01]  /*81c0*/  MUFU.EX2 R20, R20 ;  /* 0x0000001400147308 */ /* 0x000e620000000800 */
[----:B---3--:R-:W-:-:S02]  /*81d0*/  FADD.FTZ R2, R4, R3 ;  /* 0x0000000304027221 */ /* 0x008fc40000010000 */
[----:B------:R-:W-:-:S05]  /*81e0*/  FADD.FTZ R40, R66, R75 ;  /* 0x0000004b42287221 */ /* 0x000fca0000010000 */
        /* <DEDUP_REMOVED lines=56> */
.L_x_1220:
        /* <DEDUP_REMOVED lines=111> */
.L_x_1203:
[----:B------:R-:W0:Y:S01]  /*8c60*/  LDC R8, c[0x0][0x448] ;  /* 0x00011200ff087b82 */ /* 0x000e220000000800 */
[----:B------:R-:W-:Y:S01]  /*8c70*/  IADD3 R11, R16, 0x1, -R17 ;  /* 0x00000001100b7810 */ /* 0x000fe20007ffe811 */
[----:B------:R-:W-:-:S06]  /*8c80*/  ULDC UR6, c[0x0][0x9dc] ;  /* 0x0002770000067ab9 */ /* 0x000fcc0000000800 */
[----:B------:R-:W1:Y:S01]  /*8c90*/  LDC R13, c[0x0][0x9e4] ;  /* 0x00027900ff0d7b82 */ /* 0x000e620000000800 */
[----:B0-----:R-:W-:Y:S01]  /*8ca0*/  ISETP.NE.AND P5, PT, R8, 0x1, PT ;  /* 0x000000010800780c */ /* 0x001fe20003fa5270 */
[----:B------:R-:W-:Y:S01]  /*8cb0*/  VIADD R8, R19, 0x7f ;  /* 0x0000007f13087836 */ /* 0x000fe20000000000 */
[----:B-1----:R-:W-:-:S11]  /*8cc0*/  ISETP.GE.AND P6, PT, R13, 0x1, PT ;  /* 0x000000010d00780c */ /* 0x002fd60003fc6270 */
[----:B------:R-:W0:Y:S08]  /*8cd0*/  @P5 LDC R9, c[0x0][0x44c] ;  /* 0x00011300ff095b82 */ /* 0x000e300000000800 */
[----:B------:R-:W1:Y:S01]  /*8ce0*/  @P5 LDC R10, c[0x0][0x450] ;  /* 0x00011400ff0a5b82 */ /* 0x000e620000000800 */
        /* <DEDUP_REMOVED lines=14> */
.L_x_1223:
[----:B------:R-:W-:-:S13]  /*8dd0*/  ISETP.NE.AND P2, PT, R13, 0x1, PT ;  /* 0x000000010d00780c */ /* 0x000fda0003f45270 */
[----:B------:R-:W0:Y:S02]  /*8de0*/  @P2 LDC.64 R10, c[0x0][0x9e8] ;  /* 0x00027a00ff0a2b82 */ /* 0x000e240000000a00 */
[----:B0-----:R-:W-:-:S05]  /*8df0*/  @P2 IMAD.HI.U32 R10, R8, R10, RZ ;  /* 0x0000000a080a2227 */ /* 0x001fca00078e00ff */
[----:B------:R-:W-:-:S07]  /*8e00*/  @P2 SHF.R.U32.HI R8, RZ, R11, R10 ;  /* 0x0000000bff082219 */ /* 0x000fce000001160a */
.L_x_1224:
[----:B------:R-:W-:-:S05]  /*8e10*/  IMAD R8, R8, R13, RZ ;  /* 0x0000000d08087224 */ /* 0x000fca00078e02ff */
[----:B------:R-:W-:-:S07]  /*8e20*/  VIMNMX R9, R9, R8, !PT ;  /* 0x0000000809097248 */ /* 0x000fce0007fe0100 */
.L_x_1222:
        /* <DEDUP_REMOVED lines=10> */
.L_x_1235:
[----:B------:R-:W-:Y:S01]  /*8ed0*/  ISETP.NE.AND P2, PT, RZ, UR42, PT ;  /* 0x0000002aff007c0c */ /* 0x000fe2000bf45270 */
[----:B------:R-:W-:-:S04]  /*8ee0*/  UISETP.NE.AND UP0, UPT, UR44, 0x1, UPT ;  /* 0x000000012c00788c */ /* 0x000fc8000bf05270 */
[----:B------:R-:W-:-:S04]  /*8ef0*/  USEL UR36, URZ, 0x1, UP0 ;  /* 0x000000013f247887 */ /* 0x000fc80008000000 */
[----:B------:R-:W-:-:S04]  /*8f00*/  ULOP3.LUT UR36, UR6, UR36, URZ, 0x3c, !UPT ;  /* 0x0000002406247292 */ /* 0x000fc8000f8e3c3f */
[----:B------:R-:W-:Y:S08]  /*8f10*/  @P2 BRA `(.L_x_1226) ;  /* 0x0000000000382947 */ /* 0x000ff00003800000 */
[----:B------:R-:W-:Y:S05]  /*8f20*/  @!P0 BRA `(.L_x_1227) ;  /* 0x0000000000048947 */ /* 0x000fea0003800000 */
[----:B------:R-:W-:Y:S01]  /*8f30*/  BPT.TRAP 0x1 ;  /* 0x000000040000795c */ /* 0x000fe20000300000 */
.L_x_1227:
        /* <DEDUP_REMOVED lines=9> */
.L_x_1228:
[----:B-1----:R-:W-:Y:S05]  /*8fd0*/  @P3 BRA `(.L_x_1226) ;  /* 0x0000000000083947 */ /* 0x002fea0003800000 */
[----:B------:R-:W1:Y:S02]  /*8fe0*/  SYNCS.PHASECHK.TRANS64.TRYWAIT P3, [UR7+0x22830], R4 ;  /* 0x02283004ff0075a7 */ /* 0x000e640008060147 */
[----:B-1----:R-:W-:Y:S05]  /*8ff0*/  @!P3 BRA `(.L_x_1229) ;  /* 0x000000e800b0b947 */ /* 0x002fea0003800000 */
.L_x_1226:
        /* <DEDUP_REMOVED lines=40> */
.L_x_1231:
[----:B------:R-:W-:Y:S01]  /*9280*/  ULEA UR10, UR44, UR43, 0x3 ;  /* 0x0000002b2c0a7291 */ /* 0x000fe2000f8e183f */
[----:B------:R-:W-:-:S05]  /*9290*/  IMAD.U32 R4, RZ, RZ, UR6 ;  /* 0x00000006ff047e24 */ /* 0x000fca000f8e00ff */
[----:B------:R-:W-:-:S04]  /*92a0*/  SHF.L.U32 R4, R4, 0x1f, RZ ;  /* 0x0000001f04047819 */ /* 0x000fc800000006ff */
[----:B------:R0:W1:Y:S01]  /*92b0*/  SYNCS.PHASECHK.TRANS64.TRYWAIT P2, [UR10+0x22850], R4 ;  /* 0x02285004ff0075a7 */ /* 0x000062000804014a */
[----:B------:R-:W-:Y:S05]  /*92c0*/  @!P0 BRA `(.L_x_1232) ;  /* 0x0000000000048947 */ /* 0x000fea0003800000 */
[----:B------:R-:W-:Y:S01]  /*92d0*/  BPT.TRAP 0x1 ;  /* 0x000000040000795c */ /* 0x000fe20000300000 */
.L_x_1232:
[----:B-1----:R-:W-:Y:S05]  /*92e0*/  @P2 BRA `(.L_x_1230) ;  /* 0x0000000000082947 */ /* 0x002fea0003800000 */
[----:B------:R-:W1:Y:S02]  /*92f0*/  SYNCS.PHASECHK.TRANS64.TRYWAIT P2, [UR10+0x22850], R4 ;  /* 0x02285004ff0075a7 */ /* 0x000e64000804014a */
[----:B-1----:R-:W-:Y:S05]  /*9300*/  @!P2 BRA `(.L_x_1233) ;  /* 0x000000e80004a947 */ /* 0x002fea0003800000 */
.L_x_1230:
        /* <DEDUP_REMOVED lines=88> */
[----:B------:R-:W-:Y:S01]  /*9890*/  FMUL.FTZ R82, R0, R83 ;  /* 0x0000005300527220 */ /* 0x000fe20000410000 */
[----:B------:R-:W2:Y:S01]  /*98a0*/  S2R R185, SR_TID.X ;  /* 0x0000000000b97919 */ /* 0x000ea20000002100 */
[----:B------:R-:W4:Y:S01]  /*98b0*/  MUFU.TANH R34, R34 ;  /* 0x0000002200227308 */ /* 0x000f220000002400 */
[----:B---3--:R-:W-:-:S07]  /*98c0*/  FMNMX.FTZ R7, R32, R7, !PT ;  /* 0x0000000720077209 */ /* 0x008fce0007810000 */
[----:B------:R-:W3:Y:S01]  /*98d0*/  MUFU.TANH R186, R186 ;  /* 0x000000ba00ba7308 */ /* 0x000ee20000002400 */
[----:B-1----:R-:W-:-:S07]  /*98e0*/  FMNMX.FTZ R7, R184, R7, !PT ;  /* 0x00000007b8077209 */ /* 0x002fce0007810000 */
[----:B------:R-:W1:Y:S01]  /*98f0*/  MUFU.TANH R188, R188 ;  /* 0x000000bc00bc7308 */ /* 0x000e620000002400 */
[----:B----4-:R-:W-:-:S07]  /*9900*/  FMNMX.FTZ R13, R34, R13, !PT ;  /* 0x0000000d220d7209 */ /* 0x010fce0007810000 */
[----:B------:R-:W4:Y:S01]  /*9910*/  MUFU.TANH R190, R190 ;  /* 0x000000be00be7308 */ /* 0x000f220000002400 */
[----:B---3--:R-:W-:Y:S02]  /*9920*/  FMNMX.FTZ R13, R186, R13, !PT ;  /* 0x0000000dba0d7209 */ /* 0x008fe40007810000 */
[----:B--2---:R-:W-:-:S05]  /*9930*/  SHF.R.U32.HI R185, RZ, 0x7, R185 ;  /* 0x00000007ffb97819 */ /* 0x004fca00000116b9 */
[----:B------:R-:W2:Y:S01]  /*9940*/  MUFU.TANH R36, R36 ;  /* 0x0000002400247308 */ /* 0x000ea20000002400 */
[----:B-1----:R-:W-:-:S07]  /*9950*/  FMNMX.FTZ R7, R188, R7, !PT ;  /* 0x00000007bc077209 */ /* 0x002fce0007810000 */
[----:B------:R-:W1:Y:S01]  /*9960*/  MUFU.TANH R38, R38 ;  /* 0x0000002600267308 */ /* 0x000e620000002400 */
[----:B----4-:R-:W-:-:S07]  /*9970*/  FMNMX.FTZ R7, R190, R7, !PT ;  /* 0x00000007be077209 */ /* 0x010fce0007810000 */
[----:B------:R-:W3:Y:S01]  /*9980*/  MUFU.TANH R194, R194 ;  /* 0x000000c200c27308 */ /* 0x000ee20000002400 */
[----:B--2---:R-:W-:-:S07]  /*9990*/  FMNMX.FTZ R13, R36, R13, !PT ;  /* 0x0000000d240d7209 */ /* 0x004fce0007810000 */
[----:B------:R-:W2:Y:S01]  /*99a0*/  MUFU.TANH R196, R196 ;  /* 0x000000c400c47308 */ /* 0x000ea20000002400 */
[----:B-1----:R-:W-:-:S07]  /*99b0*/  FMNMX.FTZ R13, R38, R13, !PT ;  /* 0x0000000d260d7209 */ /* 0x002fce0007810000 */
[----:B------:R-:W1:Y:S01]  /*99c0*/  MUFU.TANH R40, R40 ;  /* 0x0000002800287308 */ /* 0x000e620000002400 */
[----:B---3--:R-:W-:-:S07]  /*99d0*/  FMNMX.FTZ R7, R194, R7, !PT ;  /* 0x00000007c2077209 */ /* 0x008fce0007810000 */
[----:B------:R-:W3:Y:S01]  /*99e0*/  MUFU.TANH R42, R42 ;  /* 0x0000002a002a7308 */ /* 0x000ee20000002400 */
[----:B--2---:R-:W-:Y:S01]  /*99f0*/  FMNMX.FTZ R7, R196, R7, !PT ;  /* 0x00000007c4077209 */ /* 0x004fe20007810000 */
[----:B------:R-:W-:Y:S02]  /*9a00*/  WARPGROUP.DEPBAR.LE gsb0, 0x0 ;  /* 0x00008000000079c5 */ /* 0x000fe40000010000 */
[----:B------:R-:W-:-:S04]  /*9a10*/  WARPGROUP.ARRIVE ;  /* 0x00000000000079c5 */ /* 0x000fc80000000000 */
[----:B------:R-:W2:Y:S01]  /*9a20*/  MUFU.TANH R198, R198 ;  /* 0x000000c600c67308 */ /* 0x000ea20000002400 */
[----:B-1----:R-:W-:Y:S01]  /*9a30*/  FMNMX.FTZ R13, R40, R13, !PT ;  /* 0x0000000d280d7209 */ /* 0x002fe20007810000 */
[----:B------:R-:W-:Y:S01]  /*9a40*/  QGMMA.64x128x32.F32.E4M3.E4M3 R88, R160, gdesc[UR8], R88, gsb0 ;  /* 0x01e00008a0587df3 */ /* 0x000fe20008000858 */
[----:B------:R-:W-:-:S05]  /*9a50*/  UIADD3 UR10, UR6, 0x4, URZ ;  /* 0x00000004060a7890 */ /* 0x000fca000fffe03f */
[----:B------:R-:W1:Y:S01]  /*9a60*/  MUFU.TANH R200, R200 ;  /* 0x000000c800c87308 */ /* 0x000e620000002400 */
[----:B---3--:R-:W-:Y:S01]  /*9a70*/  FMNMX.FTZ R13, R42, R13, !PT ;  /* 0x0000000d2a0d7209 */ /* 0x008fe20007810000 */
[----:B------:R-:W-:Y:S01]  /*9a80*/  UMOV UR11, 0x40000040 ;  /* 0x40000040000b7882 */ /* 0x000fe20000000000 */
[----:B------:R-:W-:-:S05]  /*9a90*/  UIADD3 UR6, UR6, 0x6, URZ ;  /* 0x0000000606067890 */ /* 0x000fca000fffe03f */
[----:B------:R-:W3:Y:S01]  /*9aa0*/  MUFU.TANH R44, R44 ;  /* 0x0000002c002c7308 */ /* 0x000ee20000002400 */
[----:B--2---:R-:W-:-:S07]  /*9ab0*/  FMNMX.FTZ R7, R198, R7, !PT ;  /* 0x00000007c6077209 */ /* 0x004fce0007810000 */
[----:B------:R-:W2:Y:S01]  /*9ac0*/  MUFU.TANH R46, R46 ;  /* 0x0000002e002e7308 */ /* 0x000ea20000002400 */
[----:B-1----:R-:W-:-:S07]  /*9ad0*/  FMNMX.FTZ R7, R200, R7, !PT ;  /* 0x00000007c8077209 */ /* 0x002fce0007810000 */
[----:B------:R-:W1:Y:S01]  /*9ae0*/  MUFU.TANH R202, R202 ;  /* 0x000000ca00ca7308 */ /* 0x000e620000002400 */
[----:B---3--:R-:W-:-:S07]  /*9af0*/  FMNMX.FTZ R13, R44, R13, !PT ;  /* 0x0000000d2c0d7209 */ /* 0x008fce0007810000 */
        /* <DEDUP_REMOVED lines=27> */
[----:B-1----:R-:W-:Y:S01]  /*9cb0*/  FMNMX.FTZ R7, R214, R7, !PT ;  /* 0x00000007d6077209 */ /* 0x002fe20007810000 */
[----:B------:R-:W-:Y:S02]  /*9cc0*/  WARPGROUP.DEPBAR.LE gsb0, 0x0 ;  /* 0x00008000000079c5 */ /* 0x000fe40000010000 */
[----:B------:R-:W-:-:S04]  /*9cd0*/  WARPGROUP.ARRIVE ;  /* 0x00000000000079c5 */ /* 0x000fc80000000000 */
[----:B------:R-:W1:Y:S01]  /*9ce0*/  MUFU.TANH R62, R62 ;  /* 0x0000003e003e7308 */ /* 0x000e620000002400 */
[----:B---3--:R-:W-:Y:S01]  /*9cf0*/  FMNMX.FTZ R7, R216, R7, !PT ;  /* 0x00000007d8077209 */ /* 0x008fe20007810000 */
[----:B------:R-:W-:Y:S01]  /*9d00*/  QGMMA.64x128x32.F32.E4M3.E4M3 R88, R156, gdesc[UR8], R88, gsb0 ;  /* 0x01e000089c587df3 */ /* 0x000fe20008000858 */
[----:B------:R-:W-:Y:S01]  /*9d10*/  UMOV UR10, UR6 ;  /* 0x00000006000a7c82 */ /* 0x000fe20008000000 */
[----:B------:R-:W-:-:S04]  /*9d20*/  UMOV UR11, 0x40000040 ;  /* 0x40000040000b7882 */ /* 0x000fc80000000000 */
[----:B------:R-:W3:Y:S01]  /*9d30*/  MUFU.TANH R218, R218 ;  /* 0x000000da00da7308 */ /* 0x000ee20000002400 */
[----:B--2---:R-:W-:-:S07]  /*9d40*/  FMNMX.FTZ R13, R60, R13, !PT ;  /* 0x0000000d3c0d7209 */ /* 0x004fce0007810000 */
[----:B------:R-:W2:Y:S01]  /*9d50*/  MUFU.TANH R220, R220 ;  /* 0x000000dc00dc7308 */ /* 0x000ea20000002400 */
[----:B-1----:R-:W-:Y:S01]  /*9d60*/  FMNMX.FTZ R15, R62, R13, !PT ;  /* 0x0000000d3e0f7209 */ /* 0x002fe20007810000 */
[C---:B------:R-:W-:Y:S01]  /*9d70*/  FMUL.FTZ R13, R0.reuse, R84 ;  /* 0x00000054000d7220 */ /* 0x040fe20000410000 */
[C---:B------:R-:W-:Y:S01]  /*9d80*/  FMUL.FTZ R84, R0.reuse, R86 ;  /* 0x0000005600547220 */ /* 0x040fe20000410000 */
[----:B------:R-:W-:-:S04]  /*9d90*/  FMUL.FTZ R86, R0, R87 ;  /* 0x0000005700567220 */ /* 0x000fc80000410000 */
[----:B------:R-:W1:Y:S01]  /*9da0*/  MUFU.TANH R64, R64 ;  /* 0x0000004000407308 */ /* 0x000e620000002400 */
[----:B---3--:R-:W-:-:S07]  /*9db0*/  FMNMX.FTZ R7, R218, R7, !PT ;  /* 0x00000007da077209 */ /* 0x008fce0007810000 */
[----:B------:R-:W3:Y:S01]  /*9dc0*/  MUFU.TANH R66, R66 ;  /* 0x0000004200427308 */ /* 0x000ee20000002400 */
[----:B--2---:R-:W-:-:S07]  /*9dd0*/  FMNMX.FTZ R7, R220, R7, !PT ;  /* 0x00000007dc077209 */ /* 0x004fce0007810000 */
[----:B------:R-:W2:Y:S01]  /*9de0*/  MUFU.TANH R222, R222 ;  /* 0x000000de00de7308 */ /* 0x000ea20000002400 */
[----:B-1----:R-:W-:-:S07]  /*9df0*/  FMNMX.FTZ R15, R64, R15, !PT ;  /* 0x0000000f400f7209 */ /* 0x002fce0007810000 */
[----:B------:R-:W1:Y:S01]  /*9e00*/  MUFU.TANH R224, R224 ;  /* 0x000000e000e07308 */ /* 0x000e620000002400 */
[----:B---3--:R-:W-:Y:S01]  /*9e10*/  FMNMX.FTZ R21, R66, R15, !PT ;  /* 0x0000000f42157209 */ /* 0x008fe20007810000 */
[----:B------:R-:W-:-:S06]  /*9e20*/  FMUL.FTZ R15, R0, R85 ;  /* 0x00000055000f7220 */ /* 0x000fcc0000410000 */
        /* <DEDUP_REMOVED lines=22> */
[----:B------:R-:W0:Y:S01]  /*9f90*/  MUFU.TANH R236, R236 ;  /* 0x000000ec00ec7308 */ /* 0x000e220000002400 */
[----:B---3--:R-:W-:Y:S01]  /*9fa0*/  FMNMX.FTZ R21, R78, R21, !PT ;  /* 0x000000154e157209 */ /* 0x008fe20007810000 */
[----:B------:R-:W-:Y:S02]  /*9fb0*/  WARPGROUP.DEPBAR.LE gsb0, 0x0 ;  /* 0x00008000000079c5 */ /* 0x000fe40000010000 */
[----:B------:R-:W-:-:S04]  /*9fc0*/  WARPGROUP.ARRIVE ;  /* 0x00000000000079c5 */ /* 0x000fc80000000000 */
[----:B------:R-:W1:Y:S01]  /*9fd0*/  MUFU.TANH R80, R80 ;  /* 0x0000005000507308 */ /* 0x000e620000002400 */
[----:B--2---:R-:W-:Y:S01]  /*9fe0*/  FMNMX.FTZ R7, R234, R7, !PT ;  /* 0x00000007ea077209 */ /* 0x004fe20007810000 */
[----:B------:R-:W-:Y:S06]  /*9ff0*/  QGMMA.64x128x32.F32.E4M3.E4M3 R88, R152, gdesc[UR8], R88, gsb0 ;  /* 0x01e0000898587df3 */ /* 0x000fec0008000858 */
[----:B------:R-:W2:Y:S01]  /*a000*/  MUFU.TANH R82, R82 ;  /* 0x0000005200527308 */ /* 0x000ea20000002400 */
[----:B0-----:R-:W-:Y:S02]  /*a010*/  FMNMX.FTZ R4, R236, R7, !PT ;  /* 0x00000007ec047209 */ /* 0x001fe40007810000 */
[----:B------:R-:W0:Y:S05]  /*a020*/  LDC R7, c[0x0][0x988] ;  /* 0x00026200ff077b82 */ /* 0x000e2a0000000800 */
[----:B------:R-:W3:Y:S01]  /*a030*/  MUFU.TANH R13, R13 ;  /* 0x0000000d000d7308 */ /* 0x000ee20000002400 */
[----:B-1----:R-:W-:-:S07]  /*a040*/  FMNMX.FTZ R21, R80, R21, !PT ;  /* 0x0000001550157209 */ /* 0x002fce0007810000 */
[----:B------:R-:W1:Y:S01]  /*a050*/  MUFU.TANH R15, R15 ;  /* 0x0000000f000f7308 */ /* 0x000e620000002400 */
[----:B--2---:R-:W-:-:S07]  /*a060*/  FMNMX.FTZ R21, R82, R21, !PT ;  /* 0x0000001552157209 */ /* 0x004fce0007810000 */
[----:B------:R-:W2:Y:S01]  /*a070*/  MUFU.TANH R84, R84 ;  /* 0x0000005400547308 */ /* 0x000ea20000002400 */
[----:B---3--:R-:W-:-:S07]  /*a080*/  FMNMX.FTZ R4, R13, R4, !PT ;  /* 0x000000040d047209 */ /* 0x008fce0007810000 */
[----:B------:R-:W3:Y:S01]  /*a090*/  MUFU.TANH R86, R86 ;  /* 0x0000005600567308 */ /* 0x000ee20000002400 */
[----:B-1----:R-:W-:-:S05]  /*a0a0*/  FMNMX.FTZ R25, R15, R4, !PT ;  /* 0x000000040f197209 */ /* 0x002fca0007810000 */
[----:B------:R-:W1:Y:S01]  /*a0b0*/  SHFL.BFLY PT, R4, R25, 0x2, 0x1f ;  /* 0x0c401f0019047f89 */ /* 0x000e6200000e0000 */
[----:B--2---:R-:W-:-:S04]  /*a0c0*/  FMNMX.FTZ R21, R84, R21, !PT ;  /* 0x0000001554157209 */ /* 0x004fc80007810000 */
[----:B---3--:R-:W-:-:S05]  /*a0d0*/  FMNMX.FTZ R21, R86, R21, !PT ;  /* 0x0000001556157209 */ /* 0x008fca0007810000 */
[----:B------:R-:W2:Y:S01]  /*a0e0*/  SHFL.BFLY PT, R6, R21, 0x2, 0x1f ;  /* 0x0c401f0015067f89 */ /* 0x000ea200000e0000 */
[----:B-1----:R-:W-:Y:S02]  /*a0f0*/  FMNMX.FTZ R27, R25, R4, !PT ;  /* 0x00000004191b7209 */ /* 0x002fe40007810000 */
[----:B--2---:R-:W-:-:S03]  /*a100*/  FMNMX.FTZ R29, R21, R6, !PT ;  /* 0x00000006151d7209 */ /* 0x004fc60007810000 */
[----:B------:R-:W1:Y:S04]  /*a110*/  SHFL.BFLY PT, R6, R27, 0x1, 0x1f ;  /* 0x0c201f001b067f89 */ /* 0x000e6800000e0000 */
[----:B------:R-:W2:Y:S01]  /*a120*/  SHFL.BFLY PT, R4, R29, 0x1, 0x1f ;  /* 0x0c201f001d047f89 */ /* 0x000ea200000e0000 */
[----:B-1----:R-:W-:Y:S02]  /*a130*/  FMNMX.FTZ R6, R27, R6, !PT ;  /* 0x000000061b067209 */ /* 0x002fe40007810000 */
[----:B--2---:R-:W-:-:S03]  /*a140*/  FMNMX.FTZ R4, R29, R4, !PT ;  /* 0x000000041d047209 */ /* 0x004fc60007810000 */
[C---:B0-----:R-:W-:Y:S01]  /*a150*/  FFMA.FTZ R33, R6.reuse, R7, -8 ;  /* 0xc100000006217423 */ /* 0x041fe20000010007 */
[----:B------:R-:W-:-:S03]  /*a160*/  FADD.FTZ R192, -R6, R9 ;  /* 0x0000000906c07221 */ /* 0x000fc60000010100 */
[-CC-:B------:R-:W-:Y:S01]  /*a170*/  FFMA.FTZ R164, R200, R7.reuse, -R33.reuse ;  /* 0x00000007c8a47223 */ /* 0x180fe20000010821 */
[----:B------:R-:W-:-:S01]  /*a180*/  FFMA.FTZ R200, R15, R7, -R33 ;  /* 0x000000070fc87223 */ /* 0x000fc20000010821 */
[C---:B------:R-:W-:Y:S01]  /*a190*/  FADD.FTZ R9, -R4.reuse, R11 ;  /* 0x0000000b04097221 */ /* 0x040fe20000010100 */
[----:B------:R-:W-:-:S01]  /*a1a0*/  FFMA.FTZ R15, R4, R7, -8 ;  /* 0xc1000000040f7423 */ /* 0x000fc20000010007 */
[-CC-:B------:R-:W-:Y:S01]  /*a1b0*/  FFMA.FTZ R11, R10, R7.reuse, -R33.reuse ;  /* 0x000000070a0b7223 */ /* 0x180fe20000010821 */
[-C--:B------:R-:W-:Y:S01]  /*a1c0*/  FMUL.FTZ R192, R192, R7.reuse ;  /* 0x00000007c0c07220 */ /* 0x080fe20000410000 */
        /* <DEDUP_REMOVED lines=58> */
[----:B------:R-:W-:Y:S01]  /*a570*/  FFMA.FTZ R78, R78, R7, -R15 ;  /* 0x000000074e4e7223 */ /* 0x000fe2000001080f */
[----:B------:R-:W-:-:S02]  /*a580*/  IMAD.U32 R56, RZ, RZ, UR7 ;  /* 0x00000007ff387e24 */ /* 0x000fc4000f8e00ff */
[-CC-:B------:R-:W-:Y:S01]  /*a590*/  FFMA.FTZ R80, R80, R7.reuse, -R15.reuse ;  /* 0x0000000750507223 */ /* 0x180fe2000001080f */
[----:B------:R-:W-:Y:S01]  /*a5a0*/  IADD3 R54, -R185, 0xb, RZ ;  /* 0x0000000bb9367810 */ /* 0x000fe20007ffe1ff */
[-CC-:B------:R-:W-:Y:S01]  /*a5b0*/  FFMA.FTZ R82, R82, R7.reuse, -R15.reuse ;  /* 0x0000000752527223 */ /* 0x180fe2000001080f */
[----:B------:R-:W-:Y:S02]  /*a5c0*/  WARPGROUP.DEPBAR.LE gsb0, 0x0 ;  /* 0x00008000000079c5 */ /* 0x000fe40000010000 */
[----:B------:R-:W0:Y:S01]  /*a5d0*/  MUFU.EX2 R10, R10 ;  /* 0x0000000a000a7308 */ /* 0x000e220000000800 */
[----:B------:R-:W-:Y:S01]  /*a5e0*/  @!P1 LEA R56, R56, UR43, 0x3 ;  /* 0x0000002b38389c11 */ /* 0x000fe2000f8e18ff */
[----:B------:R-:W-:-:S06]  /*a5f0*/  FFMA.FTZ R84, R84, R7, -R15 ;  /* 0x0000000754547223 */ /* 0x000fcc000001080f */
        /* <DEDUP_REMOVED lines=135> */
.L_x_1234:
[----:B------:R-:W-:Y:S01]  /*ae70*/  ULEA UR6, UR44, UR43, 0x3 ;  /* 0x0000002b2c067291 */ /* 0x000fe2000f8e183f */
[----:B------:R-:W-:Y:S01]  /*ae80*/  ISETP.GT.AND P2, PT, R5, R8, PT ;  /* 0x000000080500720c */ /* 0x000fe20003f44270 */
[----:B------:R-:W-:Y:S01]  /*ae90*/  FMUL.FTZ R90, R90, R9 ;  /* 0x000000095a5a7220 */ /* 0x000fe20000410000 */
        /* <DEDUP_REMOVED lines=17> */
[----:B------:R-:W-:Y:S01]  /*afb0*/  UMOV UR6, UR36 ;  /* 0x0000002400067c82 */ /* 0x000fe20008000000 */
        /* <DEDUP_REMOVED lines=89> */
.L_x_1225:
[----:B------:R-:W-:-:S13]  /*b550*/  ISETP.GE.AND P2, PT, R5, R170, PT ;  /* 0x000000aa0500720c */ /* 0x000fda0003f46270 */
[----:B------:R-:W-:Y:S05]  /*b560*/  @!P2 BRA `(.L_x_1236) ;  /* 0x0000003400c4a947 */ /* 0x000fea0003800000 */
[----:B------:R-:W-:Y:S01]  /*b570*/  IMAD.MOV.U32 R9, RZ, RZ, R4 ;  /* 0x000000ffff097224 */ /* 0x000fe200078e0004 */
[----:B------:R-:W-:Y:S01]  /*b580*/  UMOV UR6, UR36 ;  /* 0x0000002400067c82 */ /* 0x000fe20008000000 */
[----:B------:R-:W-:Y:S01]  /*b590*/  IMAD.MOV.U32 R8, RZ, RZ, R6 ;  /* 0x000000ffff087224 */ /* 0x000fe200078e0006 */
[----:B------:R-:W-:Y:S01]  /*b5a0*/  ULDC UR32, c[0x0][0x9e4] ;  /* 0x0002790000207ab9 */ /* 0x000fe20000000800 */
[----:B------:R-:W-:-:S05]  /*b5b0*/  ULDC UR33, c[0x0][0x9e0] ;  /* 0x0002780000217ab9 */ /* 0x000fca0000000800 */
.L_x_1254:
[----:B------:R-:W-:Y:S01]  /*b5c0*/  ISETP.NE.AND P2, PT, RZ, UR42, PT ;  /* 0x0000002aff007c0c */ /* 0x000fe2000bf45270 */
[----:B------:R-:W-:-:S04]  /*b5d0*/  UISETP.NE.AND UP0, UPT, UR44, 0x1, UPT ;  /* 0x000000012c00788c */ /* 0x000fc8000bf05270 */
[----:B------:R-:W-:-:S04]  /*b5e0*/  USEL UR36, URZ, 0x1, UP0 ;  /* 0x000000013f247887 */ /* 0x000fc80008000000 */
[----:B------:R-:W-:-:S04]  /*b5f0*/  ULOP3.LUT UR36, UR6, UR36, URZ, 0x3c, !UPT ;  /* 0x0000002406247292 */ /* 0x000fc8000f8e3c3f */
[----:B------:R-:W-:Y:S08]  /*b600*/  @P2 BRA `(.L_x_1237) ;  /* 0x0000000000382947 */ /* 0x000ff00003800000 */
[----:B------:R-:W-:Y:S05]  /*b610*/  @!P0 BRA `(.L_x_1238) ;  /* 0x0000000000048947 */ /* 0x000fea0003800000 */
[----:B------:R-:W-:Y:S01]  /*b620*/  BPT.TRAP 0x1 ;  /* 0x000000040000795c */ /* 0x000fe20000300000 */
.L_x_1238:
        /* <DEDUP_REMOVED lines=9> */
.L_x_1239:
[----:B-1----:R-:W-:Y:S05]  /*b6c0*/  @P3 BRA `(.L_x_1237) ;  /* 0x0000000000083947 */ /* 0x002fea0003800000 */
[----:B------:R-:W1:Y:S02]  /*b6d0*/  SYNCS.PHASECHK.TRANS64.TRYWAIT P3, [UR7+0x22830], R4 ;  /* 0x02283004ff0075a7 */ /* 0x000e640008060147 */
[----:B-1----:R-:W-:Y:S05]  /*b6e0*/  @!P3 BRA `(.L_x_1240) ;  /* 0x000000c40024b947 */ /* 0x002fea0003800000 */
.L_x_1237:
        /* <DEDUP_REMOVED lines=40> */
.L_x_1242:
[----:B------:R-:W-:Y:S01]  /*b970*/  ULEA UR10, UR44, UR43, 0x3 ;  /* 0x0000002b2c0a7291 */ /* 0x000fe2000f8e183f */
[----:B------:R-:W-:-:S05]  /*b980*/  IMAD.U32 R4, RZ, RZ, UR6 ;  /* 0x00000006ff047e24 */ /* 0x000fca000f8e00ff */
[----:B------:R-:W-:-:S04]  /*b990*/  SHF.L.U32 R4, R4, 0x1f, RZ ;  /* 0x0000001f04047819 */ /* 0x000fc800000006ff */
[----:B------:R0:W1:Y:S01]  /*b9a0*/  SYNCS.PHASECHK.TRANS64.TRYWAIT P2, [UR10+0x22850], R4 ;  /* 0x02285004ff0075a7 */ /* 0x000062000804014a */
[----:B------:R-:W-:Y:S05]  /*b9b0*/  @!P0 BRA `(.L_x_1243) ;  /* 0x0000000000048947 */ /* 0x000fea0003800000 */
[----:B------:R-:W-:Y:S01]  /*b9c0*/  BPT.TRAP 0x1 ;  /* 0x000000040000795c */ /* 0x000fe20000300000 */
.L_x_1243:
[----:B-1----:R-:W-:Y:S05]  /*b9d0*/  @P2 BRA `(.L_x_1241) ;  /* 0x0000000000082947 */ /* 0x002fea0003800000 */
[----:B------:R-:W1:Y:S02]  /*b9e0*/  SYNCS.PHASECHK.TRANS64.TRYWAIT P2, [UR10+0x22850], R4 ;  /* 0x02285004ff0075a7 */ /* 0x000e64000804014a */
[----:B-1----:R-:W-:Y:S05]  /*b9f0*/  @!P2 BRA `(.L_x_1244) ;  /* 0x000000c00078a947 */ /* 0x002fea0003800000 */
.L_x_1241:
[----:B------:R-:W-:Y:S01]  /*ba00*/  UIADD3 UR6, UR43, 0x400, URZ ;  /* 0x000004002b067890 */ /* 0x000fe2000fffe03f */
[----:B------:R-:W-:Y:S01]  /*ba10*/  WARPGROUP.ARRIVE ;  /* 0x00000000000079c5 */ /* 0x000fe20000000000 */
[----:B------:R-:W-:Y:S01]  /*ba20*/  UMOV UR11, 0x40000040 ;  /* 0x40000040000b7882 */ /* 0x000fe20000000000 */
[----:B------:R-:W2:Y:S01]  /*ba30*/  @P5 LDC R14, c[0x0][0x44c] ;  /* 0x00011300ff0e5b82 */ /* 0x000ea20000000800 */
[----:B------:R-:W-:Y:S01]  /*ba40*/  USHF.R.U32.HI UR6, URZ, 0x4, UR6 ;  /* 0x000000043f067899 */ /* 0x000fe20008011606 */
[C---:B01----:R-:W-:Y:S01]  /*ba50*/  FMUL.FTZ R4, R0.reuse, R26 ;  /* 0x0000001a00047220 */ /* 0x043fe20000410000 */
[C---:B------:R-:W-:Y:S01]  /*ba60*/  FMUL.FTZ R26, R0.reuse, R46 ;  /* 0x0000002e001a7220 */ /* 0x040fe20000410000 */
[----:B------:R-:W0:Y:S01]  /*ba70*/  S2R R188, SR_TID.X ;  /* 0x0000000000bc7919 */ /* 0x000e220000002100 */
[----:B------:R-:W-:Y:S01]  /*ba80*/  ULOP3.LUT UR6, UR6, 0x3fff, URZ, 0xc0, !UPT ;  /* 0x00003fff06067892 */ /* 0x000fe2000f8ec03f */
[C---:B------:R-:W-:Y:S01]  /*ba90*/  FMUL.FTZ R186, R0.reuse, R36 ;  /* 0x0000002400ba7220 */ /* 0x040fe20000410000 */
[----:B------:R-:W-:Y:S01]  /*baa0*/  FMUL.FTZ R36, R0, R59 ;  /* 0x0000003b00247220 */ /* 0x000fe20000410000 */
[----:B------:R-:W1:Y:S01]  /*bab0*/  @P5 LDC R46, c[0x0][0x450] ;  /* 0x00011400ff2e5b82 */ /* 0x000e620000000800 */
[----:B------:R-:W-:Y:S01]  /*bac0*/  ULOP3.LUT UR6, UR6, 0x10000, URZ, 0xfc, !UPT ;  /* 0x0001000006067892 */ /* 0x000fe2000f8efc3f */
[----:B------:R-:W-:-:S02]  /*bad0*/  IMAD.IADD R59, R168, 0x1, R19 ;  /* 0x00000001a83b7824 */ /* 0x000fc400078e0213 */
[C---:B------:R-:W-:Y:S01]  /*bae0*/  FMUL.FTZ R6, R0.reuse, R27 ;  /* 0x0000001b00067220 */ /* 0x040fe20000410000 */
[C---:B------:R-:W-:Y:S01]  /*baf0*/  FMUL.FTZ R27, R0.reuse, R50 ;  /* 0x00000032001b7220 */ /* 0x040fe20000410000 */
[----:B------:R-:W-:Y:S01]  /*bb00*/  ULEA UR6, UR44, UR6, 0xa ;  /* 0x000000062c067291 */ /* 0x000fe2000f8e503f */
[C---:B------:R-:W-:Y:S01]  /*bb10*/  FMUL.FTZ R50, R0.reuse, R53 ;  /* 0x0000003500327220 */ /* 0x040fe20000410000 */
[C---:B------:R-:W-:Y:S01]  /*bb20*/  FMUL.FTZ R187, R0.reuse, R45 ;  /* 0x0000002d00bb7220 */ /* 0x040fe20000410000 */
[C---:B------:R-:W-:Y:S01]  /*bb30*/  FMUL.FTZ R53, R0.reuse, R60 ;  /* 0x0000003c00357220 */ /* 0x040fe20000410000 */
[----:B------:R-:W-:Y:S02]  /*bb40*/  IMAD.U32 R45, RZ, RZ, UR7 ;  /* 0x00000007ff2d7e24 */ /* 0x000fe4000f8e00ff */
[C---:B------:R-:W-:Y:S01]  /*bb50*/  FMUL.FTZ R7, R0.reuse, R30 ;  /* 0x0000001e00077220 */ /* 0x040fe20000410000 */
[C---:B------:R-:W-:Y:S01]  /*bb60*/  FMUL.FTZ R185, R0.reuse, R33 ;  /* 0x0000002100b97220 */ /* 0x040fe20000410000 */
[----:B------:R-:W-:Y:S01]  /*bb70*/  UMOV UR10, UR6 ;  /* 0x00000006000a7c82 */ /* 0x000fe20008000000 */
[----:B------:R-:W-:Y:S01]  /*bb80*/  FMUL.FTZ R10, R0, R31 ;  /* 0x0000001f000a7220 */ /* 0x000fe20000410000 */
[----:B------:R-:W-:Y:S01]  /*bb90*/  QGMMA.64x128x32.F32.E4M3.E4M3 R88, R164, gdesc[UR8], R88, gsb0 ;  /* 0x01e00008a4587df3 */ /* 0x000fe20008000858 */
[----:B------:R-:W-:Y:S01]  /*bba0*/  UIADD3 UR10, UR6, 0x2, URZ ;  /* 0x00000002060a7890 */ /* 0x000fe2000fffe03f */
[----:B--2---:R-:W-:Y:S01]  /*bbb0*/  @P5 IMAD.HI.U32 R15, R59, R14, RZ ;  /* 0x0000000e3b0f5227 */ /* 0x004fe200078e00ff */
[----:B------:R-:W-:-:S03]  /*bbc0*/  UMOV UR11, 0x40000040 ;  /* 0x40000040000b7882 */ /* 0x000fc60000000000 */
[C---:B------:R-:W-:Y:S01]  /*bbd0*/  FMUL.FTZ R184, R0.reuse, R32 ;  /* 0x0000002000b87220 */ /* 0x040fe20000410000 */
[C---:B------:R-:W-:Y:S01]  /*bbe0*/  FMUL.FTZ R11, R0.reuse, R34 ;  /* 0x00000022000b7220 */ /* 0x040fe20000410000 */
[C---:B------:R-:W-:Y:S01]  /*bbf0*/  FMUL.FTZ R12, R0.reuse, R35 ;  /* 0x00000023000c7220 */ /* 0x040fe20000410000 */
[C---:B------:R-:W-:Y:S01]  /*bc00*/  FMUL.FTZ R13, R0.reuse, R38 ;  /* 0x00000026000d7220 */ /* 0x040fe20000410000 */
[C---:B------:R-:W-:Y:S01]  /*bc10*/  FMUL.FTZ R20, R0.reuse, R39 ;  /* 0x0000002700147220 */ /* 0x040fe20000410000 */
[C---:B------:R-:W-:Y:S01]  /*bc20*/  FMUL.FTZ R21, R0.reuse, R42 ;  /* 0x0000002a00157220 */ /* 0x040fe20000410000 */
[----:B-1----:R-:W-:Y:S01]  /*bc30*/  @P5 SHF.R.U32.HI R59, RZ, R46, R15 ;  /* 0x0000002eff3b5219 */ /* 0x002fe2000001160f */
[C---:B------:R-:W-:Y:S01]  /*bc40*/  FMUL.FTZ R30, R0.reuse, R54 ;  /* 0x00000036001e7220 */ /* 0x040fe20000410000 */
[C---:B------:R-:W-:Y:S01]  /*bc50*/  FMUL.FTZ R33, R0.reuse, R66 ;  /* 0x0000004200217220 */ /* 0x040fe20000410000 */
[----:B------:R-:W-:Y:S01]  /*bc60*/  @!P1 LEA R14, R45, UR43, 0x3 ;  /* 0x0000002b2d0e9c11 */ /* 0x000fe2000f8e18ff */
[C---:B------:R-:W-:Y:S01]  /*bc70*/  FMUL.FTZ R54, R0.reuse, R61 ;  /* 0x0000003d00367220 */ /* 0x040fe20000410000 */
[----:B------:R-:W1:Y:S01]  /*bc80*/  SHFL.IDX PT, R60, R59, RZ, 0x1c1f ;  /* 0x001c1fff3b3c7589 */ /* 0x000e6200000e0000 */
        /* <DEDUP_REMOVED lines=16> */
[----:B0-----:R-:W-:Y:S01]  /*bd90*/  SHF.R.U32.HI R188, RZ, 0x7, R188 ;  /* 0x00000007ffbc7819 */ /* 0x001fe200000116bc */
[----:B------:R-:W0:Y:S01]  /*bda0*/  MUFU.TANH R4, R4 ;  /* 0x0000000400047308 */ /* 0x000e220000002400 */
        /* <DEDUP_REMOVED lines=65> */
[----:B------:R-:W-:Y:S01]  /*c1c0*/  UMOV UR10, UR6 ;  /* 0x00000006000a7c82 */ /* 0x000fe20008000000 */
[----:B------:R-:W-:Y:S01]  /*c1d0*/  UMOV UR11, 0x40000040 ;  /* 0x40000040000b7882 */ /* 0x000fe20000000000 */
        /* <DEDUP_REMOVED lines=27> */
[----:B------:R-:W-:-:S05]  /*c390*/  IMAD R15, R18, -0x2, R15 ;  /* 0xfffffffe120f7824 */ /* 0x000fca00078e020f */
[----:B------:R-:W-:Y:S02]  /*c3a0*/  IADD3 R15, -R17, R15, R16 ;  /* 0x0000000f110f7210 */ /* 0x000fe40007ffe110 */
[----:B------:R-:W0:Y:S03]  /*c3b0*/  MUFU.TANH R72, R72 ;  /* 0x0000004800487308 */ /* 0x000e260000002400 */
[C---:B------:R-:W-:Y:S02]  /*c3c0*/  VIADD R69, R15.reuse, UR33 ;  /* 0x000000210f457c36 */ /* 0x040fe40008000000 */
[----:B------:R-:W-:-:S03]  /*c3d0*/  VIADD R71, R15, UR5 ;  /* 0x000000050f477c36 */ /* 0x000fc60008000000 */
[----:B------:R-:W0:Y:S01]  /*c3e0*/  MUFU.TANH R39, R39 ;  /* 0x0000002700277308 */ /* 0x000e220000002400 */
[--C-:B-1----:R-:W-:Y:S02]  /*c3f0*/  IMAD.IADD R61, R69, 0x1, R60.reuse ;  /* 0x00000001453d7824 */ /* 0x102fe400078e023c */
[----:B------:R-:W-:-:S05]  /*c400*/  IMAD.IADD R63, R71, 0x1, R60 ;  /* 0x00000001473f7824 */ /* 0x000fca00078e023c */
[----:B------:R-:W1:Y:S08]  /*c410*/  MUFU.TANH R40, R40 ;  /* 0x0000002800287308 */ /* 0x000e700000002400 */
        /* <DEDUP_REMOVED lines=16> */
[----:B0-----:R-:W-:Y:S01]  /*c520*/  IADD3 R57, -R17, R16, R60 ;  /* 0x0000001011397210 */ /* 0x001fe20007ffe13c */
        /* <DEDUP_REMOVED lines=11> */
.L_x_1247:
[----:B------:R-:W-:-:S05]  /*c5e0*/  IMAD.U32 R60, RZ, RZ, UR32 ;  /* 0x00000020ff3c7e24 */ /* 0x000fca000f8e00ff */
[----:B------:R-:W-:-:S13]  /*c5f0*/  ISETP.NE.AND P2, PT, R60, 0x1, PT ;  /* 0x000000013c00780c */ /* 0x000fda0003f45270 */
[----:B------:R-:W0:Y:S02]  /*c600*/  @P2 LDC.64 R14, c[0x0][0x9e8] ;  /* 0x00027a00ff0e2b82 */ /* 0x000e240000000a00 */
[----:B0-----:R-:W-:-:S05]  /*c610*/  @P2 IMAD.HI.U32 R14, R57, R14, RZ ;  /* 0x0000000e390e2227 */ /* 0x001fca00078e00ff */
[----:B------:R-:W-:-:S07]  /*c620*/  @P2 SHF.R.U32.HI R57, RZ, R15, R14 ;  /* 0x0000000fff392219 */ /* 0x000fce000001160e */
.L_x_1248:
[----:B------:R-:W-:Y:S05]  /*c630*/  BSYNC B0 ;  /* 0x0000000000007941 */ /* 0x000fea0003800000 */
.L_x_1246:
[----:B------:R-:W-:-:S04]  /*c640*/  IMAD R57, R57, R60, -R158 ;  /* 0x0000003c39397224 */ /* 0x000fc800078e0a9e */
[----:B------:R-:W-:-:S05]  /*c650*/  IMAD R14, R18, -0x2, R57 ;  /* 0xfffffffe120e7824 */ /* 0x000fca00078e0239 */
[----:B------:R-:W-:Y:S02]  /*c660*/  VIADDMNMX R61, R14, R60, R61, PT ;  /* 0x0000003c0e3d7246 */ /* 0x000fe4000380013d */
[----:B------:R-:W-:-:S07]  /*c670*/  VIMNMX R63, R63, R14, !PT ;  /* 0x0000000e3f3f7248 */ /* 0x000fce0007fe0100 */
.L_x_1245:
        /* <DEDUP_REMOVED lines=42> */
[----:B------:R-:W-:Y:S01]  /*c920*/  FSEL R86, R47, -INF , !P4 ;  /* 0xff8000002f567808 */ /* 0x000fe20006000000 */
[----:B0-----:R-:W-:Y:S01]  /*c930*/  IMAD.IADD R47, R69, 0x1, R14 ;  /* 0x00000001452f7824 */ /* 0x001fe200078e020e */
[----:B------:R-:W-:Y:S02]  /*c940*/  FSEL R82, R48, -INF , !P3 ;  /* 0xff80000030527808 */ /* 0x000fe40005800000 */
[C---:B------:R-:W-:Y:S02]  /*c950*/  ISETP.GT.AND P4, PT, R63.reuse, 0x38, P2 ;  /* 0x000000383f00780c */ /* 0x040fe40001784270 */
[----:B------:R-:W-:Y:S02]  /*c960*/  ISETP.GT.AND P3, PT, R63, 0x39, P2 ;  /* 0x000000393f00780c */ /* 0x000fe40001764270 */
[C---:B------:R-:W-:Y:S02]  /*c970*/  ISETP.LT.OR P4, PT, R61.reuse, 0x39, P4 ;  /* 0x000000393d00780c */ /* 0x040fe40002781670 */
[----:B------:R-:W-:-:S02]  /*c980*/  ISETP.LT.OR P3, PT, R61, 0x3a, P3 ;  /* 0x0000003a3d00780c */ /* 0x000fc40001f61670 */
[----:B------:R-:W-:Y:S01]  /*c990*/  FSEL R84, R49, -INF , !P4 ;  /* 0xff80000031547808 */ /* 0x000fe20006000000 */
[----:B------:R-:W-:Y:S01]  /*c9a0*/  IMAD.IADD R49, R71, 0x1, R14 ;  /* 0x0000000147317824 */ /* 0x000fe200078e020e */
        /* <DEDUP_REMOVED lines=62> */
.L_x_1251:
[----:B------:R-:W-:-:S05]  /*cd90*/  IMAD.U32 R53, RZ, RZ, UR32 ;  /* 0x00000020ff357e24 */ /* 0x000fca000f8e00ff */
[----:B------:R-:W-:-:S13]  /*cda0*/  ISETP.NE.AND P3, PT, R53, 0x1, PT ;  /* 0x000000013500780c */ /* 0x000fda0003f65270 */
[----:B------:R-:W0:Y:S02]  /*cdb0*/  @P3 LDC.64 R14, c[0x0][0x9e8] ;  /* 0x00027a00ff0e3b82 */ /* 0x000e240000000a00 */
[----:B0-----:R-:W-:-:S05]  /*cdc0*/  @P3 IMAD.HI.U32 R14, R51, R14, RZ ;  /* 0x0000000e330e3227 */ /* 0x001fca00078e00ff */
[----:B------:R-:W-:-:S07]  /*cdd0*/  @P3 SHF.R.U32.HI R51, RZ, R15, R14 ;  /* 0x0000000fff333219 */ /* 0x000fce000001160e */
.L_x_1252:
[----:B------:R-:W-:Y:S05]  /*cde0*/  BSYNC B0 ;  /* 0x0000000000007941 */ /* 0x000fea0003800000 */
.L_x_1250:
[----:B------:R-:W-:-:S04]  /*cdf0*/  IMAD R51, R51, R53, -R158 ;  /* 0x0000003533337224 */ /* 0x000fc800078e0a9e */
[----:B------:R-:W-:-:S05]  /*ce00*/  IMAD R14, R18, -0x2, R51 ;  /* 0xfffffffe120e7824 */ /* 0x000fca00078e0233 */
[----:B------:R-:W-:Y:S02]  /*ce10*/  VIADDMNMX R47, R14, R53, R47, PT ;  /* 0x000000350e2f7246 */ /* 0x000fe4000380012f */
[----:B------:R-:W-:-:S07]  /*ce20*/  VIMNMX R49, R49, R14, !PT ;  /* 0x0000000e31317248 */ /* 0x000fce0007fe0100 */
.L_x_1249:
        /* <DEDUP_REMOVED lines=8> */
[----:B------:R-:W-:Y:S01]  /*ceb0*/  FMNMX.FTZ R15, R204, R15, !PT ;  /* 0x0000000fcc0f7209 */ /* 0x000fe20007810000 */
[----:B------:R-:W0:Y:S01]  /*cec0*/  LDC R7, c[0x0][0x988] ;  /* 0x00026200ff077b82 */ /* 0x000e220000000800 */
        /* <DEDUP_REMOVED lines=55> */
[----:B------:R-:W-:Y:S01]  /*d240*/  ISETP.GT.AND P4, PT, R49, 0x29, P2 ;  /* 0x000000293100780c */ /* 0x000fe20001784270 */
[----:B------:R-:W1:Y:S01]  /*d250*/  SHFL.BFLY PT, R6, R15, 0x2, 0x1f ;  /* 0x0c401f000f067f89 */ /* 0x000e6200000e0000 */
[----:B------:R-:W-:-:S02]  /*d260*/  FSEL R196, R27, -INF , !P3 ;  /* 0xff8000001bc47808 */ /* 0x000fc40005800000 */
[----:B------:R-:W-:Y:S02]  /*d270*/  ISETP.GT.AND P3, PT, R49, 0x38, P2 ;  /* 0x000000383100780c */ /* 0x000fe40001764270 */
[C---:B------:R-:W-:Y:S02]  /*d280*/  ISETP.LT.OR P4, PT, R47.reuse, 0x2a, P4 ;  /* 0x0000002a2f00780c */ /* 0x040fe40002781670 */
[----:B------:R-:W-:Y:S02]  /*d290*/  ISETP.LT.OR P3, PT, R47, 0x39, P3 ;  /* 0x000000392f00780c */ /* 0x000fe40001f61670 */
[----:B------:R-:W-:Y:S02]  /*d2a0*/  FSEL R194, R25, -INF , !P4 ;  /* 0xff80000019c27808 */ /* 0x000fe40006000000 */
[----:B------:R-:W-:Y:S02]  /*d2b0*/  ISETP.GT.AND P4, PT, R49, 0x31, P2 ;  /* 0x000000313100780c */ /* 0x000fe40001784270 */
[----:B------:R-:W-:-:S02]  /*d2c0*/  FSEL R30, R30, -INF , !P3 ;  /* 0xff8000001e1e7808 */ /* 0x000fc40005800000 */
[----:B------:R-:W-:Y:S02]  /*d2d0*/  ISETP.GT.AND P3, PT, R49, 0x40, P2 ;  /* 0x000000403100780c */ /* 0x000fe40001764270 */
[C---:B------:R-:W-:Y:S02]  /*d2e0*/  ISETP.LT.OR P4, PT, R47.reuse, 0x32, P4 ;  /* 0x000000322f00780c */ /* 0x040fe40002781670 */
[----:B------:R-:W-:Y:S02]  /*d2f0*/  ISETP.LT.OR P3, PT, R47, 0x41, P3 ;  /* 0x000000412f00780c */ /* 0x000fe40001f61670 */
[----:B------:R-:W-:Y:S02]  /*d300*/  FSEL R28, R28, -INF , !P4 ;  /* 0xff8000001c1c7808 */ /* 0x000fe40006000000 */
[----:B------:R-:W-:Y:S02]  /*d310*/  ISETP.GT.AND P4, PT, R49, 0x39, P2 ;  /* 0x000000393100780c */ /* 0x000fe40001784270 */
[----:B-1----:R-:W-:-:S02]  /*d320*/  FMNMX.FTZ R6, R15, R6, !PT ;  /* 0x000000060f067209 */ /* 0x002fc40007810000 */
[----:B------:R-:W-:Y:S02]  /*d330*/  FSEL R20, R37, -INF , !P3 ;  /* 0xff80000025147808 */ /* 0x000fe40005800000 */
[----:B------:R-:W-:Y:S01]  /*d340*/  ISETP.GT.AND P3, PT, R49, 0x41, P2 ;  /* 0x000000413100780c */ /* 0x000fe20001764270 */
[----:B------:R-:W1:Y:S01]  /*d350*/  SHFL.BFLY PT, R11, R6, 0x1, 0x1f ;  /* 0x0c201f00060b7f89 */ /* 0x000e6200000e0000 */
[C---:B------:R-:W-:Y:S02]  /*d360*/  ISETP.LT.OR P4, PT, R47.reuse, 0x3a, P4 ;  /* 0x0000003a2f00780c */ /* 0x040fe40002781670 */
[----:B------:R-:W-:Y:S02]  /*d370*/  ISETP.LT.OR P3, PT, R47, 0x42, P3 ;  /* 0x000000422f00780c */ /* 0x000fe40001f61670 */
[----:B------:R-:W-:Y:S02]  /*d380*/  FSEL R14, R29, -INF , !P4 ;  /* 0xff8000001d0e7808 */ /* 0x000fe40006000000 */
[----:B------:R-:W-:-:S02]  /*d390*/  FSEL R36, R36, -INF , !P3 ;  /* 0xff80000024247808 */ /* 0x000fc40005800000 */
[----:B------:R-:W-:-:S04]  /*d3a0*/  ISETP.GT.AND P3, PT, R49, 0x48, P2 ;  /* 0x000000483100780c */ /* 0x000fc80001764270 */
        /* <DEDUP_REMOVED lines=9> */
[----:B------:R-:W-:Y:S01]  /*d440*/  ISETP.GT.AND P3, PT, R49, RZ, P2 ;  /* 0x000000ff3100720c */ /* 0x000fe20001764270 */
[-CC-:B------:R-:W-:Y:S01]  /*d450*/  FFMA.FTZ R13, R206, R7.reuse, -R27.reuse ;  /* 0x00000007ce0d7223 */ /* 0x180fe2000001081b */
[----:B------:R-:W-:-:S01]  /*d460*/  FFMA.FTZ R29, R200, R7, -R27 ;  /* 0x00000007c81d7223 */ /* 0x000fc2000001081b */
[-CC-:B------:R-:W-:Y:S01]  /*d470*/  FFMA.FTZ R78, R78, R7.reuse, -R27.reuse ;  /* 0x000000074e4e7223 */ /* 0x180fe2000001081b */
[----:B------:R-:W-:Y:S01]  /*d480*/  ISETP.LT.OR P3, PT, R47, 0x1, P3 ;  /* 0x000000012f00780c */ /* 0x000fe20001f61670 */
[-CC-:B------:R-:W-:Y:S01]  /*d490*/  FFMA.FTZ R10, R57, R7.reuse, -R27.reuse ;  /* 0x00000007390a7223 */ /* 0x180fe2000001081b */
[----:B------:R-:W-:-:S01]  /*d4a0*/  FFMA.FTZ R202, R202, R7, -R27 ;  /* 0x00000007caca7223 */ /* 0x000fc2000001081b */
        /* <DEDUP_REMOVED lines=10> */
[--C-:B------:R-:W-:Y:S01]  /*d550*/  FFMA.FTZ R74, R74, R7, -R27.reuse ;  /* 0x000000074a4a7223 */ /* 0x100fe2000001081b */
[----:B------:R-:W-:Y:S01]  /*d560*/  FSEL R204, R31, -INF , !P3 ;  /* 0xff8000001fcc7808 */ /* 0x000fe20005800000 */
[----:B------:R0:W-:Y:S01]  /*d570*/  MUFU.EX2 R15, R4 ;  /* 0x00000004000f7308 */ /* 0x0001e20000000800 */
[----:B------:R-:W-:Y:S01]  /*d580*/  FMNMX.FTZ R21, R164, R21, !PT ;  /* 0x00000015a4157209 */ /* 0x000fe20007810000 */
[-CC-:B------:R-:W-:Y:S01]  /*d590*/  FFMA.FTZ R70, R70, R7.reuse, -R27.reuse ;  /* 0x0000000746467223 */ /* 0x180fe2000001081b */
[----:B------:R-:W-:Y:S01]  /*d5a0*/  ISETP.GT.AND P3, PT, R49, 0x50, P2 ;  /* 0x000000503100780c */ /* 0x000fe20001764270 */
[--C-:B------:R-:W-:Y:S01]  /*d5b0*/  FFMA.FTZ R56, R56, R7, -R27.reuse ;  /* 0x0000000738387223 */ /* 0x100fe2000001081b */
[----:B------:R-:W-:Y:S01]  /*d5c0*/  FMNMX.FTZ R21, R166, R21, !PT ;  /* 0x00000015a6157209 */ /* 0x000fe20007810000 */
[--C-:B------:R-:W-:Y:S01]  /*d5d0*/  FFMA.FTZ R50, R50, R7, -R27.reuse ;  /* 0x0000000732327223 */ /* 0x100fe2000001081b */
[----:B------:R-:W-:Y:S01]  /*d5e0*/  ISETP.LT.OR P3, PT, R47, 0x51, P3 ;  /* 0x000000512f00780c */ /* 0x000fe20001f61670 */
[----:B------:R-:W-:Y:S01]  /*d5f0*/  MUFU.EX2 R10, R10 ;  /* 0x0000000a000a7308 */ /* 0x000fe20000000800 */
[----:B------:R-:W-:Y:S01]  /*d600*/  FMNMX.FTZ R21, R184, R21, !PT ;  /* 0x00000015b8157209 */ /* 0x000fe20007810000 */
[-CC-:B0-----:R-:W-:Y:S01]  /*d610*/  FFMA.FTZ R4, R156, R7.reuse, -R27.reuse ;  /* 0x000000079c047223 */ /* 0x181fe2000001081b */
[----:B------:R-:W-:Y:S01]  /*d620*/  FSEL R206, R33, -INF , !P3 ;  /* 0xff80000021ce7808 */ /* 0x000fe20005800000 */
[----:B------:R-:W-:Y:S01]  /*d630*/  FFMA.FTZ R33, R154, R7, -R27 ;  /* 0x000000079a217223 */ /* 0x000fe2000001081b */
[----:B------:R-:W-:-:S02]  /*d640*/  FMNMX.FTZ R25, R186, R21, !PT ;  /* 0x00000015ba197209 */ /* 0x000fc40007810000 */
[----:B------:R-:W-:Y:S01]  /*d650*/  ISETP.GT.AND P3, PT, R49, 0x51, P2 ;  /* 0x000000513100780c */ /* 0x000fe20001764270 */
[----:B------:R0:W-:Y:S01]  /*d660*/  MUFU.EX2 R21, R29 ;  /* 0x0000001d00157308 */ /* 0x0001e20000000800 */
[----:B------:R-:W-:Y:S02]  /*d670*/  FMNMX.FTZ R25, R188, R25, !PT ;  /* 0x00000019bc197209 */ /* 0x000fe40007810000 */
[----:B------:R-:W-:Y:S02]  /*d680*/  ISETP.LT.OR P3, PT, R47, 0x52, P3 ;  /* 0x000000522f00780c */ /* 0x000fe40001f61670 */
[----:B------:R-:W-:Y:S02]  /*d690*/  FMNMX.FTZ R25, R190, R25, !PT ;  /* 0x00000019be197209 */ /* 0x000fe40007810000 */
[----:B------:R-:W-:Y:S01]  /*d6a0*/  FSEL R200, R32, -INF , !P3 ;  /* 0xff80000020c87808 */ /* 0x000fe20005800000 */
[----:B------:R-:W-:-:S01]  /*d6b0*/  FFMA.FTZ R32, R160, R7, -R27 ;  /* 0x00000007a0207223 */ /* 0x000fc2000001081b */
[----:B------:R-:W-:Y:S01]  /*d6c0*/  FMNMX.FTZ R25, R192, R25, !PT ;  /* 0x00000019c0197209 */ /* 0x000fe20007810000 */
[----:B------:R-:W-:Y:S01]  /*d6d0*/  MUFU.EX2 R11, R11 ;  /* 0x0000000b000b7308 */ /* 0x000fe20000000800 */
[----:B------:R-:W-:-:S02]  /*d6e0*/  ISETP.GT.AND P3, PT, R49, 0x58, P2 ;  /* 0x000000583100780c */ /* 0x000fc40001764270 */
[----:B0-----:R-:W-:Y:S02]  /*d6f0*/  FMNMX.FTZ R29, R24, R25, !PT ;  /* 0x00000019181d7209 */ /* 0x001fe40007810000 */
[----:B------:R-:W-:Y:S02]  /*d700*/  ISETP.LT.OR P3, PT, R47, 0x59, P3 ;  /* 0x000000592f00780c */ /* 0x000fe40001f61670 */
[----:B------:R-:W-:Y:S01]  /*d710*/  FMNMX.FTZ R29, R26, R29, !PT ;  /* 0x0000001d1a1d7209 */ /* 0x000fe20007810000 */
[----:B------:R0:W-:Y:S01]  /*d720*/  MUFU.EX2 R25, R4 ;  /* 0x0000000400197308 */ /* 0x0001e20000000800 */
[----:B------:R-:W-:Y:S02]  /*d730*/  FSEL R34, R34, -INF , !P3 ;  /* 0xff80000022227808 */ /* 0x000fe40005800000 */
[----:B------:R-:W-:Y:S02]  /*d740*/  FMNMX.FTZ R29, R194, R29, !PT ;  /* 0x0000001dc21d7209 */ /* 0x000fe40007810000 */
[----:B------:R-:W-:-:S02]  /*d750*/  ISETP.GT.AND P3, PT, R49, 0x59, P2 ;  /* 0x000000593100780c */ /* 0x000fc40001764270 */
[----:B------:R-:W-:Y:S01]  /*d760*/  FMNMX.FTZ R29, R196, R29, !PT ;  /* 0x0000001dc41d7209 */ /* 0x000fe20007810000 */
[----:B------:R-:W-:Y:S01]  /*d770*/  MUFU.EX2 R12, R12 ;  /* 0x0000000c000c7308 */ /* 0x000fe20000000800 */
[----:B------:R-:W-:Y:S01]  /*d780*/  ISETP.LT.OR P3, PT, R47, 0x5a, P3 ;  /* 0x0000005a2f00780c */ /* 0x000fe20001f61670 */
[----:B0-----:R-:W-:Y:S01]  /*d790*/  FFMA.FTZ R4, R86, R7, -R27 ;  /* 0x0000000756047223 */ /* 0x001fe2000001081b */
[----:B------:R-:W-:Y:S02]  /*d7a0*/  FMNMX.FTZ R31, R28, R29, !PT ;  /* 0x0000001d1c1f7209 */ /* 0x000fe40007810000 */
[----:B------:R-:W-:Y:S02]  /*d7b0*/  FSEL R156, R38, -INF , !P3 ;  /* 0xff800000269c7808 */ /* 0x000fe40005800000 */
[----:B------:R-:W-:Y:S01]  /*d7c0*/  ISETP.GT.AND P3, PT, R49, 0x60, P2 ;  /* 0x000000603100780c */ /* 0x000fe20001764270 */
[----:B------:R0:W-:Y:S01]  /*d7d0*/  MUFU.EX2 R29, R33 ;  /* 0x00000021001d7308 */ /* 0x0001e20000000800 */
[----:B------:R-:W-:-:S02]  /*d7e0*/  FMNMX.FTZ R31, R30, R31, !PT ;  /* 0x0000001f1e1f7209 */ /* 0x000fc40007810000 */
[----:B------:R-:W-:Y:S02]  /*d7f0*/  ISETP.LT.OR P3, PT, R47, 0x61, P3 ;  /* 0x000000612f00780c */ /* 0x000fe40001f61670 */
[----:B------:R-:W-:Y:S02]  /*d800*/  FMNMX.FTZ R31, R14, R31, !PT ;  /* 0x0000001f0e1f7209 */ /* 0x000fe40007810000 */
[----:B------:R-:W-:Y:S01]  /*d810*/  FSEL R154, R39, -INF , !P3 ;  /* 0xff800000279a7808 */ /* 0x000fe20005800000 */
[----:B------:R-:W-:-:S01]  /*d820*/  FFMA.FTZ R39, R84, R7, -R27 ;  /* 0x0000000754277223 */ /* 0x000fc2000001081b */
[----:B------:R-:W-:Y:S01]  /*d830*/  ISETP.GT.AND P3, PT, R49, 0x61, P2 ;  /* 0x000000613100780c */ /* 0x000fe20001764270 */
[----:B------:R-:W-:-:S01]  /*d840*/  FFMA.FTZ R84, R80, R7, -R27 ;  /* 0x0000000750547223 */ /* 0x000fc2000001081b */
[----:B------:R-:W-:Y:S01]  /*d850*/  FMNMX.FTZ R31, R20, R31, !PT ;  /* 0x0000001f141f7209 */ /* 0x000fe20007810000 */
[----:B------:R-:W-:Y:S01]  /*d860*/  MUFU.EX2 R13, R13 ;  /* 0x0000000d000d7308 */ /* 0x000fe20000000800 */
[----:B------:R-:W-:-:S02]  /*d870*/  ISETP.LT.OR P3, PT, R47, 0x62, P3 ;  /* 0x000000622f00780c */ /* 0x000fc40001f61670 */
[----:B0-----:R-:W-:Y:S02]  /*d880*/  FMNMX.FTZ R33, R36, R31, !PT ;  /* 0x0000001f24217209 */ /* 0x001fe40007810000 */
[----:B------:R-:W-:Y:S02]  /*d890*/  FSEL R40, R40, -INF , !P3 ;  /* 0xff80000028287808 */ /* 0x000fe40005800000 */
[----:B------:R-:W-:Y:S01]  /*d8a0*/  ISETP.GT.AND P3, PT, R49, 0x68, P2 ;  /* 0x000000683100780c */ /* 0x000fe20001764270 */
[----:B------:R-:W-:Y:S01]  /*d8b0*/  MUFU.EX2 R31, R4 ;  /* 0x00000004001f7308 */ /* 0x000fe20000000800 */
[----:B------:R-:W-:Y:S02]  /*d8c0*/  FMNMX.FTZ R33, R198, R33, !PT ;  /* 0x00000021c6217209 */ /* 0x000fe40007810000 */
[----:B------:R-:W-:Y:S02]  /*d8d0*/  ISETP.LT.OR P3, PT, R47, 0x69, P3 ;  /* 0x000000692f00780c */ /* 0x000fe40001f61670 */
[----:B------:R-:W-:-:S02]  /*d8e0*/  FMNMX.FTZ R33, R204, R33, !PT ;  /* 0x00000021cc217209 */ /* 0x000fc40007810000 */
[----:B------:R-:W-:Y:S01]  /*d8f0*/  FSEL R86, R41, -INF , !P3 ;  /* 0xff80000029567808 */ /* 0x000fe20005800000 */
[----:B------:R-:W-:-:S01]  /*d900*/  FFMA.FTZ R41, R64, R7, -R27 ;  /* 0x0000000740297223 */ /* 0x000fc2000001081b */
[----:B------:R-:W-:Y:S01]  /*d910*/  FMNMX.FTZ R33, R206, R33, !PT ;  /* 0x00000021ce217209 */ /* 0x000fe20007810000 */
[----:B------:R-:W-:-:S01]  /*d920*/  FFMA.FTZ R64, R72, R7, -R27 ;  /* 0x0000000748407223 */ /* 0x000fc2000001081b */
[----:B------:R-:W-:Y:S01]  /*d930*/  ISETP.GT.AND P3, PT, R49, 0x69, P2 ;  /* 0x000000693100780c */ /* 0x000fe20001764270 */
[----:B------:R-:W-:Y:S01]  /*d940*/  MUFU.EX2 R202, R202 ;  /* 0x000000ca00ca7308 */ /* 0x000fe20000000800 */
[----:B------:R-:W-:Y:S02]  /*d950*/  FMNMX.FTZ R35, R200, R33, !PT ;  /* 0x00000021c8237209 */ /* 0x000fe40007810000 */
[----:B------:R-:W-:Y:S02]  /*d960*/  ISETP.LT.OR P3, PT, R47, 0x6a, P3 ;  /* 0x0000006a2f00780c */ /* 0x000fe40001f61670 */
[----:B------:R-:W-:-:S02]  /*d970*/  FMNMX.FTZ R35, R34, R35, !PT ;  /* 0x0000002322237209 */ /* 0x000fc40007810000 */
[----:B------:R-:W-:Y:S01]  /*d980*/  FSEL R42, R42, -INF , !P3 ;  /* 0xff8000002a2a7808 */ /* 0x000fe20005800000 */
[----:B------:R-:W-:Y:S01]  /*d990*/  MUFU.EX2 R33, R39 ;  /* 0x0000002700217308 */ /* 0x000fe20000000800 */
[----:B------:R-:W-:Y:S02]  /*d9a0*/  ISETP.GT.AND P3, PT, R49, 0x70, P2 ;  /* 0x000000703100780c */ /* 0x000fe40001764270 */
[----:B------:R-:W-:Y:S02]  /*d9b0*/  FMNMX.FTZ R35, R156, R35, !PT ;  /* 0x000000239c237209 */ /* 0x000fe40007810000 */
[----:B------:R-:W-:Y:S02]  /*d9c0*/  ISETP.LT.OR P3, PT, R47, 0x71, P3 ;  /* 0x000000712f00780c */ /* 0x000fe40001f61670 */
[----:B------:R-:W-:Y:S01]  /*d9d0*/  FMNMX.FTZ R35, R154, R35, !PT ;  /* 0x000000239a237209 */ /* 0x000fe20007810000 */
[----:B------:R-:W-:Y:S01]  /*d9e0*/  MUFU.EX2 R32, R32 ;  /* 0x0000002000207308 */ /* 0x000fe20000000800 */
[----:B------:R-:W-:Y:S01]  /*d9f0*/  FSEL R80, R43, -INF , !P3 ;  /* 0xff8000002b507808 */ /* 0x000fe20005800000 */
[----:B------:R-:W-:Y:S01]  /*da00*/  FFMA.FTZ R43, R68, R7, -R27 ;  /* 0x00000007442b7223 */ /* 0x000fe2000001081b */
[----:B------:R-:W-:-:S02]  /*da10*/  ISETP.GT.AND P3, PT, R49, 0x71, P2 ;  /* 0x000000713100780c */ /* 0x000fc40001764270 */
[----:B------:R-:W-:Y:S02]  /*da20*/  FMNMX.FTZ R37, R40, R35, !PT ;  /* 0x0000002328257209 */ /* 0x000fe40007810000 */
[----:B------:R-:W-:Y:S01]  /*da30*/  ISETP.LT.OR P3, PT, R47, 0x72, P3 ;  /* 0x000000722f00780c */ /* 0x000fe20001f61670 */
[----:B------:R0:W-:Y:S01]  /*da40*/  MUFU.EX2 R35, R78 ;  /* 0x0000004e00237308 */ /* 0x0001e20000000800 */
[----:B------:R-:W-:Y:S02]  /*da50*/  FMNMX.FTZ R37, R86, R37, !PT ;  /* 0x0000002556257209 */ /* 0x000fe40007810000 */
[----:B------:R-:W-:Y:S02]  /*da60*/  FSEL R44, R44, -INF , !P3 ;  /* 0xff8000002c2c7808 */ /* 0x000fe40005800000 */
[C---:B------:R-:W-:Y:S02]  /*da70*/  ISETP.GT.AND P3, PT, R49.reuse, 0x78, P2 ;  /* 0x000000783100780c */ /* 0x040fe40001764270 */
[----:B------:R-:W-:Y:S01]  /*da80*/  FMNMX.FTZ R37, R42, R37, !PT ;  /* 0x000000252a257209 */ /* 0x000fe20007810000 */
[----:B------:R-:W-:Y:S01]  /*da90*/  MUFU.EX2 R38, R162 ;  /* 0x000000a200267308 */ /* 0x000fe20000000800 */
[----:B------:R-:W-:-:S02]  /*daa0*/  ISETP.GT.AND P2, PT, R49, 0x79, P2 ;  /* 0x000000793100780c */ /* 0x000fc40001744270 */
[C---:B------:R-:W-:Y:S02]  /*dab0*/  ISETP.LT.OR P3, PT, R47.reuse, 0x79, P3 ;  /* 0x000000792f00780c */ /* 0x040fe40001f61670 */
[----:B------:R-:W-:Y:S02]  /*dac0*/  FMNMX.FTZ R37, R80, R37, !PT ;  /* 0x0000002550257209 */ /* 0x000fe40007810000 */
[----:B------:R-:W-:Y:S01]  /*dad0*/  ISETP.LT.OR P2, PT, R47, 0x7a, P2 ;  /* 0x0000007a2f00780c */ /* 0x000fe20001741670 */
[----:B------:R-:W-:-:S01]  /*dae0*/  FFMA.FTZ R47, R54, R7, -R27 ;  /* 0x00000007362f7223 */ /* 0x000fc2000001081b */
[----:B0-----:R-:W-:Y:S01]  /*daf0*/  FSEL R78, R45, -INF , !P3 ;  /* 0xff8000002d4e7808 */ /* 0x001fe20005800000 */
[----:B------:R-:W-:-:S01]  /*db00*/  FFMA.FTZ R54, R52, R7, -R27 ;  /* 0x0000000734367223 */ /* 0x000fc2000001081b */
[----:B------:R-:W-:Y:S01]  /*db10*/  FMNMX.FTZ R39, R44, R37, !PT ;  /* 0x000000252c277209 */ /* 0x000fe20007810000 */
[----:B------:R-:W-:-:S01]  /*db20*/  FADD.FTZ R52, -R51, R8 ;  /* 0x0000000833347221 */ /* 0x000fc20000010100 */
[----:B------:R-:W-:Y:S01]  /*db30*/  FSEL R46, R46, -INF , !P2 ;  /* 0xff8000002e2e7808 */ /* 0x000fe20005000000 */
[----:B------:R-:W-:-:S01]  /*db40*/  FFMA.FTZ R8, R48, R7, -R27 ;  /* 0x0000000730087223 */ /* 0x000fc2000001081b */
[----:B------:R-:W-:Y:S01]  /*db50*/  FMNMX.FTZ R39, R78, R39, !PT ;  /* 0x000000274e277209 */ /* 0x000fe20007810000 */
[----:B------:R-:W-:Y:S01]  /*db60*/  FMUL.FTZ R51, R52, R7 ;  /* 0x0000000734337220 */ /* 0x000fe20000410000 */
[----:B------:R-:W-:Y:S02]  /*db70*/  MUFU.EX2 R152, R152 ;  /* 0x0000009800987308 */ /* 0x000fe40000000800 */
[----:B------:R-:W-:Y:S01]  /*db80*/  FMNMX.FTZ R4, R46, R39, !PT ;  /* 0x000000272e047209 */ /* 0x000fe20007810000 */
[-CC-:B------:R-:W-:Y:S01]  /*db90*/  FFMA.FTZ R39, R60, R7.reuse, -R27.reuse ;  /* 0x000000073c277223 */ /* 0x180fe2000001081b */
[----:B------:R-:W-:-:S01]  /*dba0*/  FFMA.FTZ R60, R62, R7, -R27 ;  /* 0x000000073e3c7223 */ /* 0x000fc2000001081b */
[----:B------:R-:W-:-:S02]  /*dbb0*/  FFMA.FTZ R62, R66, R7, -R27 ;  /* 0x00000007423e7223 */ /* 0x000fc4000001081b */
[----:B------:R-:W0:Y:S01]  /*dbc0*/  SHFL.BFLY PT, R45, R4, 0x2, 0x1f ;  /* 0x0c401f00042d7f89 */ /* 0x000e2200000e0000 */
[----:B------:R-:W1:Y:S08]  /*dbd0*/  MUFU.EX2 R51, R51 ;  /* 0x0000003300337308 */ /* 0x000e700000000800 */
[----:B------:R-:W-:Y:S08]  /*dbe0*/  MUFU.EX2 R82, R82 ;  /* 0x0000005200527308 */ /* 0x000ff00000000800 */
        /* <DEDUP_REMOVED lines=22> */
[----:B0-----:R-:W-:-:S01]  /*dd50*/  FFMA.FTZ R54, R184, R7, -R27 ;  /* 0x00000007b8367223 */ /* 0x001fc2000001081b */
[----:B------:R-:W-:Y:S01]  /*dd60*/  MUFU.EX2 R53, R53 ;  /* 0x0000003500357308 */ /* 0x000fe20000000800 */
[----:B------:R-:W-:-:S01]  /*dd70*/  FFMA.FTZ R57, R186, R7, -R27 ;  /* 0x00000007ba397223 */ /* 0x000fc2000001081b */
[----:B-1----:R-:W-:Y:S01]  /*dd80*/  FFMA.FTZ R66, R51, R3, R10 ;  /* 0x0000000333427223 */ /* 0x002fe2000001000a */
[----:B------:R-:W-:-:S01]  /*dd90*/  FFMA.FTZ R58, R188, R7, -R27 ;  /* 0x00000007bc3a7223 */ /* 0x000fc2000001081b */
        /* <DEDUP_REMOVED lines=46> */
[-CC-:B------:R-:W-:Y:S01]  /*e080*/  FFMA.FTZ R71, R200, R7.reuse, -R27.reuse ;  /* 0x00000007c8477223 */ /* 0x180fe2000001081b */
[----:B------:R-:W-:-:S02]  /*e090*/  FFMA.FTZ R27, R46, R7, -R27 ;  /* 0x000000072e1b7223 */ /* 0x000fc4000001081b */
[----:B------:R-:W-:-:S03]  /*e0a0*/  FADD.FTZ R73, R21, R68 ;  /* 0x0000004415497221 */ /* 0x000fc60000010000 */
[----:B------:R-:W0:Y:S01]  /*e0b0*/  MUFU.EX2 R26, R26 ;  /* 0x0000001a001a7308 */ /* 0x000e220000000800 */
[----:B------:R-:W-:-:S01]  /*e0c0*/  FADD.FTZ R68, R32, R73 ;  /* 0x0000004920447221 */ /* 0x000fc20000010000 */
[----:B--2---:R-:W-:-:S03]  /*e0d0*/  FADD.FTZ R73, R61, R2 ;  /* 0x000000023d497221 */ /* 0x004fc60000010000 */
        /* <DEDUP_REMOVED lines=10> */
[----:B--2---:R-:W-:-:S07]  /*e180*/  FADD.FTZ R2, R63, R2 ;  /* 0x000000023f027221 */ /* 0x004fce0000010000 */
[----:B------:R-:W2:Y:S01]  /*e190*/  MUFU.EX2 R14, R14 ;  /* 0x0000000e000e7308 */ /* 0x000ea20000000800 */
[----:B-1----:R-:W-:-:S01]  /*e1a0*/  FADD.FTZ R73, R65, R2 ;  /* 0x0000000241497221 */ /* 0x002fc20000010000 */
[----:B------:R-:W-:-:S04]  /*e1b0*/  FADD.FTZ R2, R82, R3 ;  /* 0x0000000352027221 */ /* 0x000fc80000010000 */
[----:B------:R-:W-:Y:S02]  /*e1c0*/  FADD.FTZ R3, R33, R2 ;  /* 0x0000000221037221 */ /* 0x000fe40000010000 */
[----:B------:R-:W1:Y:S01]  /*e1d0*/  MUFU.EX2 R20, R20 ;  /* 0x0000001400147308 */ /* 0x000e620000000800 */
[----:B0-----:R-:W-:-:S01]  /*e1e0*/  FADD.FTZ R68, R28, R73 ;  /* 0x000000491c447221 */ /* 0x001fc20000010000 */
[----:B------:R-:W-:-:S03]  /*e1f0*/  FADD.FTZ R2, R84, R3 ;  /* 0x0000000354027221 */ /* 0x000fc60000010000 */
[----:B------:R-:W-:Y:S01]  /*e200*/  FADD.FTZ R73, R9, R68 ;  /* 0x0000004409497221 */ /* 0x000fe20000010000 */
[----:B------:R-:W-:-:S02]  /*e210*/  FADD.FTZ R3, R35, R2 ;  /* 0x0000000223037221 */ /* 0x000fc40000010000 */
[----:B------:R-:W0:Y:S01]  /*e220*/  MUFU.EX2 R67, R67 ;  /* 0x0000004300437308 */ /* 0x000e220000000800 */
[----:B--2---:R-:W-:-:S01]  /*e230*/  FADD.FTZ R73, R14, R73 ;  /* 0x000000490e497221 */ /* 0x004fc20000010000 */
[----:B------:R-:W-:-:S06]  /*e240*/  FADD.FTZ R68, R76, R3 ;  /* 0x000000034c447221 */ /* 0x000fcc0000010000 */
        /* <DEDUP_REMOVED lines=55> */
.L_x_1253:
        /* <DEDUP_REMOVED lines=107> */
[----:B------:R-:W-:-:S05]  /*ec70*/  UMOV UR44, UR7 ;  /* 0x00000007002c7c82 */ /* 0x000fca0008000000 */
.L_x_1236:
[----:B------:R-:W-:Y:S06]  /*ec80*/  BAR.ARV 0x8, 0x180 ;  /* 0x0206000000007b1d */ /* 0x000fec0000002000 */
[----:B------:R-:W-:Y:S05]  /*ec90*/  @!P0 BRA `(.L_x_1255) ;  /* 0x0000000000048947 */ /* 0x000fea0003800000 */
[----:B------:R-:W-:Y:S01]  /*eca0*/  BPT.TRAP 0x1 ;  /* 0x000000040000795c */ /* 0x000fe20000300000 */
.L_x_1255:
[----:B------:R-:W-:Y:S01]  /*ecb0*/  ULEA UR5, UR44, UR43, 0x3 ;  /* 0x0000002b2c057291 */ /* 0x000fe2000f8e183f */
[----:B------:R-:W-:-:S05]  /*ecc0*/  IMAD.U32 R0, RZ, RZ, UR36 ;  /* 0x00000024ff007e24 */ /* 0x000fca000f8e00ff */
[----:B------:R-:W-:-:S04]  /*ecd0*/  SHF.L.U32 R0, R0, 0x1f, RZ ;  /* 0x0000001f00007819 */ /* 0x000fc800000006ff */
[----:B------:R0:W1:Y:S01]  /*ece0*/  SYNCS.PHASECHK.TRANS64.TRYWAIT P1, [UR5+0x22850], R0 ;  /* 0x02285000ff0075a7 */ /* 0x0000620008020145 */
[----:B------:R-:W-:Y:S05]  /*ecf0*/  @!P0 BRA `(.L_x_1256) ;  /* 0x0000000000048947 */ /* 0x000fea0003800000 */
[----:B------:R-:W-:Y:S01]  /*ed00*/  BPT.TRAP 0x1 ;  /* 0x000000040000795c */ /* 0x000fe20000300000 */
.L_x_1256:
[----:B-1----:R-:W-:Y:S05]  /*ed10*/  @P1 BRA `(.L_x_1257) ;  /* 0x0000000000081947 */ /* 0x002fea0003800000 */
[----:B------:R-:W1:Y:S02]  /*ed20*/  SYNCS.PHASECHK.TRANS64.TRYWAIT P1, [UR5+0x22850], R0 ;  /* 0x02285000ff0075a7 */ /* 0x000e640008020145 */
[----:B-1----:R-:W-:Y:S05]  /*ed30*/  @!P1 BRA `(.L_x_1258) ;  /* 0x0000008c00c09947 */ /* 0x002fea0003800000 */
.L_x_1257:
        /* <DEDUP_REMOVED lines=21> */
[----:B------:R-:W-:Y:S02]  /*ee90*/  @P1 IMAD.IADD R9, R9, 0x1, R5 ;  /* 0x0000000109091824 */ /* 0x000fe400078e0205 */
[C---:B------:R-:W-:Y:S02]  /*eea0*/  @P1 IMAD R5, R22.reuse, R13, R0 ;  /* 0x0000000d16051224 */ /* 0x040fe400078e0200 */
[----:B------:R-:W-:Y:S01]  /*eeb0*/  @P1 IMAD.WIDE.U32 R8, R22, R12, R8 ;  /* 0x0000000c16081225 */ /* 0x000fe200078e0008 */
[----:B------:R-:W-:-:S03]  /*eec0*/  UMOV UR7, 0x40000040 ;  /* 0x4000004000077882 */ /* 0x000fc60000000000 */
        /* <DEDUP_REMOVED lines=43> */
[----:B------:R-:W-:-:S01]  /*f180*/  @P2 FFMA.FTZ R2, R3, R6, R10 ;  /* 0x0000000603022223 */ /* 0x000fc2000001000a */
[----:B-1----:R-:W-:Y:S01]  /*f190*/  @P3 FMUL.FTZ R11, R11, 0.69314718246459960938 ;  /* 0x3f3172180b0b3820 */ /* 0x002fe20000410000 */
[----:B------:R-:W-:Y:S02]  /*f1a0*/  IMAD.MOV.U32 R0, RZ, RZ, -0x800000 ;  /* 0xff800000ff007424 */ /* 0x000fe400078e00ff */
[----:B--2---:R-:W-:Y:S01]  /*f1b0*/  FMUL.FTZ R3, R8, R5 ;  /* 0x0000000508037220 */ /* 0x004fe20000410000 */
[----:B------:R-:W-:-:S01]  /*f1c0*/  @P3 FFMA.FTZ R0, R16, R4, R11 ;  /* 0x0000000410003223 */ /* 0x000fc2000001000b */
[----:B---3--:R-:W-:Y:S01]  /*f1d0*/  FMUL.FTZ R5, R12, R5 ;  /* 0x000000050c057220 */ /* 0x008fe20000410000 */
[----:B------:R-:W-:Y:S02]  /*f1e0*/  WARPGROUP.DEPBAR.LE gsb0, 0x0 ;  /* 0x00008000000079c5 */ /* 0x000fe40000010000 */
[----:B------:R-:W-:Y:S05]  /*f1f0*/  @!P0 BRA `(.L_x_1259) ;  /* 0x0000000000048947 */ /* 0x000fea0003800000 */
[----:B------:R-:W-:Y:S01]  /*f200*/  BPT.TRAP 0x1 ;  /* 0x000000040000795c */ /* 0x000fe20000300000 */
.L_x_1259:
        /* <DEDUP_REMOVED lines=74> */
.L_x_1185:
[----:B------:R-:W0:Y:S01]  /*f6b0*/  S2R R4, SR_CgaCtaId ;  /* 0x0000000000047919 */ /* 0x000e220000008800 */
[----:B------:R-:W-:Y:S01]  /*f6c0*/  MOV R3, 0x400 ;  /* 0x0000040000037802 */ /* 0x000fe20000000f00 */
[----:B------:R-:W-:Y:S01]  /*f6d0*/  BSSY B0, `(.L_x_1260) ;  /* 0x000025d000007945 */ /* 0x000fe20003800000 */
[----:B------:R-:W-:Y:S02]  /*f6e0*/  BAR.SYNC.DEFER_BLOCKING 0x5, 0x180 ;  /* 0x0146000000007b1d */ /* 0x000fe40000010000 */
[----:B0-----:R-:W-:-:S05]  /*f6f0*/  LEA R3, R4, R3, 0x18 ;  /* 0x0000000304037211 */ /* 0x001fca00078ec0ff */
[----:B------:R0:W1:Y:S01]  /*f700*/  LDS.128 R20, [R3+0x228d0] ;  /* 0x0228d00003147984 */ /* 0x0000620000000c00 */
[----:B------:R-:W-:Y:S06]  /*f710*/  BAR.ARV 0x4, 0x180 ;  /* 0x0106000000007b1d */ /* 0x000fec0000002000 */
[----:B------:R-:W-:Y:S05]  /*f720*/  @P0 BRA `(.L_x_1261) ;  /* 0x0000001800ac0947 */ /* 0x000fea0003800000 */
[----:B------:R-:W2:Y:S01]  /*f730*/  S2R R16, SR_TID.X ;  /* 0x0000000000107919 */ /* 0x000ea20000002100 */
[----:B------:R-:W-:Y:S01]  /*f740*/  ULDC.64 UR4, c[0x4][0x40] ;  /* 0x0100100000047ab9 */ /* 0x000fe20000000a00 */
[----:B--2---:R-:W-:-:S05]  /*f750*/  IMAD.SHL.U32 R4, R16, 0x4, RZ ;  /* 0x0000000410047824 */ /* 0x004fca00078e00ff */
[----:B------:R-:W-:-:S04]  /*f760*/  LOP3.LUT R4, R4, 0xc, RZ, 0xc0, !PT ;  /* 0x0000000c04047812 */ /* 0x000fc800078ec0ff */
[----:B------:R-:W-:-:S05]  /*f770*/  IADD3 R4, P0, R4, UR4, RZ ;  /* 0x0000000404047c10 */ /* 0x000fca000ff1e0ff */
[----:B------:R-:W-:-:S05]  /*f780*/  IMAD.X R5, RZ, RZ, UR5, P0 ;  /* 0x00000005ff057e24 */ /* 0x000fca00080e06ff */
[----:B-1----:R1:W2:Y:S01]  /*f790*/  LDG.E.CONSTANT R20, desc[UR40][R4.64] ;  /* 0x0000002804147981 */ /* 0x0022a2000c1e9900 */
[----:B------:R-:W-:Y:S02]  /*f7a0*/  F2FP.BF16.F32.PACK_AB R150, R150, R7 ;  /* 0x000000079696723e */ /* 0x000fe400000010ff */
[----:B------:R-:W-:Y:S02]  /*f7b0*/  F2FP.BF16.F32.PACK_AB R151, R151, R6 ;  /* 0x000000069797723e */ /* 0x000fe400000010ff */
[----:B------:R-:W-:Y:S02]  /*f7c0*/  F2FP.BF16.F32.PACK_AB R44, R93, R44 ;  /* 0x0000002c5d2c723e */ /* 0x000fe400000010ff */
[----:B------:R-:W-:Y:S02]  /*f7d0*/  F2FP.BF16.F32.PACK_AB R11, R142, R11 ;  /* 0x0000000b8e0b723e */ /* 0x000fe400000010ff */
[----:B------:R-:W-:Y:S02]  /*f7e0*/  F2FP.BF16.F32.PACK_AB R10, R143, R10 ;  /* 0x0000000a8f0a723e */ /* 0x000fe400000010ff */
[----:B-1----:R-:W-:-:S02]  /*f7f0*/  LOP3.LUT P0, R4, R16, 0x3, RZ, 0xc0, !PT ;  /* 0x0000000310047812 */ /* 0x002fc4000780c0ff */
[----:B------:R-:W1:Y:S01]  /*f800*/  S2R R16, SR_SWINHI ;  /* 0x0000000000107919 */ /* 0x000e620000002f00 */
[----:B------:R-:W-:Y:S02]  /*f810*/  F2FP.BF16.F32.PACK_AB R9, R148, R9 ;  /* 0x000000099409723e */ /* 0x000fe400000010ff */
[----:B------:R-:W-:Y:S02]  /*f820*/  ISETP.EQ.OR P0, PT, R4, 0x3, !P0 ;  /* 0x000000030400780c */ /* 0x000fe40004702670 */
[----:B------:R-:W-:Y:S02]  /*f830*/  F2FP.BF16.F32.PACK_AB R8, R149, R8 ;  /* 0x000000089508723e */ /* 0x000fe400000010ff */
[----:B------:R-:W-:Y:S02]  /*f840*/  SEL R85, R11, R10, P0 ;  /* 0x0000000a0b557207 */ /* 0x000fe40000000000 */
[----:B------:R-:W-:Y:S02]  /*f850*/  SEL R87, R10, R11, P0 ;  /* 0x0000000b0a577207 */ /* 0x000fe40000000000 */
        /* <DEDUP_REMOVED lines=8> */
[----:B------:R-:W-:Y:S02]  /*f8e0*/  SEL R65, R9, R8, P0 ;  /* 0x0000000809417207 */ /* 0x000fe40000000000 */
[----:B------:R-:W-:Y:S02]  /*f8f0*/  SEL R67, R8, R9, P0 ;  /* 0x0000000908437207 */ /* 0x000fe40000000000 */
[----:B------:R-:W-:Y:S02]  /*f900*/  F2FP.BF16.F32.PACK_AB R27, R126, R27 ;  /* 0x0000001b7e1b723e */ /* 0x000fe400000010ff */
[----:B------:R-:W-:Y:S02]  /*f910*/  MOV R4, R3 ;  /* 0x0000000300047202 */ /* 0x000fe40000000f00 */
[----:B-1----:R-:W-:-:S02]  /*f920*/  MOV R5, R16 ;  /* 0x0000001000057202 */ /* 0x002fc40000000f00 */
[----:B------:R-:W-:Y:S02]  /*f930*/  F2FP.BF16.F32.PACK_AB R26, R127, R26 ;  /* 0x0000001a7f1a723e */ /* 0x000fe400000010ff */
[----:B------:R-:W-:Y:S01]  /*f940*/  SEL R57, R25, R24, P0 ;  /* 0x0000001819397207 */ /* 0x000fe20000000000 */
[----:B------:R-:W-:Y:S01]  /*f950*/  IMAD.WIDE R6, R180, 0x2, R4 ;  /* 0x00000002b4067825 */ /* 0x000fe200078e0204 */
[----:B------:R-:W-:Y:S02]  /*f960*/  SEL R59, R24, R25, P0 ;  /* 0x00000019183b7207 */ /* 0x000fe40000000000 */
[----:B------:R-:W-:Y:S02]  /*f970*/  SEL R61, R13, R12, P0 ;  /* 0x0000000c0d3d7207 */ /* 0x000fe40000000000 */
[C---:B------:R-:W-:Y:S02]  /*f980*/  IADD3 R93, P1, R6.reuse, 0x40, RZ ;  /* 0x00000040065d7810 */ /* 0x040fe40007f3e0ff */
[----:B------:R-:W-:-:S02]  /*f990*/  IADD3 R95, P2, R6, 0x60, RZ ;  /* 0x00000060065f7810 */ /* 0x000fc40007f5e0ff */
[----:B------:R-:W-:Y:S01]  /*f9a0*/  LOP3.LUT R10, R93, 0x380, RZ, 0xc0, !PT ;  /* 0x000003805d0a7812 */ /* 0x000fe200078ec0ff */
[--C-:B------:R-:W-:Y:S01]  /*f9b0*/  IMAD.X R25, RZ, RZ, R7.reuse, P1 ;  /* 0x000000ffff197224 */ /* 0x100fe200008e0607 */
[----:B------:R-:W-:Y:S01]  /*f9c0*/  IADD3 R99, P4, R6, 0x4020, RZ ;  /* 0x0000402006637810 */ /* 0x000fe20007f9e0ff */
[----:B------:R-:W-:Y:S01]  /*f9d0*/  IMAD.X R17, RZ, RZ, R7, P2 ;  /* 0x000000ffff117224 */ /* 0x000fe200010e0607 */
[----:B------:R-:W-:Y:S02]  /*f9e0*/  SHF.R.U64 R10, R10, 0x3, RZ ;  /* 0x000000030a0a7819 */ /* 0x000fe400000012ff */
[C---:B------:R-:W-:Y:S02]  /*f9f0*/  LOP3.LUT R9, R6.reuse, 0x380, RZ, 0xc0, !PT ;  /* 0x0000038006097812 */ /* 0x040fe400078ec0ff */
[C---:B------:R-:W-:Y:S02]  /*fa00*/  IADD3 R91, P6, R6.reuse, 0x20, RZ ;  /* 0x00000020065b7810 */ /* 0x040fe40007fde0ff */
[----:B------:R-:W-:-:S02]  /*fa10*/  IADD3 R101, P5, R6, 0x4040, RZ ;  /* 0x0000404006657810 */ /* 0x000fc40007fbe0ff */
[----:B------:R-:W-:Y:S01]  /*fa20*/  SEL R63, R12, R13, P0 ;  /* 0x0000000d0c3f7207 */ /* 0x000fe20000000000 */
[--C-:B------:R-:W-:Y:S01]  /*fa30*/  IMAD.X R13, RZ, RZ, R7.reuse, P4 ;  /* 0x000000ffff0d7224 */ /* 0x100fe200020e0607 */
[----:B------:R-:W-:Y:S01]  /*fa40*/  SEL R55, R29, R28, P0 ;  /* 0x0000001c1d377207 */ /* 0x000fe20000000000 */
[----:B------:R-:W-:Y:S01]  /*fa50*/  IMAD.X R11, RZ, RZ, R7, P5 ;  /* 0x000000ffff0b7224 */ /* 0x000fe200028e0607 */
[----:B------:R-:W-:Y:S02]  /*fa60*/  LOP3.LUT R12, R95, 0x380, RZ, 0xc0, !PT ;  /* 0x000003805f0c7812 */ /* 0x000fe400078ec0ff */
[----:B------:R-:W-:Y:S02]  /*fa70*/  LOP3.LUT R24, R10, R93, RZ, 0x3c, !PT ;  /* 0x0000005d0a187212 */ /* 0x000fe400078e3cff */
[----:B------:R-:W-:Y:S02]  /*fa80*/  SEL R29, R28, R29, P0 ;  /* 0x0000001d1c1d7207 */ /* 0x000fe40000000000 */
[----:B------:R-:W-:-:S02]  /*fa90*/  LOP3.LUT R10, R99, 0x380, RZ, 0xc0, !PT ;  /* 0x00000380630a7812 */ /* 0x000fc400078ec0ff */
[----:B------:R-:W-:Y:S02]  /*faa0*/  SEL R77, R27, R26, P0 ;  /* 0x0000001a1b4d7207 */ /* 0x000fe40000000000 */
[----:B------:R-:W-:Y:S01]  /*fab0*/  SEL R79, R26, R27, P0 ;  /* 0x0000001b1a4f7207 */ /* 0x000fe20000000000 */
[----:B------:R-:W-:Y:S01]  /*fac0*/  IMAD.X R27, RZ, RZ, R7, P6 ;  /* 0x000000ffff1b7224 */ /* 0x000fe200030e0607 */
[----:B------:R-:W-:Y:S02]  /*fad0*/  SHF.R.U64 R9, R9, 0x3, RZ ;  /* 0x0000000309097819 */ /* 0x000fe400000012ff */
[----:B------:R-:W-:Y:S02]  /*fae0*/  LOP3.LUT R28, R101, 0x380, RZ, 0xc0, !PT ;  /* 0x00000380651c7812 */ /* 0x000fe400078ec0ff */
[----:B------:R-:W-:Y:S02]  /*faf0*/  F2FP.BF16.F32.PACK_AB R38, R103, R38 ;  /* 0x000000266726723e */ /* 0x000fe400000010ff */
[----:B------:R-:W-:-:S02]  /*fb00*/  F2FP.BF16.F32.PACK_AB R15, R134, R15 ;  /* 0x0000000f860f723e */ /* 0x000fc400000010ff */
[----:B------:R-:W-:Y:S02]  /*fb10*/  F2FP.BF16.F32.PACK_AB R14, R135, R14 ;  /* 0x0000000e870e723e */ /* 0x000fe400000010ff */
[C---:B------:R-:W-:Y:S02]  /*fb20*/  IADD3 R97, P3, R6.reuse, 0x4000, RZ ;  /* 0x0000400006617810 */ /* 0x040fe40007f7e0ff */
[----:B------:R-:W-:Y:S02]  /*fb30*/  IADD3 R103, P6, R6, 0x4060, RZ ;  /* 0x0000406006677810 */ /* 0x000fe40007fde0ff */
[----:B------:R-:W-:Y:S02]  /*fb40*/  SHF.R.U64 R12, R12, 0x3, RZ ;  /* 0x000000030c0c7819 */ /* 0x000fe400000012ff */
[----:B------:R-:W-:Y:S02]  /*fb50*/  SHF.R.U64 R10, R10, 0x3, RZ ;  /* 0x000000030a0a7819 */ /* 0x000fe400000012ff */
[----:B------:R-:W-:-:S02]  /*fb60*/  F2FP.BF16.F32.PACK_AB R45, R92, R45 ;  /* 0x0000002d5c2d723e */ /* 0x000fc400000010ff */
[----:B------:R-:W-:Y:S01]  /*fb70*/  LOP3.LUT R6, R9, R6, RZ, 0x3c, !PT ;  /* 0x0000000609067212 */ /* 0x000fe200078e3cff */
[--C-:B------:R-:W-:Y:S01]  /*fb80*/  IMAD.X R9, RZ, RZ, R7.reuse, P6 ;  /* 0x000000ffff097224 */ /* 0x100fe200030e0607 */
[----:B------:R-:W-:Y:S02]  /*fb90*/  SHF.R.U64 R28, R28, 0x3, RZ ;  /* 0x000000031c1c7819 */ /* 0x000fe400000012ff */
[----:B------:R-:W-:Y:S02]  /*fba0*/  F2FP.BF16.F32.PACK_AB R43, R94, R43 ;  /* 0x0000002b5e2b723e */ /* 0x000fe400000010ff */
[----:B------:R-:W-:Y:S02]  /*fbb0*/  SEL R81, R15, R14, P0 ;  /* 0x0000000e0f517207 */ /* 0x000fe40000000000 */
[----:B------:R-:W-:Y:S01]  /*fbc0*/  SEL R83, R14, R15, P0 ;  /* 0x0000000f0e537207 */ /* 0x000fe20000000000 */
[----:B------:R-:W-:Y:S01]  /*fbd0*/  IMAD.X R15, RZ, RZ, R7, P3 ;  /* 0x000000ffff0f7224 */ /* 0x000fe200018e0607 */
[----:B------:R-:W-:-:S02]  /*fbe0*/  LOP3.LUT R16, R12, R95, RZ, 0x3c, !PT ;  /* 0x0000005f0c107212 */ /* 0x000fc400078e3cff */
[----:B------:R-:W-:Y:S02]  /*fbf0*/  LOP3.LUT R12, R10, R99, RZ, 0x3c, !PT ;  /* 0x000000630a0c7212 */ /* 0x000fe400078e3cff */
[----:B------:R-:W-:Y:S02]  /*fc00*/  SEL R47, R45, R44, P0 ;  /* 0x0000002c2d2f7207 */ /* 0x000fe40000000000 */
[----:B------:R-:W-:Y:S02]  /*fc10*/  LOP3.LUT R10, R28, R101, RZ, 0x3c, !PT ;  /* 0x000000651c0a7212 */ /* 0x000fe400078e3cff */
[----:B------:R-:W-:Y:S02]  /*fc20*/  MOV R7, R6 ;  /* 0x0000000600077202 */ /* 0x000fe40000000f00 */
[----:B------:R-:W-:Y:S02]  /*fc30*/  SEL R45, R44, R45, P0 ;  /* 0x0000002d2c2d7207 */ /* 0x000fe40000000000 */
[----:B------:R-:W-:-:S02]  /*fc40*/  SEL R69, R43, R42, P0 ;  /* 0x0000002a2b457207 */ /* 0x000fc40000000000 */
[----:B------:R-:W-:Y:S02]  /*fc50*/  SEL R43, R42, R43, P0 ;  /* 0x0000002b2a2b7207 */ /* 0x000fe40000000000 */
[----:B------:R-:W-:Y:S02]  /*fc60*/  MOV R56, R10 ;  /* 0x0000000a00387202 */ /* 0x000fe40000000f00 */
[----:B------:R-:W-:Y:S02]  /*fc70*/  MOV R58, R12 ;  /* 0x0000000c003a7202 */ /* 0x000fe40000000f00 */
[----:B------:R-:W-:Y:S02]  /*fc80*/  LOP3.LUT R8, R91, 0x380, RZ, 0xc0, !PT ;  /* 0x000003805b087812 */ /* 0x000fe400078ec0ff */
[----:B------:R-:W-:Y:S02]  /*fc90*/  F2FP.BF16.F32.PACK_AB R31, R118, R31 ;  /* 0x0000001f761f723e */ /* 0x000fe400000010ff */
[----:B------:R-:W-:-:S02]  /*fca0*/  F2FP.BF16.F32.PACK_AB R30, R119, R30 ;  /* 0x0000001e771e723e */ /* 0x000fc400000010ff */
[----:B------:R-:W-:Y:S02]  /*fcb0*/  SHF.R.U64 R8, R8, 0x3, RZ ;  /* 0x0000000308087819 */ /* 0x000fe400000012ff */
[----:B------:R-:W-:Y:S02]  /*fcc0*/  SEL R75, R31, R30, P0 ;  /* 0x0000001e1f4b7207 */ /* 0x000fe40000000000 */
[----:B------:R-:W-:Y:S02]  /*fcd0*/  LOP3.LUT R26, R8, R91, RZ, 0x3c, !PT ;  /* 0x0000005b081a7212 */ /* 0x000fe400078e3cff */
[----:B------:R-:W-:Y:S02]  /*fce0*/  SEL R31, R30, R31, P0 ;  /* 0x0000001f1e1f7207 */ /* 0x000fe40000000000 */
[----:B------:R-:W-:Y:S02]  /*fcf0*/  LOP3.LUT R8, R97, 0x380, RZ, 0xc0, !PT ;  /* 0x0000038061087812 */ /* 0x000fe400078ec0ff */
[----:B------:R-:W-:-:S02]  /*fd00*/  LOP3.LUT R30, R103, 0x380, RZ, 0xc0, !PT ;  /* 0x00000380671e7812 */ /* 0x000fc400078ec0ff */
[----:B------:R-:W-:Y:S02]  /*fd10*/  SHF.R.U64 R8, R8, 0x3, RZ ;  /* 0x0000000308087819 */ /* 0x000fe400000012ff */
[----:B------:R-:W-:Y:S02]  /*fd20*/  SHF.R.U64 R30, R30, 0x3, RZ ;  /* 0x000000031e1e7819 */ /* 0x000fe400000012ff */
[----:B------:R-:W-:Y:S02]  /*fd30*/  LOP3.LUT R14, R8, R97, RZ, 0x3c, !PT ;  /* 0x00000061080e7212 */ /* 0x000fe400078e3cff */
        /* <DEDUP_REMOVED lines=8> */
[----:B------:R-:W-:-:S02]  /*fdc0*/  LOP3.LUT R8, R30, R103, RZ, 0x3c, !PT ;  /* 0x000000671e087212 */ /* 0x000fc400078e3cff */
[----:B------:R-:W-:Y:S02]  /*fdd0*/  MOV R62, R16 ;  /* 0x00000010003e7202 */ /* 0x000fe40000000f00 */
[----:B------:R-:W-:Y:S02]  /*fde0*/  SEL R49, R41, R40, P0 ;  /* 0x0000002829317207 */ /* 0x000fe40000000000 */
[----:B------:R-:W-:Y:S02]  /*fdf0*/  SEL R51, R37, R36, P0 ;  /* 0x0000002425337207 */ /* 0x000fe40000000000 */
[----:B------:R-:W-:Y:S02]  /*fe00*/  SEL R53, R33, R32, P0 ;  /* 0x0000002021357207 */ /* 0x000fe40000000000 */
[----:B------:R-:W-:Y:S02]  /*fe10*/  SEL R71, R39, R38, P0 ;  /* 0x0000002627477207 */ /* 0x000fe40000000000 */
[----:B------:R-:W-:-:S02]  /*fe20*/  SEL R73, R35, R34, P0 ;  /* 0x0000002223497207 */ /* 0x000fc40000000000 */
[----:B------:R-:W-:Y:S02]  /*fe30*/  SEL R89, R150, R151, P0 ;  /* 0x0000009796597207 */ /* 0x000fe40000000000 */
[----:B------:R-:W-:Y:S02]  /*fe40*/  MOV R17, R8 ;  /* 0x0000000800117202 */ /* 0x000fe40000000f00 */
[----:B------:R-:W-:Y:S02]  /*fe50*/  SEL R41, R40, R41, P0 ;  /* 0x0000002928297207 */ /* 0x000fe40000000000 */
[----:B------:R-:W-:Y:S02]  /*fe60*/  SEL R37, R36, R37, P0 ;  /* 0x0000002524257207 */ /* 0x000fe40000000000 */
[----:B------:R-:W-:Y:S02]  /*fe70*/  SEL R33, R32, R33, P0 ;  /* 0x0000002120217207 */ /* 0x000fe40000000000 */
[----:B------:R-:W-:-:S02]  /*fe80*/  SEL R39, R38, R39, P0 ;  /* 0x0000002726277207 */ /* 0x000fc40000000000 */
[----:B------:R-:W-:Y:S02]  /*fe90*/  SEL R35, R34, R35, P0 ;  /* 0x0000002322237207 */ /* 0x000fe40000000000 */
[----:B------:R-:W-:Y:S02]  /*fea0*/  SEL R151, R151, R150, P0 ;  /* 0x0000009697977207 */ /* 0x000fe40000000000 */
[----:B------:R-:W-:Y:S02]  /*feb0*/  MOV R50, R26 ;  /* 0x0000001a00327202 */ /* 0x000fe40000000f00 */
[----:B------:R-:W-:Y:S02]  /*fec0*/  MOV R60, R14 ;  /* 0x0000000e003c7202 */ /* 0x000fe40000000f00 */
[----:B------:R-:W-:Y:S02]  /*fed0*/  MOV R64, R24 ;  /* 0x0000001800407202 */ /* 0x000fe40000000f00 */
[----:B--2---:R-:W-:Y:S01]  /*fee0*/  LOP3.LUT R6, R20, 0x2, RZ, 0x3c, !PT ;  /* 0x0000000214067812 */ /* 0x004fe200078e3cff */
[----:B------:R-:W-:Y:S04]  /*fef0*/  SHFL.IDX PT, R47, R47, R20, 0x1c1f ;  /* 0x001c1f142f2f7589 */ /* 0x000fe800000e0000 */
[----:B------:R-:W1:Y:S04]  /*ff00*/  SHFL.IDX PT, R10, R45, R6, 0x1c1f ;  /* 0x001c1f062d0a7589 */ /* 0x000e6800000e0000 */
[----:B------:R-:W-:Y:S04]  /*ff10*/  SHFL.IDX PT, R69, R69, R20, 0x1c1f ;  /* 0x001c1f1445457589 */ /* 0x000fe800000e0000 */
[----:B------:R-:W2:Y:S04]  /*ff20*/  SHFL.IDX PT, R12, R43, R6, 0x1c1f ;  /* 0x001c1f062b0c7589 */ /* 0x000ea800000e0000 */
[----:B------:R-:W-:Y:S04]  /*ff30*/  SHFL.IDX PT, R49, R49, R20, 0x1c1f ;  /* 0x001c1f1431317589 */ /* 0x000fe800000e0000 */
[----:B------:R-:W-:Y:S04]  /*ff40*/  SHFL.IDX PT, R51, R51, R20, 0x1c1f ;  /* 0x001c1f1433337589 */ /* 0x000fe800000e0000 */
[----:B------:R-:W-:Y:S01]  /*ff50*/  SHFL.IDX PT, R53, R53, R20, 0x1c1f ;  /* 0x001c1f1435357589 */ /* 0x000fe200000e0000 */
[----:B-1----:R-:W-:-:S03]  /*ff60*/  SEL R8, R47, R10, P0 ;  /* 0x0000000a2f087207 */ /* 0x002fc60000000000 */
[----:B------:R-:W-:Y:S01]  /*ff70*/  SHFL.IDX PT, R55, R55, R20, 0x1c1f ;  /* 0x001c1f1437377589 */ /* 0x000fe200000e0000 */
[----:B------:R-:W-:-:S03]  /*ff80*/  SEL R10, R10, R47, P0 ;  /* 0x0000002f0a0a7207 */ /* 0x000fc60000000000 */
[----:B------:R-:W-:Y:S01]  /*ff90*/  SHFL.IDX PT, R57, R57, R20, 0x1c1f ;  /* 0x001c1f1439397589 */ /* 0x000fe200000e0000 */
[----:B--2---:R-:W-:-:S03]  /*ffa0*/  SEL R9, R69, R12, P0 ;  /* 0x0000000c45097207 */ /* 0x004fc60000000000 */
[----:B------:R-:W-:Y:S01]  /*ffb0*/  SHFL.IDX PT, R61, R61, R20, 0x1c1f ;  /* 0x001c1f143d3d7589 */ /* 0x000fe200000e0000 */
[----:B------:R-:W-:Y:S02]  /*ffc0*/  SEL R11, R12, R69, P0 ;  /* 0x000000450c0b7207 */ /* 0x000fe40000000000 */
[----:B------:R-:W1:Y:S08]  /*ffd0*/  LDC.64 R68, c[0x0][0xc00] ;  /* 0x00030000ff447b82 */ /* 0x000e700000000a00 */
[----:B------:R-:W-:Y:S06]  /*ffe0*/  BAR.SYNC.DEFER_BLOCKING 0x1, 0x100 ;  /* 0x0044000000007b1d */ /* 0x000fec0000010000 */
[----:B------:R-:W-:Y:S04]  /*fff0*/  SHFL.IDX PT, R65, R65, R20, 0x1c1f ;  /* 0x001c1f1441417589 */ /* 0x000fe800000e0000 */
[----:B------:R-:W-:Y:S04]  /*10000*/  SHFL.IDX PT, R71, R71, R20, 0x1c1f ;  /* 0x001c1f1447477589 */ /* 0x000fe800000e0000 */
[----:B------:R-:W-:Y:S04]  /*10010*/  SHFL.IDX PT, R73, R73, R20, 0x1c1f ;  /* 0x001c1f1449497589 */ /* 0x000fe800000e0000 */
[----:B------:R-:W-:Y:S01]  /*10020*/  SHFL.IDX PT, R75, R75, R20, 0x1c1f ;  /* 0x001c1f144b4b7589 */ /* 0x000fe200000e0000 */
[----:B-1----:R-:W-:-:S03]  /*10030*/  ISETP.NE.U32.AND P2, PT, R68, RZ, PT ;  /* 0x000000ff4400720c */ /* 0x002fc60003f45070 */
[----:B------:R-:W-:Y:S01]  /*10040*/  SHFL.IDX PT, R77, R77, R20, 0x1c1f ;  /* 0x001c1f144d4d7589 */ /* 0x000fe200000e0000 */
[----:B------:R-:W-:-:S03]  /*10050*/  ISETP.NE.AND.EX P2, PT, R69, RZ, PT, P2 ;  /* 0x000000ff4500720c */ /* 0x000fc60003f45320 */
[----:B------:R-:W-:Y:S04]  /*10060*/  SHFL.IDX PT, R81, R81, R20, 0x1c1f ;  /* 0x001c1f1451517589 */ /* 0x000fe800000e0000 */
[----:B------:R-:W-:Y:S04]  /*10070*/  SHFL.IDX PT, R85, R85, R20, 0x1c1f ;  /* 0x001c1f1455557589 */ /* 0x000fe800000e0000 */
[----:B------:R-:W-:Y:S04]  /*10080*/  SHFL.IDX PT, R89, R89, R20, 0x1c1f ;  /* 0x001c1f1459597589 */ /* 0x000fe800000e0000 */
[----:B------:R-:W1:Y:S04]  /*10090*/  SHFL.IDX PT, R14, R41, R6, 0x1c1f ;  /* 0x001c1f06290e7589 */ /* 0x000e6800000e0000 */
[----:B------:R-:W2:Y:S04]  /*100a0*/  SHFL.IDX PT, R26, R37, R6, 0x1c1f ;  /* 0x001c1f06251a7589 */ /* 0x000ea800000e0000 */
[----:B------:R-:W3:Y:S04]  /*100b0*/  SHFL.IDX PT, R30, R33, R6, 0x1c1f ;  /* 0x001c1f06211e7589 */ /* 0x000ee800000e0000 */
[----:B------:R-:W4:Y:S04]  /*100c0*/  SHFL.IDX PT, R34, R29, R6, 0x1c1f ;  /* 0x001c1f061d227589 */ /* 0x000f2800000e0000 */
[----:B------:R-:W0:Y:S04]  /*100d0*/  SHFL.IDX PT, R36, R39, R6, 0x1c1f ;  /* 0x001c1f0627247589 */ /* 0x000e2800000e0000 */
[----:B------:R-:W0:Y:S04]  /*100e0*/  SHFL.IDX PT, R38, R35, R6, 0x1c1f ;  /* 0x001c1f0623267589 */ /* 0x000e2800000e0000 */
[----:B------:R-:W0:Y:S01]  /*100f0*/  SHFL.IDX PT, R40, R31, R6, 0x1c1f ;  /* 0x001c1f061f287589 */ /* 0x000e2200000e0000 */
[----:B-1----:R-:W-:-:S02]  /*10100*/  SEL R12, R49, R14, P0 ;  /* 0x0000000e310c7207 */ /* 0x002fc40000000000 */
[----:B------:R-:W-:Y:S01]  /*10110*/  SEL R14, R14, R49, P0 ;  /* 0x000000310e0e7207 */ /* 0x000fe20000000000 */
[----:B------:R-:W1:Y:S01]  /*10120*/  SHFL.IDX PT, R42, R79, R6, 0x1c1f ;  /* 0x001c1f064f2a7589 */ /* 0x000e6200000e0000 */
[----:B--2---:R-:W-:Y:S02]  /*10130*/  SEL R24, R51, R26, P0 ;  /* 0x0000001a33187207 */ /* 0x004fe40000000000 */
[----:B------:R-:W-:Y:S01]  /*10140*/  SEL R26, R26, R51, P0 ;  /* 0x000000331a1a7207 */ /* 0x000fe20000000000 */
[----:B------:R-:W2:Y:S01]  /*10150*/  SHFL.IDX PT, R16, R59, R6, 0x1c1f ;  /* 0x001c1f063b107589 */ /* 0x000ea200000e0000 */
[----:B---3--:R-:W-:Y:S02]  /*10160*/  SEL R28, R53, R30, P0 ;  /* 0x0000001e351c7207 */ /* 0x008fe40000000000 */
[----:B------:R-:W-:Y:S01]  /*10170*/  SEL R30, R30, R53, P0 ;  /* 0x000000351e1e7207 */ /* 0x000fe20000000000 */
[----:B------:R-:W3:Y:S01]  /*10180*/  SHFL.IDX PT, R20, R63, R6, 0x1c1f ;  /* 0x001c1f063f147589 */ /* 0x000ee200000e0000 */
[----:B----4-:R-:W-:Y:S01]  /*10190*/  SEL R32, R55, R34, P0 ;  /* 0x0000002237207207 */ /* 0x010fe20000000000 */
[----:B------:R-:W-:Y:S01]  /*101a0*/  ULDC UR4, c[0x0][0xa88] ;  /* 0x0002a20000047ab9 */ /* 0x000fe20000000800 */
[----:B------:R-:W-:Y:S01]  /*101b0*/  SEL R34, R34, R55, P0 ;  /* 0x0000003722227207 */ /* 0x000fe20000000000 */
[----:B------:R-:W4:Y:S01]  /*101c0*/  SHFL.IDX PT, R44, R67, R6, 0x1c1f ;  /* 0x001c1f06432c7589 */ /* 0x000f2200000e0000 */
[----:B0-----:R-:W-:Y:S01]  /*101d0*/  SEL R13, R71, R36, P0 ;  /* 0x00000024470d7207 */ /* 0x001fe20000000000 */
[----:B------:R-:W0:Y:S01]  /*101e0*/  LDC R53, c[0x0][0xbe8] ;  /* 0x0002fa00ff357b82 */ /* 0x000e220000000800 */
[----:B------:R-:W-:Y:S01]  /*101f0*/  SEL R15, R36, R71, P0 ;  /* 0x00000047240f7207 */ /* 0x000fe20000000000 */
[----:B------:R-:W4:Y:S01]  /*10200*/  SHFL.IDX PT, R46, R83, R6, 0x1c1f ;  /* 0x001c1f06532e7589 */ /* 0x000f2200000e0000 */
[----:B------:R-:W-:-:S02]  /*10210*/  SEL R25, R73, R38, P0 ;  /* 0x0000002649197207 */ /* 0x000fc40000000000 */
[----:B------:R-:W-:Y:S01]  /*10220*/  SEL R27, R38, R73, P0 ;  /* 0x00000049261b7207 */ /* 0x000fe20000000000 */
[----:B------:R-:W4:Y:S01]  /*10230*/  SHFL.IDX PT, R52, R87, R6, 0x1c1f ;  /* 0x001c1f0657347589 */ /* 0x000f2200000e0000 */
[----:B------:R-:W-:Y:S02]  /*10240*/  SEL R29, R75, R40, P0 ;  /* 0x000000284b1d7207 */ /* 0x000fe40000000000 */
[----:B------:R-:W-:Y:S01]  /*10250*/  SEL R31, R40, R75, P0 ;  /* 0x0000004b281f7207 */ /* 0x000fe20000000000 */
[----:B------:R-:W0:Y:S01]  /*10260*/  SHFL.IDX PT, R54, R151, R6, 0x1c1f ;  /* 0x001c1f0697367589 */ /* 0x000e2200000e0000 */
[----:B-1----:R-:W-:Y:S02]  /*10270*/  SEL R33, R77, R42, P0 ;  /* 0x0000002a4d217207 */ /* 0x002fe40000000000 */
[----:B------:R-:W-:Y:S01]  /*10280*/  SEL R35, R42, R77, P0 ;  /* 0x0000004d2a237207 */ /* 0x000fe20000000000 */
[----:B------:R1:W-:Y:S01]  /*10290*/  STSM.16.M88.4 [R7], R8 ;  /* 0x0000000807007844 */ /* 0x0003e20000000200 */
[----:B--2---:R-:W-:-:S02]  /*102a0*/  SEL R36, R57, R16, P0 ;  /* 0x0000001039247207 */ /* 0x004fc40000000000 */
[----:B------:R-:W-:Y:S01]  /*102b0*/  SEL R38, R16, R57, P0 ;  /* 0x0000003910267207 */ /* 0x000fe20000000000 */
[----:B------:R2:W-:Y:S01]  /*102c0*/  STSM.16.M88.4 [R50], R12 ;  /* 0x0000000c32007844 */ /* 0x0005e20000000200 */
[----:B---3--:R-:W-:Y:S01]  /*102d0*/  SEL R40, R61, R20, P0 ;  /* 0x000000143d287207 */ /* 0x008fe20000000000 */
[----:B------:R-:W-:Y:S01]  /*102e0*/  IMAD.MOV.U32 R16, RZ, RZ, RZ ;  /* 0x000000ffff107224 */ /* 0x000fe200078e00ff */
[----:B------:R-:W-:Y:S01]  /*102f0*/  SEL R42, R20, R61, P0 ;  /* 0x0000003d142a7207 */ /* 0x000fe20000000000 */
[----:B------:R3:W-:Y:S01]  /*10300*/  STSM.16.M88.4 [R64], R24 ;  /* 0x0000001840007844 */ /* 0x0007e20000000200 */
[----:B----4-:R-:W-:Y:S02]  /*10310*/  SEL R48, R65, R44, P0 ;  /* 0x0000002c41307207 */ /* 0x010fe40000000000 */
[----:B------:R-:W-:Y:S01]  /*10320*/  SEL R37, R81, R46, P0 ;  /* 0x0000002e51257207 */ /* 0x000fe20000000000 */
[----:B------:R3:W-:Y:S01]  /*10330*/  STSM.16.M88.4 [R62], R28 ;  /* 0x0000001c3e007844 */ /* 0x0007e20000000200 */
[----:B------:R-:W-:Y:S01]  /*10340*/  SEL R39, R46, R81, P0 ;  /* 0x000000512e277207 */ /* 0x000fe20000000000 */
[----:B-1----:R-:W1:Y:S01]  /*10350*/  LDC.64 R6, c[0x0][0xc00] ;  /* 0x00030000ff067b82 */ /* 0x002e620000000a00 */
[----:B------:R-:W-:Y:S01]  /*10360*/  SEL R41, R85, R52, P0 ;  /* 0x0000003455297207 */ /* 0x000fe20000000000 */
[----:B------:R3:W-:Y:S01]  /*10370*/  STSM.16.M88.4 [R60], R32 ;  /* 0x000000203c007844 */ /* 0x0007e20000000200 */
[----:B------:R-:W-:-:S02]  /*10380*/  SEL R43, R52, R85, P0 ;  /* 0x00000055342b7207 */ /* 0x000fc40000000000 */
[----:B--2---:R-:W-:Y:S01]  /*10390*/  SEL R50, R44, R65, P0 ;  /* 0x000000412c327207 */ /* 0x004fe20000000000 */
[----:B------:R3:W-:Y:S01]  /*103a0*/  STSM.16.M88.4 [R58], R36 ;  /* 0x000000243a007844 */ /* 0x0007e20000000200 */
[----:B0-----:R-:W-:Y:S02]  /*103b0*/  SEL R49, R89, R54, P0 ;  /* 0x0000003659317207 */ /* 0x001fe40000000000 */
[----:B------:R-:W-:Y:S01]  /*103c0*/  SEL R51, R54, R89, P0 ;  /* 0x0000005936337207 */ /* 0x000fe20000000000 */
[----:B------:R3:W-:Y:S04]  /*103d0*/  STSM.16.M88.4 [R56], R40 ;  /* 0x0000002838007844 */ /* 0x0007e80000000200 */
[----:B------:R3:W-:Y:S01]  /*103e0*/  STSM.16.M88.4 [R17], R48 ;  /* 0x0000003011007844 */ /* 0x0007e20000000200 */
[----:B-1----:R-:W-:Y:S01]  /*103f0*/  IMAD.WIDE R8, R174, 0x4, R6 ;  /* 0x00000004ae087825 */ /* 0x002fe200078e0206 */
[----:B------:R-:W-:Y:S08]  /*10400*/  BAR.SYNC.DEFER_BLOCKING 0x1, 0x100 ;  /* 0x0044000000007b1d */ /* 0x000ff00000010000 */
[----:B------:R-:W0:Y:S01]  /*10410*/  LDC.64 R6, c[0x0][0xc08] ;  /* 0x00030200ff067b82 */ /* 0x000e220000000a00 */
[----:B------:R-:W-:Y:S01]  /*10420*/  IMAD.U32 R10, RZ, RZ, UR4 ;  /* 0x00000004ff0a7e24 */ /* 0x000fe2000f8e00ff */
[----:B------:R3:W5:Y:S01]  /*10430*/  @P2 LDG.E R16, desc[UR40][R8.64] ;  /* 0x0000002808102981 */ /* 0x000762000c1e1900 */
[----:B------:R-:W-:-:S02]  /*10440*/  ISETP.NE.AND P1, PT, R53, 0x1, PT ;  /* 0x000000013500780c */ /* 0x000fc40003f25270 */
[----:B0-----:R-:W-:-:S04]  /*10450*/  ISETP.NE.U32.AND P0, PT, R6, RZ, PT ;  /* 0x000000ff0600720c */ /* 0x001fc80003f05070 */
[----:B------:R-:W-:-:S07]  /*10460*/  ISETP.NE.AND.EX P0, PT, R7, RZ, PT, P0 ;  /* 0x000000ff0700720c */ /* 0x000fce0003f05300 */
[----:B------:R-:W0:Y:S08]  /*10470*/  @P1 LDC R11, c[0x0][0xbec] ;  /* 0x0002fb00ff0b1b82 */ /* 0x000e300000000800 */
[----:B------:R-:W1:Y:S08]  /*10480*/  @P1 LDC R15, c[0x0][0xbf0] ;  /* 0x0002fc00ff0f1b82 */ /* 0x000e700000000800 */
[----:B------:R-:W2:Y:S02]  /*10490*/  @P0 LDC.64 R6, c[0x0][0xc08] ;  /* 0x00030200ff060b82 */ /* 0x000ea40000000a00 */
[----:B--2---:R-:W-:-:S05]  /*104a0*/  @P0 IMAD.WIDE R6, R174, 0x4, R6 ;  /* 0x00000004ae060825 */ /* 0x004fca00078e0206 */
[----:B------:R3:W5:Y:S01]  /*104b0*/  @P0 LDG.E R10, desc[UR40][R6.64] ;  /* 0x00000028060a0981 */ /* 0x000762000c1e1900 */
[----:B01----:R-:W-:Y:S05]  /*104c0*/  @P0 BRA `(.L_x_1262) ;  /* 0x0000000000100947 */ /* 0x003fea0003800000 */
[----:B------:R-:W-:Y:S05]  /*104d0*/  @!P2 BRA `(.L_x_1262) ;  /* 0x00000000000ca947 */ /* 0x000fea0003800000 */
[----:B---3--:R-:W2:Y:S04]  /*104e0*/  LDG.E R7, desc[UR40][R8.64] ;  /* 0x0000002808077981 */ /* 0x008ea8000c1e1900 */
[----:B-----5:R-:W2:Y:S02]  /*104f0*/  LDG.E R10, desc[UR40][R8.64+0x4] ;  /* 0x00000428080a7981 */ /* 0x020ea4000c1e1900 */
[----:B--2---:R-:W-:-:S07]  /*10500*/  IMAD.IADD R10, R10, 0x1, -R7 ;  /* 0x000000010a0a7824 */ /* 0x004fce00078e0a07 */
.L_x_1262:
[----:B---3--:R-:W-:Y:S01]  /*10510*/  SHF.R.S32.HI R48, RZ, 0x1f, R173 ;  /* 0x0000001fff307819 */ /* 0x008fe200000114ad */
[--C-:B------:R-:W-:Y:S01]  /*10520*/  IMAD.IADD R14, R168, 0x1, R19.reuse ;  /* 0x00000001a80e7824 */ /* 0x100fe200078e0213 */
[----:B------:R-:W-:Y:S01]  /*10530*/  ULDC.64 UR4, c[0x0][0xb90] ;  /* 0x0002e40000047ab9 */ /* 0x000fe20000000a00 */
[----:B-----5:R-:W-:Y:S01]  /*10540*/  SHF.R.S32.HI R17, RZ, 0x1f, R16 ;  /* 0x0000001fff117819 */ /* 0x020fe20000011410 */
[----:B------:R-:W-:Y:S01]  /*10550*/  IMAD.IADD R26, R179, 0x1, R19 ;  /* 0x00000001b31a7824 */ /* 0x000fe200078e0213 */
[----:B------:R-:W-:Y:S01]  /*10560*/  SHF.R.S32.HI R20, RZ, 0x1f, R174 ;  /* 0x0000001fff147819 */ /* 0x000fe200000114ae */
[----:B------:R-:W-:Y:S01]  /*10570*/  @P1 IMAD.HI.U32 R8, R14, R11, RZ ;  /* 0x0000000b0e081227 */ /* 0x000fe200078e00ff */
[----:B------:R-:W-:Y:S01]  /*10580*/  SEL R49, R174, RZ, !P2 ;  /* 0x000000ffae317207 */ /* 0x000fe20005000000 */
[----:B------:R-:W0:Y:S01]  /*10590*/  @P1 LDC R55, c[0x0][0xbec] ;  /* 0x0002fb00ff371b82 */ /* 0x000e220000000800 */
[----:B------:R-:W-:Y:S01]  /*105a0*/  SEL R20, R20, RZ, !P2 ;  /* 0x000000ff14147207 */ /* 0x000fe20005000000 */
[----:B------:R-:W-:-:S02]  /*105b0*/  IMAD R6, R48, UR4, RZ ;  /* 0x0000000430067c24 */ /* 0x000fc4000f8e02ff */
[----:B------:R-:W-:Y:S01]  /*105c0*/  IMAD.MOV.U32 R9, RZ, RZ, R14 ;  /* 0x000000ffff097224 */ /* 0x000fe200078e000e */
[----:B------:R-:W-:Y:S01]  /*105d0*/  @P1 SHF.R.U32.HI R9, RZ, R15, R8 ;  /* 0x0000000fff091219 */ /* 0x000fe20000011608 */
[C---:B------:R-:W-:Y:S02]  /*105e0*/  IMAD R13, R173.reuse, UR5, R6 ;  /* 0x00000005ad0d7c24 */ /* 0x040fe4000f8e0206 */
[----:B------:R-:W-:Y:S01]  /*105f0*/  IMAD.WIDE.U32 R6, R173, UR4, R16 ;  /* 0x00000004ad067c25 */ /* 0x000fe2000f8e0010 */
[----:B------:R-:W-:-:S03]  /*10600*/  ULDC.64 UR4, c[0x0][0xb98] ;  /* 0x0002e60000047ab9 */ /* 0x000fc60000000a00 */
[----:B------:R-:W-:Y:S02]  /*10610*/  IMAD R11, R175, 0x40, R169 ;  /* 0x00000040af0b7824 */ /* 0x000fe400078e02a9 */
[----:B------:R-:W-:Y:S01]  /*10620*/  IMAD.IADD R7, R7, 0x1, R13 ;  /* 0x0000000107077824 */ /* 0x000fe200078e020d */
[--C-:B------:R-:W-:Y:S01]  /*10630*/  SHF.R.S32.HI R13, RZ, 0x1f, R9.reuse ;  /* 0x0000001fff0d7819 */ /* 0x100fe20000011409 */
[----:B------:R-:W-:Y:S02]  /*10640*/  IMAD.MOV R12, RZ, RZ, -R9 ;  /* 0x000000ffff0c7224 */ /* 0x000fe400078e0a09 */
[----:B------:R-:W-:-:S04]  /*10650*/  IMAD.WIDE R4, R11, 0x2, R4 ;  /* 0x000000020b047825 */ /* 0x000fc800078e0204 */
[----:B------:R-:W-:Y:S01]  /*10660*/  IMAD R8, R20, UR4, RZ ;  /* 0x0000000414087c24 */ /* 0x000fe2000f8e02ff */
[C---:B------:R-:W-:Y:S01]  /*10670*/  IADD3 R15, P3, R4.reuse, 0x2000, RZ ;  /* 0x00002000040f7810 */ /* 0x040fe20007f7e0ff */
[----:B------:R-:W-:Y:S01]  /*10680*/  IMAD.WIDE.U32 R6, R49, UR4, R6 ;  /* 0x0000000431067c25 */ /* 0x000fe2000f8e0006 */
[C---:B------:R-:W-:Y:S02]  /*10690*/  IADD3 R25, P0, R4.reuse, 0x1000, RZ ;  /* 0x0000100004197810 */ /* 0x040fe40007f1e0ff */
[----:B------:R-:W-:Y:S01]  /*106a0*/  IADD3 R41, P6, R4, 0x4000, RZ ;  /* 0x0000400004297810 */ /* 0x000fe20007fde0ff */
[----:B------:R-:W-:Y:S01]  /*106b0*/  IMAD R11, R53, R12, R14 ;  /* 0x0000000c350b7224 */ /* 0x000fe200078e020e */
[----:B------:R-:W-:Y:S01]  /*106c0*/  IADD3 R6, P2, R9, R6, RZ ;  /* 0x0000000609067210 */ /* 0x000fe20007f5e0ff */
[----:B------:R-:W-:Y:S01]  /*106d0*/  IMAD R12, R49, UR5, R8 ;  /* 0x00000005310c7c24 */ /* 0x000fe2000f8e0208 */
[----:B------:R-:W-:Y:S01]  /*106e0*/  ULDC.64 UR4, c[0x0][0xb88] ;  /* 0x0002e20000047ab9 */ /* 0x000fe20000000a00 */
[----:B------:R-:W-:Y:S01]  /*106f0*/  LOP3.LUT R9, R15, 0x380, RZ, 0xc0, !PT ;  /* 0x000003800f097812 */ /* 0x000fe200078ec0ff */
[----:B------:R-:W-:Y:S01]  /*10700*/  IMAD R51, R10, R53, RZ ;  /* 0x000000350a337224 */ /* 0x000fe200078e02ff */
[----:B------:R-:W-:-:S02]  /*10710*/  SHF.R.S32.HI R8, RZ, 0x1f, R11 ;  /* 0x0000001fff087819 */ /* 0x000fc4000001140b */
[----:B------:R-:W-:Y:S02]  /*10720*/  IADD3.X R7, R13, R7, R12, P2, !PT ;  /* 0x000000070d077210 */ /* 0x000fe400017fe40c */
[----:B------:R-:W-:Y:S01]  /*10730*/  LOP3.LUT R12, R25, 0x380, RZ, 0xc0, !PT ;  /* 0x00000380190c7812 */ /* 0x000fe200078ec0ff */
[----:B------:R-:W-:Y:S01]  /*10740*/  IMAD R14, R8, UR4, RZ ;  /* 0x00000004080e7c24 */ /* 0x000fe2000f8e02ff */
[----:B------:R-:W-:Y:S01]  /*10750*/  SHF.R.U64 R8, R9, 0x3, RZ ;  /* 0x0000000309087819 */ /* 0x000fe200000012ff */
[C---:B------:R-:W-:Y:S01]  /*10760*/  IMAD.WIDE.U32 R6, R11.reuse, UR4, R6 ;  /* 0x000000040b067c25 */ /* 0x040fe2000f8e0006 */
[----:B------:R-:W-:Y:S02]  /*10770*/  IADD3 R9, P2, R4, 0x3000, RZ ;  /* 0x0000300004097810 */ /* 0x000fe40007f5e0ff */
[----:B------:R-:W-:Y:S01]  /*10780*/  SHF.R.U64 R12, R12, 0x3, RZ ;  /* 0x000000030c0c7819 */ /* 0x000fe200000012ff */
[----:B------:R-:W-:Y:S01]  /*10790*/  IMAD R13, R11, UR5, R14 ;  /* 0x000000050b0d7c24 */ /* 0x000fe2000f8e020e */
[----:B------:R-:W-:Y:S01]  /*107a0*/  ULDC.64 UR4, c[0x0][0xb50] ;  /* 0x0002d40000047ab9 */ /* 0x000fe20000000a00 */
[----:B------:R-:W-:-:S02]  /*107b0*/  LOP3.LUT R8, R8, R15, RZ, 0x3c, !PT ;  /* 0x0000000f08087212 */ /* 0x000fc400078e3cff */
[----:B------:R-:W-:Y:S01]  /*107c0*/  IMAD.IADD R11, R7, 0x1, R13 ;  /* 0x00000001070b7824 */ /* 0x000fe200078e020d */
[C---:B------:R-:W-:Y:S01]  /*107d0*/  LEA R14, P4, R6.reuse, UR4, 0x2 ;  /* 0x00000004060e7c11 */ /* 0x040fe2000f8810ff */
[----:B------:R-:W-:Y:S01]  /*107e0*/  IMAD.X R13, RZ, RZ, R5, P0 ;  /* 0x000000ffff0d7224 */ /* 0x000fe200000e0605 */
[----:B------:R-:W-:Y:S02]  /*107f0*/  LOP3.LUT R7, R9, 0x380, RZ, 0xc0, !PT ;  /* 0x0000038009077812 */ /* 0x000fe400078ec0ff */
[----:B------:R-:W-:Y:S01]  /*10800*/  LEA.HI.X R24, R6, UR5, R11, 0x2, P4 ;  /* 0x0000000506187c11 */ /* 0x000fe2000a0f140b */
[----:B------:R-:W-:Y:S01]  /*10810*/  SHFL.IDX PT, R44, R14, RZ, 0x1c1f ;  /* 0x001c1fff0e2c7589 */ /* 0x000fe200000e0000 */
[----:B------:R-:W-:Y:S01]  /*10820*/  LOP3.LUT P0, RZ, R177, 0x3, RZ, 0xc0, !PT ;  /* 0x00000003b1ff7812 */ /* 0x000fe2000780c0ff */
[C---:B------:R-:W-:Y:S01]  /*10830*/  VIADD R11, R26.reuse, 0x8 ;  /* 0x000000081a0b7836 */ /* 0x040fe20000000000 */
[----:B------:R-:W-:Y:S01]  /*10840*/  SHF.R.U64 R6, R7, 0x3, RZ ;  /* 0x0000000307067819 */ /* 0x000fe200000012ff */
[----:B------:R-:W1:Y:S01]  /*10850*/  SHFL.IDX PT, R45, R24, RZ, 0x1c1f ;  /* 0x001c1fff182d7589 */ /* 0x000e6200000e0000 */
[----:B------:R-:W-:Y:S01]  /*10860*/  IMAD.X R7, RZ, RZ, R5, P2 ;  /* 0x000000ffff077224 */ /* 0x000fe200010e0605 */
[-C--:B------:R-:W-:Y:S01]  /*10870*/  ISETP.GE.OR P2, PT, R26, R51.reuse, P0 ;  /* 0x000000331a00720c */ /* 0x080fe20000746670 */
[----:B------:R-:W-:Y:S01]  /*10880*/  ULDC.64 UR4, c[0x0][0xaa0] ;  /* 0x0002a80000047ab9 */ /* 0x000fe20000000a00 */
[----:B------:R-:W-:Y:S01]  /*10890*/  SHFL.IDX PT, R46, R14, 0x1, 0x1c1f ;  /* 0x003c1f000e2e7f89 */ /* 0x000fe200000e0000 */
[----:B------:R-:W-:-:S02]  /*108a0*/  ISETP.GE.OR P0, PT, R11, R51, P0 ;  /* 0x000000330b00720c */ /* 0x000fc40000706670 */
[----:B------:R-:W-:Y:S01]  /*108b0*/  LOP3.LUT R12, R12, R25, RZ, 0x3c, !PT ;  /* 0x000000190c0c7212 */ /* 0x000fe200078e3cff */
[----:B------:R-:W2:Y:S01]  /*108c0*/  SHFL.IDX PT, R47, R24, 0x1, 0x1c1f ;  /* 0x003c1f00182f7f89 */ /* 0x000ea200000e0000 */
[----:B------:R-:W-:Y:S01]  /*108d0*/  IMAD R17, R17, UR4, RZ ;  /* 0x0000000411117c24 */ /* 0x000fe2000f8e02ff */
[----:B------:R-:W-:Y:S01]  /*108e0*/  LOP3.LUT R6, R6, R9, RZ, 0x3c, !PT ;  /* 0x0000000906067212 */ /* 0x000fe200078e3cff */
[----:B------:R-:W-:Y:S01]  /*108f0*/  IMAD.X R9, RZ, RZ, R5, P3 ;  /* 0x000000ffff097224 */ /* 0x000fe200018e0605 */
[C---:B------:R-:W-:Y:S02]  /*10900*/  IADD3 R37, P5, R4.reuse, 0x5000, RZ ;  /* 0x0000500004257810 */ /* 0x040fe40007fbe0ff */
[C---:B------:R-:W-:Y:S02]  /*10910*/  IADD3 R33, P4, R4.reuse, 0x6000, RZ ;  /* 0x0000600004217810 */ /* 0x040fe40007f9e0ff */
[C---:B------:R-:W-:Y:S02]  /*10920*/  LOP3.LUT R25, R4.reuse, 0x380, RZ, 0xc0, !PT ;  /* 0x0000038004197812 */ /* 0x040fe400078ec0ff */
[----:B------:R-:W-:-:S02]  /*10930*/  IADD3 R15, P3, R4, 0x7000, RZ ;  /* 0x00007000040f7810 */ /* 0x000fc40007f7e0ff */
[----:B------:R-:W-:Y:S02]  /*10940*/  LOP3.LUT R40, R41, 0x380, RZ, 0xc0, !PT ;  /* 0x0000038029287812 */ /* 0x000fe400078ec0ff */
[----:B------:R-:W-:Y:S01]  /*10950*/  LOP3.LUT R36, R37, 0x380, RZ, 0xc0, !PT ;  /* 0x0000038025247812 */ /* 0x000fe200078ec0ff */
[----:B------:R-:W-:Y:S01]  /*10960*/  IMAD.X R29, RZ, RZ, R5, P3 ;  /* 0x000000ffff1d7224 */ /* 0x000fe200018e0605 */
[----:B-1----:R1:W-:Y:S01]  /*10970*/  @!P2 ST.E desc[UR40][R44.64], R2 ;  /* 0x000000022c00a985 */ /* 0x0023e2000c101928 */
[----:B------:R-:W-:Y:S02]  /*10980*/  LOP3.LUT R32, R33, 0x380, RZ, 0xc0, !PT ;  /* 0x0000038021207812 */ /* 0x000fe400078ec0ff */
[----:B------:R-:W-:Y:S02]  /*10990*/  SHF.R.U64 R25, R25, 0x3, RZ ;  /* 0x0000000319197819 */ /* 0x000fe400000012ff */
[----:B------:R-:W-:Y:S02]  /*109a0*/  LOP3.LUT R10, R15, 0x380, RZ, 0xc0, !PT ;  /* 0x000003800f0a7812 */ /* 0x000fe400078ec0ff */
[----:B------:R-:W-:Y:S01]  /*109b0*/  SHF.R.U64 R40, R40, 0x3, RZ ;  /* 0x0000000328287819 */ /* 0x000fe200000012ff */
[----:B--2---:R2:W-:Y:S01]  /*109c0*/  @!P0 ST.E desc[UR40][R46.64], R0 ;  /* 0x000000002e008985 */ /* 0x0045e2000c101928 */
[----:B------:R-:W-:-:S02]  /*109d0*/  SHF.R.U64 R36, R36, 0x3, RZ ;  /* 0x0000000324247819 */ /* 0x000fc400000012ff */
[----:B------:R-:W-:Y:S01]  /*109e0*/  SHF.R.U64 R32, R32, 0x3, RZ ;  /* 0x0000000320207819 */ /* 0x000fe200000012ff */
[----:B-1----:R-:W-:Y:S01]  /*109f0*/  IMAD R45, R16, UR5, R17 ;  /* 0x00000005102d7c24 */ /* 0x002fe2000f8e0211 */
[----:B------:R-:W-:Y:S02]  /*10a00*/  LOP3.LUT R24, R25, R4, RZ, 0x3c, !PT ;  /* 0x0000000419187212 */ /* 0x000fe400078e3cff */
[----:B------:R-:W-:Y:S01]  /*10a10*/  LOP3.LUT R40, R40, R41, RZ, 0x3c, !PT ;  /* 0x0000002928287212 */ /* 0x000fe200078e3cff */
[----:B--2---:R-:W1:Y:S01]  /*10a20*/  @P1 LDC R47, c[0x0][0xbf0] ;  /* 0x0002fc00ff2f1b82 */ /* 0x004e620000000800 */
[----:B------:R-:W-:Y:S01]  /*10a30*/  IMAD.WIDE.U32 R16, R16, UR4, RZ ;  /* 0x0000000410107c25 */ /* 0x000fe2000f8e00ff */
[----:B------:R-:W-:Y:S01]  /*10a40*/  ULDC.64 UR4, c[0x0][0xae8] ;  /* 0x0002ba0000047ab9 */ /* 0x000fe20000000a00 */
[----:B------:R-:W-:Y:S02]  /*10a50*/  SHF.R.U64 R4, R10, 0x3, RZ ;  /* 0x000000030a047819 */ /* 0x000fe400000012ff */
[----:B------:R-:W-:Y:S01]  /*10a60*/  IMAD R0, R172, 0x20, R175 ;  /* 0x00000020ac007824 */ /* 0x000fe200078e02af */
[----:B------:R-:W-:Y:S01]  /*10a70*/  LOP3.LUT R36, R36, R37, RZ, 0x3c, !PT ;  /* 0x0000002524247212 */ /* 0x000fe200078e3cff */
[----:B------:R-:W-:Y:S01]  /*10a80*/  IMAD.IADD R17, R17, 0x1, R45 ;  /* 0x0000000111117824 */ /* 0x000fe200078e022d */
[----:B------:R-:W-:Y:S01]  /*10a90*/  LOP3.LUT R32, R32, R33, RZ, 0x3c, !PT ;  /* 0x0000002120207212 */ /* 0x000fe200078e3cff */
[----:B------:R-:W-:Y:S01]  /*10aa0*/  IMAD R2, R48, UR4, RZ ;  /* 0x0000000430027c24 */ /* 0x000fe2000f8e02ff */
[----:B------:R-:W-:Y:S01]  /*10ab0*/  LOP3.LUT R28, R4, R15, RZ, 0x3c, !PT ;  /* 0x0000000f041c7212 */ /* 0x000fe200078e3cff */
[----:B------:R-:W-:Y:S01]  /*10ac0*/  IMAD.IADD R44, R19, 0x1, R0 ;  /* 0x00000001132c7824 */ /* 0x000fe200078e0200 */
[----:B------:R-:W5:Y:S01]  /*10ad0*/  LD.E.128 R12, desc[UR40][R12.64] ;  /* 0x000000280c0c7980 */ /* 0x000f62000c101d00 */
[----:B------:R-:W-:-:S02]  /*10ae0*/  IMAD R45, R173, UR5, R2 ;  /* 0x00000005ad2d7c24 */ /* 0x000fc4000f8e0202 */
[----:B------:R-:W-:Y:S01]  /*10af0*/  IMAD.WIDE.U32 R16, R173, UR4, R16 ;  /* 0x00000004ad107c25 */ /* 0x000fe2000f8e0010 */
[----:B------:R-:W-:Y:S01]  /*10b00*/  ULDC.64 UR4, c[0x0][0xaf0] ;  /* 0x0002bc0000047ab9 */ /* 0x000fe20000000a00 */
[----:B------:R-:W5:Y:S02]  /*10b10*/  LD.E.128 R8, desc[UR40][R8.64] ;  /* 0x0000002808087980 */ /* 0x000f64000c101d00 */
[----:B0-----:R-:W-:Y:S02]  /*10b20*/  @P1 IMAD.HI.U32 R0, R44, R55, RZ ;  /* 0x000000372c001227 */ /* 0x001fe400078e00ff */
[----:B------:R-:W5:Y:S02]  /*10b30*/  LD.E.128 R28, desc[UR40][R28.64] ;  /* 0x000000281c1c7980 */ /* 0x000f64000c101d00 */
[----:B------:R-:W-:Y:S02]  /*10b40*/  IMAD.IADD R17, R17, 0x1, R45 ;  /* 0x0000000111117824 */ /* 0x000fe400078e022d */
[----:B------:R-:W-:Y:S01]  /*10b50*/  IMAD.MOV.U32 R45, RZ, RZ, R44 ;  /* 0x000000ffff2d7224 */ /* 0x000fe200078e002c */
[----:B-1----:R-:W-:Y:S01]  /*10b60*/  @P1 SHF.R.U32.HI R45, RZ, R47, R0 ;  /* 0x0000002fff2d1219 */ /* 0x002fe20000011600 */
[----:B------:R-:W-:-:S02]  /*10b70*/  IMAD R2, R20, UR4, RZ ;  /* 0x0000000414027c24 */ /* 0x000fc4000f8e02ff */
[----:B------:R-:W-:Y:S01]  /*10b80*/  IMAD.WIDE.U32 R16, R49, UR4, R16 ;  /* 0x0000000431107c25 */ /* 0x000fe2000f8e0010 */
[----:B------:R-:W-:-:S03]  /*10b90*/  SHF.R.S32.HI R0, RZ, 0x1f, R45 ;  /* 0x0000001fff007819 */ /* 0x000fc6000001142d */
[----:B------:R-:W-:Y:S01]  /*10ba0*/  IMAD R47, R49, UR5, R2 ;  /* 0x00000005312f7c24 */ /* 0x000fe2000f8e0202 */
[----:B------:R-:W-:Y:S01]  /*10bb0*/  ULDC.64 UR4, c[0x0][0xae0] ;  /* 0x0002b80000047ab9 */ /* 0x000fe20000000a00 */
[----:B------:R-:W-:Y:S02]  /*10bc0*/  IMAD.MOV R2, RZ, RZ, -R45 ;  /* 0x000000ffff027224 */ /* 0x000fe400078e0a2d */
[--C-:B------:R-:W-:Y:S02]  /*10bd0*/  IMAD.X R41, RZ, RZ, R5.reuse, P6 ;  /* 0x000000ffff297224 */ /* 0x100fe400030e0605 */
[--C-:B------:R-:W-:Y:S02]  /*10be0*/  IMAD.X R37, RZ, RZ, R5.reuse, P5 ;  /* 0x000000ffff257224 */ /* 0x100fe400028e0605 */
[--C-:B------:R-:W-:Y:S02]  /*10bf0*/  IMAD.X R33, RZ, RZ, R5.reuse, P4 ;  /* 0x000000ffff217224 */ /* 0x100fe400020e0605 */
[----:B------:R-:W-:Y:S01]  /*10c00*/  IMAD.MOV.U32 R25, RZ, RZ, R5 ;  /* 0x000000ffff197224 */ /* 0x000fe200078e0005 */
[----:B------:R-:W5:Y:S01]  /*10c10*/  LD.E.128 R40, desc[UR40][R40.64] ;  /* 0x0000002828287980 */ /* 0x000f62000c101d00 */
[----:B------:R-:W-:-:S02]  /*10c20*/  IMAD.IADD R17, R17, 0x1, R47 ;  /* 0x0000000111117824 */ /* 0x000fc400078e022f */
[----:B------:R-:W-:Y:S01]  /*10c30*/  IMAD R0, R0, UR4, RZ ;  /* 0x0000000400007c24 */ /* 0x000fe2000f8e02ff */
[----:B------:R-:W5:Y:S01]  /*10c40*/  LD.E.128 R4, desc[UR40][R6.64] ;  /* 0x0000002806047980 */ /* 0x000f62000c101d00 */
[----:B------:R-:W-:Y:S02]  /*10c50*/  IMAD R47, R53, R2, R44 ;  /* 0x00000002352f7224 */ /* 0x000fe400078e022c */
[C---:B------:R-:W-:Y:S01]  /*10c60*/  IMAD R49, R45.reuse, UR5, R0 ;  /* 0x000000052d317c24 */ /* 0x040fe2000f8e0200 */
[----:B------:R-:W5:Y:S01]  /*10c70*/  LD.E.128 R24, desc[UR40][R24.64] ;  /* 0x0000002818187980 */ /* 0x000f62000c101d00 */
[----:B------:R-:W-:Y:S01]  /*10c80*/  IMAD.WIDE.U32 R16, R45, UR4, R16 ;  /* 0x000000042d107c25 */ /* 0x000fe2000f8e0010 */
[----:B------:R-:W-:Y:S01]  /*10c90*/  SHF.R.S32.HI R0, RZ, 0x1f, R47 ;  /* 0x0000001fff007819 */ /* 0x000fe2000001142f */
[----:B------:R-:W-:Y:S01]  /*10ca0*/  ULDC.64 UR4, c[0x0][0xad8] ;  /* 0x0002b60000047ab9 */ /* 0x000fe20000000a00 */
[----:B------:R-:W5:Y:S04]  /*10cb0*/  LD.E.128 R36, desc[UR40][R36.64] ;  /* 0x0000002824247980 */ /* 0x000f68000c101d00 */
[----:B------:R-:W5:Y:S01]  /*10cc0*/  LD.E.128 R32, desc[UR40][R32.64] ;  /* 0x0000002820207980 */ /* 0x000f62000c101d00 */
[----:B------:R-:W-:Y:S01]  /*10cd0*/  @!PT LDS RZ, [RZ] ;  /* 0x00000000fffff984 */ /* 0x000fe20000000800 */
[----:B------:R-:W-:Y:S01]  /*10ce0*/  @!PT LDS RZ, [RZ] ;  /* 0x00000000fffff984 */ /* 0x000fe20000000800 */
[----:B------:R-:W-:Y:S01]  /*10cf0*/  @!PT LDS RZ, [RZ] ;  /* 0x00000000fffff984 */ /* 0x000fe20000000800 */
[----:B------:R-:W-:Y:S01]  /*10d00*/  @!PT LDS RZ, [RZ] ;  /* 0x00000000fffff984 */ /* 0x000fe20000000800 */
[----:B------:R0:W-:Y:S06]  /*10d10*/  MEMBAR.ALL.CTA ;  /* 0x0000000000007992 */ /* 0x0001ec0000008000 */
[----:B0-----:R-:W0:Y:S01]  /*10d20*/  FENCE.VIEW.ASYNC.S ;  /* 0x00000000000073c6 */ /* 0x001e220000000000 */
[----:B------:R-:W-:-:S02]  /*10d30*/  IMAD.IADD R17, R17, 0x1, R49 ;  /* 0x0000000111117824 */ /* 0x000fc400078e0231 */
[----:B------:R-:W-:Y:S02]  /*10d40*/  IMAD R2, R0, UR4, RZ ;  /* 0x0000000400027c24 */ /* 0x000fe4000f8e02ff */
[----:B------:R-:W-:Y:S02]  /*10d50*/  IMAD.IADD R44, R175, 0x1, R19 ;  /* 0x00000001af2c7824 */ /* 0x000fe400078e0213 */
[C---:B------:R-:W-:Y:S02]  /*10d60*/  IMAD R19, R47.reuse, UR5, R2 ;  /* 0x000000052f137c24 */ /* 0x040fe4000f8e0202 */
[----:B------:R-:W-:Y:S01]  /*10d70*/  IMAD.WIDE.U32 R16, R47, UR4, R16 ;  /* 0x000000042f107c25 */ /* 0x000fe2000f8e0010 */
[C---:B------:R-:W-:Y:S01]  /*10d80*/  ISETP.GE.AND P2, PT, R44.reuse, R51, PT ;  /* 0x000000332c00720c */ /* 0x040fe20003f46270 */
[----:B------:R-:W-:Y:S02]  /*10d90*/  ULDC.64 UR4, c[0x0][0xa80] ;  /* 0x0002a00000047ab9 */ /* 0x000fe40000000a00 */
[----:B------:R-:W-:-:S02]  /*10da0*/  VIADD R0, R44, 0x20 ;  /* 0x000000202c007836 */ /* 0x000fc40000000000 */
[----:B------:R-:W-:Y:S01]  /*10db0*/  IMAD.IADD R17, R17, 0x1, R19 ;  /* 0x0000000111117824 */ /* 0x000fe200078e0213 */
[----:B------:R-:W-:Y:S01]  /*10dc0*/  LEA R19, P3, R16, UR4, 0x1 ;  /* 0x0000000410137c11 */ /* 0x000fe2000f8608ff */
[----:B------:R-:W-:Y:S01]  /*10dd0*/  VIADD R3, R3, 0x22820 ;  /* 0x0002282003037836 */ /* 0x000fe20000000000 */
[-C--:B------:R-:W-:Y:S01]  /*10de0*/  ISETP.GE.AND P0, PT, R0, R51.reuse, PT ;  /* 0x000000330000720c */ /* 0x080fe20003f06270 */
[----:B------:R-:W-:Y:S01]  /*10df0*/  VIADD R0, R44, 0x40 ;  /* 0x000000402c007836 */ /* 0x000fe20000000000 */
[----:B------:R-:W-:Y:S02]  /*10e00*/  LEA.HI.X R20, R16, UR5, R17, 0x1, P3 ;  /* 0x0000000510147c11 */ /* 0x000fe400098f0c11 */
[----:B------:R-:W-:Y:S01]  /*10e10*/  PRMT R3, RZ, 0x654, R3 ;  /* 0x00000654ff037816 */ /* 0x000fe20000000003 */
[----:B0-----:R0:W1:Y:S01]  /*10e20*/  SHFL.IDX PT, R16, R19, RZ, 0x181f ;  /* 0x00181fff13107589 */ /* 0x00106200000e0000 */
[----:B------:R-:W-:Y:S01]  /*10e30*/  ISETP.GE.AND P1, PT, R0, R51, PT ;  /* 0x000000330000720c */ /* 0x000fe20003f26270 */
[----:B------:R-:W-:Y:S01]  /*10e40*/  BSSY B1, `(.L_x_1263) ;  /* 0x000000d000017945 */ /* 0x000fe20003800000 */
[----:B------:R0:W-:Y:S01]  /*10e50*/  SYNCS.ARRIVE.TRANS64.RED.A1T0 RZ, [R3+URZ], RZ ;  /* 0x000000ff03ff79a7 */ /* 0x0001e2000810043f */
[----:B------:R0:W2:Y:S02]  /*10e60*/  SHFL.IDX PT, R0, R20, RZ, 0x181f ;  /* 0x00181fff14007589 */ /* 0x0000a400000e0000 */
[----:B------:R-:W-:Y:S08]  /*10e70*/  @P2 BRA `(.L_x_1264) ;  /* 0x0000000000242947 */ /* 0x000ff00003800000 */
[----:B------:R-:W-:Y:S02]  /*10e80*/  ULDC UR4, c[0x0][0xac8] ;  /* 0x0002b20000047ab9 */ /* 0x000fe40000000800 */
[----:B------:R-:W-:Y:S02]  /*10e90*/  ISETP.GE.AND P2, PT, R169, UR4, PT ;  /* 0x00000004a9007c0c */ /* 0x000fe4000bf46270 */
[----:B------:R-:W-:-:S11]  /*10ea0*/  ISETP.GE.AND P3, PT, R171, UR4, PT ;  /* 0x00000004ab007c0c */ /* 0x000fd6000bf66270 */
[-C--:B-1----:R-:W-:Y:S02]  /*10eb0*/  @!P2 LEA R2, P4, R169, R16.reuse, 0x1 ;  /* 0x00000010a902a211 */ /* 0x082fe400078808ff */
[----:B------:R-:W-:Y:S02]  /*10ec0*/  @!P3 LEA R16, P5, R171, R16, 0x1 ;  /* 0x00000010ab10b211 */ /* 0x000fe400078a08ff */
[-C--:B0-2---:R-:W-:Y:S02]  /*10ed0*/  @!P2 LEA.HI.X R3, R169, R0.reuse, R182, 0x1, P4 ;  /* 0x00000000a903a211 */ /* 0x085fe400020f0cb6 */
[----:B------:R-:W-:-:S03]  /*10ee0*/  @!P3 LEA.HI.X R17, R171, R0, R181, 0x1, P5 ;  /* 0x00000000ab11b211 */ /* 0x000fc600028f0cb5 */
[----:B-----5:R3:W-:Y:S04]  /*10ef0*/  @!P2 ST.E.128 desc[UR40][R2.64], R24 ;  /* 0x000000180200a985 */ /* 0x0207e8000c101d28 */
[----:B------:R3:W-:Y:S02]  /*10f00*/  @!P3 ST.E.128 desc[UR40][R16.64], R40 ;  /* 0x000000281000b985 */ /* 0x0007e4000c101d28 */
.L_x_1264:
[----:B------:R-:W-:Y:S05]  /*10f10*/  BSYNC B1 ;  /* 0x0000000000017941 */ /* 0x000fea0003800000 */
.L_x_1263:
[----:B--2---:R2:W4:Y:S01]  /*10f20*/  SHFL.IDX PT, R0, R20, 0x1, 0x181f ;  /* 0x00381f0014007f89 */ /* 0x00452200000e0000 */
[----:B------:R-:W-:Y:S03]  /*10f30*/  BSSY B1, `(.L_x_1265) ;  /* 0x000000c000017945 */ /* 0x000fe60003800000 */
[----:B-1-3--:R2:W1:Y:S01]  /*10f40*/  SHFL.IDX PT, R16, R19, 0x1, 0x181f ;  /* 0x00381f0013107f89 */ /* 0x00a46200000e0000 */
[----:B------:R-:W-:Y:S05]  /*10f50*/  @P0 BRA `(.L_x_1266) ;  /* 0x0000000000240947 */ /* 0x000fea0003800000 */
[----:B------:R-:W-:Y:S02]  /*10f60*/  ULDC UR4, c[0x0][0xac8] ;  /* 0x0002b20000047ab9 */ /* 0x000fe40000000800 */
[----:B------:R-:W-:Y:S02]  /*10f70*/  ISETP.GE.AND P3, PT, R169, UR4, PT ;  /* 0x00000004a9007c0c */ /* 0x000fe4000bf66270 */
[----:B------:R-:W-:-:S11]  /*10f80*/  ISETP.GE.AND P4, PT, R171, UR4, PT ;  /* 0x00000004ab007c0c */ /* 0x000fd6000bf86270 */
[-C--:B-1----:R-:W-:Y:S02]  /*10f90*/  @!P3 LEA R2, P0, R169, R16.reuse, 0x1 ;  /* 0x00000010a902b211 */ /* 0x082fe400078008ff */
[----:B------:R-:W-:Y:S02]  /*10fa0*/  @!P4 LEA R16, P2, R171, R16, 0x1 ;  /* 0x00000010ab10c211 */ /* 0x000fe400078408ff */
[-C--:B0---4-:R-:W-:Y:S02]  /*10fb0*/  @!P3 LEA.HI.X R3, R169, R0.reuse, R182, 0x1, P0 ;  /* 0x00000000a903b211 */ /* 0x091fe400000f0cb6 */
[----:B------:R-:W-:-:S03]  /*10fc0*/  @!P4 LEA.HI.X R17, R171, R0, R181, 0x1, P2 ;  /* 0x00000000ab11c211 */ /* 0x000fc600010f0cb5 */
[----:B-----5:R3:W-:Y:S04]  /*10fd0*/  @!P3 ST.E.128 desc[UR40][R2.64], R12 ;  /* 0x0000000c0200b985 */ /* 0x0207e8000c101d28 */
[----:B------:R3:W-:Y:S02]  /*10fe0*/  @!P4 ST.E.128 desc[UR40][R16.64], R36 ;  /* 0x000000241000c985 */ /* 0x0007e4000c101d28 */
.L_x_1266:
[----:B------:R-:W-:Y:S05]  /*10ff0*/  BSYNC B1 ;  /* 0x0000000000017941 */ /* 0x000fea0003800000 */
.L_x_1265:
[----:B----4-:R4:W0:Y:S01]  /*11000*/  SHFL.IDX PT, R0, R20, 0x2, 0x181f ;  /* 0x00581f0014007f89 */ /* 0x01082200000e0000 */
[----:B------:R-:W-:Y:S03]  /*11010*/  BSSY B1, `(.L_x_1267) ;  /* 0x000000c000017945 */ /* 0x000fe60003800000 */
[----:B---3-5:R4:W3:Y:S01]  /*11020*/  SHFL.IDX PT, R12, R19, 0x2, 0x181f ;  /* 0x00581f00130c7f89 */ /* 0x0288e200000e0000 */
[----:B------:R-:W-:Y:S05]  /*11030*/  @P1 BRA `(.L_x_1268) ;  /* 0x0000000000241947 */ /* 0x000fea0003800000 */
[----:B------:R-:W-:Y:S02]  /*11040*/  ULDC UR4, c[0x0][0xac8] ;  /* 0x0002b20000047ab9 */ /* 0x000fe40000000800 */
[----:B------:R-:W-:Y:S02]  /*11050*/  ISETP.GE.AND P2, PT, R169, UR4, PT ;  /* 0x00000004a9007c0c */ /* 0x000fe4000bf46270 */
[----:B------:R-:W-:-:S11]  /*11060*/  ISETP.GE.AND P3, PT, R171, UR4, PT ;  /* 0x00000004ab007c0c */ /* 0x000fd6000bf66270 */
[-C--:B---3--:R-:W-:Y:S02]  /*11070*/  @!P2 LEA R2, P0, R169, R12.reuse, 0x1 ;  /* 0x0000000ca902a211 */ /* 0x088fe400078008ff */
[----:B------:R-:W-:Y:S02]  /*11080*/  @!P3 LEA R12, P1, R171, R12, 0x1 ;  /* 0x0000000cab0cb211 */ /* 0x000fe400078208ff */
[-C--:B0-----:R-:W-:Y:S02]  /*11090*/  @!P2 LEA.HI.X R3, R169, R0.reuse, R182, 0x1, P0 ;  /* 0x00000000a903a211 */ /* 0x081fe400000f0cb6 */
[----:B------:R-:W-:-:S03]  /*110a0*/  @!P3 LEA.HI.X R13, R171, R0, R181, 0x1, P1 ;  /* 0x00000000ab0db211 */ /* 0x000fc600008f0cb5 */
[----:B------:R0:W-:Y:S04]  /*110b0*/  @!P2 ST.E.128 desc[UR40][R2.64], R8 ;  /* 0x000000080200a985 */ /* 0x0001e8000c101d28 */
[----:B------:R0:W-:Y:S02]  /*110c0*/  @!P3 ST.E.128 desc[UR40][R12.64], R32 ;  /* 0x000000200c00b985 */ /* 0x0001e4000c101d28 */
.L_x_1268:
[----:B------:R-:W-:Y:S05]  /*110d0*/  BSYNC B1 ;  /* 0x0000000000017941 */ /* 0x000fea0003800000 */
.L_x_1267:
[----:B0-----:R-:W-:Y:S01]  /*110e0*/  VIADD R0, R44, 0x60 ;  /* 0x000000602c007836 */ /* 0x001fe20000000000 */
[----:B--2-4-:R-:W0:Y:S04]  /*110f0*/  SHFL.IDX PT, R20, R20, 0x3, 0x181f ;  /* 0x00781f0014147f89 */ /* 0x014e2800000e0000 */
[----:B------:R-:W-:Y:S01]  /*11100*/  ISETP.GE.AND P0, PT, R0, R51, PT ;  /* 0x000000330000720c */ /* 0x000fe20003f06270 */
[----:B------:R2:W4:-:S12]  /*11110*/  SHFL.IDX PT, R8, R19, 0x3, 0x181f ;  /* 0x00781f0013087f89 */ /* 0x00051800000e0000 */
[----:B--2---:R-:W-:Y:S05]  /*11120*/  @P0 BRA `(.L_x_1269) ;  /* 0x0000000800dc0947 */ /* 0x004fea0003800000 */
[----:B------:R-:W-:Y:S02]  /*11130*/  ULDC UR4, c[0x0][0xac8] ;  /* 0x0002b20000047ab9 */ /* 0x000fe40000000800 */
[----:B------:R-:W-:-:S13]  /*11140*/  ISETP.GE.AND P1, PT, R169, UR4, PT ;  /* 0x00000004a9007c0c */ /* 0x000fda000bf26270 */
[----:B----4-:R-:W-:-:S04]  /*11150*/  @!P1 LEA R2, P0, R169, R8, 0x1 ;  /* 0x00000008a9029211 */ /* 0x010fc800078008ff */
[----:B0-----:R-:W-:Y:S02]  /*11160*/  @!P1 LEA.HI.X R3, R169, R20, R182, 0x1, P0 ;  /* 0x00000014a9039211 */ /* 0x001fe400000f0cb6 */
[----:B------:R-:W-:-:S03]  /*11170*/  ISETP.GE.AND P0, PT, R171, UR4, PT ;  /* 0x00000004ab007c0c */ /* 0x000fc6000bf06270 */
[----:B------:R2:W-:Y:S10]  /*11180*/  @!P1 ST.E.128 desc[UR40][R2.64], R4 ;  /* 0x0000000402009985 */ /* 0x0005f4000c101d28 */
[----:B------:R-:W-:Y:S05]  /*11190*/  @P0 BRA `(.L_x_1269) ;  /* 0x0000000800c00947 */ /* 0x000fea0003800000 */
[----:B--2---:R-:W-:-:S04]  /*111a0*/  LEA R2, P0, R171, R8, 0x1 ;  /* 0x00000008ab027211 */ /* 0x004fc800078008ff */
[----:B------:R-:W-:-:S05]  /*111b0*/  LEA.HI.X R3, R171, R20, R181, 0x1, P0 ;  /* 0x00000014ab037211 */ /* 0x000fca00000f0cb5 */
[----:B------:R0:W-:Y:S01]  /*111c0*/  ST.E.128 desc[UR40][R2.64], R28 ;  /* 0x0000001c02007985 */ /* 0x0001e2000c101d28 */
[----:B------:R-:W-:Y:S05]  /*111d0*/  BRA `(.L_x_1269) ;  /* 0x0000000800b07947 */ /* 0x000fea0003800000 */
.L_x_1261:
[----:B------:R-:W2:Y:S08]  /*111e0*/  LDC.64 R4, c[0x0][0xc00] ;  /* 0x00030000ff047b82 */ /* 0x000eb00000000a00 */
[----:B0-----:R-:W0:Y:S01]  /*111f0*/  LDC.64 R2, c[0x0][0xc00] ;  /* 0x00030000ff027b82 */ /* 0x001e220000000a00 */
[----:B------:R-:W-:Y:S01]  /*11200*/  ULDC UR4, c[0x0][0xa88] ;  /* 0x0002a20000047ab9 */ /* 0x000fe20000000800 */
[----:B------:R-:W-:-:S06]  /*11210*/  IMAD.MOV.U32 R6, RZ, RZ, RZ ;  /* 0x000000ffff067224 */ /* 0x000fcc00078e00ff */
[----:B------:R-:W3:Y:S01]  /*11220*/  LDC R17, c[0x0][0xbe8] ;  /* 0x0002fa00ff117b82 */ /* 0x000ee20000000800 */
[----:B--2---:R-:W-:-:S04]  /*11230*/  ISETP.NE.U32.AND P0, PT, R4, RZ, PT ;  /* 0x000000ff0400720c */ /* 0x004fc80003f05070 */
[----:B------:R-:W-:-:S03]  /*11240*/  ISETP.NE.AND.EX P0, PT, R5, RZ, PT, P0 ;  /* 0x000000ff0500720c */ /* 0x000fc60003f05300 */
[----:B------:R-:W2:Y:S01]  /*11250*/  LDC.64 R4, c[0x0][0xc08] ;  /* 0x00030200ff047b82 */ /* 0x000ea20000000a00 */
[----:B0-----:R-:W-:-:S04]  /*11260*/  IMAD.WIDE R2, R174, 0x4, R2 ;  /* 0x00000004ae027825 */ /* 0x001fc800078e0202 */
[----:B------:R-:W-:-:S05]  /*11270*/  IMAD.U32 R0, RZ, RZ, UR4 ;  /* 0x00000004ff007e24 */ /* 0x000fca000f8e00ff */
[----:B------:R0:W5:Y:S01]  /*11280*/  @P0 LDG.E R6, desc[UR40][R2.64] ;  /* 0x0000002802060981 */ /* 0x000162000c1e1900 */
[----:B--2---:R-:W-:-:S04]  /*11290*/  ISETP.NE.U32.AND P1, PT, R4, RZ, PT ;  /* 0x000000ff0400720c */ /* 0x004fc80003f25070 */
[----:B------:R-:W-:-:S13]  /*112a0*/  ISETP.NE.AND.EX P1, PT, R5, RZ, PT, P1 ;  /* 0x000000ff0500720c */ /* 0x000fda0003f25310 */
[----:B------:R-:W2:Y:S02]  /*112b0*/  @P1 LDC.64 R4, c[0x0][0xc08] ;  /* 0x00030200ff041b82 */ /* 0x000ea40000000a00 */
[----:B--2---:R-:W-:-:S05]  /*112c0*/  @P1 IMAD.WIDE R4, R174, 0x4, R4 ;  /* 0x00000004ae041825 */ /* 0x004fca00078e0204 */
[----:B------:R0:W5:Y:S01]  /*112d0*/  @P1 LDG.E R0, desc[UR40][R4.64] ;  /* 0x0000002804001981 */ /* 0x000162000c1e1900 */
[----:B---3--:R-:W-:Y:S02]  /*112e0*/  ISETP.NE.AND P2, PT, R17, 0x1, PT ;  /* 0x000000011100780c */ /* 0x008fe40003f45270 */
[----:B------:R-:W-:Y:S02]  /*112f0*/  ISETP.GE.AND P3, PT, R183, 0x80, PT ;  /* 0x00000080b700780c */ /* 0x000fe40003f66270 */
[----:B------:R-:W-:-:S09]  /*11300*/  SHF.R.S32.HI R7, RZ, 0x1f, R174 ;  /* 0x0000001fff077819 */ /* 0x000fd200000114ae */
[----:B------:R-:W2:Y:S08]  /*11310*/  @P2 LDC R16, c[0x0][0xbec] ;  /* 0x0002fb00ff102b82 */ /* 0x000eb00000000800 */
[----:B------:R-:W3:Y:S01]  /*11320*/  @P2 LDC R25, c[0x0][0xbf0] ;  /* 0x0002fc00ff192b82 */ /* 0x000ee20000000800 */
[----:B0-----:R-:W-:Y:S05]  /*11330*/  @P1 BRA `(.L_x_1270) ;  /* 0x0000000000101947 */ /* 0x001fea0003800000 */
[----:B------:R-:W-:Y:S05]  /*11340*/  @!P0 BRA `(.L_x_1270) ;  /* 0x00000000000c8947 */ /* 0x000fea0003800000 */
[----:B------:R-:W4:Y:S04]  /*11350*/  LDG.E R5, desc[UR40][R2.64] ;  /* 0x0000002802057981 */ /* 0x000f28000c1e1900 */
[----:B-----5:R-:W4:Y:S02]  /*11360*/  LDG.E R0, desc[UR40][R2.64+0x4] ;  /* 0x0000042802007981 */ /* 0x020f24000c1e1900 */
[----:B----4-:R-:W-:-:S07]  /*11370*/  IMAD.IADD R0, R0, 0x1, -R5 ;  /* 0x0000000100007824 */ /* 0x010fce00078e0a05 */
.L_x_1270:
[----:B------:R-:W-:Y:S01]  /*11380*/  BSSY B1, `(.L_x_1271) ;  /* 0x000002d000017945 */ /* 0x000fe20003800000 */
[----:B------:R-:W-:Y:S02]  /*11390*/  SHF.R.S32.HI R10, RZ, 0x1f, R173 ;  /* 0x0000001fff0a7819 */ /* 0x000fe400000114ad */
[----:B------:R-:W-:Y:S02]  /*113a0*/  SEL R13, R174, RZ, !P0 ;  /* 0x000000ffae0d7207 */ /* 0x000fe40004000000 */
[----:B------:R-:W-:Y:S02]  /*113b0*/  SEL R12, R7, RZ, !P0 ;  /* 0x000000ff070c7207 */ /* 0x000fe40004000000 */
[----:B-----5:R-:W-:Y:S01]  /*113c0*/  SHF.R.S32.HI R11, RZ, 0x1f, R6 ;  /* 0x0000001fff0b7819 */ /* 0x020fe20000011406 */
[----:B------:R-:W-:Y:S06]  /*113d0*/  @P3 BRA `(.L_x_1272) ;  /* 0x00000000009c3947 */ /* 0x000fec0003800000 */
[----:B------:R-:W0:Y:S01]  /*113e0*/  S2R R3, SR_TID.X ;  /* 0x0000000000037919 */ /* 0x000e220000002100 */
[----:B------:R-:W4:Y:S02]  /*113f0*/  LDC R14, c[0x0][0xbe8] ;  /* 0x0002fa00ff0e7b82 */ /* 0x000f240000000800 */
[----:B----4-:R-:W-:Y:S01]  /*11400*/  IMAD R2, R0, R14, RZ ;  /* 0x0000000e00027224 */ /* 0x010fe200078e02ff */
[----:B0-----:R-:W-:-:S04]  /*11410*/  IADD3 R9, R19, -0x80, R3 ;  /* 0xffffff8013097810 */ /* 0x001fc80007ffe003 */
[----:B------:R-:W-:-:S13]  /*11420*/  ISETP.GE.AND P0, PT, R9, R2, PT ;  /* 0x000000020900720c */ /* 0x000fda0003f06270 */
[----:B------:R-:W-:Y:S05]  /*11430*/  @P0 BRA `(.L_x_1272) ;  /* 0x0000000000840947 */ /* 0x000fea0003800000 */
[----:B------:R-:W-:Y:S01]  /*11440*/  ISETP.NE.AND P0, PT, R14, 0x1, PT ;  /* 0x000000010e00780c */ /* 0x000fe20003f05270 */
[----:B------:R-:W-:Y:S01]  /*11450*/  ULDC.64 UR4, c[0x0][0xb90] ;  /* 0x0002e40000047ab9 */ /* 0x000fe20000000a00 */
[----:B------:R-:W-:Y:S02]  /*11460*/  IMAD.MOV.U32 R2, RZ, RZ, R6 ;  /* 0x000000ffff027224 */ /* 0x000fe400078e0006 */
[----:B------:R-:W-:Y:S02]  /*11470*/  IMAD R8, R10, UR4, RZ ;  /* 0x000000040a087c24 */ /* 0x000fe4000f8e02ff */
[----:B------:R-:W-:Y:S02]  /*11480*/  IMAD.MOV.U32 R3, RZ, RZ, R11 ;  /* 0x000000ffff037224 */ /* 0x000fe400078e000b */
[----:B------:R-:W-:Y:S02]  /*11490*/  IMAD.MOV.U32 R5, RZ, RZ, R9 ;  /* 0x000000ffff057224 */ /* 0x000fe400078e0009 */
[----:B------:R-:W-:-:S03]  /*114a0*/  IMAD.WIDE.U32 R2, R173, UR4, R2 ;  /* 0x00000004ad027c25 */ /* 0x000fc6000f8e0002 */
[----:B------:R-:W0:Y:S01]  /*114b0*/  @P0 LDC R4, c[0x0][0xbec] ;  /* 0x0002fb00ff040b82 */ /* 0x000e220000000800 */
[----:B------:R-:W-:Y:S01]  /*114c0*/  IMAD R7, R173, UR5, R8 ;  /* 0x00000005ad077c24 */ /* 0x000fe2000f8e0208 */
[----:B------:R-:W-:-:S03]  /*114d0*/  ULDC.64 UR4, c[0x0][0xb98] ;  /* 0x0002e60000047ab9 */ /* 0x000fc60000000a00 */
[----:B------:R-:W-:-:S03]  /*114e0*/  IMAD.IADD R3, R3, 0x1, R7 ;  /* 0x0000000103037824 */ /* 0x000fc600078e0207 */
[----:B------:R-:W4:Y:S01]  /*114f0*/  @P0 LDC R15, c[0x0][0xbf0] ;  /* 0x0002fc00ff0f0b82 */ /* 0x000f220000000800 */
[----:B------:R-:W-:-:S04]  /*11500*/  IMAD.WIDE.U32 R2, R13, UR4, R2 ;  /* 0x000000040d027c25 */ /* 0x000fc8000f8e0002 */
[----:B0-----:R-:W-:-:S05]  /*11510*/  @P0 IMAD.HI.U32 R4, R9, R4, RZ ;  /* 0x0000000409040227 */ /* 0x001fca00078e00ff */
[----:B----4-:R-:W-:Y:S01]  /*11520*/  @P0 SHF.R.U32.HI R5, RZ, R15, R4 ;  /* 0x0000000fff050219 */ /* 0x010fe20000011604 */
[----:B------:R-:W-:-:S03]  /*11530*/  IMAD R4, R12, UR4, RZ ;  /* 0x000000040c047c24 */ /* 0x000fc6000f8e02ff */
[----:B------:R-:W-:Y:S01]  /*11540*/  IADD3 R2, P0, R5, R2, RZ ;  /* 0x0000000205027210 */ /* 0x000fe20007f1e0ff */
[----:B------:R-:W-:Y:S02]  /*11550*/  IMAD.MOV R7, RZ, RZ, -R5 ;  /* 0x000000ffff077224 */ /* 0x000fe400078e0a05 */
[----:B------:R-:W-:Y:S01]  /*11560*/  IMAD R8, R13, UR5, R4 ;  /* 0x000000050d087c24 */ /* 0x000fe2000f8e0204 */
[----:B------:R-:W-:Y:S01]  /*11570*/  ULDC.64 UR4, c[0x0][0xb88] ;  /* 0x0002e20000047ab9 */ /* 0x000fe20000000a00 */
[----:B------:R-:W-:Y:S01]  /*11580*/  IMAD R7, R14, R7, R9 ;  /* 0x000000070e077224 */ /* 0x000fe200078e0209 */
[----:B------:R-:W-:-:S04]  /*11590*/  SHF.R.S32.HI R9, RZ, 0x1f, R5 ;  /* 0x0000001fff097819 */ /* 0x000fc80000011405 */
        /* <DEDUP_REMOVED lines=11> */
.L_x_1272:
[----:B------:R-:W-:Y:S05]  /*11650*/  BSYNC B1 ;  /* 0x0000000000017941 */ /* 0x000fea0003800000 */
.L_x_1271:
[----:B------:R-:W-:Y:S01]  /*11660*/  ULDC.64 UR4, c[0x0][0xaa0] ;  /* 0x0002a80000047ab9 */ /* 0x000fe20000000a00 */
[----:B0-----:R-:W-:Y:S01]  /*11670*/  IMAD R4, R172, 0x20, R175 ;  /* 0x00000020ac047824 */ /* 0x001fe200078e02af */
[----:B------:R-:W-:Y:S01]  /*11680*/  BSSY B1, `(.L_x_1273) ;  /* 0x0000037000017945 */ /* 0x000fe20003800000 */
[----:B------:R-:W-:Y:S02]  /*11690*/  IMAD R3, R11, UR4, RZ ;  /* 0x000000040b037c24 */ /* 0x000fe4000f8e02ff */
[----:B------:R-:W-:Y:S02]  /*116a0*/  IMAD.IADD R9, R19, 0x1, R4 ;  /* 0x0000000113097824 */ /* 0x000fe400078e0204 */
[C---:B------:R-:W-:Y:S02]  /*116b0*/  IMAD R5, R6.reuse, UR5, R3 ;  /* 0x0000000506057c24 */ /* 0x040fe4000f8e0203 */
[----:B------:R-:W-:Y:S01]  /*116c0*/  IMAD.WIDE.U32 R2, R6, UR4, RZ ;  /* 0x0000000406027c25 */ /* 0x000fe2000f8e00ff */
[----:B------:R-:W-:-:S03]  /*116d0*/  ULDC.64 UR4, c[0x0][0xae8] ;  /* 0x0002ba0000047ab9 */ /* 0x000fc60000000a00 */
[----:B------:R-:W-:Y:S02]  /*116e0*/  IMAD.IADD R3, R3, 0x1, R5 ;  /* 0x0000000103037824 */ /* 0x000fe400078e0205 */
[----:B------:R-:W-:Y:S02]  /*116f0*/  IMAD R6, R10, UR4, RZ ;  /* 0x000000040a067c24 */ /* 0x000fe4000f8e02ff */
[----:B--2---:R-:W-:-:S04]  /*11700*/  @P2 IMAD.HI.U32 R4, R9, R16, RZ ;  /* 0x0000001009042227 */ /* 0x004fc800078e00ff */
[C---:B------:R-:W-:Y:S02]  /*11710*/  IMAD R7, R173.reuse, UR5, R6 ;  /* 0x00000005ad077c24 */ /* 0x040fe4000f8e0206 */
[----:B------:R-:W-:Y:S01]  /*11720*/  IMAD.WIDE.U32 R2, R173, UR4, R2 ;  /* 0x00000004ad027c25 */ /* 0x000fe2000f8e0002 */
[----:B------:R-:W-:-:S03]  /*11730*/  ULDC.64 UR4, c[0x0][0xaf0] ;  /* 0x0002bc0000047ab9 */ /* 0x000fc60000000a00 */
[----:B------:R-:W-:Y:S01]  /*11740*/  IMAD.MOV.U32 R5, RZ, RZ, R9 ;  /* 0x000000ffff057224 */ /* 0x000fe200078e0009 */
[----:B---3--:R-:W-:Y:S01]  /*11750*/  @P2 SHF.R.U32.HI R5, RZ, R25, R4 ;  /* 0x00000019ff052219 */ /* 0x008fe20000011604 */
[----:B------:R-:W-:Y:S02]  /*11760*/  IMAD R6, R12, UR4, RZ ;  /* 0x000000040c067c24 */ /* 0x000fe4000f8e02ff */
[----:B------:R-:W-:Y:S01]  /*11770*/  IMAD.IADD R3, R3, 0x1, R7 ;  /* 0x0000000103037824 */ /* 0x000fe200078e0207 */
[----:B------:R-:W-:Y:S01]  /*11780*/  SHF.R.S32.HI R4, RZ, 0x1f, R5 ;  /* 0x0000001fff047819 */ /* 0x000fe20000011405 */
        /* <DEDUP_REMOVED lines=13> */
[----:B------:R-:W-:Y:S02]  /*11860*/  IMAD.IADD R8, R175, 0x1, R19 ;  /* 0x00000001af087824 */ /* 0x000fe400078e0213 */
[----:B------:R-:W-:Y:S02]  /*11870*/  IMAD R17, R0, R17, RZ ;  /* 0x0000001100117224 */ /* 0x000fe400078e02ff */
[C---:B------:R-:W-:Y:S02]  /*11880*/  IMAD R5, R7.reuse, UR5, R4 ;  /* 0x0000000507057c24 */ /* 0x040fe4000f8e0204 */
[----:B------:R-:W-:Y:S01]  /*11890*/  IMAD.WIDE.U32 R2, R7, UR4, R2 ;  /* 0x0000000407027c25 */ /* 0x000fe2000f8e0002 */
[----:B------:R-:W-:Y:S01]  /*118a0*/  ISETP.GE.AND P2, PT, R8, R17, PT ;  /* 0x000000110800720c */ /* 0x000fe20003f46270 */
[----:B------:R-:W-:-:S02]  /*118b0*/  ULDC.64 UR4, c[0x0][0xa80] ;  /* 0x0002a00000047ab9 */ /* 0x000fc40000000a00 */
[----:B------:R-:W-:Y:S01]  /*118c0*/  VIADD R0, R8, 0x20 ;  /* 0x0000002008007836 */ /* 0x000fe20000000000 */
[----:B------:R-:W-:Y:S01]  /*118d0*/  LEA R4, P3, R2, UR4, 0x1 ;  /* 0x0000000402047c11 */ /* 0x000fe2000f8608ff */
[----:B------:R-:W-:-:S03]  /*118e0*/  IMAD.IADD R3, R3, 0x1, R5 ;  /* 0x0000000103037824 */ /* 0x000fc600078e0205 */
[-C--:B------:R-:W-:Y:S01]  /*118f0*/  ISETP.GE.AND P1, PT, R0, R17.reuse, PT ;  /* 0x000000110000720c */ /* 0x080fe20003f26270 */
[----:B------:R-:W-:Y:S01]  /*11900*/  VIADD R0, R8, 0x40 ;  /* 0x0000004008007836 */ /* 0x000fe20000000000 */
[----:B------:R-:W-:Y:S02]  /*11910*/  LEA.HI.X R5, R2, UR5, R3, 0x1, P3 ;  /* 0x0000000502057c11 */ /* 0x000fe400098f0c03 */
[----:B------:R0:W2:Y:S02]  /*11920*/  SHFL.IDX PT, R2, R4, RZ, 0x181f ;  /* 0x00181fff04027589 */ /* 0x0000a400000e0000 */
[----:B------:R-:W-:Y:S02]  /*11930*/  ISETP.GE.AND P0, PT, R0, R17, PT ;  /* 0x000000110000720c */ /* 0x000fe40003f06270 */
[----:B------:R0:W3:Y:S01]  /*11940*/  SHFL.IDX PT, R0, R5, RZ, 0x181f ;  /* 0x00181fff05007589 */ /* 0x0000e200000e0000 */
[----:B------:R-:W-:Y:S10]  /*11950*/  @P2 BRA `(.L_x_1274) ;  /* 0x0000000000242947 */ /* 0x000ff40003800000 */
[----:B------:R-:W-:Y:S02]  /*11960*/  ULDC UR4, c[0x0][0xac8] ;  /* 0x0002b20000047ab9 */ /* 0x000fe40000000800 */
[----:B------:R-:W-:Y:S02]  /*11970*/  ISETP.GE.AND P4, PT, R169, UR4, PT ;  /* 0x00000004a9007c0c */ /* 0x000fe4000bf86270 */
[----:B------:R-:W-:-:S11]  /*11980*/  ISETP.GE.AND P5, PT, R171, UR4, PT ;  /* 0x00000004ab007c0c */ /* 0x000fd6000bfa6270 */
[-C--:B--2---:R-:W-:Y:S02]  /*11990*/  @!P4 LEA R6, P2, R169, R2.reuse, 0x1 ;  /* 0x00000002a906c211 */ /* 0x084fe400078408ff */
[----:B------:R-:W-:Y:S02]  /*119a0*/  @!P5 LEA R2, P3, R171, R2, 0x1 ;  /* 0x00000002ab02d211 */ /* 0x000fe400078608ff */
[-C--:B---3--:R-:W-:Y:S02]  /*119b0*/  @!P4 LEA.HI.X R7, R169, R0.reuse, R182, 0x1, P2 ;  /* 0x00000000a907c211 */ /* 0x088fe400010f0cb6 */
[----:B------:R-:W-:-:S03]  /*119c0*/  @!P5 LEA.HI.X R3, R171, R0, R181, 0x1, P3 ;  /* 0x00000000ab03d211 */ /* 0x000fc600018f0cb5 */
[----:B------:R4:W-:Y:S04]  /*119d0*/  @!P4 ST.E.128 desc[UR40][R6.64], RZ ;  /* 0x000000ff0600c985 */ /* 0x0009e8000c101d28 */
[----:B------:R4:W-:Y:S02]  /*119e0*/  @!P5 ST.E.128 desc[UR40][R2.64], RZ ;  /* 0x000000ff0200d985 */ /* 0x0009e4000c101d28 */
.L_x_1274:
[----:B------:R-:W-:Y:S05]  /*119f0*/  BSYNC B1 ;  /* 0x0000000000017941 */ /* 0x000fea0003800000 */
.L_x_1273:
[----:B---3--:R3:W0:Y:S01]  /*11a00*/  SHFL.IDX PT, R0, R5, 0x1, 0x181f ;  /* 0x00381f0005007f89 */ /* 0x00862200000e0000 */
[----:B------:R-:W-:Y:S03]  /*11a10*/  BSSY B1, `(.L_x_1275) ;  /* 0x000000c000017945 */ /* 0x000fe60003800000 */
[----:B--2-4-:R3:W2:Y:S01]  /*11a20*/  SHFL.IDX PT, R2, R4, 0x1, 0x181f ;  /* 0x00381f0004027f89 */ /* 0x0146a200000e0000 */
[----:B------:R-:W-:Y:S05]  /*11a30*/  @P1 BRA `(.L_x_1276) ;  /* 0x0000000000241947 */ /* 0x000fea0003800000 */
        /* <DEDUP_REMOVED lines=9> */
.L_x_1276:
[----:B------:R-:W-:Y:S05]  /*11ad0*/  BSYNC B1 ;  /* 0x0000000000017941 */ /* 0x000fea0003800000 */
.L_x_1275:
[----:B0-----:R0:W0:Y:S01]  /*11ae0*/  SHFL.IDX PT, R0, R5, 0x2, 0x181f ;  /* 0x00581f0005007f89 */ /* 0x00102200000e0000 */
[----:B------:R-:W-:Y:S03]  /*11af0*/  BSSY B1, `(.L_x_1277) ;  /* 0x000000c000017945 */ /* 0x000fe60003800000 */
[----:B--2-4-:R2:W4:Y:S01]  /*11b00*/  SHFL.IDX PT, R2, R4, 0x2, 0x181f ;  /* 0x00581f0004027f89 */ /* 0x01452200000e0000 */
[----:B------:R-:W-:Y:S05]  /*11b10*/  @P0 BRA `(.L_x_1278) ;  /* 0x0000000000240947 */ /* 0x000fea0003800000 */
[----:B------:R-:W-:Y:S02]  /*11b20*/  ULDC UR4, c[0x0][0xac8] ;  /* 0x0002b20000047ab9 */ /* 0x000fe40000000800 */
[----:B------:R-:W-:Y:S02]  /*11b30*/  ISETP.GE.AND P2, PT, R169, UR4, PT ;  /* 0x00000004a9007c0c */ /* 0x000fe4000bf46270 */
[----:B------:R-:W-:-:S11]  /*11b40*/  ISETP.GE.AND P3, PT, R171, UR4, PT ;  /* 0x00000004ab007c0c */ /* 0x000fd6000bf66270 */
[-C--:B----4-:R-:W-:Y:S02]  /*11b50*/  @!P2 LEA R6, P0, R169, R2.reuse, 0x1 ;  /* 0x00000002a906a211 */ /* 0x090fe400078008ff */
[----:B------:R-:W-:Y:S02]  /*11b60*/  @!P3 LEA R2, P1, R171, R2, 0x1 ;  /* 0x00000002ab02b211 */ /* 0x000fe400078208ff */
[-C--:B0-----:R-:W-:Y:S02]  /*11b70*/  @!P2 LEA.HI.X R7, R169, R0.reuse, R182, 0x1, P0 ;  /* 0x00000000a907a211 */ /* 0x081fe400000f0cb6 */
[----:B------:R-:W-:-:S03]  /*11b80*/  @!P3 LEA.HI.X R3, R171, R0, R181, 0x1, P1 ;  /* 0x00000000ab03b211 */ /* 0x000fc600008f0cb5 */
[----:B------:R0:W-:Y:S04]  /*11b90*/  @!P2 ST.E.128 desc[UR40][R6.64], RZ ;  /* 0x000000ff0600a985 */ /* 0x0001e8000c101d28 */
[----:B------:R0:W-:Y:S02]  /*11ba0*/  @!P3 ST.E.128 desc[UR40][R2.64], RZ ;  /* 0x000000ff0200b985 */ /* 0x0001e4000c101d28 */
.L_x_1278:
[----:B------:R-:W-:Y:S05]  /*11bb0*/  BSYNC B1 ;  /* 0x0000000000017941 */ /* 0x000fea0003800000 */
.L_x_1277:
[----:B0-----:R-:W-:Y:S01]  /*11bc0*/  VIADD R0, R8, 0x60 ;  /* 0x0000006008007836 */ /* 0x001fe20000000000 */
[----:B------:R0:W0:Y:S04]  /*11bd0*/  SHFL.IDX PT, R6, R5, 0x3, 0x181f ;  /* 0x00781f0005067f89 */ /* 0x00002800000e0000 */
[----:B------:R-:W-:Y:S01]  /*11be0*/  ISETP.GE.AND P0, PT, R0, R17, PT ;  /* 0x000000110000720c */ /* 0x000fe20003f06270 */
[----:B----4-:R4:W0:-:S12]  /*11bf0*/  SHFL.IDX PT, R2, R4, 0x3, 0x181f ;  /* 0x00781f0004027f89 */ /* 0x01081800000e0000 */
[----:B----4-:R-:W-:Y:S05]  /*11c00*/  @P0 BRA `(.L_x_1269) ;  /* 0x0000000000240947 */ /* 0x010fea0003800000 */
[----:B------:R-:W-:Y:S02]  /*11c10*/  ULDC UR4, c[0x0][0xac8] ;  /* 0x0002b20000047ab9 */ /* 0x000fe40000000800 */
[----:B------:R-:W-:Y:S02]  /*11c20*/  ISETP.GE.AND P2, PT, R169, UR4, PT ;  /* 0x00000004a9007c0c */ /* 0x000fe4000bf46270 */
[----:B------:R-:W-:-:S11]  /*11c30*/  ISETP.GE.AND P3, PT, R171, UR4, PT ;  /* 0x00000004ab007c0c */ /* 0x000fd6000bf66270 */
[-C--:B0-23--:R-:W-:Y:S02]  /*11c40*/  @!P2 LEA R4, P0, R169, R2.reuse, 0x1 ;  /* 0x00000002a904a211 */ /* 0x08dfe400078008ff */
[----:B------:R-:W-:Y:S02]  /*11c50*/  @!P3 LEA R2, P1, R171, R2, 0x1 ;  /* 0x00000002ab02b211 */ /* 0x000fe400078208ff */
[-C--:B------:R-:W-:Y:S02]  /*11c60*/  @!P2 LEA.HI.X R5, R169, R6.reuse, R182, 0x1, P0 ;  /* 0x00000006a905a211 */ /* 0x080fe400000f0cb6 */
[----:B------:R-:W-:-:S03]  /*11c70*/  @!P3 LEA.HI.X R3, R171, R6, R181, 0x1, P1 ;  /* 0x00000006ab03b211 */ /* 0x000fc600008f0cb5 */
[----:B------:R0:W-:Y:S04]  /*11c80*/  @!P2 ST.E.128 desc[UR40][R4.64], RZ ;  /* 0x000000ff0400a985 */ /* 0x0001e8000c101d28 */
[----:B------:R0:W-:Y:S02]  /*11c90*/  @!P3 ST.E.128 desc[UR40][R2.64], RZ ;  /* 0x000000ff0200b985 */ /* 0x0001e4000c101d28 */
.L_x_1269:
[----:B------:R-:W-:Y:S05]  /*11ca0*/  BSYNC B0 ;  /* 0x0000000000007941 */ /* 0x000fea0003800000 */
.L_x_1260:
[----:B------:R-:W-:Y:S02]  /*11cb0*/  ULDC UR4, c[0x0][0xc3c] ;  /* 0x00030f0000047ab9 */ /* 0x000fe40000000800 */
[----:B-1----:R-:W-:-:S13]  /*11cc0*/  ISETP.GE.AND P0, PT, R23, UR4, PT ;  /* 0x0000000417007c0c */ /* 0x002fda000bf06270 */
[----:B------:R-:W-:Y:S05]  /*11cd0*/  @!P0 BRA `(.L_x_1279) ;  /* 0xfffffef000408947 */ /* 0x000fea000383ffff */
[----:B------:R-:W-:Y:S05]  /*11ce0*/  EXIT ;  /* 0x000000000000794d */ /* 0x000fea0003800000 */
.L_x_1174:
[----:B------:R-:W-:-:S08]  /*11cf0*/  NOP ;  /* 0x0000000000007918 */ /* 0x000fd00000000000 */
[----:B------:R-:W0:-:S00]  /*11d00*/  USETMAXREG.DEALLOC.CTAPOOL 0x18 ;  /* 0x00000018000079c8 */ /* 0x000e0000080e0500 */
[----:B0-----:R-:W2:Y:S01]  /*11d10*/  LDL.LU R2, [R1+0x20] ;  /* 0x0000200001027983 */ /* 0x001ea20000300800 */
[----:B------:R-:W-:Y:S01]  /*11d20*/  LOP3.LUT R0, R0, 0x3, RZ, 0xc0, !PT ;  /* 0x0000000300007812 */ /* 0x000fe200078ec0ff */
[----:B------:R-:W-:-:S05]  /*11d30*/  IMAD.MOV.U32 R6, RZ, RZ, RZ ;  /* 0x000000ffff067224 */ /* 0x000fca00078e00ff */
[----:B------:R-:W0:Y:S02]  /*11d40*/  SHFL.IDX PT, R0, R0, RZ, 0x1f ;  /* 0x00001fff00007589 */ /* 0x000e2400000e0000 */
[----:B0-----:R-:W-:Y:S02]  /*11d50*/  ISETP.NE.AND P0, PT, R0, RZ, PT ;  /* 0x000000ff0000720c */ /* 0x001fe40003f05270 */
        /* <DEDUP_REMOVED lines=15> */
.L_x_1280:
[----:B------:R-:W1:Y:S01]  /*11e50*/  S2R R0, SR_TID.X ;  /* 0x0000000000007919 */ /* 0x000e620000002100 */
[----:B------:R-:W-:Y:S01]  /*11e60*/  ULDC UR4, c[0x0][0xc3c] ;  /* 0x00030f0000047ab9 */ /* 0x000fe20000000800 */
[----:B-1----:R-:W-:-:S04]  /*11e70*/  LOP3.LUT R5, R0, 0x1f, RZ, 0xc0, !PT ;  /* 0x0000001f00057812 */ /* 0x002fc800078ec0ff */
[----:B------:R-:W-:-:S04]  /*11e80*/  ISETP.NE.AND P0, PT, R5, 0x1f, PT ;  /* 0x0000001f0500780c */ /* 0x000fc80003f05270 */
[----:B------:R-:W-:-:S13]  /*11e90*/  ISETP.GE.OR P1, PT, R5, UR4, !P0 ;  /* 0x0000000405007c0c */ /* 0x000fda000c726670 */
[----:B0-----:R-:W0:Y:S02]  /*11ea0*/  @!P1 LDC.64 R2, c[0x0][0xc80] ;  /* 0x00032000ff029b82 */ /* 0x001e240000000a00 */
        /* <DEDUP_REMOVED lines=18> */
[----:B------:R-:W1:Y:S02]  /*11fd0*/  SHFL.UP PT, R2, R3, 0x8, RZ ;  /* 0x0500000003027989 */ /* 0x000e6400000e00ff */
[----:B-1----:R-:W-:-:S05]  /*11fe0*/  SEL R2, R2, RZ, P4 ;  /* 0x000000ff02027207 */ /* 0x002fca0002000000 */
[----:B------:R-:W-:-:S05]  /*11ff0*/  IMAD.IADD R2, R3, 0x1, R2 ;  /* 0x0000000103027824 */ /* 0x000fca00078e0202 */
[----:B------:R-:W1:Y:S02]  /*12000*/  SHFL.UP PT, R4, R2, 0x10, RZ ;  /* 0x0600000002047989 */ /* 0x000e6400000e00ff */
[----:B-1----:R-:W-:-:S05]  /*12010*/  SEL R7, R4, RZ, P5 ;  /* 0x000000ff04077207 */ /* 0x002fca0002800000 */
[----:B------:R-:W-:Y:S02]  /*12020*/  IMAD.IADD R10, R2, 0x1, R7 ;  /* 0x00000001020a7824 */ /* 0x000fe400078e0207 */
[----:B------:R-:W1:Y:S03]  /*12030*/  LDC R7, c[0x0][0xc38] ;  /* 0x00030e00ff077b82 */ /* 0x000e660000000800 */
        /* <DEDUP_REMOVED lines=10> */
.L_x_1286:
        /* <DEDUP_REMOVED lines=14> */
.L_x_1285:
[----:B------:R-:W-:Y:S05]  /*121c0*/  BSYNC B0 ;  /* 0x0000000000007941 */ /* 0x000fea0003800000 */
.L_x_1284:
        /* <DEDUP_REMOVED lines=22> */
.L_x_1282:
[----:B------:R-:W-:Y:S01]  /*12330*/  IMAD.IADD R11, R9, 0x1, -R8 ;  /* 0x00000001090b7824 */ /* 0x000fe200078e0a08 */
[----:B------:R-:W-:-:S03]  /*12340*/  ULDC.64 UR4, c[0x0][0xc90] ;  /* 0x0003240000047ab9 */ /* 0x000fc60000000a00 */
[----:B------:R-:W-:-:S05]  /*12350*/  IMAD R3, R10, R7, R11 ;  /* 0x000000070a037224 */ /* 0x000fca00078e020b */
[----:B------:R-:W-:-:S13]  /*12360*/  ISETP.GT.AND P0, PT, R3, R0, PT ;  /* 0x000000000300720c */ /* 0x000fda0003f04270 */
[----:B------:R-:W-:Y:S02]  /*12370*/  VOTEU.ANY UR7, UPT, !P0 ;  /* 0x0000000000077886 */ /* 0x000fe400040e0100 */
[----:B------:R-:W-:-:S04]  /*12380*/  UPOPC UR6, UR7 ;  /* 0x00000007000672bf */ /* 0x000fc80008000000 */
[----:B------:R-:W-:-:S04]  /*12390*/  UIADD3 UR46, UR6, UR46, URZ ;  /* 0x0000002e062e7290 */ /* 0x000fc8000fffe03f */
[----:B------:R-:W-:-:S06]  /*123a0*/  UIMAD.WIDE UR4, UR46, 0x4, UR4 ;  /* 0x000000042e0478a5 */ /* 0x000fcc000f8e0204 */
[----:B------:R-:W-:Y:S02]  /*123b0*/  IMAD.U32 R2, RZ, RZ, UR4 ;  /* 0x00000004ff027e24 */ /* 0x000fe4000f8e00ff */
[----:B------:R-:W-:-:S05]  /*123c0*/  IMAD.U32 R3, RZ, RZ, UR5 ;  /* 0x00000005ff037e24 */ /* 0x000fca000f8e00ff */
[----:B------:R-:W2:Y:S01]  /*123d0*/  LDG.E R9, desc[UR40][R2.64] ;  /* 0x0000002802097981 */ /* 0x000ea2000c1e1900 */
[----:B------:R-:W-:Y:S01]  /*123e0*/  IMAD.U32 R15, RZ, RZ, UR6 ;  /* 0x00000006ff0f7e24 */ /* 0x000fe2000f8e00ff */
[----:B------:R-:W-:-:S04]  /*123f0*/  ISETP.NE.AND P0, PT, RZ, UR7, PT ;  /* 0x00000007ff007c0c */ /* 0x000fc8000bf05270 */
[----:B------:R-:W2:Y:S02]  /*12400*/  SHFL.IDX PT, R6, R6, R15, 0x1f ;  /* 0x00001f0f06067589 */ /* 0x000ea400000e0000 */
[----:B--2---:R-:W-:-:S05]  /*12410*/  IMAD R8, R6, R9, RZ ;  /* 0x0000000906087224 */ /* 0x004fca00078e02ff */
[----:B------:R-:W-:-:S04]  /*12420*/  IABS R12, R8 ;  /* 0x00000008000c7213 */ /* 0x000fc80000000000 */
[----:B------:R-:W0:Y:S08]  /*12430*/  I2F.RP R13, R12 ;  /* 0x0000000c000d7306 */ /* 0x000e300000209400 */
[----:B0-----:R-:W0:Y:S02]  /*12440*/  MUFU.RCP R13, R13 ;  /* 0x0000000d000d7308 */ /* 0x001e240000001000 */
[----:B0-----:R-:W-:-:S06]  /*12450*/  VIADD R14, R13, 0xffffffe ;  /* 0x0ffffffe0d0e7836 */ /* 0x001fcc0000000000 */
[----:B------:R-:W0:Y:S02]  /*12460*/  F2I.FTZ.U32.TRUNC.NTZ R3, R14 ;  /* 0x0000000e00037305 */ /* 0x000e24000021f000 */
[----:B0-----:R-:W-:Y:S01]  /*12470*/  IMAD.MOV R17, RZ, RZ, -R3 ;  /* 0x000000ffff117224 */ /* 0x001fe200078e0a03 */
[----:B------:R-:W-:Y:S06]  /*12480*/  @!P0 BRA `(.L_x_1287) ;  /* 0x00000000000c8947 */ /* 0x000fec0003800000 */
[----:B------:R-:W-:-:S06]  /*12490*/  UIADD3 UR4, UR6, -0x1, URZ ;  /* 0xffffffff06047890 */ /* 0x000fcc000fffe03f */
[----:B------:R-:W-:-:S05]  /*124a0*/  IMAD.U32 R13, RZ, RZ, UR4 ;  /* 0x00000004ff0d7e24 */ /* 0x000fca000f8e00ff */
[----:B------:R0:W1:Y:S02]  /*124b0*/  SHFL.IDX PT, R4, R10, R13, 0x1f ;  /* 0x00001f0d0a047589 */ /* 0x00006400000e0000 */
.L_x_1287:
[----:B-1----:R-:W-:Y:S02]  /*124c0*/  IMAD R4, R4, R7, R11 ;  /* 0x0000000704047224 */ /* 0x002fe400078e020b */
        /* <DEDUP_REMOVED lines=19> */
[----:B------:R-:W-:-:S05]  /*12600*/  @!P1 LOP3.LUT R2, RZ, R8, RZ, 0x33, !PT ;  /* 0x00000008ff029212 */ /* 0x000fca00078e33ff */
[----:B------:R-:W-:Y:S02]  /*12610*/  IMAD R0, R9, R2, RZ ;  /* 0x0000000209007224 */ /* 0x000fe400078e02ff */
[----:B------:R-:W-:Y:S02]  /*12620*/  IMAD.MOV R2, RZ, RZ, -R2 ;  /* 0x000000ffff027224 */ /* 0x000fe400078e0a02 */
[----:B-1----:R-:W-:Y:S02]  /*12630*/  IMAD.MOV R4, RZ, RZ, -R0 ;  /* 0x000000ffff047224 */ /* 0x002fe400078e0a00 */
[----:B------:R-:W-:Y:S02]  /*12640*/  IMAD R8, R8, R2, R11 ;  /* 0x0000000208087224 */ /* 0x000fe400078e020b */
[----:B------:R-:W-:Y:S01]  /*12650*/  IMAD.MOV.U32 R2, RZ, RZ, RZ ;  /* 0x000000ffff027224 */ /* 0x000fe200078e00ff */
[----:B------:R-:W-:-:S04]  /*12660*/  VIADDMNMX R7, R4, R7, R9, PT ;  /* 0x0000000704077246 */ /* 0x000fc80003800109 */
[-C--:B------:R-:W-:Y:S02]  /*12670*/  IABS R4, R7.reuse ;  /* 0x0000000700047213 */ /* 0x080fe40000000000 */
[----:B0-----:R-:W-:Y:S02]  /*12680*/  IABS R10, R7 ;  /* 0x00000007000a7213 */ /* 0x001fe40000000000 */
[----:B------:R-:W0:Y:S08]  /*12690*/  I2F.RP R9, R4 ;  /* 0x0000000400097306 */ /* 0x000e300000209400 */
[----:B0-----:R-:W0:Y:S02]  /*126a0*/  MUFU.RCP R9, R9 ;  /* 0x0000000900097308 */ /* 0x001e240000001000 */
[----:B0-----:R-:W-:Y:S01]  /*126b0*/  VIADD R3, R9, 0xffffffe ;  /* 0x0ffffffe09037836 */ /* 0x001fe20000000000 */
[----:B------:R-:W-:-:S05]  /*126c0*/  IABS R9, R8 ;  /* 0x0000000800097213 */ /* 0x000fca0000000000 */
[----:B------:R-:W0:Y:S02]  /*126d0*/  F2I.FTZ.U32.TRUNC.NTZ R3, R3 ;  /* 0x0000000300037305 */ /* 0x000e24000021f000 */
[----:B0-----:R-:W-:-:S04]  /*126e0*/  IMAD.MOV R11, RZ, RZ, -R3 ;  /* 0x000000ffff0b7224 */ /* 0x001fc800078e0a03 */
[----:B------:R-:W-:-:S04]  /*126f0*/  IMAD R11, R11, R4, RZ ;  /* 0x000000040b0b7224 */ /* 0x000fc800078e02ff */
[----:B------:R-:W-:-:S04]  /*12700*/  IMAD.HI.U32 R2, R3, R11, R2 ;  /* 0x0000000b03027227 */ /* 0x000fc800078e0002 */
        /* <DEDUP_REMOVED lines=9> */
[----:B------:R-:W-:Y:S01]  /*127a0*/  ISETP.GE.AND P2, PT, R3, RZ, PT ;  /* 0x000000ff0300720c */ /* 0x000fe20003f46270 */
[----:B------:R-:W-:-:S06]  /*127b0*/  IMAD.IADD R3, R8, 0x1, R0 ;  /* 0x0000000108037824 */ /* 0x000fcc00078e0200 */
[----:B------:R-:W-:-:S06]  /*127c0*/  @P0 VIADD R2, R2, 0x1 ;  /* 0x0000000102020836 */ /* 0x000fcc0000000000 */
[----:B------:R-:W-:Y:S01]  /*127d0*/  @!P2 IMAD.MOV R2, RZ, RZ, -R2 ;  /* 0x000000ffff02a224 */ /* 0x000fe200078e0a02 */
[----:B------:R-:W-:Y:S01]  /*127e0*/  @!P1 LOP3.LUT R2, RZ, R7, RZ, 0x33, !PT ;  /* 0x00000007ff029212 */ /* 0x000fe200078e33ff */
[----:B------:R-:W-:-:S04]  /*127f0*/  IMAD.MOV R7, RZ, RZ, -R7 ;  /* 0x000000ffff077224 */ /* 0x000fc800078e0a07 */
[----:B------:R-:W-:-:S05]  /*12800*/  IMAD R3, R2, R7, R3 ;  /* 0x0000000702037224 */ /* 0x000fca00078e0203 */
[----:B------:R-:W-:Y:S02]  /*12810*/  R2UR UR36, R3 ;  /* 0x00000000032472ca */ /* 0x000fe400000e0000 */
[----:B------:R-:W-:-:S05]  /*12820*/  LOP3.LUT R3, RZ, R2, RZ, 0x33, !PT ;  /* 0x00000002ff037212 */ /* 0x000fca00078e33ff */
[----:B------:R-:W-:-:S05]  /*12830*/  IMAD.IADD R0, R6, 0x1, R3 ;  /* 0x0000000106007824 */ /* 0x000fca00078e0203 */
[----:B------:R1:W-:Y:S01]  /*12840*/  STL [R1+0x14], R0 ;  /* 0x0000140001007387 */ /* 0x0003e20000100800 */
[----:B------:R-:W-:Y:S05]  /*12850*/  BRA `(.L_x_1288) ;  /* 0x00000000000c7947 */ /* 0x000fea0003800000 */
.L_x_1283:
[----:B------:R0:W-:Y:S01]  /*12860*/  STL [R1+0x10], R0 ;  /* 0x0000100001007387 */ /* 0x0001e20000100800 */
[----:B------:R-:W-:-:S03]  /*12870*/  UMOV UR36, URZ ;  /* 0x0000003f00247c82 */ /* 0x000fc60008000000 */
[----:B------:R0:W-:Y:S02]  /*12880*/  STL [R1+0x14], RZ ;  /* 0x000014ff01007387 */ /* 0x0001e40000100800 */
.L_x_1288:
[----:B------:R-:W2:Y:S04]  /*12890*/  LDL R2, [R1+0x14] ;  /* 0x0000140001027983 */ /* 0x000ea80000100800 */
[----:B------:R-:W3:Y:S01]  /*128a0*/  LDL R4, [R1+0x10] ;  /* 0x0000100001047983 */ /* 0x000ee20000100800 */
[----:B------:R-:W-:-:S13]  /*128b0*/  ISETP.NE.AND P0, PT, R5, RZ, PT ;  /* 0x000000ff0500720c */ /* 0x000fda0003f05270 */
[----:B------:R-:W4:Y:S01]  /*128c0*/  @!P0 S2R R3, SR_CgaCtaId ;  /* 0x0000000000038919 */ /* 0x000f220000008800 */
[----:B01----:R-:W-:Y:S01]  /*128d0*/  @!P0 MOV R0, 0x400 ;  /* 0x0000040000008802 */ /* 0x003fe20000000f00 */
[----:B------:R-:W-:Y:S02]  /*128e0*/  IMAD.U32 R6, RZ, RZ, UR36 ;  /* 0x00000024ff067e24 */ /* 0x000fe4000f8e00ff */
[----:B------:R-:W-:Y:S01]  /*128f0*/  IMAD.U32 R7, RZ, RZ, UR46 ;  /* 0x0000002eff077e24 */ /* 0x000fe2000f8e00ff */
[----:B----4-:R-:W-:Y:S01]  /*12900*/  @!P0 LEA R0, R3, R0, 0x18 ;  /* 0x0000000003008211 */ /* 0x010fe200078ec0ff */
[----:B--2---:R-:W-:-:S05]  /*12910*/  IMAD.MOV.U32 R5, RZ, RZ, R2 ;  /* 0x000000ffff057224 */ /* 0x004fca00078e0002 */
[----:B---3--:R0:W-:Y:S01]  /*12920*/  @!P0 STS.128 [R0+0x228d0], R4 ;  /* 0x0228d00400008388 */ /* 0x0081e20000000c00 */
[----:B------:R-:W-:Y:S06]  /*12930*/  BAR.ARV 0x5, 0x180 ;  /* 0x0146000000007b1d */ /* 0x000fec0000002000 */
.L_x_1281:
[----:B0-----:R-:W-:Y:S01]  /*12940*/  IMAD.MOV.U32 R0, RZ, RZ, 0x1 ;  /* 0x00000001ff007424 */ /* 0x001fe200078e00ff */
[----:B------:R-:W-:Y:S01]  /*12950*/  ULDC UR4, c[0x0][0xc3c] ;  /* 0x00030f0000047ab9 */ /* 0x000fe20000000800 */
[----:B------:R-:W-:Y:S01]  /*12960*/  IMAD.MOV.U32 R19, RZ, RZ, RZ ;  /* 0x000000ffff137224 */ /* 0x000fe200078e00ff */
[----:B------:R-:W-:Y:S02]  /*12970*/  UISETP.GE.AND UP0, UPT, UR46, UR4, UPT ;  /* 0x000000042e00728c */ /* 0x000fe4000bf06270 */
[----:B------:R0:W-:Y:S04]  /*12980*/  STL [R1], R0 ;  /* 0x0000000001007387 */ /* 0x0001e80000100800 */
[----:B------:R0:W-:Y:S01]  /*12990*/  STL [R1+0x30], RZ ;  /* 0x000030ff01007387 */ /* 0x0001e20000100800 */
[----:B------:R-:W-:-:S13]  /*129a0*/  PLOP3.LUT P0, PT, PT, PT, UP0, 0x80, 0x0 ;  /* 0x000000000000781c */ /* 0x000fda0003f0f008 */
[----:B0-----:R-:W-:Y:S05]  /*129b0*/  @P0 BRA `(.L_x_1289) ;  /* 0x0000004800dc0947 */ /* 0x001fea0003800000 */
[----:B------:R-:W0:Y:S01]  /*129c0*/  S2R R8, SR_TID.X ;  /* 0x0000000000087919 */ /* 0x000e220000002100 */
        /* <DEDUP_REMOVED lines=9> */
[C---:B0-----:R-:W-:Y:S01]  /*12a60*/  LOP3.LUT R6, R8.reuse, 0x7f, RZ, 0xc0, !PT ;  /* 0x0000007f08067812 */ /* 0x041fe200078ec0ff */
[C---:B------:R-:W-:Y:S01]  /*12a70*/  IMAD.SHL.U32 R2, R8.reuse, 0x80, RZ ;  /* 0x0000008008027824 */ /* 0x040fe200078e00ff */
[----:B------:R-:W-:Y:S02]  /*12a80*/  R2P PR, R8, 0x6 ;  /* 0x0000000608007804 */ /* 0x000fe40000000000 */
[----:B------:R-:W-:Y:S02]  /*12a90*/  SHF.R.U32.HI R3, RZ, 0x5, R6 ;  /* 0x00000005ff037819 */ /* 0x000fe40000011606 */
[C---:B------:R-:W-:Y:S02]  /*12aa0*/  LOP3.LUT R0, R2.reuse, 0x380, RZ, 0xc0, !PT ;  /* 0x0000038002007812 */ /* 0x040fe400078ec0ff */
[----:B-1----:R-:W-:Y:S02]  /*12ab0*/  LOP3.LUT R4, R2, 0x400, RZ, 0xc0, !PT ;  /* 0x0000040002047812 */ /* 0x002fe400078ec0ff */
        /* <DEDUP_REMOVED lines=29> */
[----:B0-----:R-:W-:-:S05]  /*12c90*/  IMAD.MOV.U32 R0, RZ, RZ, 0x1 ;  /* 0x00000001ff007424 */ /* 0x001fca00078e00ff */
[----:B------:R0:W-:Y:S02]  /*12ca0*/  STL [R1], R0 ;  /* 0x0000000001007387 */ /* 0x0001e40000100800 */
[----:B0-----:R-:W-:-:S07]  /*12cb0*/  LOP3.LUT R0, R4, 0x80, RZ, 0xfc, !PT ;  /* 0x0000008004007812 */ /* 0x001fce00078efcff */
.L_x_1366:
[----:B------:R-:W-:Y:S01]  /*12cc0*/  ULDC.64 UR4, c[0x0][0xa28] ;  /* 0x00028a0000047ab9 */ /* 0x000fe20000000a00 */
[----:B------:R-:W-:Y:S01]  /*12cd0*/  IMAD.MOV.U32 R0, RZ, RZ, RZ ;  /* 0x000000ffff007224 */ /* 0x000fe200078e00ff */
[----:B------:R-:W-:Y:S01]  /*12ce0*/  UISETP.NE.U32.AND UP0, UPT, UR4, URZ, UPT ;  /* 0x0000003f0400728c */ /* 0x000fe2000bf05070 */
[----:B------:R-:W-:Y:S01]  /*12cf0*/  ULDC.64 UR8, c[0x0][0xa18] ;  /* 0x0002860000087ab9 */ /* 0x000fe20000000a00 */
[----:B------:R-:W-:Y:S02]  /*12d00*/  ULDC.64 UR6, c[0x0][0xa00] ;  /* 0x0002800000067ab9 */ /* 0x000fe40000000a00 */
[----:B------:R-:W-:Y:S01]  /*12d10*/  UISETP.NE.AND.EX UP0, UPT, UR5, URZ, UPT, UP0 ;  /* 0x0000003f0500728c */ /* 0x000fe2000bf05300 */
[----:B01----:R-:W-:Y:S01]  /*12d20*/  IMAD.MOV.U32 R4, RZ, RZ, RZ ;  /* 0x000000ffff047224 */ /* 0x003fe200078e00ff */
[----:B------:R-:W-:-:S04]  /*12d30*/  ULDC.64 UR10, c[0x0][0xa20] ;  /* 0x00028800000a7ab9 */ /* 0x000fc80000000a00 */
[----:B------:R-:W-:-:S05]  /*12d40*/  PLOP3.LUT P0, PT, PT, PT, UP0, 0x80, 0x0 ;  /* 0x000000000000781c */ /* 0x000fca0003f0f008 */
[----:B------:R-:W-:Y:S02]  /*12d50*/  @UP0 ULDC.64 UR4, c[0x0][0xa28] ;  /* 0x00028a0000040ab9 */ /* 0x000fe40000000a00 */
[----:B------:R-:W-:-:S06]  /*12d60*/  @UP0 UIMAD.WIDE UR4, UR46, 0x4, UR4 ;  /* 0x000000042e0408a5 */ /* 0x000fcc000f8e0204 */
[----:B------:R-:W-:Y:S02]  /*12d70*/  IMAD.U32 R2, RZ, RZ, UR4 ;  /* 0x00000004ff027e24 */ /* 0x000fe4000f8e00ff */
[----:B------:R-:W-:Y:S01]  /*12d80*/  IMAD.U32 R3, RZ, RZ, UR5 ;  /* 0x00000005ff037e24 */ /* 0x000fe2000f8e00ff */
[----:B------:R-:W-:Y:S01]  /*12d90*/  ULDC.64 UR4, c[0x0][0xa00] ;  /* 0x0002800000047ab9 */ /* 0x000fe20000000a00 */
[----:B------:R-:W-:-:S03]  /*12da0*/  UISETP.NE.U32.AND UP0, UPT, UR8, URZ, UPT ;  /* 0x0000003f0800728c */ /* 0x000fc6000bf05070 */
[----:B------:R0:W5:Y:S01]  /*12db0*/  @P0 LDG.E R0, desc[UR40][R2.64] ;  /* 0x0000002802000981 */ /* 0x000162000c1e1900 */
[----:B------:R-:W-:Y:S01]  /*12dc0*/  ISETP.NE.U32.AND P0, PT, RZ, UR4, PT ;  /* 0x00000004ff007c0c */ /* 0x000fe2000bf05070 */
[----:B------:R-:W-:Y:S02]  /*12dd0*/  UISETP.NE.AND.EX UP0, UPT, UR9, URZ, UPT, UP0 ;  /* 0x0000003f0900728c */ /* 0x000fe4000bf05300 */
[----:B------:R-:W-:Y:S01]  /*12de0*/  UIMAD.WIDE UR6, UR46, 0x4, UR6 ;  /* 0x000000042e0678a5 */ /* 0x000fe2000f8e0206 */
[----:B------:R-:W-:Y:S01]  /*12df0*/  ISETP.NE.AND.EX P0, PT, RZ, UR5, PT, P0 ;  /* 0x00000005ff007c0c */ /* 0x000fe2000bf05300 */
[----:B------:R-:W-:Y:S01]  /*12e00*/  ULDC.64 UR4, c[0x0][0xa08] ;  /* 0x0002820000047ab9 */ /* 0x000fe20000000a00 */
[----:B------:R-:W-:Y:S01]  /*12e10*/  ULDC.64 UR8, c[0x0][0xa08] ;  /* 0x0002820000087ab9 */ /* 0x000fe20000000a00 */
[----:B------:R-:W-:Y:S01]  /*12e20*/  ISETP.NE.U32.AND P1, PT, RZ, UR4, PT ;  /* 0x00000004ff007c0c */ /* 0x000fe2000bf25070 */
[----:B------:R-:W-:Y:S01]  /*12e30*/  UIMAD.WIDE UR8, UR46, 0x4, UR8 ;  /* 0x000000042e0878a5 */ /* 0x000fe2000f8e0208 */
[----:B0-----:R-:W-:-:S02]  /*12e40*/  IMAD.U32 R2, RZ, RZ, UR6 ;  /* 0x00000006ff027e24 */ /* 0x001fc4000f8e00ff */
[----:B------:R-:W-:Y:S01]  /*12e50*/  ISETP.NE.AND.EX P1, PT, RZ, UR5, PT, P1 ;  /* 0x00000005ff007c0c */ /* 0x000fe2000bf25310 */
[----:B------:R-:W-:Y:S01]  /*12e60*/  IMAD.U32 R3, RZ, RZ, UR7 ;  /* 0x00000007ff037e24 */ /* 0x000fe2000f8e00ff */
[----:B------:R-:W-:Y:S01]  /*12e70*/  @UP0 ULDC.64 UR4, c[0x0][0xa18] ;  /* 0x0002860000040ab9 */ /* 0x000fe20000000a00 */
[----:B------:R-:W-:Y:S01]  /*12e80*/  PLOP3.LUT P3, PT, PT, PT, UP0, 0x80, 0x0 ;  /* 0x000000000000781c */ /* 0x000fe20003f6f008 */
[----:B------:R-:W-:Y:S02]  /*12e90*/  @UP0 UIMAD.WIDE UR4, UR46, 0x4, UR4 ;  /* 0x000000042e0408a5 */ /* 0x000fe4000f8e0204 */
[----:B------:R0:W2:Y:S02]  /*12ea0*/  @P0 LDG.E R5, desc[UR40][R2.64] ;  /* 0x0000002802050981 */ /* 0x0000a4000c1e1900 */
[----:B0-----:R-:W-:Y:S02]  /*12eb0*/  IMAD.U32 R2, RZ, RZ, UR8 ;  /* 0x00000008ff027e24 */ /* 0x001fe4000f8e00ff */
[----:B------:R-:W-:-:S05]  /*12ec0*/  IMAD.U32 R3, RZ, RZ, UR9 ;  /* 0x00000009ff037e24 */ /* 0x000fca000f8e00ff */
[----:B------:R0:W5:Y:S02]  /*12ed0*/  @P1 LDG.E R4, desc[UR40][R2.64] ;  /* 0x0000002802041981 */ /* 0x000164000c1e1900 */
[----:B0-----:R-:W-:Y:S02]  /*12ee0*/  IMAD.U32 R2, RZ, RZ, UR4 ;  /* 0x00000004ff027e24 */ /* 0x001fe4000f8e00ff */
[----:B------:R-:W-:Y:S01]  /*12ef0*/  IMAD.U32 R3, RZ, RZ, UR5 ;  /* 0x00000005ff037e24 */ /* 0x000fe2000f8e00ff */
[----:B------:R-:W-:-:S04]  /*12f00*/  ULDC.64 UR4, c[0x0][0x418] ;  /* 0x0001060000047ab9 */ /* 0x000fc80000000a00 */
[----:B------:R-:W3:Y:S01]  /*12f10*/  @P3 LDG.E R2, desc[UR40][R2.64] ;  /* 0x0000002802023981 */ /* 0x000ee2000c1e1900 */
[----:B------:R-:W-:Y:S01]  /*12f20*/  UISETP.NE.U32.AND UP0, UPT, UR4, URZ, UPT ;  /* 0x0000003f0400728c */ /* 0x000fe2000bf05070 */
[----:B------:R-:W-:Y:S01]  /*12f30*/  ISETP.NE.U32.AND P2, PT, RZ, UR10, PT ;  /* 0x0000000aff007c0c */ /* 0x000fe2000bf45070 */
[----:B------:R-:W-:Y:S01]  /*12f40*/  UMOV UR47, URZ ;  /* 0x0000003f002f7c82 */ /* 0x000fe20008000000 */
[----:B------:R-:W-:Y:S01]  /*12f50*/  ULDC UR4, c[0x0][0x424] ;  /* 0x0001090000047ab9 */ /* 0x000fe20000000800 */
[----:B------:R-:W-:Y:S01]  /*12f60*/  UISETP.NE.AND.EX UP0, UPT, UR5, URZ, UPT, UP0 ;  /* 0x0000003f0500728c */ /* 0x000fe2000bf05300 */
[----:B------:R-:W-:Y:S01]  /*12f70*/  ISETP.NE.AND.EX P2, PT, RZ, UR11, PT, P2 ;  /* 0x0000000bff007c0c */ /* 0x000fe2000bf45320 */
[----:B------:R-:W-:Y:S01]  /*12f80*/  ULDC UR44, c[0x0][0x288] ;  /* 0x0000a200002c7ab9 */ /* 0x000fe20000000800 */
[----:B------:R-:W-:Y:S01]  /*12f90*/  ULDC UR5, c[0x0][0x2f0] ;  /* 0x0000bc0000057ab9 */ /* 0x000fe20000000800 */
[----:B------:R-:W-:-:S04]  /*12fa0*/  USEL UR4, UR4, 0x1, UP0 ;  /* 0x0000000104047887 */ /* 0x000fc80008000000 */
[----:B------:R-:W-:Y:S01]  /*12fb0*/  UIMAD UR4, UR4, UR5, URZ ;  /* 0x00000005040472a4 */ /* 0x000fe2000f8e023f */
[----:B--2---:R-:W-:Y:S02]  /*12fc0*/  @P0 R2UR UR47, R5 ;  /* 0x00000000052f02ca */ /* 0x004fe400000e0000 */
[----:B---3--:R-:W-:Y:S01]  /*12fd0*/  @P3 R2UR UR44, R2 ;  /* 0x00000000022c32ca */ /* 0x008fe200000e0000 */
[----:B------:R-:W-:-:S14]  /*12fe0*/  @P3 BRA `(.L_x_1290) ;  /* 0x0000000000243947 */ /* 0x000fdc0003800000 */
[----:B------:R-:W-:Y:S05]  /*12ff0*/  @!P0 BRA `(.L_x_1290) ;  /* 0x0000000000208947 */ /* 0x000fea0003800000 */
[----:B------:R-:W-:Y:S02]  /*13000*/  IMAD.U32 R2, RZ, RZ, UR6 ;  /* 0x00000006ff027e24 */ /* 0x000fe4000f8e00ff */
[----:B------:R-:W-:-:S05]  /*13010*/  IMAD.U32 R3, RZ, RZ, UR7 ;  /* 0x00000007ff037e24 */ /* 0x000fca000f8e00ff */
[----:B------:R-:W2:Y:S02]  /*13020*/  LDG.E R2, desc[UR40][R2.64] ;  /* 0x0000002802027981 */ /* 0x000ea4000c1e1900 */
[----:B--2---:R-:W-:Y:S01]  /*13030*/  R2UR UR5, R2 ;  /* 0x00000000020572ca */ /* 0x004fe200000e0000 */
[----:B------:R-:W-:-:S06]  /*13040*/  IMAD.U32 R2, RZ, RZ, UR6 ;  /* 0x00000006ff027e24 */ /* 0x000fcc000f8e00ff */
[----:B------:R-:W2:Y:S02]  /*13050*/  LDG.E R2, desc[UR40][R2.64+0x4] ;  /* 0x0000042802027981 */ /* 0x000ea4000c1e1900 */
[----:B--2---:R-:W-:-:S13]  /*13060*/  R2UR UR44, R2 ;  /* 0x00000000022c72ca */ /* 0x004fda00000e0000 */
[----:B------:R-:W-:-:S12]  /*13070*/  UIADD3 UR44, -UR5, UR44, URZ ;  /* 0x0000002c052c7290 */ /* 0x000fd8000fffe13f */
.L_x_1290:
[----:B-----5:R-:W-:-:S05]  /*13080*/  IMAD.IADD R2, R4, 0x1, R0 ;  /* 0x0000000104027824 */ /* 0x020fca00078e0200 */
[----:B------:R0:W-:Y:S01]  /*13090*/  STL [R1+0x1c], R2 ;  /* 0x00001c0201007387 */ /* 0x0001e20000100800 */
[----:B------:R-:W-:Y:S05]  /*130a0*/  @!P2 BRA `(.L_x_1291) ;  /* 0x00000000001ca947 */ /* 0x000fea0003800000 */
[----:B------:R-:W-:Y:S02]  /*130b0*/  ULDC.64 UR4, c[0x0][0xa20] ;  /* 0x0002880000047ab9 */ /* 0x000fe40000000a00 */
[----:B------:R-:W-:-:S06]  /*130c0*/  UIMAD.WIDE UR4, UR46, 0x4, UR4 ;  /* 0x000000042e0478a5 */ /* 0x000fcc000f8e0204 */
[----:B0-----:R-:W-:Y:S02]  /*130d0*/  IMAD.U32 R2, RZ, RZ, UR4 ;  /* 0x00000004ff027e24 */ /* 0x001fe4000f8e00ff */
[----:B------:R-:W-:-:S05]  /*130e0*/  IMAD.U32 R3, RZ, RZ, UR5 ;  /* 0x00000005ff037e24 */ /* 0x000fca000f8e00ff */
[----:B------:R-:W2:Y:S02]  /*130f0*/  LDG.E R2, desc[UR40][R2.64] ;  /* 0x0000002802027981 */ /* 0x000ea4000c1e1900 */
[----:B--2---:R-:W-:Y:S01]  /*13100*/  R2UR UR4, R2 ;  /* 0x00000000020472ca */ /* 0x004fe200000e0000 */
[----:B------:R-:W-:-:S14]  /*13110*/  BRA `(.L_x_1292) ;  /* 0x0000000000247947 */ /* 0x000fdc0003800000 */
.L_x_1291:
[----:B------:R-:W-:Y:S05]  /*13120*/  @!P1 BRA `(.L_x_1292) ;  /* 0x0000000000209947 */ /* 0x000fea0003800000 */
[----:B0-----:R-:W-:Y:S02]  /*13130*/  IMAD.U32 R2, RZ, RZ, UR8 ;  /* 0x00000008ff027e24 */ /* 0x001fe4000f8e00ff */
[----:B------:R-:W-:-:S05]  /*13140*/  IMAD.U32 R3, RZ, RZ, UR9 ;  /* 0x00000009ff037e24 */ /* 0x000fca000f8e00ff */
[----:B------:R-:W2:Y:S02]  /*13150*/  LDG.E R2, desc[UR40][R2.64] ;  /* 0x0000002802027981 */ /* 0x000ea4000c1e1900 */
[----:B--2---:R-:W-:Y:S01]  /*13160*/  R2UR UR5, R2 ;  /* 0x00000000020572ca */ /* 0x004fe200000e0000 */
[----:B------:R-:W-:-:S06]  /*13170*/  IMAD.U32 R2, RZ, RZ, UR8 ;  /* 0x00000008ff027e24 */ /* 0x000fcc000f8e00ff */
[----:B------:R-:W2:Y:S02]  /*13180*/  LDG.E R2, desc[UR40][R2.64+0x4] ;  /* 0x0000042802027981 */ /* 0x000ea4000c1e1900 */
[----:B--2---:R-:W-:-:S13]  /*13190*/  R2UR UR4, R2 ;  /* 0x00000000020472ca */ /* 0x004fda00000e0000 */
[----:B------:R-:W-:-:S12]  /*131a0*/  UIADD3 UR4, -UR5, UR4, URZ ;  /* 0x0000000405047290 */ /* 0x000fd8000fffe13f */
.L_x_1292:
[----:B0-----:R-:W2:Y:S01]  /*131b0*/  LDL.LU R2, [R1+0x14] ;  /* 0x0000140001027983 */ /* 0x001ea20000300800 */
[----:B------:R-:W-:Y:S01]  /*131c0*/  ULDC UR5, c[0x0][0x448] ;  /* 0x0001120000057ab9 */ /* 0x000fe20000000800 */
[----:B------:R-:W-:Y:S01]  /*131d0*/  R2UR UR11, R0 ;  /* 0x00000000000b72ca */ /* 0x000fe200000e0000 */
[----:B------:R-:W-:-:S06]  /*131e0*/  UISETP.NE.AND UP0, UPT, UR5, 0x1, UPT ;  /* 0x000000010500788c */ /* 0x000fcc000bf05270 */
[----:B------:R-:W-:Y:S02]  /*131f0*/  PLOP3.LUT P0, PT, PT, PT, UP0, 0x80, 0x0 ;  /* 0x000000000000781c */ /* 0x000fe40003f0f008 */
[----:B------:R-:W-:-:S03]  /*13200*/  PLOP3.LUT P1, PT, PT, PT, UP0, 0x80, 0x0 ;  /* 0x000000000000781c */ /* 0x000fc60003f2f008 */
[----:B------:R-:W-:Y:S01]  /*13210*/  @UP0 ULDC UR5, c[0x0][0x44c] ;  /* 0x0001130000050ab9 */ /* 0x000fe20000000800 */
[----:B------:R-:W-:-:S04]  /*13220*/  UIADD3 UR11, -UR11, UR4, URZ ;  /* 0x000000040b0b7290 */ /* 0x000fc8000fffe13f */
[----:B------:R-:W-:Y:S01]  /*13230*/  UIADD3 UR7, UR11, 0x1, -UR44 ;  /* 0x000000010b077890 */ /* 0x000fe2000fffe82c */
[----:B--2---:R-:W-:-:S04]  /*13240*/  IMAD.SHL.U32 R18, R2, 0x80, RZ ;  /* 0x0000008002127824 */ /* 0x004fc800078e00ff */
[----:B------:R-:W-:-:S05]  /*13250*/  VIADD R0, R18, 0x7f ;  /* 0x0000007f12007836 */ /* 0x000fca0000000000 */
[C---:B------:R-:W-:Y:S01]  /*13260*/  R2UR UR6, R0.reuse ;  /* 0x00000000000672ca */ /* 0x040fe200000e0000 */
[----:B------:R-:W-:Y:S01]  /*13270*/  @P0 IMAD.HI.U32 R0, R0, UR5, RZ ;  /* 0x0000000500000c27 */ /* 0x000fe2000f8e00ff */
[----:B------:R-:W-:-:S04]  /*13280*/  @UP0 ULDC UR5, c[0x0][0x450] ;  /* 0x0001140000050ab9 */ /* 0x000fc80000000800 */
[----:B------:R-:W-:Y:S01]  /*13290*/  @P0 SHF.R.U32.HI R0, RZ, UR5, R0 ;  /* 0x00000005ff000c19 */ /* 0x000fe20008011600 */
[----:B------:R-:W-:Y:S02]  /*132a0*/  ULDC.64 UR4, c[0x0][0x9e0] ;  /* 0x0002780000047ab9 */ /* 0x000fe40000000a00 */
[----:B------:R-:W-:Y:S01]  /*132b0*/  UISETP.GE.AND UP1, UPT, UR5, 0x1, UPT ;  /* 0x000000010500788c */ /* 0x000fe2000bf26270 */
[----:B------:R-:W-:-:S05]  /*132c0*/  @P1 R2UR UR6, R0 ;  /* 0x00000000000612ca */ /* 0x000fca00000e0000 */
[----:B------:R-:W-:-:S08]  /*132d0*/  PLOP3.LUT P1, PT, PT, PT, UP1, 0x80, 0x0 ;  /* 0x000000000000781c */ /* 0x000fd00003f2f018 */
[----:B------:R-:W-:-:S04]  /*132e0*/  UIADD3 UR6, UR7, UR6, URZ ;  /* 0x0000000607067290 */ /* 0x000fc8000fffe03f */
        /* <DEDUP_REMOVED lines=12> */
.L_x_1294:
[----:B------:R-:W-:-:S11]  /*133b0*/  UISETP.NE.AND UP1, UPT, UR5, 0x1, UPT ;  /* 0x000000010500788c */ /* 0x000fd6000bf25270 */
[----:B------:R-:W-:Y:S02]  /*133c0*/  @UP1 ULDC.64 UR12, c[0x0][0x9e8] ;  /* 0x00027a00000c1ab9 */ /* 0x000fe40000000a00 */
[----:B------:R-:W-:-:S04]  /*133d0*/  UIMAD.WIDE.U32 UR6, UR8, UR12, URZ ;  /* 0x0000000c080672a5 */ /* 0x000fc8000f8e003f */
[----:B------:R-:W-:-:S12]  /*133e0*/  @UP1 USHF.R.U32.HI UR8, URZ, UR13, UR7 ;  /* 0x0000000d3f081299 */ /* 0x000fd80008011607 */
.L_x_1295:
[----:B------:R-:W-:-:S04]  /*133f0*/  UIMAD UR8, UR8, UR5, UR5 ;  /* 0x00000005080872a4 */ /* 0x000fc8000f8e0205 */
[----:B------:R-:W-:-:S04]  /*13400*/  UISETP.LT.AND UP1, UPT, UR4, UR8, UPT ;  /* 0x000000080400728c */ /* 0x000fc8000bf21270 */
[----:B------:R-:W-:-:S12]  /*13410*/  USEL UR4, UR4, UR8, UP1 ;  /* 0x0000000804047287 */ /* 0x000fd80008800000 */
.L_x_1293:
[----:B------:R-:W-:Y:S01]  /*13420*/  R2UR UR12, R18 ;  /* 0x00000000120c72ca */ /* 0x000fe200000e0000 */
[----:B------:R-:W-:Y:S02]  /*13430*/  UIADD3 UR8, UR11, 0x7f, URZ ;  /* 0x0000007f0b087890 */ /* 0x000fe4000fffe03f */
[----:B------:R-:W-:Y:S01]  /*13440*/  UIADD3 UR9, UR4, 0x7f, URZ ;  /* 0x0000007f04097890 */ /* 0x000fe2000fffe03f */
[----:B------:R-:W-:Y:S01]  /*13450*/  @UP0 ULDC UR6, c[0x0][0x44c] ;  /* 0x0001130000060ab9 */ /* 0x000fe20000000800 */
[----:B------:R-:W-:Y:S02]  /*13460*/  USHF.R.S32.HI UR4, URZ, 0x1f, UR8 ;  /* 0x0000001f3f047899 */ /* 0x000fe40008011408 */
[----:B------:R-:W-:Y:S02]  /*13470*/  USHF.R.S32.HI UR10, URZ, 0x1f, UR9 ;  /* 0x0000001f3f0a7899 */ /* 0x000fe40008011409 */
[----:B------:R-:W-:Y:S01]  /*13480*/  ULEA.HI UR4, UR4, UR8, URZ, 0x7 ;  /* 0x0000000804047291 */ /* 0x000fe2000f8f383f */
[----:B------:R-:W-:-:S03]  /*13490*/  @UP0 ULDC UR13, c[0x0][0x450] ;  /* 0x00011400000d0ab9 */ /* 0x000fc60000000800 */
[----:B------:R-:W-:Y:S02]  /*134a0*/  UIMAD.WIDE.U32 UR6, UR12, UR6, URZ ;  /* 0x000000060c0672a5 */ /* 0x000fe4000f8e003f */
[----:B------:R-:W-:Y:S01]  /*134b0*/  UMOV UR8, UR12 ;  /* 0x0000000c00087c82 */ /* 0x000fe20008000000 */
[----:B------:R-:W-:Y:S02]  /*134c0*/  ULEA.HI UR10, UR10, UR9, URZ, 0x7 ;  /* 0x000000090a0a7291 */ /* 0x000fe4000f8f383f */
[----:B------:R-:W-:Y:S02]  /*134d0*/  @UP0 USHF.R.U32.HI UR8, URZ, UR13, UR7 ;  /* 0x0000000d3f080299 */ /* 0x000fe40008011607 */
[----:B------:R-:W-:Y:S02]  /*134e0*/  USHF.R.S32.HI UR4, URZ, 0x7, UR4 ;  /* 0x000000073f047899 */ /* 0x000fe40008011404 */
[----:B------:R-:W-:Y:S02]  /*134f0*/  UIADD3 UR8, UR8, UR11, -UR44 ;  /* 0x0000000b08087290 */ /* 0x000fe4000fffe82c */
[----:B------:R-:W-:Y:S01]  /*13500*/  USHF.R.S32.HI UR10, URZ, 0x7, UR10 ;  /* 0x000000073f0a7899 */ /* 0x000fe2000801140a */
[----:B------:R-:W-:-:S02]  /*13510*/  ULDC UR6, c[0x0][0x9dc] ;  /* 0x0002770000067ab9 */ /* 0x000fc40000000800 */
[----:B------:R-:W-:Y:S02]  /*13520*/  UIADD3 UR6, UR8, -UR6, URZ ;  /* 0x8000000608067290 */ /* 0x000fe4000fffe03f */
[----:B------:R-:W-:-:S04]  /*13530*/  UISETP.LT.AND UP0, UPT, UR4, UR10, UPT ;  /* 0x0000000a0400728c */ /* 0x000fc8000bf01270 */
[----:B------:R-:W-:Y:S01]  /*13540*/  USEL UR42, UR4, UR10, UP0 ;  /* 0x0000000a042a7287 */ /* 0x000fe20008000000 */
[----:B------:R-:W-:Y:S01]  /*13550*/  IMAD.U32 R0, RZ, RZ, UR6 ;  /* 0x00000006ff007e24 */ /* 0x000fe2000f8e00ff */
[----:B------:R-:W-:Y:S10]  /*13560*/  @!P1 BRA `(.L_x_1296) ;  /* 0x0000000000409947 */ /* 0x000ff40003800000 */
        /* <DEDUP_REMOVED lines=10> */
.L_x_1297:
[----:B------:R-:W-:-:S11]  /*13610*/  UISETP.NE.AND UP0, UPT, UR5, 0x1, UPT ;  /* 0x000000010500788c */ /* 0x000fd6000bf05270 */
[----:B------:R-:W-:Y:S02]  /*13620*/  @UP0 ULDC.64 UR10, c[0x0][0x9e8] ;  /* 0x00027a00000a0ab9 */ /* 0x000fe40000000a00 */
[----:B------:R-:W-:-:S04]  /*13630*/  UIMAD.WIDE.U32 UR6, UR8, UR10, URZ ;  /* 0x0000000a080672a5 */ /* 0x000fc8000f8e003f */
[----:B------:R-:W-:-:S12]  /*13640*/  @UP0 USHF.R.U32.HI UR8, URZ, UR11, UR7 ;  /* 0x0000000b3f080299 */ /* 0x000fd80008011607 */
.L_x_1298:
[----:B------:R-:W-:-:S06]  /*13650*/  UIMAD UR5, UR8, UR5, URZ ;  /* 0x00000005080572a4 */ /* 0x000fcc000f8e023f */
[----:B------:R-:W-:-:S07]  /*13660*/  VIMNMX R0, R0, UR5, !PT ;  /* 0x0000000500007c48 */ /* 0x000fce000ffe0100 */
.L_x_1296:
[----:B------:R-:W-:Y:S01]  /*13670*/  SHF.R.S32.HI R2, RZ, 0x1f, R0 ;  /* 0x0000001fff027819 */ /* 0x000fe20000011400 */
[----:B------:R-:W-:Y:S03]  /*13680*/  BSSY B7, `(.L_x_1299) ;  /* 0x0000321000077945 */ /* 0x000fe60003800000 */
[----:B------:R-:W-:-:S04]  /*13690*/  LEA.HI R2, R2, R0, RZ, 0x7 ;  /* 0x0000000002027211 */ /* 0x000fc800078f38ff */
[----:B------:R-:W-:-:S04]  /*136a0*/  SHF.R.S32.HI R2, RZ, 0x7, R2 ;  /* 0x00000007ff027819 */ /* 0x000fc80000011402 */
[----:B------:R-:W-:-:S04]  /*136b0*/  VIMNMX R3, RZ, R2, !PT ;  /* 0x00000002ff037248 */ /* 0x000fc80007fe0100 */
[----:B------:R-:W-:Y:S01]  /*136c0*/  ISETP.LT.AND P0, PT, R3, UR42, PT ;  /* 0x0000002a03007c0c */ /* 0x000fe2000bf01270 */
[----:B------:R0:W-:-:S12]  /*136d0*/  STL [R1+0x18], R3 ;  /* 0x0000180301007387 */ /* 0x0001d80000100800 */
[----:B0-----:R-:W-:Y:S05]  /*136e0*/  @P0 BRA `(.L_x_1300) ;  /* 0x0000000000480947 */ /* 0x001fea0003800000 */
        /* <DEDUP_REMOVED lines=18> */
.L_x_1300:
        /* <DEDUP_REMOVED lines=20> */
.L_x_1303:
[----:B------:R-:W-:Y:S05]  /*13950*/  BSYNC B6 ;  /* 0x0000000000067941 */ /* 0x000fea0003800000 */
.L_x_1302:
        /* <DEDUP_REMOVED lines=24> */
.L_x_1305:
[----:B------:R-:W-:Y:S05]  /*13ae0*/  BSYNC B6 ;  /* 0x0000000000067941 */ /* 0x000fea0003800000 */
.L_x_1304:
        /* <DEDUP_REMOVED lines=20> */
.L_x_1307:
[----:B------:R-:W-:Y:S05]  /*13c30*/  BSYNC B6 ;  /* 0x0000000000067941 */ /* 0x000fea0003800000 */
.L_x_1306:
        /* <DEDUP_REMOVED lines=19> */
.L_x_1309:
[----:B------:R-:W-:Y:S05]  /*13d70*/  BSYNC B6 ;  /* 0x0000000000067941 */ /* 0x000fea0003800000 */
.L_x_1308:
        /* <DEDUP_REMOVED lines=8> */
[----:B------:R-:W-:Y:S01]  /*13e00*/  IMAD.U32 R3, RZ, RZ, UR5 ;  /* 0x00000005ff037e24 */ /* 0x000fe2000f8e00ff */
[----:B------:R-:W1:Y:S01]  /*13e10*/  S2R R0, SR_TID.X ;  /* 0x0000000000007919 */ /* 0x000e620000002100 */
[----:B------:R-:W-:-:S03]  /*13e20*/  ULDC.64 UR4, c[0x0][0xa08] ;  /* 0x0002820000047ab9 */ /* 0x000fc60000000a00 */
[----:B------:R2:W3:Y:S02]  /*13e30*/  @P0 LDG.E R8, desc[UR40][R2.64] ;  /* 0x0000002802080981 */ /* 0x0004e4000c1e1900 */
[----:B--2---:R-:W2:Y:S01]  /*13e40*/  LDC.64 R2, c[0x0][0x418] ;  /* 0x00010600ff027b82 */ /* 0x004ea20000000a00 */
[----:B-1----:R-:W-:-:S04]  /*13e50*/  SHF.R.U32.HI R0, RZ, 0x5, R0 ;  /* 0x00000005ff007819 */ /* 0x002fc80000011600 */
[----:B------:R-:W-:Y:S02]  /*13e60*/  LOP3.LUT R0, R0, 0x3, RZ, 0xc0, !PT ;  /* 0x0000000300007812 */ /* 0x000fe400078ec0ff */
[----:B--2---:R-:W-:Y:S01]  /*13e70*/  LOP3.LUT P0, RZ, R2, UR4, RZ, 0xfc, !PT ;  /* 0x0000000402ff7c12 */ /* 0x004fe2000f80fcff */
[----:B------:R-:W-:-:S03]  /*13e80*/  UMOV UR4, 0xffffffff ;  /* 0xffffffff00047882 */ /* 0x000fc60000000000 */
[----:B------:R-:W-:Y:S02]  /*13e90*/  LOP3.LUT P0, RZ, R3, UR5, RZ, 0xfc, P0 ;  /* 0x0000000503ff7c12 */ /* 0x000fe4000800fcff */
[----:B---3--:R-:W-:Y:S01]  /*13ea0*/  SHF.R.S32.HI R9, RZ, 0x1f, R8 ;  /* 0x0000001fff097819 */ /* 0x008fe20000011408 */
[----:B------:R1:W-:Y:S01]  /*13eb0*/  STL [R1+0x4], R8 ;  /* 0x0000040801007387 */ /* 0x0003e20000100800 */
[----:B0-----:R-:W-:-:S03]  /*13ec0*/  SEL R16, R8, RZ, !P0 ;  /* 0x000000ff08107207 */ /* 0x001fc60004000000 */
[----:B------:R1:W-:Y:S01]  /*13ed0*/  STL [R1+0x14], R9 ;  /* 0x0000140901007387 */ /* 0x0003e20000100800 */
[----:B------:R-:W-:Y:S05]  /*13ee0*/  BRA.DIV UR4, `(.L_x_1310) ;  /* 0x0000003e046c7947 */ /* 0x000fea000b800000 */
[----:B------:R0:W2:Y:S02]  /*13ef0*/  SHFL.IDX PT, R14, R0, RZ, 0x1f ;  /* 0x00001fff000e7589 */ /* 0x0000a400000e0000 */
.L_x_1385:
[----:B0-----:R-:W3:Y:S01]  /*13f00*/  LDL.LU R0, [R1+0x20] ;  /* 0x0000200001007983 */ /* 0x001ee20000300800 */
[----:B------:R-:W-:Y:S02]  /*13f10*/  PLOP3.LUT P1, PT, PT, PT, PT, 0x8, 0x0 ;  /* 0x000000000000781c */ /* 0x000fe40003f2e170 */
[----:B--2---:R-:W-:Y:S02]  /*13f20*/  ISETP.NE.AND P0, PT, R14, RZ, PT ;  /* 0x000000ff0e00720c */ /* 0x004fe40003f05270 */
[----:B---3--:R-:W-:-:S09]  /*13f30*/  LOP3.LUT R0, R0, 0xfffffffe, RZ, 0xc0, !PT ;  /* 0xfffffffe00007812 */ /* 0x008fd200078ec0ff */
        /* <DEDUP_REMOVED lines=8> */
.L_x_1388:
        /* <DEDUP_REMOVED lines=21> */
.L_x_1313:
[----:B0-----:R-:W2:Y:S01]  /*14110*/  LDL R3, [R1] ;  /* 0x0000000001037983 */ /* 0x001ea20000100800 */
[----:B------:R-:W-:Y:S01]  /*14120*/  IMAD R2, R19, 0x8, R17 ;  /* 0x0000000813027824 */ /* 0x000fe200078e0211 */
[----:B-1----:R-:W0:Y:S02]  /*14130*/  S2R R8, SR_TID.X ;  /* 0x0000000000087919 */ /* 0x002e240000002100 */
[----:B0-----:R-:W-:-:S04]  /*14140*/  LOP3.LUT R8, R8, 0x7f, RZ, 0xc0, !PT ;  /* 0x0000007f08087812 */ /* 0x001fc800078ec0ff */
[----:B------:R-:W-:Y:S02]  /*14150*/  ISETP.NE.AND P1, PT, R8, RZ, PT ;  /* 0x000000ff0800720c */ /* 0x000fe40003f25270 */
[----:B--2---:R-:W-:-:S04]  /*14160*/  SHF.L.U32 R3, R3, 0x1f, RZ ;  /* 0x0000001f03037819 */ /* 0x004fc800000006ff */
[----:B------:R-:W0:Y:S02]  /*14170*/  SYNCS.PHASECHK.TRANS64.TRYWAIT P0, [R2+URZ+0x22880], R3 ;  /* 0x02288003020075a7 */ /* 0x000e24000800017f */
[----:B0-----:R-:W-:Y:S05]  /*14180*/  @!P0 BRA `(.L_x_1314) ;  /* 0x0000003c00048947 */ /* 0x001fea0003800000 */
.L_x_1389:
        /* <DEDUP_REMOVED lines=8> */
.L_x_1315:
[----:B------:R-:W2:Y:S01]  /*14210*/  LDL R5, [R1+0x1c] ;  /* 0x00001c0001057983 */ /* 0x000ea20000100800 */
[----:B------:R-:W-:Y:S01]  /*14220*/  IMAD R4, R19, 0x4000, R17 ;  /* 0x0000400013047824 */ /* 0x000fe200078e0211 */
[----:B------:R-:W-:Y:S01]  /*14230*/  R2UR UR33, R2 ;  /* 0x00000000022172ca */ /* 0x000fe200000e0000 */
[----:B------:R-:W-:Y:S01]  /*14240*/  UIADD3 UR4, UP0, UR48, 0x470, URZ ;  /* 0x0000047030047890 */ /* 0x000fe2000ff1e03f */
[----:B-----5:R-:W-:Y:S01]  /*14250*/  R2UR UR37, R16 ;  /* 0x00000000102572ca */ /* 0x020fe200000e0000 */
[----:B------:R-:W-:Y:S01]  /*14260*/  UMOV UR6, 0x0 ;  /* 0x0000000000067882 */ /* 0x000fe20000000000 */
[----:B------:R-:W-:Y:S01]  /*14270*/  R2UR UR32, R4 ;  /* 0x00000000042072ca */ /* 0x000fe200000e0000 */
[----:B------:R-:W-:Y:S01]  /*14280*/  UIADD3.X UR5, URZ, UR49, URZ, UP0, !UPT ;  /* 0x000000313f057290 */ /* 0x000fe200087fe43f */
[----:B------:R-:W-:Y:S01]  /*14290*/  UMOV UR7, 0x14f00000 ;  /* 0x14f0000000077882 */ /* 0x000fe20000000000 */
[----:B------:R-:W-:-:S06]  /*142a0*/  UMOV UR34, URZ ;  /* 0x0000003f00227c82 */ /* 0x000fcc0008000000 */
[----:B------:R-:W-:-:S04]  /*142b0*/  UIADD3 UR33, UR33, 0x22870, URZ ;  /* 0x0002287021217890 */ /* 0x000fc8000fffe03f */
[----:B------:R-:W-:Y:S01]  /*142c0*/  UIADD3 UR32, UR32, 0x8400, URZ ;  /* 0x0000840020207890 */ /* 0x000fe2000fffe03f */
[----:B--2---:R-:W-:-:S05]  /*142d0*/  IMAD R0, R0, 0x80, R5 ;  /* 0x0000008000007824 */ /* 0x004fca00078e0205 */
[----:B------:R-:W-:-:S13]  /*142e0*/  R2UR UR35, R0 ;  /* 0x00000000002372ca */ /* 0x000fda00000e0000 */
[----:B------:R1:W-:Y:S01]  /*142f0*/  UTMALDG.4D [UR32], [UR4], desc[UR6] ;  /* 0x00000620040075b4 */ /* 0x0003e20008019000 */
[----:B------:R-:W2:Y:S02]  /*14300*/  SYNCS.PHASECHK.TRANS64.TRYWAIT P0, [R2+URZ+0x22840], R3 ;  /* 0x02284003020075a7 */ /* 0x000ea4000800017f */
[----:B-12---:R-:W-:Y:S05]  /*14310*/  @!P0 BRA `(.L_x_1316) ;  /* 0x0000003800b48947 */ /* 0x006fea0003800000 */
.L_x_1390:
        /* <DEDUP_REMOVED lines=8> */
.L_x_1317:
[----:B01----:R-:W2:Y:S01]  /*143a0*/  LDL.LU R3, [R1+0x20] ;  /* 0x0000200001037983 */ /* 0x003ea20000300800 */
        /* <DEDUP_REMOVED lines=33> */
.L_x_1311:
[----:B------:R-:W-:Y:S05]  /*145c0*/  WARPSYNC.ALL ;  /* 0x0000000000007948 */ /* 0x000fea0003800000 */
[----:B0-----:R-:W-:Y:S01]  /*145d0*/  VIADD R0, R17, 0x10400 ;  /* 0x0001040011007836 */ /* 0x001fe20000000000 */
[----:B---3--:R-:W-:Y:S01]  /*145e0*/  USHF.R.S32.HI UR4, URZ, 0x1f, UR47 ;  /* 0x0000001f3f047899 */ /* 0x008fe2000801142f */
[----:B------:R-:W-:Y:S03]  /*145f0*/  BAR.SYNC.DEFER_BLOCKING 0x8, 0x180 ;  /* 0x0206000000007b1d */ /* 0x000fe60000010000 */
[----:B------:R-:W-:-:S03]  /*14600*/  LOP3.LUT P0, RZ, R0, 0x1bf, RZ, 0xc0, !PT ;  /* 0x000001bf00ff7812 */ /* 0x000fc6000780c0ff */
[----:B------:R-:W-:Y:S01]  /*14610*/  ULDC.64 UR6, c[0x0][0x298] ;  /* 0x0000a60000067ab9 */ /* 0x000fe20000000a00 */
[----:B------:R-:W-:Y:S01]  /*14620*/  BSSY B6, `(.L_x_1318) ;  /* 0x0000016000067945 */ /* 0x000fe20003800000 */
[----:B------:R-:W-:Y:S02]  /*14630*/  UIMAD UR4, UR4, UR6, URZ ;  /* 0x00000006040472a4 */ /* 0x000fe4000f8e023f */
[----:B------:R-:W-:Y:S02]  /*14640*/  UIMAD.WIDE.U32 UR50, UR47, UR6, URZ ;  /* 0x000000062f3272a5 */ /* 0x000fe4000f8e003f */
[----:B------:R-:W-:-:S04]  /*14650*/  UIMAD UR4, UR47, UR7, UR4 ;  /* 0x000000072f0472a4 */ /* 0x000fc8000f8e0204 */
[----:B------:R-:W-:Y:S01]  /*14660*/  UIADD3 UR37, UR51, UR4, URZ ;  /* 0x0000000433257290 */ /* 0x000fe2000fffe03f */
        /* <DEDUP_REMOVED lines=17> */
.L_x_1319:
[----:B------:R-:W-:Y:S05]  /*14780*/  BSYNC B6 ;  /* 0x0000000000067941 */ /* 0x000fea0003800000 */
.L_x_1318:
[----:B------:R-:W0:Y:S01]  /*14790*/  S2R R2, SR_TID.X ;  /* 0x0000000000027919 */ /* 0x000e220000002100 */
[----:B-1----:R-:W1:Y:S01]  /*147a0*/  LDC R8, c[0x0][0x448] ;  /* 0x00011200ff087b82 */ /* 0x002e620000000800 */
[----:B------:R-:W-:Y:S01]  /*147b0*/  USHF.R.S32.HI UR4, URZ, 0x1f, UR36 ;  /* 0x0000001f3f047899 */ /* 0x000fe20008011424 */
[----:B------:R-:W2:Y:S01]  /*147c0*/  S2R R0, SR_TID.X ;  /* 0x0000000000007919 */ /* 0x000ea20000002100 */
[----:B------:R-:W-:Y:S01]  /*147d0*/  ULDC.64 UR10, c[0x0][0xa00] ;  /* 0x00028000000a7ab9 */ /* 0x000fe20000000a00 */
[----:B------:R-:W-:Y:S01]  /*147e0*/  ULDC.64 UR8, c[0x0][0x2d8] ;  /* 0x0000b60000087ab9 */ /* 0x000fe20000000a00 */
[----:B------:R-:W-:Y:S01]  /*147f0*/  UISETP.NE.U32.AND UP0, UPT, UR10, URZ, UPT ;  /* 0x0000003f0a00728c */ /* 0x000fe2000bf05070 */
[----:B------:R-:W3:Y:S01]  /*14800*/  S2R R9, SR_TID.X ;  /* 0x0000000000097919 */ /* 0x000ee20000002100 */
[----:B------:R-:W-:Y:S02]  /*14810*/  UIMAD UR7, UR4, UR8, URZ ;  /* 0x00000008040772a4 */ /* 0x000fe4000f8e023f */
[----:B------:R-:W-:-:S02]  /*14820*/  UISETP.NE.AND.EX UP0, UPT, UR11, URZ, UPT, UP0 ;  /* 0x0000003f0b00728c */ /* 0x000fc4000bf05300 */
[----:B------:R-:W-:Y:S01]  /*14830*/  USHF.R.S32.HI UR6, URZ, 0x1f, UR46 ;  /* 0x0000001f3f067899 */ /* 0x000fe2000801142e */
[----:B------:R-:W-:Y:S01]  /*14840*/  UMOV UR4, UR50 ;  /* 0x0000003200047c82 */ /* 0x000fe20008000000 */
[----:B------:R-:W-:Y:S01]  /*14850*/  UMOV UR5, UR37 ;  /* 0x0000002500057c82 */ /* 0x000fe20008000000 */
[----:B------:R-:W-:Y:S02]  /*14860*/  UIMAD UR7, UR36, UR9, UR7 ;  /* 0x00000009240772a4 */ /* 0x000fe4000f8e0207 */
[----:B------:R-:W-:Y:S02]  /*14870*/  UIMAD.WIDE.U32 UR4, UR36, UR8, UR4 ;  /* 0x00000008240472a5 */ /* 0x000fe4000f8e0004 */
[----:B------:R-:W-:Y:S01]  /*14880*/  USEL UR6, UR6, URZ, !UP0 ;  /* 0x0000003f06067287 */ /* 0x000fe2000c000000 */
[----:B------:R-:W-:Y:S01]  /*14890*/  ULDC.64 UR8, c[0x0][0x2e0] ;  /* 0x0000b80000087ab9 */ /* 0x000fe20000000a00 */
[----:B------:R-:W-:Y:S01]  /*148a0*/  UIADD3 UR5, UR5, UR7, URZ ;  /* 0x0000000705057290 */ /* 0x000fe2000fffe03f */
[----:B-1----:R-:W-:Y:S01]  /*148b0*/  ISETP.NE.AND P0, PT, R8, 0x1, PT ;  /* 0x000000010800780c */ /* 0x002fe20003f05270 */
[----:B------:R-:W-:-:S02]  /*148c0*/  USEL UR7, UR46, URZ, !UP0 ;  /* 0x0000003f2e077287 */ /* 0x000fc4000c000000 */
[----:B------:R-:W-:Y:S02]  /*148d0*/  UIMAD UR6, UR6, UR8, URZ ;  /* 0x00000008060672a4 */ /* 0x000fe4000f8e023f */
[----:B------:R-:W-:Y:S01]  /*148e0*/  UIMAD.WIDE.U32 UR4, UR7, UR8, UR4 ;  /* 0x00000008070472a5 */ /* 0x000fe2000f8e0004 */
[----:B0-----:R-:W-:Y:S01]  /*148f0*/  LOP3.LUT R2, R2, 0x7f, RZ, 0xc0, !PT ;  /* 0x0000007f02027812 */ /* 0x001fe200078ec0ff */
[----:B------:R-:W-:-:S03]  /*14900*/  UIMAD UR6, UR7, UR9, UR6 ;  /* 0x00000009070672a4 */ /* 0x000fc6000f8e0206 */
[----:B------:R-:W-:Y:S01]  /*14910*/  SHF.R.U32.HI R2, RZ, 0x2, R2 ;  /* 0x00000002ff027819 */ /* 0x000fe20000011602 */
[----:B--2---:R-:W-:Y:S02]  /*14920*/  IMAD.SHL.U32 R0, R0, 0x20, RZ ;  /* 0x0000002000007824 */ /* 0x004fe400078e00ff */
[----:B------:R-:W0:Y:S01]  /*14930*/  @P0 LDC R3, c[0x0][0x450] ;  /* 0x00011400ff030b82 */ /* 0x000e220000000800 */
[----:B------:R-:W-:Y:S01]  /*14940*/  UIADD3 UR6, UR5, UR6, URZ ;  /* 0x0000000605067290 */ /* 0x000fe2000fffe03f */
[----:B------:R-:W-:Y:S01]  /*14950*/  IMAD.U32 R6, RZ, RZ, UR4 ;  /* 0x00000004ff067e24 */ /* 0x000fe2000f8e00ff */
[----:B------:R-:W-:Y:S01]  /*14960*/  LOP3.LUT R0, R2, 0x60, R0, 0xf8, !PT ;  /* 0x0000006002007812 */ /* 0x000fe200078ef800 */
[----:B------:R-:W-:Y:S01]  /*14970*/  IMAD.U32 R7, RZ, RZ, UR5 ;  /* 0x00000005ff077e24 */ /* 0x000fe2000f8e00ff */
[----:B------:R-:W-:Y:S01]  /*14980*/  ULDC.64 UR4, c[0x0][0x2d0] ;  /* 0x0000b40000047ab9 */ /* 0x000fe20000000a00 */
[----:B---3--:R-:W-:Y:S02]  /*14990*/  IMAD.SHL.U32 R9, R9, 0x10, RZ ;  /* 0x0000001009097824 */ /* 0x008fe400078e00ff */
[----:B------:R-:W1:Y:S01]  /*149a0*/  @P0 LDC R2, c[0x0][0x44c] ;  /* 0x00011300ff020b82 */ /* 0x000e620000000800 */
[----:B------:R-:W-:Y:S01]  /*149b0*/  IMAD.IADD R0, R0, 0x1, R18 ;  /* 0x0000000100007824 */ /* 0x000fe200078e0212 */
[----:B------:R-:W2:Y:S01]  /*149c0*/  S2R R7, SR_TID.X ;  /* 0x0000000000077919 */ /* 0x000ea20000002100 */
[----:B------:R-:W-:-:S02]  /*149d0*/  LOP3.LUT R9, R9, 0x30, RZ, 0xc0, !PT ;  /* 0x0000003009097812 */ /* 0x000fc400078ec0ff */
[----:B------:R-:W-:Y:S02]  /*149e0*/  IMAD.MOV.U32 R4, RZ, RZ, R0 ;  /* 0x000000ffff047224 */ /* 0x000fe400078e0000 */
[C---:B------:R-:W-:Y:S02]  /*149f0*/  LOP3.LUT R11, R9.reuse, 0x40, RZ, 0xfc, !PT ;  /* 0x00000040090b7812 */ /* 0x040fe400078efcff */
[----:B------:R-:W-:Y:S01]  /*14a00*/  LOP3.LUT R9, R9, 0x80, RZ, 0xfc, !PT ;  /* 0x0000008009097812 */ /* 0x000fe200078efcff */
[----:B-1----:R-:W-:-:S05]  /*14a10*/  @P0 IMAD.HI.U32 R2, R0, R2, RZ ;  /* 0x0000000200020227 */ /* 0x002fca00078e00ff */
[----:B0-----:R-:W-:Y:S01]  /*14a20*/  @P0 SHF.R.U32.HI R4, RZ, R3, R2 ;  /* 0x00000003ff040219 */ /* 0x001fe20000011602 */
[----:B------:R-:W-:-:S03]  /*14a30*/  IMAD.U32 R3, RZ, RZ, UR6 ;  /* 0x00000006ff037e24 */ /* 0x000fc6000f8e00ff */
[--C-:B------:R-:W-:Y:S01]  /*14a40*/  SHF.R.S32.HI R5, RZ, 0x1f, R4.reuse ;  /* 0x0000001fff057819 */ /* 0x100fe20000011404 */
[----:B------:R-:W-:Y:S02]  /*14a50*/  IMAD.MOV R2, RZ, RZ, -R4 ;  /* 0x000000ffff027224 */ /* 0x000fe400078e0a04 */
[----:B--2---:R-:W-:Y:S02]  /*14a60*/  IMAD.SHL.U32 R10, R7, 0x10, RZ ;  /* 0x00000010070a7824 */ /* 0x004fe400078e00ff */
[----:B------:R-:W-:Y:S02]  /*14a70*/  IMAD R0, R8, R2, R0 ;  /* 0x0000000208007224 */ /* 0x000fe400078e0200 */
[----:B------:R-:W-:Y:S01]  /*14a80*/  IMAD.MOV.U32 R2, RZ, RZ, R6 ;  /* 0x000000ffff027224 */ /* 0x000fe200078e0006 */
[----:B------:R-:W-:Y:S01]  /*14a90*/  LOP3.LUT R10, R10, 0x30, RZ, 0xc0, !PT ;  /* 0x000000300a0a7812 */ /* 0x000fe200078ec0ff */
[----:B------:R-:W-:Y:S02]  /*14aa0*/  IMAD R5, R5, UR4, RZ ;  /* 0x0000000405057c24 */ /* 0x000fe4000f8e02ff */
[----:B------:R-:W-:-:S04]  /*14ab0*/  IMAD.WIDE.U32 R2, R4, UR4, R2 ;  /* 0x0000000404027c25 */ /* 0x000fc8000f8e0002 */
[----:B------:R-:W-:Y:S01]  /*14ac0*/  IMAD R5, R4, UR5, R5 ;  /* 0x0000000504057c24 */ /* 0x000fe2000f8e0205 */
[----:B------:R-:W-:Y:S01]  /*14ad0*/  SHF.R.S32.HI R4, RZ, 0x1f, R0 ;  /* 0x0000001fff047819 */ /* 0x000fe20000011400 */
[----:B------:R-:W-:Y:S02]  /*14ae0*/  ULDC.64 UR4, c[0x0][0x2c8] ;  /* 0x0000b20000047ab9 */ /* 0x000fe40000000a00 */
        /* <DEDUP_REMOVED lines=9> */
[----:B------:R-:W-:Y:S02]  /*14b80*/  IADD3.X R3, R3, UR5, R0, P0, !PT ;  /* 0x0000000503037c10 */ /* 0x000fe400087fe400 */
[----:B------:R-:W-:-:S02]  /*14b90*/  ISETP.GE.AND P0, PT, R10, UR4, PT ;  /* 0x000000040a007c0c */ /* 0x000fc4000bf06270 */
[----:B------:R-:W-:Y:S01]  /*14ba0*/  ISETP.GE.AND P1, PT, R11, UR4, PT ;  /* 0x000000040b007c0c */ /* 0x000fe2000bf26270 */
[----:B------:R-:W-:-:S03]  /*14bb0*/  UMOV UR4, 0xffffffff ;  /* 0xffffffff00047882 */ /* 0x000fc60000000000 */
[----:B0-----:R-:W-:Y:S09]  /*14bc0*/  BRA.DIV UR4, `(.L_x_1320) ;  /* 0x00000032049c7947 */ /* 0x001ff2000b800000 */
[----:B------:R-:W0:Y:S01]  /*14bd0*/  S2R R5, SR_TID.X ;  /* 0x0000000000057919 */ /* 0x000e220000002100 */
[----:B------:R-:W-:Y:S01]  /*14be0*/  IMAD R2, R8, UR44, RZ ;  /* 0x0000002c08027c24 */ /* 0x000fe2000f8e02ff */
[----:B------:R-:W1:Y:S04]  /*14bf0*/  SHFL.IDX PT, R7, R4, RZ, 0x1c1f ;  /* 0x001c1fff04077589 */ /* 0x000e6800000e0000 */
[----:B------:R-:W2:Y:S01]  /*14c00*/  SHFL.IDX PT, R6, R3, RZ, 0x1c1f ;  /* 0x001c1fff03067589 */ /* 0x000ea200000e0000 */
[----:B0-----:R-:W-:-:S04]  /*14c10*/  LOP3.LUT R5, R5, 0x7f, RZ, 0xc0, !PT ;  /* 0x0000007f05057812 */ /* 0x001fc800078ec0ff */
[----:B------:R-:W-:-:S05]  /*14c20*/  SHF.R.U32.HI R5, RZ, 0x2, R5 ;  /* 0x00000002ff057819 */ /* 0x000fca0000011605 */
[----:B------:R-:W-:-:S04]  /*14c30*/  IMAD.IADD R0, R5, 0x1, R18 ;  /* 0x0000000105007824 */ /* 0x000fc800078e0212 */
[C---:B------:R-:W-:Y:S01]  /*14c40*/  VIADD R5, R0.reuse, 0x20 ;  /* 0x0000002000057836 */ /* 0x040fe20000000000 */
[----:B------:R-:W-:-:S13]  /*14c50*/  ISETP.GE.AND P4, PT, R0, R2, PT ;  /* 0x000000020000720c */ /* 0x000fda0003f86270 */
[----:B-1----:R-:W-:-:S05]  /*14c60*/  @!P4 IADD3 R7, P3, R10, R7, RZ ;  /* 0x000000070a07c210 */ /* 0x002fca0007f7e0ff */
[----:B--2---:R-:W-:Y:S01]  /*14c70*/  @!P4 IMAD.X R6, RZ, RZ, R6, P3 ;  /* 0x000000ffff06c224 */ /* 0x004fe200018e0606 */
[----:B------:R-:W-:Y:S01]  /*14c80*/  ISETP.GE.AND P3, PT, R5, R2, PT ;  /* 0x000000020500720c */ /* 0x000fe20003f66270 */
[----:B------:R-:W-:-:S03]  /*14c90*/  VIADD R5, R0, 0x40 ;  /* 0x0000004000057836 */ /* 0x000fc60000000000 */
[----:B------:R-:W-:-:S04]  /*14ca0*/  @!P4 LOP3.LUT R7, R7, R6, RZ, 0x3c, !PT ;  /* 0x000000060707c212 */ /* 0x000fc800078e3cff */
[----:B------:R-:W-:-:S04]  /*14cb0*/  @!P4 LOP3.LUT R6, R7, R6, RZ, 0x3c, !PT ;  /* 0x000000060706c212 */ /* 0x000fc800078e3cff */
[----:B------:R-:W-:-:S05]  /*14cc0*/  @!P4 LOP3.LUT R7, R7, R6, RZ, 0x3c, !PT ;  /* 0x000000060707c212 */ /* 0x000fca00078e3cff */
[----:B------:R-:W-:Y:S01]  /*14cd0*/  @!PT LDS RZ, [RZ] ;  /* 0x00000000fffff984 */ /* 0x000fe20000000800 */
[----:B-----5:R-:W-:Y:S04]  /*14ce0*/  @!P4 LDGSTS.E.BYPASS.LTC128B.128 [R9+0x10400], desc[UR40][R6.64], !P0 ;  /* 0x104000000609cfae */ /* 0x020fe8000c101d68 */
[----:B------:R-:W-:Y:S04]  /*14cf0*/  @!P4 LDGSTS.E.BYPASS.LTC128B.128 [R9+0x12400], desc[UR40][R6.64+0x40], !P1 ;  /* 0x124000400609cfae */ /* 0x000fe8000c901d68 */
[----:B------:R0:W-:Y:S04]  /*14d00*/  @!P4 LDGSTS.E.BYPASS.LTC128B.128 [R9+0x14400], desc[UR40][R6.64+0x80], !P2 ;  /* 0x144000800609cfae */ /* 0x0001e8000d101d68 */
[----:B0-----:R-:W0:Y:S04]  /*14d10*/  SHFL.IDX PT, R7, R4, 0x1, 0x1c1f ;  /* 0x003c1f0004077f89 */ /* 0x001e2800000e0000 */
[----:B------:R-:W1:Y:S01]  /*14d20*/  SHFL.IDX PT, R6, R3, 0x1, 0x1c1f ;  /* 0x003c1f0003067f89 */ /* 0x000e6200000e0000 */
[----:B0-----:R-:W-:-:S05]  /*14d30*/  @!P3 IADD3 R7, P4, R10, R7, RZ ;  /* 0x000000070a07b210 */ /* 0x001fca0007f9e0ff */
[----:B-1----:R-:W-:-:S05]  /*14d40*/  @!P3 IMAD.X R6, RZ, RZ, R6, P4 ;  /* 0x000000ffff06b224 */ /* 0x002fca00020e0606 */
[----:B------:R-:W-:-:S04]  /*14d50*/  @!P3 LOP3.LUT R7, R7, R6, RZ, 0x3c, !PT ;  /* 0x000000060707b212 */ /* 0x000fc800078e3cff */
[----:B------:R-:W-:-:S04]  /*14d60*/  @!P3 LOP3.LUT R6, R7, R6, RZ, 0x3c, !PT ;  /* 0x000000060706b212 */ /* 0x000fc800078e3cff */
[----:B------:R-:W-:-:S05]  /*14d70*/  @!P3 LOP3.LUT R7, R7, R6, RZ, 0x3c, !PT ;  /* 0x000000060707b212 */ /* 0x000fca00078e3cff */
[----:B------:R-:W-:Y:S04]  /*14d80*/  @!P3 LDGSTS.E.BYPASS.LTC128B.128 [R9+0x10c00], desc[UR40][R6.64], !P0 ;  /* 0x10c000000609bfae */ /* 0x000fe8000c101d68 */
[----:B------:R-:W-:Y:S04]  /*14d90*/  @!P3 LDGSTS.E.BYPASS.LTC128B.128 [R9+0x12c00], desc[UR40][R6.64+0x40], !P1 ;  /* 0x12c000400609bfae */ /* 0x000fe8000c901d68 */
[----:B------:R0:W-:Y:S01]  /*14da0*/  @!P3 LDGSTS.E.BYPASS.LTC128B.128 [R9+0x14c00], desc[UR40][R6.64+0x80], !P2 ;  /* 0x14c000800609bfae */ /* 0x0001e2000d101d68 */
[----:B------:R-:W-:-:S03]  /*14db0*/  ISETP.GE.AND P3, PT, R5, R2, PT ;  /* 0x000000020500720c */ /* 0x000fc60003f66270 */
[----:B0-----:R-:W0:Y:S04]  /*14dc0*/  SHFL.IDX PT, R7, R4, 0x2, 0x1c1f ;  /* 0x005c1f0004077f89 */ /* 0x001e2800000e0000 */
[----:B------:R-:W1:Y:S04]  /*14dd0*/  SHFL.IDX PT, R6, R3, 0x2, 0x1c1f ;  /* 0x005c1f0003067f89 */ /* 0x000e6800000e0000 */
[----:B------:R-:W2:Y:S04]  /*14de0*/  SHFL.IDX PT, R4, R4, 0x3, 0x1c1f ;  /* 0x007c1f0004047f89 */ /* 0x000ea800000e0000 */
[----:B------:R-:W3:Y:S01]  /*14df0*/  SHFL.IDX PT, R3, R3, 0x3, 0x1c1f ;  /* 0x007c1f0003037f89 */ /* 0x000ee200000e0000 */
[----:B0-----:R-:W-:-:S05]  /*14e00*/  @!P3 IADD3 R7, P4, R10, R7, RZ ;  /* 0x000000070a07b210 */ /* 0x001fca0007f9e0ff */
[----:B-1----:R-:W-:-:S05]  /*14e10*/  @!P3 IMAD.X R6, RZ, RZ, R6, P4 ;  /* 0x000000ffff06b224 */ /* 0x002fca00020e0606 */
[----:B------:R-:W-:-:S04]  /*14e20*/  @!P3 LOP3.LUT R7, R7, R6, RZ, 0x3c, !PT ;  /* 0x000000060707b212 */ /* 0x000fc800078e3cff */
[----:B------:R-:W-:-:S04]  /*14e30*/  @!P3 LOP3.LUT R6, R7, R6, RZ, 0x3c, !PT ;  /* 0x000000060706b212 */ /* 0x000fc800078e3cff */
[----:B------:R-:W-:-:S05]  /*14e40*/  @!P3 LOP3.LUT R7, R7, R6, RZ, 0x3c, !PT ;  /* 0x000000060707b212 */ /* 0x000fca00078e3cff */
[----:B------:R1:W-:Y:S04]  /*14e50*/  @!P3 LDGSTS.E.BYPASS.LTC128B.128 [R9+0x11400], desc[UR40][R6.64], !P0 ;  /* 0x114000000609bfae */ /* 0x0003e8000c101d68 */
[----:B------:R1:W-:Y:S04]  /*14e60*/  @!P3 LDGSTS.E.BYPASS.LTC128B.128 [R9+0x13400], desc[UR40][R6.64+0x40], !P1 ;  /* 0x134000400609bfae */ /* 0x0003e8000c901d68 */
[----:B--23--:R1:W-:Y:S02]  /*14e70*/  @!P3 LDGSTS.E.BYPASS.LTC128B.128 [R9+0x15400], desc[UR40][R6.64+0x80], !P2 ;  /* 0x154000800609bfae */ /* 0x00c3e4000d101d68 */
.L_x_1399:
        /* <DEDUP_REMOVED lines=12> */
.L_x_1322:
[----:B------:R-:W-:Y:S05]  /*14f40*/  BSYNC B0 ;  /* 0x0000000000007941 */ /* 0x000fea0003800000 */
.L_x_1321:
[----:B------:R-:W-:Y:S01]  /*14f50*/  NOP ;  /* 0x0000000000007918 */ /* 0x000fe20000000000 */
[----:B------:R-:W-:-:S13]  /*14f60*/  PLOP3.LUT P0, PT, PT, PT, PT, 0x80, 0x0 ;  /* 0x000000000000781c */ /* 0x000fda0003f0f070 */
.L_x_1323:
[----:B------:R-:W-:Y:S02]  /*14f70*/  PLOP3.LUT P1, PT, P1, P0, PT, 0xa2, 0x0 ;  /* 0x000000000000781c */ /* 0x000fe40000f21472 */
[----:B------:R-:W-:-:S08]  /*14f80*/  @P0 R2UR P1, UR4, R17 ;  /* 0x00000000110402ca */ /* 0x000fd00000020000 */
[----:B------:R-:W-:-:S05]  /*14f90*/  @P0 PLOP3.LUT P0, PT, P1, PT, PT, 0x80, 0x0 ;  /* 0x000000000000081c */ /* 0x000fca0000f0f070 */
[----:B------:R-:W-:Y:S01]  /*14fa0*/  @!P1 SYNCS.ARRIVE.TRANS64.RED.A0T1 RZ, [UR4+0x22800], RZ ;  /* 0x022800ffffff99a7 */ /* 0x000fe20008200404 */
[----:B------:R-:W-:Y:S07]  /*14fb0*/  @!P1 ARRIVES.LDGSTSBAR.64.TRANSCNT [UR4+0x22800] ;  /* 0x02280000ff0099b0 */ /* 0x000fee0008000a84 */
[----:B------:R-:W-:Y:S05]  /*14fc0*/  @P0 BRA.U.ANY `(.L_x_1323) ;  /* 0xfffffffd00e80947 */ /* 0x000fea000393ffff */
[----:B--2---:R-:W2:Y:S02]  /*14fd0*/  LDL.LU R2, [R1+0x30] ;  /* 0x0000300001027983 */ /* 0x004ea40000300800 */
        /* <DEDUP_REMOVED lines=11> */
.L_x_1400:
[----:B------:R-:W-:Y:S05]  /*15090*/  BSYNC B0 ;  /* 0x0000000000007941 */ /* 0x000fea0003800000 */
.L_x_1324:
[----:B------:R-:W3:Y:S01]  /*150a0*/  LDL R2, [R1+0x18] ;  /* 0x0000180001027983 */ /* 0x000ee20000100800 */
[----:B------:R-:W-:-:S06]  /*150b0*/  UIADD3 UR4, UR42, -0x2, URZ ;  /* 0xfffffffe2a047890 */ /* 0x000fcc000fffe03f */
[----:B---3--:R-:W-:-:S13]  /*150c0*/  ISETP.LE.AND P0, PT, R2, UR4, PT ;  /* 0x0000000402007c0c */ /* 0x008fda000bf03270 */
[----:B------:R-:W-:Y:S05]  /*150d0*/  @!P0 BRA `(.L_x_1326) ;  /* 0x0000000c00f88947 */ /* 0x000fea0003800000 */
[----:B01----:R0:W5:Y:S01]  /*150e0*/  LDL.LU R7, [R1] ;  /* 0x0000000001077983 */ /* 0x0031620000300800 */
[----:B------:R-:W-:Y:S02]  /*150f0*/  IMAD.MOV.U32 R6, RZ, RZ, R19 ;  /* 0x000000ffff067224 */ /* 0x000fe400078e0013 */
[----:B--2---:R-:W-:-:S07]  /*15100*/  IMAD.U32 R0, RZ, RZ, UR4 ;  /* 0x00000004ff007e24 */ /* 0x004fce000f8e00ff */
.L_x_1348:
[----:B------:R-:W2:Y:S01]  /*15110*/  LDL R2, [R1+0x20] ;  /* 0x0000200001027983 */ /* 0x000ea20000100800 */
[----:B------:R-:W-:Y:S01]  /*15120*/  VIADD R19, R6, 0x1 ;  /* 0x0000000106137836 */ /* 0x000fe20000000000 */
[----:B------:R-:W-:Y:S05]  /*15130*/  YIELD ;  /* 0x0000000000007946 */ /* 0x000fea0003800000 */
[C---:B------:R-:W-:Y:S01]  /*15140*/  ISETP.NE.AND P0, PT, R19.reuse, 0x2, PT ;  /* 0x000000021300780c */ /* 0x040fe20003f05270 */
[----:B------:R-:W-:Y:S03]  /*15150*/  BSSY B0, `(.L_x_1327) ;  /* 0x0000089000007945 */ /* 0x000fe60003800000 */
[----:B------:R-:W-:-:S02]  /*15160*/  SEL R19, R19, RZ, P0 ;  /* 0x000000ff13137207 */ /* 0x000fc40000000000 */
[----:B--2---:R-:W-:Y:S02]  /*15170*/  LOP3.LUT P1, RZ, R2, 0x1, RZ, 0xc0, !PT ;  /* 0x0000000102ff7812 */ /* 0x004fe4000782c0ff */
        /* <DEDUP_REMOVED lines=18> */
[--C-:B------:R-:W-:Y:S01]  /*152a0*/  SHF.R.S32.HI R3, RZ, 0x1f, R2.reuse ;  /* 0x0000001fff037819 */ /* 0x100fe20000011402 */
[----:B------:R-:W-:-:S04]  /*152b0*/  IMAD.MOV R8, RZ, RZ, -R2 ;  /* 0x000000ffff087224 */ /* 0x000fc800078e0a02 */
[----:B------:R-:W-:Y:S02]  /*152c0*/  IMAD R8, R5, R8, R0 ;  /* 0x0000000805087224 */ /* 0x000fe400078e0200 */
[----:B--2---:R-:W-:-:S04]  /*152d0*/  IMAD R4, R11, UR6, RZ ;  /* 0x000000060b047c24 */ /* 0x004fc8000f8e02ff */
[C---:B----4-:R-:W-:Y:S02]  /*152e0*/  IMAD R4, R10.reuse, UR7, R4 ;  /* 0x000000070a047c24 */ /* 0x050fe4000f8e0204 */
[----:B------:R-:W-:-:S04]  /*152f0*/  IMAD.WIDE.U32 R2, R10, UR6, R2 ;  /* 0x000000060a027c25 */ /* 0x000fc8000f8e0002 */
[----:B------:R-:W-:Y:S01]  /*15300*/  IMAD.IADD R3, R4, 0x1, R3 ;  /* 0x0000000104037824 */ /* 0x000fe200078e0203 */
[----:B------:R-:W-:-:S04]  /*15310*/  LEA R4, P0, R2, UR4, 0x2 ;  /* 0x0000000402047c11 */ /* 0x000fc8000f8010ff */
[----:B------:R-:W-:-:S05]  /*15320*/  LEA.HI.X R5, R2, UR5, R3, 0x2, P0 ;  /* 0x0000000502057c11 */ /* 0x000fca00080f1403 */
[----:B------:R2:W5:Y:S04]  /*15330*/  LDG.E R16, desc[UR40][R4.64] ;  /* 0x0000002804107981 */ /* 0x000568000c1e1900 */
.L_x_1329:
[----:B------:R-:W2:Y:S01]  /*15340*/  S2R R2, SR_TID.X ;  /* 0x0000000000027919 */ /* 0x000ea20000002100 */
[----:B------:R-:W-:Y:S01]  /*15350*/  IMAD R3, R19, 0x8, R17 ;  /* 0x0000000813037824 */ /* 0x000fe200078e0211 */
[----:B------:R-:W-:Y:S01]  /*15360*/  BSSY B1, `(.L_x_1330) ;  /* 0x0000006000017945 */ /* 0x000fe20003800000 */
[----:B--2---:R-:W-:Y:S02]  /*15370*/  LOP3.LUT R4, R2, 0x7f, RZ, 0xc0, !PT ;  /* 0x0000007f02047812 */ /* 0x004fe400078ec0ff */
[----:B------:R-:W-:Y:S02]  /*15380*/  SHF.L.U32 R2, R9, 0x1f, RZ ;  /* 0x0000001f09027819 */ /* 0x000fe400000006ff */
[----:B------:R-:W-:Y:S02]  /*15390*/  ISETP.NE.AND P1, PT, R4, RZ, PT ;  /* 0x000000ff0400720c */ /* 0x000fe40003f25270 */
[----:B------:R-:W2:Y:S02]  /*153a0*/  SYNCS.PHASECHK.TRANS64.TRYWAIT P0, [R3+URZ+0x22880], R2 ;  /* 0x02288002030075a7 */ /* 0x000ea4000800017f */
[----:B--2---:R-:W-:Y:S09]  /*153b0*/  @!P0 BRA `(.L_x_1331) ;  /* 0x0000003000188947 */ /* 0x004ff20003800000 */
.L_x_1401:
[----:B------:R-:W-:Y:S05]  /*153c0*/  BSYNC B1 ;  /* 0x0000000000017941 */ /* 0x000fea0003800000 */
.L_x_1330:
[----:B------:R-:W-:Y:S04]  /*153d0*/  BSSY B1, `(.L_x_1332) ;  /* 0x0000009000017945 */ /* 0x000fe80003800000 */
        /* <DEDUP_REMOVED lines=8> */
.L_x_1333:
[----:B------:R-:W-:Y:S05]  /*15460*/  BSYNC B1 ;  /* 0x0000000000017941 */ /* 0x000fea0003800000 */
.L_x_1332:
[----:B------:R-:W3:Y:S01]  /*15470*/  LDL R4, [R1+0x1c] ;  /* 0x00001c0001047983 */ /* 0x000ee20000100800 */
[----:B------:R-:W-:Y:S01]  /*15480*/  IMAD.MOV.U32 R10, RZ, RZ, RZ ;  /* 0x000000ffff0a7224 */ /* 0x000fe200078e00ff */
[----:B------:R-:W-:Y:S01]  /*15490*/  UIADD3 UR4, UP0, UR48, 0x470, URZ ;  /* 0x0000047030047890 */ /* 0x000fe2000ff1e03f */
[----:B------:R-:W-:Y:S01]  /*154a0*/  IMAD R5, R19, 0x4000, R17 ;  /* 0x0000400013057824 */ /* 0x000fe200078e0211 */
[----:B------:R-:W-:Y:S01]  /*154b0*/  PLOP3.LUT P0, PT, PT, PT, PT, 0x80, 0x0 ;  /* 0x000000000000781c */ /* 0x000fe20003f0f070 */
[----:B------:R-:W-:Y:S01]  /*154c0*/  UMOV UR6, 0x0 ;  /* 0x0000000000067882 */ /* 0x000fe20000000000 */
[----:B------:R-:W-:Y:S01]  /*154d0*/  R2UR UR10, R10 ;  /* 0x000000000a0a72ca */ /* 0x000fe200000e0000 */
[----:B------:R-:W-:Y:S01]  /*154e0*/  VIADD R5, R5, 0x8400 ;  /* 0x0000840005057836 */ /* 0x000fe20000000000 */
[----:B------:R-:W-:Y:S01]  /*154f0*/  UIADD3.X UR5, URZ, UR49, URZ, UP0, !UPT ;  /* 0x000000313f057290 */ /* 0x000fe200087fe43f */
[----:B------:R-:W-:Y:S01]  /*15500*/  UMOV UR7, 0x14f00000 ;  /* 0x14f0000000077882 */ /* 0x000fe20000000000 */
[----:B---3--:R-:W-:-:S02]  /*15510*/  IMAD R4, R8, 0x80, R4 ;  /* 0x0000008008047824 */ /* 0x008fc400078e0204 */
[----:B------:R-:W-:-:S09]  /*15520*/  VIADD R8, R3, 0x22870 ;  /* 0x0002287003087836 */ /* 0x000fd20000000000 */
.L_x_1334:
        /* <DEDUP_REMOVED lines=9> */
[----:B---3--:R-:W-:Y:S05]  /*155c0*/  @P0 BRA.U.ANY `(.L_x_1334) ;  /* 0xfffffffd00d80947 */ /* 0x008fea000393ffff */
[----:B------:R-:W3:Y:S01]  /*155d0*/  SYNCS.PHASECHK.TRANS64.TRYWAIT P0, [R3+URZ+0x22840], R2 ;  /* 0x02284002030075a7 */ /* 0x000ee2000800017f */
[----:B------:R-:W-:Y:S04]  /*155e0*/  BSSY B1, `(.L_x_1335) ;  /* 0x0000002000017945 */ /* 0x000fe80003800000 */
[----:B---3--:R-:W-:Y:S05]  /*155f0*/  @!P0 BRA `(.L_x_1336) ;  /* 0x0000002c009c8947 */ /* 0x008fea0003800000 */
.L_x_1402:
[----:B------:R-:W-:Y:S05]  /*15600*/  BSYNC B1 ;  /* 0x0000000000017941 */ /* 0x000fea0003800000 */
.L_x_1335:
[----:B------:R-:W-:Y:S01]  /*15610*/  BSSY B1, `(.L_x_1337) ;  /* 0x000000b000017945 */ /* 0x000fe20003800000 */
[----:B------:R-:W-:Y:S02]  /*15620*/  IMAD.MOV.U32 R8, RZ, RZ, 0x0 ;  /* 0x00000000ff087424 */ /* 0x000fe400078e00ff */
[----:B-1----:R-:W-:Y:S01]  /*15630*/  IMAD.MOV.U32 R9, RZ, RZ, 0x14f00000 ;  /* 0x14f00000ff097424 */ /* 0x002fe200078e00ff */
[----:B------:R-:W-:Y:S06]  /*15640*/  @P1 BRA `(.L_x_1338) ;  /* 0x00000000001c1947 */ /* 0x000fec0003800000 */
[----:B------:R-:W1:Y:S01]  /*15650*/  S2R R5, SR_TID.X ;  /* 0x0000000000057919 */ /* 0x000e620000002100 */
[----:B--23--:R-:W-:-:S04]  /*15660*/  IMAD.MOV.U32 R2, RZ, RZ, 0x6000 ;  /* 0x00006000ff027424 */ /* 0x00cfc800078e00ff */
[----:B------:R4:W-:Y:S01]  /*15670*/  SYNCS.ARRIVE.TRANS64 RZ, [R3+URZ+0x22830], R2 ;  /* 0x0228300203ff79a7 */ /* 0x0009e2000800003f */
[----:B-1----:R-:W-:-:S04]  /*15680*/  LOP3.LUT R5, R5, 0x1f, RZ, 0xc0, !PT ;  /* 0x0000001f05057812 */ /* 0x002fc800078ec0ff */
[----:B------:R-:W-:-:S13]  /*15690*/  ISETP.NE.AND P0, PT, R5, RZ, PT ;  /* 0x000000ff0500720c */ /* 0x000fda0003f05270 */
[----:B----4-:R-:W-:Y:S05]  /*156a0*/  @!P0 BRA `(.L_x_1338) ;  /* 0x0000000000048947 */ /* 0x010fea0003800000 */
[----:B------:R-:W-:Y:S01]  /*156b0*/  BPT.TRAP 0x1 ;  /* 0x000000040000795c */ /* 0x000fe20000300000 */
.L_x_1338:
[----:B------:R-:W-:Y:S05]  /*156c0*/  BSYNC B1 ;  /* 0x0000000000017941 */ /* 0x000fea0003800000 */
.L_x_1337:
[----:B------:R-:W-:Y:S01]  /*156d0*/  R2UR UR10, R10 ;  /* 0x000000000a0a72ca */ /* 0x000fe200000e0000 */
[----:B--23--:R-:W-:Y:S01]  /*156e0*/  IMAD R2, R19, 0x6000, R17 ;  /* 0x0000600013027824 */ /* 0x00cfe200078e0211 */
[----:B------:R-:W-:Y:S01]  /*156f0*/  R2UR UR6, R8 ;  /* 0x00000000080672ca */ /* 0x000fe200000e0000 */
[----:B------:R-:W-:Y:S01]  /*15700*/  UIADD3 UR4, UP0, UR48, 0x370, URZ ;  /* 0x0000037030047890 */ /* 0x000fe2000ff1e03f */
[----:B------:R-:W-:Y:S01]  /*15710*/  R2UR UR7, R9 ;  /* 0x00000000090772ca */ /* 0x000fe200000e0000 */
[----:B------:R-:W-:Y:S01]  /*15720*/  VIADD R3, R3, 0x22830 ;  /* 0x0002283003037836 */ /* 0x000fe20000000000 */
[----:B------:R-:W-:Y:S01]  /*15730*/  PLOP3.LUT P0, PT, PT, PT, PT, 0x80, 0x0 ;  /* 0x000000000000781c */ /* 0x000fe20003f0f070 */
[----:B------:R-:W-:Y:S01]  /*15740*/  VIADD R5, R2, 0x16400 ;  /* 0x0001640002057836 */ /* 0x000fe20000000000 */
[----:B------:R-:W-:-:S12]  /*15750*/  UIADD3.X UR5, URZ, UR49, URZ, UP0, !UPT ;  /* 0x000000313f057290 */ /* 0x000fd800087fe43f */
.L_x_1339:
        /* <DEDUP_REMOVED lines=15> */
.L_x_1340:
        /* <DEDUP_REMOVED lines=15> */
.L_x_1341:
        /* <DEDUP_REMOVED lines=10> */
.L_x_1328:
[----:B------:R-:W-:Y:S05]  /*159e0*/  BSYNC B0 ;  /* 0x0000000000007941 */ /* 0x000fea0003800000 */
.L_x_1327:
[----:B------:R-:W-:-:S06]  /*159f0*/  UISETP.NE.AND UP0, UPT, UR39, 0x3, UPT ;  /* 0x000000032700788c */ /* 0x000fcc000bf05270 */
[----:B------:R-:W-:-:S13]  /*15a00*/  PLOP3.LUT P0, PT, PT, PT, UP0, 0x80, 0x0 ;  /* 0x000000000000781c */ /* 0x000fda0003f0f008 */
[----:B------:R-:W-:Y:S05]  /*15a10*/  @!P0 BRA `(.L_x_1342) ;  /* 0x0000000000048947 */ /* 0x000fea0003800000 */
[----:B------:R-:W-:Y:S01]  /*15a20*/  BPT.TRAP 0x1 ;  /* 0x000000040000795c */ /* 0x000fe20000300000 */
.L_x_1342:
[----:B------:R-:W-:Y:S01]  /*15a30*/  IMAD.U32 R2, RZ, RZ, UR45 ;  /* 0x0000002dff027e24 */ /* 0x000fe2000f8e00ff */
[----:B------:R-:W-:Y:S01]  /*15a40*/  BSSY B0, `(.L_x_1343) ;  /* 0x0000007000007945 */ /* 0x000fe20003800000 */
[----:B------:R-:W-:-:S03]  /*15a50*/  IMAD R20, R6, 0x8, R17 ;  /* 0x0000000806147824 */ /* 0x000fc600078e0211 */
[----:B------:R-:W-:Y:S02]  /*15a60*/  ISETP.NE.AND P1, PT, R2, 0x3, PT ;  /* 0x000000030200780c */ /* 0x000fe40003f25270 */
[----:B------:R-:W-:-:S04]  /*15a70*/  LOP3.LUT R2, R7, 0x1, RZ, 0x3c, !PT ;  /* 0x0000000107027812 */ /* 0x000fc800078e3cff */
[----:B------:R-:W-:-:S04]  /*15a80*/  SHF.L.U32 R2, R2, 0x1f, RZ ;  /* 0x0000001f02027819 */ /* 0x000fc800000006ff */
[----:B------:R-:W2:Y:S02]  /*15a90*/  SYNCS.PHASECHK.TRANS64.TRYWAIT P0, [R20+URZ+0x22870], R2 ;  /* 0x02287002140075a7 */ /* 0x000ea4000800017f */
[----:B--2---:R-:W-:Y:S05]  /*15aa0*/  @!P0 BRA `(.L_x_1344) ;  /* 0x0000002800848947 */ /* 0x004fea0003800000 */
.L_x_1403:
[----:B------:R-:W-:Y:S05]  /*15ab0*/  BSYNC B0 ;  /* 0x0000000000007941 */ /* 0x000fea0003800000 */
.L_x_1343:
[----:B------:R-:W-:Y:S05]  /*15ac0*/  @!P1 BRA `(.L_x_1345) ;  /* 0x0000000000049947 */ /* 0x000fea0003800000 */
[----:B------:R-:W-:Y:S01]  /*15ad0*/  BPT.TRAP 0x1 ;  /* 0x000000040000795c */ /* 0x000fe20000300000 */
.L_x_1345:
[----:B--2---:R-:W-:Y:S01]  /*15ae0*/  SHF.L.U32 R2, R7, 0x1f, RZ ;  /* 0x0000001f07027819 */ /* 0x004fe200000006ff */
[----:B------:R-:W-:-:S03]  /*15af0*/  IMAD.SHL.U32 R3, R6, 0x4000, RZ ;  /* 0x0000400006037824 */ /* 0x000fc600078e00ff */
[----:B------:R-:W2:Y:S02]  /*15b00*/  SYNCS.PHASECHK.TRANS64.TRYWAIT P0, [R20+URZ+0x22860], R2 ;  /* 0x02286002140075a7 */ /* 0x000ea4000800017f */
[----:B--2---:R-:W-:Y:S05]  /*15b10*/  @!P0 BRA `(.L_x_1346) ;  /* 0x00000028007c8947 */ /* 0x004fea0003800000 */
.L_x_1404:
[----:B------:R-:W2:Y:S04]  /*15b20*/  LDL R4, [R1+0x28] ;  /* 0x0000280001047983 */ /* 0x000ea80000100800 */
[----:B------:R-:W3:Y:S04]  /*15b30*/  LDL R12, [R1+0xc] ;  /* 0x00000c00010c7983 */ /* 0x000ee80000100800 */
[----:B------:R-:W4:Y:S01]  /*15b40*/  LDL R13, [R1+0x24] ;  /* 0x00002400010d7983 */ /* 0x000f220000100800 */
[----:B------:R-:W-:Y:S05]  /*15b50*/  WARPSYNC.ALL ;  /* 0x0000000000007948 */ /* 0x000fea0003800000 */
[----:B--2---:R-:W-:-:S05]  /*15b60*/  LOP3.LUT R2, R3, R4, RZ, 0xfc, !PT ;  /* 0x0000000403027212 */ /* 0x004fca00078efcff */
[----:B------:R-:W-:-:S05]  /*15b70*/  IMAD.IADD R2, R17, 0x1, R2 ;  /* 0x0000000111027824 */ /* 0x000fca00078e0202 */
[----:B-1----:R-:W1:Y:S01]  /*15b80*/  LDSM.16.MT88.4 R8, [R2+0x8400] ;  /* 0x008400000208783b */ /* 0x002e620000004200 */
[----:B---3--:R-:W-:Y:S01]  /*15b90*/  IMAD.IADD R18, R12, 0x1, R2 ;  /* 0x000000010c127824 */ /* 0x008fe200078e0202 */
[----:B----4-:R-:W-:Y:S02]  /*15ba0*/  IADD3 R3, R17, R3, R13 ;  /* 0x0000000311037210 */ /* 0x010fe40007ffe00d */
        /* <DEDUP_REMOVED lines=67> */
.L_x_1347:
[----:B------:R-:W3:Y:S01]  /*15fe0*/  S2R R2, SR_TID.X ;  /* 0x0000000000027919 */ /* 0x000ee20000002100 */
[----:B--2---:R2:W-:Y:S01]  /*15ff0*/  SYNCS.ARRIVE.TRANS64.A1T0 RZ, [R20+URZ+0x22850], RZ ;  /* 0x022850ff14ff79a7 */ /* 0x0045e2000810003f */
[----:B-1----:R4:W5:Y:S01]  /*16000*/  LDL R7, [R1] ;  /* 0x0000000001077983 */ /* 0x0029620000100800 */
[----:B---3--:R-:W-:-:S03]  /*16010*/  LOP3.LUT R3, R2, 0x7f, RZ, 0xc0, !PT ;  /* 0x0000007f02037812 */ /* 0x008fc600078ec0ff */
[----:B------:R-:W3:Y:S01]  /*16020*/  LDL R2, [R1+0x18] ;  /* 0x0000180001027983 */ /* 0x000ee20000100800 */
[----:B------:R-:W-:Y:S01]  /*16030*/  IMAD.MOV.U32 R6, RZ, RZ, R19 ;  /* 0x000000ffff067224 */ /* 0x000fe200078e0013 */
[----:B------:R-:W-:Y:S01]  /*16040*/  BAR.SYNC.DEFER_BLOCKING 0x2, 0x80 ;  /* 0x0082000000007b1d */ /* 0x000fe20000010000 */
[----:B------:R-:W-:-:S13]  /*16050*/  ISETP.NE.AND P0, PT, R3, RZ, PT ;  /* 0x000000ff0300720c */ /* 0x000fda0003f05270 */
[----:B--2---:R-:W-:-:S05]  /*16060*/  @!P0 VIADD R20, R20, 0x22880 ;  /* 0x0002288014148836 */ /* 0x004fca0000000000 */
[----:B------:R-:W-:-:S04]  /*16070*/  @!P0 PRMT R20, RZ, 0x654, R20 ;  /* 0x00000654ff148816 */ /* 0x000fc80000000014 */
[----:B------:R4:W-:Y:S01]  /*16080*/  @!P0 SYNCS.ARRIVE.TRANS64.RED.A1T0 RZ, [R20+URZ], RZ ;  /* 0x000000ff14ff89a7 */ /* 0x0009e2000810043f */
[C---:B---3--:R-:W-:Y:S01]  /*16090*/  ISETP.GT.AND P0, PT, R0.reuse, R2, PT ;  /* 0x000000020000720c */ /* 0x048fe20003f04270 */
[----:B------:R-:W-:-:S12]  /*160a0*/  VIADD R0, R0, 0xffffffff ;  /* 0xffffffff00007836 */ /* 0x000fd80000000000 */
[----:B----4-:R-:W-:Y:S05]  /*160b0*/  @P0 BRA `(.L_x_1348) ;  /* 0xfffffff000140947 */ /* 0x010fea000383ffff */
.L_x_1326:
[----:B------:R-:W3:Y:S01]  /*160c0*/  S2R R2, SR_TID.X ;  /* 0x0000000000027919 */ /* 0x000ee20000002100 */
[----:B------:R-:W-:Y:S01]  /*160d0*/  BSSY B0, `(.L_x_1349) ;  /* 0x0000011000007945 */ /* 0x000fe20003800000 */
[----:B---3--:R-:W-:-:S04]  /*160e0*/  LOP3.LUT R2, R2, 0x7f, RZ, 0xc0, !PT ;  /* 0x0000007f02027812 */ /* 0x008fc800078ec0ff */
[----:B------:R-:W-:-:S13]  /*160f0*/  ISETP.NE.AND P0, PT, R2, RZ, PT ;  /* 0x000000ff0200720c */ /* 0x000fda0003f05270 */
[----:B------:R-:W-:Y:S05]  /*16100*/  @P0 BRA `(.L_x_1350) ;  /* 0x0000000000340947 */ /* 0x000fea0003800000 */
[----:B------:R-:W3:Y:S01]  /*16110*/  S2R R3, SR_LANEID ;  /* 0x0000000000037919 */ /* 0x000ee20000000000 */
[----:B------:R-:W-:Y:S01]  /*16120*/  VOTEU.ANY UR4, UPT, PT ;  /* 0x0000000000047886 */ /* 0x000fe200038e0100 */
[----:B------:R-:W4:Y:S01]  /*16130*/  LDC.64 R4, c[0x0][0xc60] ;  /* 0x00031800ff047b82 */ /* 0x000f220000000a00 */
[----:B--2---:R-:W3:Y:S08]  /*16140*/  FLO.U32 R0, UR4 ;  /* 0x0000000400007d00 */ /* 0x004ef000080e0000 */
[----:B------:R-:W4:Y:S01]  /*16150*/  POPC R2, UR4 ;  /* 0x0000000400027d09 */ /* 0x000f220008000000 */
[----:B---3--:R-:W-:-:S13]  /*16160*/  ISETP.EQ.U32.AND P1, PT, R0, R3, PT ;  /* 0x000000030000720c */ /* 0x008fda0003f22070 */
[----:B----4-:R-:W2:Y:S01]  /*16170*/  @P1 ATOMG.E.ADD.STRONG.GPU PT, R5, desc[UR40][R4.64], R2 ;  /* 0x00000002040519a8 */ /* 0x010ea200081ee1e8 */
[----:B------:R-:W3:Y:S02]  /*16180*/  S2R R3, SR_LTMASK ;  /* 0x0000000000037919 */ /* 0x000ee40000003900 */
[----:B---3--:R-:W-:-:S06]  /*16190*/  LOP3.LUT R3, R3, UR4, RZ, 0xc0, !PT ;  /* 0x0000000403037c12 */ /* 0x008fcc000f8ec0ff */
[----:B------:R-:W3:Y:S01]  /*161a0*/  POPC R3, R3 ;  /* 0x0000000300037309 */ /* 0x000ee20000000000 */
[----:B--2---:R-:W3:Y:S02]  /*161b0*/  SHFL.IDX PT, R0, R5, R0, 0x1f ;  /* 0x00001f0005007589 */ /* 0x004ee400000e0000 */
[----:B---3--:R-:W-:-:S05]  /*161c0*/  IADD3 R0, R0, UR43, R3 ;  /* 0x0000002b00007c10 */ /* 0x008fca000fffe003 */
[----:B------:R3:W-:Y:S02]  /*161d0*/  STL [R1+0x10], R0 ;  /* 0x0000100001007387 */ /* 0x0007e40000100800 */
.L_x_1350:
[----:B------:R-:W-:Y:S05]  /*161e0*/  BSYNC B0 ;  /* 0x0000000000007941 */ /* 0x000fea0003800000 */
.L_x_1349:
[----:B------:R-:W-:-:S06]  /*161f0*/  UISETP.NE.AND UP0, UPT, UR39, 0x3, UPT ;  /* 0x000000032700788c */ /* 0x000fcc000bf05270 */
[----:B------:R-:W-:-:S13]  /*16200*/  PLOP3.LUT P1, PT, PT, PT, UP0, 0x80, 0x0 ;  /* 0x000000000000781c */ /* 0x000fda0003f2f008 */
[----:B------:R-:W-:Y:S05]  /*16210*/  @!P1 BRA `(.L_x_1351) ;  /* 0x0000000000049947 */ /* 0x000fea0003800000 */
[----:B------:R-:W-:Y:S01]  /*16220*/  BPT.TRAP 0x1 ;  /* 0x000000040000795c */ /* 0x000fe20000300000 */
.L_x_1351:
[----:B------:R-:W4:Y:S01]  /*16230*/  LDL R2, [R1] ;  /* 0x0000000001027983 */ /* 0x000f220000100800 */
[----:B------:R-:W-:Y:S01]  /*16240*/  IMAD R16, R19, 0x8, R17 ;  /* 0x0000000813107824 */ /* 0x000fe200078e0211 */
[----:B------:R-:W-:Y:S01]  /*16250*/  BSSY B0, `(.L_x_1352) ;  /* 0x0000007000007945 */ /* 0x000fe20003800000 */
[----:B--23--:R-:W-:-:S05]  /*16260*/  IMAD.U32 R0, RZ, RZ, UR45 ;  /* 0x0000002dff007e24 */ /* 0x00cfca000f8e00ff */
[----:B------:R-:W-:Y:S02]  /*16270*/  ISETP.NE.AND P2, PT, R0, 0x3, PT ;  /* 0x000000030000780c */ /* 0x000fe40003f45270 */
[----:B----4-:R-:W-:-:S04]  /*16280*/  LOP3.LUT R3, R2, 0x1, RZ, 0x3c, !PT ;  /* 0x0000000102037812 */ /* 0x010fc800078e3cff */
[----:B------:R-:W-:-:S04]  /*16290*/  SHF.L.U32 R3, R3, 0x1f, RZ ;  /* 0x0000001f03037819 */ /* 0x000fc800000006ff */
[----:B------:R-:W2:Y:S02]  /*162a0*/  SYNCS.PHASECHK.TRANS64.TRYWAIT P1, [R16+URZ+0x22870], R3 ;  /* 0x02287003100075a7 */ /* 0x000ea4000802017f */
[----:B--2---:R-:W-:Y:S05]  /*162b0*/  @!P1 BRA `(.L_x_1353) ;  /* 0x0000002000a89947 */ /* 0x004fea0003800000 */
.L_x_1405:
[----:B------:R-:W-:Y:S05]  /*162c0*/  BSYNC B0 ;  /* 0x0000000000007941 */ /* 0x000fea0003800000 */
.L_x_1352:
[----:B------:R-:W-:Y:S05]  /*162d0*/  @!P2 BRA `(.L_x_1354) ;  /* 0x000000000004a947 */ /* 0x000fea0003800000 */
[----:B------:R-:W-:Y:S01]  /*162e0*/  BPT.TRAP 0x1 ;  /* 0x000000040000795c */ /* 0x000fe20000300000 */
.L_x_1354:
[----:B------:R-:W2:Y:S02]  /*162f0*/  LDL R0, [R1] ;  /* 0x0000000001007983 */ /* 0x000ea40000100800 */
[----:B--2---:R-:W-:-:S04]  /*16300*/  SHF.L.U32 R3, R0, 0x1f, RZ ;  /* 0x0000001f00037819 */ /* 0x004fc800000006ff */
[----:B------:R-:W2:Y:S02]  /*16310*/  SYNCS.PHASECHK.TRANS64.TRYWAIT P1, [R16+URZ+0x22860], R3 ;  /* 0x02286003100075a7 */ /* 0x000ea4000802017f */
[----:B--2---:R-:W-:Y:S05]  /*16320*/  @!P1 BRA `(.L_x_1355) ;  /* 0x0000002000a09947 */ /* 0x004fea0003800000 */
.L_x_1406:
[----:B------:R-:W3:Y:S04]  /*16330*/  LDL R0, [R1+0x28] ;  /* 0x0000280001007983 */ /* 0x000ee80000100800 */
[----:B------:R-:W2:Y:S04]  /*16340*/  LDL R12, [R1+0xc] ;  /* 0x00000c00010c7983 */ /* 0x000ea80000100800 */
[----:B------:R-:W4:Y:S01]  /*16350*/  LDL R13, [R1+0x24] ;  /* 0x00002400010d7983 */ /* 0x000f220000100800 */
[----:B------:R-:W-:Y:S01]  /*16360*/  IMAD.SHL.U32 R2, R19, 0x4000, RZ ;  /* 0x0000400013027824 */ /* 0x000fe200078e00ff */
[----:B------:R-:W-:Y:S05]  /*16370*/  WARPSYNC.ALL ;  /* 0x0000000000007948 */ /* 0x000fea0003800000 */
[----:B---3--:R-:W-:-:S05]  /*16380*/  LOP3.LUT R0, R2, R0, RZ, 0xfc, !PT ;  /* 0x0000000002007212 */ /* 0x008fca00078efcff */
[----:B------:R-:W-:-:S05]  /*16390*/  IMAD.IADD R0, R17, 0x1, R0 ;  /* 0x0000000111007824 */ /* 0x000fca00078e0200 */
[----:B01---5:R-:W0:Y:S01]  /*163a0*/  LDSM.16.MT88.4 R4, [R0+0x8400] ;  /* 0x008400000004783b */ /* 0x023e220000004200 */
[----:B--2---:R-:W-:Y:S01]  /*163b0*/  IMAD.IADD R3, R12, 0x1, R0 ;  /* 0x000000010c037824 */ /* 0x004fe200078e0200 */
[----:B----4-:R-:W-:Y:S02]  /*163c0*/  IADD3 R2, R17, R2, R13 ;  /* 0x0000000211027210 */ /* 0x010fe40007ffe00d */
        /* <DEDUP_REMOVED lines=64> */
.L_x_1356:
[----:B-1----:R-:W2:Y:S01]  /*167d0*/  LDL.LU R2, [R1] ;  /* 0x0000000001027983 */ /* 0x002ea20000300800 */
[----:B0-----:R0:W-:Y:S01]  /*167e0*/  SYNCS.ARRIVE.TRANS64.A1T0 RZ, [R16+URZ+0x22850], RZ ;  /* 0x022850ff10ff79a7 */ /* 0x0011e2000810003f */
[----:B------:R-:W-:Y:S02]  /*167f0*/  VIADD R19, R19, 0x1 ;  /* 0x0000000113137836 */ /* 0x000fe40000000000 */
[----:B0-----:R-:W-:-:S05]  /*16800*/  @!P0 VIADD R16, R16, 0x22880 ;  /* 0x0002288010108836 */ /* 0x001fca0000000000 */
[----:B------:R-:W-:Y:S01]  /*16810*/  @!P0 PRMT R16, RZ, 0x654, R16 ;  /* 0x00000654ff108816 */ /* 0x000fe20000000010 */
[----:B------:R-:W-:Y:S06]  /*16820*/  BAR.SYNC.DEFER_BLOCKING 0x2, 0x80 ;  /* 0x0082000000007b1d */ /* 0x000fec0000010000 */
[----:B------:R0:W-:Y:S01]  /*16830*/  @!P0 SYNCS.ARRIVE.TRANS64.RED.A1T0 RZ, [R16+URZ], RZ ;  /* 0x000000ff10ff89a7 */ /* 0x0001e2000810043f */
[----:B------:R-:W-:-:S04]  /*16840*/  ISETP.NE.AND P0, PT, R19, 0x2, PT ;  /* 0x000000021300780c */ /* 0x000fc80003f05270 */
[----:B------:R-:W-:Y:S02]  /*16850*/  SEL R0, RZ, 0x1, P0 ;  /* 0x00000001ff007807 */ /* 0x000fe40000000000 */
[----:B------:R-:W-:Y:S02]  /*16860*/  SEL R19, R19, RZ, P0 ;  /* 0x000000ff13137207 */ /* 0x000fe40000000000 */
[----:B--2---:R-:W-:-:S05]  /*16870*/  LOP3.LUT R2, R2, R0, RZ, 0x3c, !PT ;  /* 0x0000000002027212 */ /* 0x004fca00078e3cff */
[----:B------:R0:W-:Y:S02]  /*16880*/  STL [R1], R2 ;  /* 0x0000000201007387 */ /* 0x0001e40000100800 */
.L_x_1301:
[----:B------:R-:W-:Y:S05]  /*16890*/  BSYNC B7 ;  /* 0x0000000000077941 */ /* 0x000fea0003800000 */
.L_x_1299:
[----:B-1----:R-:W2:Y:S02]  /*168a0*/  LDL R0, [R1+0x20] ;  /* 0x0000200001007983 */ /* 0x002ea40000100800 */
[----:B--2---:R-:W-:-:S13]  /*168b0*/  LOP3.LUT P0, RZ, R0, 0x2, RZ, 0xc0, !PT ;  /* 0x0000000200ff7812 */ /* 0x004fda000780c0ff */
[----:B------:R-:W-:Y:S05]  /*168c0*/  @!P0 BRA `(.L_x_1357) ;  /* 0x0000000000348947 */ /* 0x000fea0003800000 */
[----:B------:R-:W1:Y:S08]  /*168d0*/  S2UR UR5, SR_CgaCtaId ;  /* 0x00000000000579c3 */ /* 0x000e700000008800 */
[----:B------:R-:W-:Y:S06]  /*168e0*/  BAR.SYNC.DEFER_BLOCKING 0x5, 0x180 ;  /* 0x0146000000007b1d */ /* 0x000fec0000010000 */
[----:B------:R-:W-:-:S02]  /*168f0*/  UMOV UR4, 0x400 ;  /* 0x0000040000047882 */ /* 0x000fc40000000000 */
[----:B-1----:R-:W-:-:S06]  /*16900*/  ULEA UR4, UR5, UR4, 0x18 ;  /* 0x0000000405047291 */ /* 0x002fcc000f8ec03f */
[----:B------:R-:W-:-:S05]  /*16910*/  IMAD.U32 R17, RZ, RZ, UR4 ;  /* 0x00000004ff117e24 */ /* 0x000fca000f8e00ff */
[----:B------:R-:W1:Y:S04]  /*16920*/  LDS.128 R4, [R17+0x228d0] ;  /* 0x0228d00011047984 */ /* 0x000e680000000c00 */
[----:B-1----:R1:W-:Y:S01]  /*16930*/  STL.64 [R1+0x10], R4 ;  /* 0x0000100401007387 */ /* 0x0023e20000100a00 */
[----:B0-----:R-:W-:Y:S02]  /*16940*/  IMAD.MOV.U32 R2, RZ, RZ, R6 ;  /* 0x000000ffff027224 */ /* 0x001fe400078e0006 */
[----:B------:R-:W-:-:S03]  /*16950*/  IMAD.MOV.U32 R0, RZ, RZ, R7 ;  /* 0x000000ffff007224 */ /* 0x000fc600078e0007 */
[----:B------:R-:W-:Y:S02]  /*16960*/  R2UR UR36, R2 ;  /* 0x00000000022472ca */ /* 0x000fe400000e0000 */
[----:B------:R-:W-:Y:S01]  /*16970*/  R2UR UR46, R0 ;  /* 0x00000000002e72ca */ /* 0x000fe200000e0000 */
[----:B------:R-:W-:Y:S06]  /*16980*/  BAR.ARV 0x4, 0x180 ;  /* 0x0106000000007b1d */ /* 0x000fec0000002000 */
[----:B------:R-:W-:Y:S08]  /*16990*/  BRA `(.L_x_1358) ;  /* 0x0000000800d47947 */ /* 0x000ff00003800000 */
.L_x_1357:
[----:B------:R-:W2:Y:S01]  /*169a0*/  LDL.LU R0, [R1+0x10] ;  /* 0x0000100001007983 */ /* 0x000ea20000300800 */
[----:B------:R-:W-:Y:S01]  /*169b0*/  ULDC UR4, c[0x0][0xc3c] ;  /* 0x00030f0000047ab9 */ /* 0x000fe20000000800 */
[----:B------:R-:W-:Y:S01]  /*169c0*/  IMAD.MOV.U32 R5, RZ, RZ, RZ ;  /* 0x000000ffff057224 */ /* 0x000fe200078e00ff */
[----:B------:R-:W1:Y:S01]  /*169d0*/  LDC R10, c[0x0][0xc38] ;  /* 0x00030e00ff0a7b82 */ /* 0x000e620000000800 */
[----:B0-----:R-:W0:Y:S02]  /*169e0*/  S2R R2, SR_TID.X ;  /* 0x0000000000027919 */ /* 0x001e240000002100 */
[----:B0-----:R-:W-:-:S04]  /*169f0*/  LOP3.LUT R6, R2, 0x1f, RZ, 0xc0, !PT ;  /* 0x0000001f02067812 */ /* 0x001fc800078ec0ff */
[C---:B------:R-:W-:Y:S01]  /*16a00*/  ISETP.NE.AND P0, PT, R6.reuse, 0x1f, PT ;  /* 0x0000001f0600780c */ /* 0x040fe20003f05270 */
[----:B--2---:R-:W-:Y:S02]  /*16a10*/  IMAD.MOV.U32 R4, RZ, RZ, R0 ;  /* 0x000000ffff047224 */ /* 0x004fe400078e0000 */
[----:B------:R-:W-:-:S05]  /*16a20*/  VIADD R0, R6, UR46 ;  /* 0x0000002e06007c36 */ /* 0x000fca0008000000 */
[----:B------:R-:W-:Y:S01]  /*16a30*/  ISETP.GE.OR P1, PT, R0, UR4, !P0 ;  /* 0x0000000400007c0c */ /* 0x000fe2000c726670 */
[----:B------:R-:W-:-:S12]  /*16a40*/  ULDC UR4, c[0x0][0xc3c] ;  /* 0x00030f0000047ab9 */ /* 0x000fd80000000800 */
[----:B------:R-:W0:Y:S02]  /*16a50*/  @!P1 LDC.64 R2, c[0x0][0xc80] ;  /* 0x00032000ff029b82 */ /* 0x000e240000000a00 */
[----:B0-----:R-:W-:-:S05]  /*16a60*/  @!P1 IMAD.WIDE R2, R0, 0x4, R2 ;  /* 0x0000000400029825 */ /* 0x001fca00078e0202 */
[----:B------:R-:W2:Y:S01]  /*16a70*/  @!P1 LDG.E R5, desc[UR40][R2.64] ;  /* 0x0000002802059981 */ /* 0x000ea2000c1e1900 */
[C---:B------:R-:W-:Y:S02]  /*16a80*/  ISETP.NE.AND P1, PT, R6.reuse, RZ, PT ;  /* 0x000000ff0600720c */ /* 0x040fe40003f25270 */
[C---:B------:R-:W-:Y:S02]  /*16a90*/  ISETP.GE.U32.AND P2, PT, R6.reuse, 0x2, PT ;  /* 0x000000020600780c */ /* 0x040fe40003f46070 */
[C---:B------:R-:W-:Y:S02]  /*16aa0*/  ISETP.GE.U32.AND P3, PT, R6.reuse, 0x4, PT ;  /* 0x000000040600780c */ /* 0x040fe40003f66070 */
[C---:B------:R-:W-:Y:S02]  /*16ab0*/  ISETP.GE.U32.AND P4, PT, R6.reuse, 0x8, PT ;  /* 0x000000080600780c */ /* 0x040fe40003f86070 */
[----:B------:R-:W-:Y:S02]  /*16ac0*/  ISETP.GE.U32.AND P5, PT, R6, 0x10, PT ;  /* 0x000000100600780c */ /* 0x000fe40003fa6070 */
[----:B------:R-:W-:Y:S04]  /*16ad0*/  SHFL.IDX PT, R6, R4, 0x1, 0x1f ;  /* 0x00201f0004067f89 */ /* 0x000fe800000e0000 */
        /* <DEDUP_REMOVED lines=15> */
[----:B------:R-:W-:Y:S04]  /*16bd0*/  SHFL.IDX PT, R0, R4, RZ, 0x1f ;  /* 0x00001fff04007589 */ /* 0x000fe800000e0000 */
[----:B------:R-:W1:Y:S02]  /*16be0*/  SHFL.IDX PT, R2, R9, 0x1f, 0x1f ;  /* 0x03e01f0009027f89 */ /* 0x000e6400000e0000 */
[----:B-1----:R-:W-:-:S04]  /*16bf0*/  IMAD R2, R2, R10, RZ ;  /* 0x0000000a02027224 */ /* 0x002fc800078e02ff */
[----:B------:R-:W-:-:S05]  /*16c00*/  IMAD.IADD R6, R6, 0x1, R2 ;  /* 0x0000000106067824 */ /* 0x000fca00078e0202 */
[----:B------:R-:W-:-:S13]  /*16c10*/  ISETP.GT.AND P6, PT, R6, R0, PT ;  /* 0x000000000600720c */ /* 0x000fda0003fc4270 */
[----:B------:R-:W-:Y:S05]  /*16c20*/  @P6 BRA `(.L_x_1359) ;  /* 0x0000000000906947 */ /* 0x000fea0003800000 */
.L_x_1363:
        /* <DEDUP_REMOVED lines=14> */
.L_x_1362:
[----:B------:R-:W-:Y:S05]  /*16d10*/  BSYNC B0 ;  /* 0x0000000000007941 */ /* 0x000fea0003800000 */
.L_x_1361:
[----:B0----5:R-:W0:Y:S01]  /*16d20*/  SHFL.UP PT, R2, R5, 0x1, RZ ;  /* 0x0420000005027989 */ /* 0x021e2200000e00ff */
[----:B------:R-:W1:Y:S01]  /*16d30*/  LDC R10, c[0x0][0xc38] ;  /* 0x00030e00ff0a7b82 */ /* 0x000e620000000800 */
        /* <DEDUP_REMOVED lines=14> */
[----:B------:R-:W1:Y:S02]  /*16e20*/  SHFL.IDX PT, R2, R9, 0x1f, 0x1f ;  /* 0x03e01f0009027f89 */ /* 0x000e6400000e0000 */
[----:B-1----:R-:W-:-:S04]  /*16e30*/  IMAD R2, R2, R10, RZ ;  /* 0x0000000a02027224 */ /* 0x002fc800078e02ff */
[----:B------:R-:W-:-:S05]  /*16e40*/  IMAD.IADD R6, R2, 0x1, R6 ;  /* 0x0000000102067824 */ /* 0x000fca00078e0206 */
[----:B------:R-:W-:-:S13]  /*16e50*/  ISETP.GT.AND P6, PT, R6, R0, PT ;  /* 0x000000000600720c */ /* 0x000fda0003fc4270 */
[----:B------:R-:W-:Y:S05]  /*16e60*/  @!P6 BRA `(.L_x_1363) ;  /* 0xfffffffc0070e947 */ /* 0x000fea000383ffff */
.L_x_1359:
        /* <DEDUP_REMOVED lines=10> */
[----:B------:R0:W2:Y:S01]  /*16f10*/  LDG.E R7, desc[UR40][R2.64] ;  /* 0x0000002802077981 */ /* 0x0000a2000c1e1900 */
[----:B------:R-:W-:Y:S01]  /*16f20*/  ISETP.NE.AND P0, PT, RZ, UR7, PT ;  /* 0x00000007ff007c0c */ /* 0x000fe2000bf05270 */
[----:B0-----:R-:W-:-:S05]  /*16f30*/  IMAD.U32 R2, RZ, RZ, UR6 ;  /* 0x00000006ff027e24 */ /* 0x001fca000f8e00ff */
[----:B------:R0:W2:Y:S02]  /*16f40*/  SHFL.IDX PT, R5, R5, R2, 0x1f ;  /* 0x00001f0205057589 */ /* 0x0000a400000e0000 */
[----:B0-----:R-:W-:Y:S02]  /*16f50*/  IMAD.MOV.U32 R2, RZ, RZ, RZ ;  /* 0x000000ffff027224 */ /* 0x001fe400078e00ff */
[----:B--2---:R-:W-:-:S05]  /*16f60*/  IMAD R4, R5, R7, RZ ;  /* 0x0000000705047224 */ /* 0x004fca00078e02ff */
[----:B------:R-:W-:Y:S01]  /*16f70*/  IABS R8, R4 ;  /* 0x0000000400087213 */ /* 0x000fe20000000000 */
[----:B------:R-:W-:Y:S06]  /*16f80*/  @!P0 BRA `(.L_x_1364) ;  /* 0x00000000000c8947 */ /* 0x000fec0003800000 */
[----:B------:R-:W-:-:S06]  /*16f90*/  UIADD3 UR4, UR6, -0x1, URZ ;  /* 0xffffffff06047890 */ /* 0x000fcc000fffe03f */
[----:B------:R-:W-:-:S06]  /*16fa0*/  IMAD.U32 R2, RZ, RZ, UR4 ;  /* 0x00000004ff027e24 */ /* 0x000fcc000f8e00ff */
[----:B------:R0:W1:Y:S02]  /*16fb0*/  SHFL.IDX PT, R2, R9, R2, 0x1f ;  /* 0x00001f0209027589 */ /* 0x00006400000e0000 */
.L_x_1364:
[----:B------:R-:W2:Y:S01]  /*16fc0*/  I2F.RP R3, R8 ;  /* 0x0000000800037306 */ /* 0x000ea20000209400 */
[----:B01----:R-:W-:-:S04]  /*16fd0*/  IMAD R9, R2, R10, R6 ;  /* 0x0000000a02097224 */ /* 0x003fc800078e0206 */
[----:B------:R-:W-:Y:S01]  /*16fe0*/  IMAD.IADD R0, R0, 0x1, -R9 ;  /* 0x0000000100007824 */ /* 0x000fe200078e0a09 */
[----:B------:R0:W-:Y:S02]  /*16ff0*/  STL [R1+0x10], R9 ;  /* 0x0000100901007387 */ /* 0x0001e40000100800 */
[----:B--2---:R-:W1:Y:S02]  /*17000*/  MUFU.RCP R3, R3 ;  /* 0x0000000300037308 */ /* 0x004e640000001000 */
[----:B-1----:R-:W-:-:S06]  /*17010*/  VIADD R3, R3, 0xffffffe ;  /* 0x0ffffffe03037836 */ /* 0x002fcc0000000000 */
[----:B------:R-:W1:Y:S02]  /*17020*/  F2I.FTZ.U32.TRUNC.NTZ R3, R3 ;  /* 0x0000000300037305 */ /* 0x000e64000021f000 */
[----:B-1----:R-:W-:-:S04]  /*17030*/  IMAD.MOV R2, RZ, RZ, -R3 ;  /* 0x000000ffff027224 */ /* 0x002fc800078e0a03 */
        /* <DEDUP_REMOVED lines=17> */
[----:B------:R-:W-:-:S05]  /*17150*/  @!P1 LOP3.LUT R2, RZ, R4, RZ, 0x33, !PT ;  /* 0x00000004ff029212 */ /* 0x000fca00078e33ff */
[----:B------:R-:W-:Y:S02]  /*17160*/  IMAD R6, R7, R2, RZ ;  /* 0x0000000207067224 */ /* 0x000fe400078e02ff */
[----:B------:R-:W-:Y:S02]  /*17170*/  IMAD.MOV R2, RZ, RZ, -R2 ;  /* 0x000000ffff027224 */ /* 0x000fe400078e0a02 */
[----:B------:R-:W-:Y:S02]  /*17180*/  IMAD.MOV R3, RZ, RZ, -R6 ;  /* 0x000000ffff037224 */ /* 0x000fe400078e0a06 */
[----:B------:R-:W-:-:S03]  /*17190*/  IMAD R0, R4, R2, R0 ;  /* 0x0000000204007224 */ /* 0x000fc600078e0200 */
[----:B------:R-:W-:-:S04]  /*171a0*/  VIADDMNMX R7, R3, R10, R7, PT ;  /* 0x0000000a03077246 */ /* 0x000fc80003800107 */
[----:B------:R-:W-:-:S04]  /*171b0*/  IABS R8, R7 ;  /* 0x0000000700087213 */ /* 0x000fc80000000000 */
[----:B------:R-:W1:Y:S08]  /*171c0*/  I2F.RP R3, R8 ;  /* 0x0000000800037306 */ /* 0x000e700000209400 */
[----:B-1----:R-:W1:Y:S02]  /*171d0*/  MUFU.RCP R3, R3 ;  /* 0x0000000300037308 */ /* 0x002e640000001000 */
        /* <DEDUP_REMOVED lines=8> */
[----:B------:R-:W-:-:S04]  /*17260*/  IMAD.HI.U32 R2, R2, R3, RZ ;  /* 0x0000000302027227 */ /* 0x000fc800078e00ff */
[----:B------:R-:W-:-:S04]  /*17270*/  IMAD.MOV R4, RZ, RZ, -R4 ;  /* 0x000000ffff047224 */ /* 0x000fc800078e0a04 */
[----:B------:R-:W-:-:S05]  /*17280*/  IMAD R3, R2, R4, R3 ;  /* 0x0000000402037224 */ /* 0x000fca00078e0203 */
[----:B------:R-:W-:-:S13]  /*17290*/  ISETP.GT.U32.AND P1, PT, R8, R3, PT ;  /* 0x000000030800720c */ /* 0x000fda0003f24070 */
[----:B------:R-:W-:Y:S02]  /*172a0*/  @!P1 IMAD.IADD R3, R3, 0x1, -R8 ;  /* 0x0000000103039824 */ /* 0x000fe400078e0a08 */
[----:B------:R-:W-:Y:S01]  /*172b0*/  @!P1 VIADD R2, R2, 0x1 ;  /* 0x0000000102029836 */ /* 0x000fe20000000000 */
[----:B------:R-:W-:Y:S02]  /*172c0*/  ISETP.NE.AND P1, PT, R7, RZ, PT ;  /* 0x000000ff0700720c */ /* 0x000fe40003f25270 */
[----:B------:R-:W-:Y:S02]  /*172d0*/  ISETP.GE.U32.AND P0, PT, R3, R8, PT ;  /* 0x000000080300720c */ /* 0x000fe40003f06070 */
[C---:B------:R-:W-:Y:S01]  /*172e0*/  LOP3.LUT R3, R0.reuse, R7, RZ, 0x3c, !PT ;  /* 0x0000000700037212 */ /* 0x040fe200078e3cff */
[----:B------:R-:W-:-:S03]  /*172f0*/  IMAD.IADD R0, R0, 0x1, R6 ;  /* 0x0000000100007824 */ /* 0x000fc600078e0206 */
[----:B------:R-:W-:-:S07]  /*17300*/  ISETP.GE.AND P2, PT, R3, RZ, PT ;  /* 0x000000ff0300720c */ /* 0x000fce0003f46270 */
[----:B------:R-:W-:-:S06]  /*17310*/  @P0 VIADD R2, R2, 0x1 ;  /* 0x0000000102020836 */ /* 0x000fcc0000000000 */
[----:B------:R-:W-:Y:S01]  /*17320*/  @!P2 IMAD.MOV R2, RZ, RZ, -R2 ;  /* 0x000000ffff02a224 */ /* 0x000fe200078e0a02 */
[----:B------:R-:W-:Y:S01]  /*17330*/  @!P1 LOP3.LUT R2, RZ, R7, RZ, 0x33, !PT ;  /* 0x00000007ff029212 */ /* 0x000fe200078e33ff */
[----:B------:R-:W-:-:S04]  /*17340*/  IMAD.MOV R7, RZ, RZ, -R7 ;  /* 0x000000ffff077224 */ /* 0x000fc800078e0a07 */
[----:B------:R-:W-:Y:S01]  /*17350*/  IMAD R0, R2, R7, R0 ;  /* 0x0000000702007224 */ /* 0x000fe200078e0200 */
[----:B------:R-:W-:-:S04]  /*17360*/  LOP3.LUT R2, RZ, R2, RZ, 0x33, !PT ;  /* 0x00000002ff027212 */ /* 0x000fc800078e33ff */
[----:B------:R-:W-:Y:S01]  /*17370*/  R2UR UR36, R0 ;  /* 0x00000000002472ca */ /* 0x000fe200000e0000 */
[----:B------:R-:W-:-:S05]  /*17380*/  IMAD.IADD R0, R5, 0x1, R2 ;  /* 0x0000000105007824 */ /* 0x000fca00078e0202 */
[----:B------:R0:W-:Y:S01]  /*17390*/  STL [R1+0x14], R0 ;  /* 0x0000140001007387 */ /* 0x0001e20000100800 */
[----:B------:R-:W-:Y:S08]  /*173a0*/  BRA `(.L_x_1365) ;  /* 0x0000000000107947 */ /* 0x000ff00003800000 */
.L_x_1360:
[----:B------:R1:W-:Y:S01]  /*173b0*/  STL [R1+0x10], R0 ;  /* 0x0000100001007387 */ /* 0x0003e20000100800 */
[----:B------:R-:W-:Y:S01]  /*173c0*/  ULDC UR46, c[0x0][0xc3c] ;  /* 0x00030f00002e7ab9 */ /* 0x000fe20000000800 */
[----:B------:R-:W-:Y:S02]  /*173d0*/  UMOV UR36, URZ ;  /* 0x0000003f00247c82 */ /* 0x000fe40008000000 */
[----:B------:R1:W-:Y:S03]  /*173e0*/  STL [R1+0x14], RZ ;  /* 0x000014ff01007387 */ /* 0x0003e60000100800 */
.L_x_1365:
[----:B------:R-:W2:Y:S04]  /*173f0*/  LDL R3, [R1+0x10] ;  /* 0x0000100001037983 */ /* 0x000ea80000100800 */
[----:B------:R-:W3:Y:S01]  /*17400*/  LDL R2, [R1+0x14] ;  /* 0x0000140001027983 */ /* 0x000ee20000100800 */
[----:B------:R-:W-:Y:S02]  /*17410*/  IMAD.U32 R6, RZ, RZ, UR36 ;  /* 0x00000024ff067e24 */ /* 0x000fe4000f8e00ff */
[----:B------:R-:W-:Y:S01]  /*17420*/  IMAD.U32 R7, RZ, RZ, UR46 ;  /* 0x0000002eff077e24 */ /* 0x000fe2000f8e00ff */
[----:B01----:R-:W0:Y:S02]  /*17430*/  S2R R0, SR_TID.X ;  /* 0x0000000000007919 */ /* 0x003e240000002100 */
[----:B0-----:R-:W-:Y:S01]  /*17440*/  LOP3.LUT R0, R0, 0x1f, RZ, 0xc0, !PT ;  /* 0x0000001f00007812 */ /* 0x001fe200078ec0ff */
[----:B------:R-:W-:Y:S03]  /*17450*/  BAR.SYNC.DEFER_BLOCKING 0x4, 0x180 ;  /* 0x0106000000007b1d */ /* 0x000fe60000010000 */
[----:B------:R-:W-:-:S13]  /*17460*/  ISETP.NE.AND P0, PT, R0, RZ, PT ;  /* 0x000000ff0000720c */ /* 0x000fda0003f05270 */
[----:B------:R-:W0:Y:S01]  /*17470*/  @!P0 S2R R0, SR_CgaCtaId ;  /* 0x0000000000008919 */ /* 0x000e220000008800 */
[----:B--2---:R-:W-:Y:S02]  /*17480*/  IMAD.MOV.U32 R4, RZ, RZ, R3 ;  /* 0x000000ffff047224 */ /* 0x004fe400078e0003 */
[----:B---3--:R-:W-:Y:S01]  /*17490*/  IMAD.MOV.U32 R3, RZ, RZ, R2 ;  /* 0x000000ffff037224 */ /* 0x008fe200078e0002 */
[----:B------:R-:W-:-:S03]  /*174a0*/  @!P0 MOV R2, 0x400 ;  /* 0x0000040000028802 */ /* 0x000fc60000000f00 */
[----:B------:R-:W-:Y:S01]  /*174b0*/  IMAD.MOV.U32 R5, RZ, RZ, R3 ;  /* 0x000000ffff057224 */ /* 0x000fe200078e0003 */
[----:B0-----:R-:W-:-:S05]  /*174c0*/  @!P0 LEA R17, R0, R2, 0x18 ;  /* 0x0000000200118211 */ /* 0x001fca00078ec0ff */
[----:B------:R0:W-:Y:S01]  /*174d0*/  @!P0 STS.128 [R17+0x228d0], R4 ;  /* 0x0228d00411008388 */ /* 0x0001e20000000c00 */
[----:B------:R-:W-:Y:S06]  /*174e0*/  BAR.ARV 0x5, 0x180 ;  /* 0x0146000000007b1d */ /* 0x000fec0000002000 */
.L_x_1358:
[----:B------:R-:W-:Y:S02]  /*174f0*/  ULDC UR4, c[0x0][0xc3c] ;  /* 0x00030f0000047ab9 */ /* 0x000fe40000000800 */
[----:B------:R-:W-:-:S06]  /*17500*/  UISETP.GE.AND UP0, UPT, UR46, UR4, UPT ;  /* 0x000000042e00728c */ /* 0x000fcc000bf06270 */
[----:B------:R-:W-:-:S13]  /*17510*/  PLOP3.LUT P0, PT, PT, PT, UP0, 0x80, 0x0 ;  /* 0x000000000000781c */ /* 0x000fda0003f0f008 */
[----:B------:R-:W-:Y:S05]  /*17520*/  @!P0 BRA `(.L_x_1366) ;  /* 0xffffffb400e48947 */ /* 0x000fea000383ffff */
.L_x_1289:
[----:B------:R-:W2:Y:S01]  /*17530*/  LDL.LU R0, [R1+0x30] ;  /* 0x0000300001007983 */ /* 0x000ea20000300800 */
[----:B------:R-:W-:Y:S01]  /*17540*/  BSSY B0, `(.L_x_1367) ;  /* 0x000000b000007945 */ /* 0x000fe20003800000 */
[----:B01----:R-:W0:Y:S01]  /*17550*/  S2R R5, SR_CgaCtaId ;  /* 0x0000000000057919 */ /* 0x003e220000008800 */
        /* <DEDUP_REMOVED lines=9> */
.L_x_1407:
[----:B------:R-:W-:Y:S05]  /*175f0*/  BSYNC B0 ;  /* 0x0000000000007941 */ /* 0x000fea0003800000 */
.L_x_1367:
[----:B------:R-:W-:-:S03]  /*17600*/  UMOV UR4, 0xffffffff ;  /* 0xffffffff00047882 */ /* 0x000fc60000000000 */
[----:B------:R-:W-:Y:S05]  /*17610*/  BRA.DIV UR4, `(.L_x_1369) ;  /* 0x00000012040c7947 */ /* 0x000fea000b800000 */
[----:B------:R-:W1:Y:S02]  /*17620*/  S2R R2, SR_TID.X ;  /* 0x0000000000027919 */ /* 0x000e640000002100 */
[----:B-1----:R-:W-:-:S04]  /*17630*/  SHF.R.U32.HI R2, RZ, 0x5, R2 ;  /* 0x00000005ff027819 */ /* 0x002fc80000011602 */
[----:B------:R-:W-:-:S05]  /*17640*/  LOP3.LUT R2, R2, 0x3, RZ, 0xc0, !PT ;  /* 0x0000000302027812 */ /* 0x000fca00078ec0ff */
[----:B------:R1:W2:Y:S02]  /*17650*/  SHFL.IDX PT, R14, R2, RZ, 0x1f ;  /* 0x00001fff020e7589 */ /* 0x0002a400000e0000 */
.L_x_1410:
[----:B--2---:R-:W-:Y:S01]  /*17660*/  ISETP.NE.AND P0, PT, R14, RZ, PT ;  /* 0x000000ff0e00720c */ /* 0x004fe20003f05270 */
[----:B------:R-:W-:-:S12]  /*17670*/  BSSY B0, `(.L_x_1370) ;  /* 0x000002c000007945 */ /* 0x000fd80003800000 */
[----:B------:R-:W-:Y:S05]  /*17680*/  @P0 BRA `(.L_x_1371) ;  /* 0x0000000000a80947 */ /* 0x000fea0003800000 */
[----:B------:R-:W-:-:S03]  /*17690*/  UMOV UR4, 0xffffffff ;  /* 0xffffffff00047882 */ /* 0x000fc60000000000 */
[----:B------:R-:W-:Y:S05]  /*176a0*/  BRA.DIV UR4, `(.L_x_1372) ;  /* 0x00000012041c7947 */ /* 0x000fea000b800000 */
[----:B------:R-:W-:-:S13]  /*176b0*/  ELECT P6, URZ, PT ;  /* 0x00000000003f782f */ /* 0x000fda00038c0000 */
.L_x_1413:
[----:B------:R-:W-:Y:S05]  /*176c0*/  @!P6 BRA `(.L_x_1371) ;  /* 0x000000000098e947 */ /* 0x000fea0003800000 */
[----:B------:R-:W-:-:S06]  /*176d0*/  ULOP3.LUT UR4, UR38, 0x2, URZ, 0xfc, !UPT ;  /* 0x0000000226047892 */ /* 0x000fcc000f8efc3f */
[----:B-1----:R-:W-:-:S05]  /*176e0*/  IMAD.U32 R2, RZ, RZ, UR4 ;  /* 0x00000004ff027e24 */ /* 0x002fca000f8e00ff */
[----:B------:R-:W-:-:S13]  /*176f0*/  ISETP.NE.AND P0, PT, R2, 0x3, PT ;  /* 0x000000030200780c */ /* 0x000fda0003f05270 */
[----:B------:R-:W-:Y:S05]  /*17700*/  @!P0 BRA `(.L_x_1373) ;  /* 0x0000000000048947 */ /* 0x000fea0003800000 */
[----:B------:R-:W-:Y:S01]  /*17710*/  BPT.TRAP 0x1 ;  /* 0x000000040000795c */ /* 0x000fe20000300000 */
.L_x_1373:
        /* <DEDUP_REMOVED lines=13> */
.L_x_1414:
[----:B------:R-:W1:Y:S02]  /*177f0*/  SYNCS.PHASECHK.TRANS64.TRYWAIT P1, [R7+URZ], R2 ;  /* 0x00000002070075a7 */ /* 0x000e64000802017f */
[----:B-1----:R-:W-:Y:S05]  /*17800*/  @!P1 BRA `(.L_x_1375) ;  /* 0x0000000c00f89947 */ /* 0x002fea0003800000 */
.L_x_1415:
[----:B------:R-:W-:Y:S05]  /*17810*/  @!P0 BRA `(.L_x_1376) ;  /* 0x0000000000048947 */ /* 0x000fea0003800000 */
[----:B------:R-:W-:Y:S01]  /*17820*/  BPT.TRAP 0x1 ;  /* 0x000000040000795c */ /* 0x000fe20000300000 */
.L_x_1376:
[----:B------:R-:W-:-:S04]  /*17830*/  IMAD R4, R19, 0x8, R0 ;  /* 0x0000000813047824 */ /* 0x000fc800078e0200 */
[----:B------:R-:W2:Y:S02]  /*17840*/  SYNCS.PHASECHK.TRANS64.TRYWAIT P1, [R4+URZ+0x22860], R5 ;  /* 0x02286005040075a7 */ /* 0x000ea4000802017f */
[----:B--2---:R-:W-:Y:S05]  /*17850*/  @!P1 BRA `(.L_x_1377) ;  /* 0x0000000c00f89947 */ /* 0x004fea0003800000 */
.L_x_1416:
[----:B------:R-:W-:Y:S05]  /*17860*/  @!P0 BRA `(.L_x_1378) ;  /* 0x0000000000048947 */ /* 0x000fea0003800000 */
[----:B------:R-:W-:Y:S01]  /*17870*/  BPT.TRAP 0x1 ;  /* 0x000000040000795c */ /* 0x000fe20000300000 */
.L_x_1378:
[----:B------:R-:W-:-:S04]  /*17880*/  IMAD R3, R3, 0x8, R0 ;  /* 0x0000000803037824 */ /* 0x000fc800078e0200 */
[----:B------:R-:W3:Y:S02]  /*17890*/  SYNCS.PHASECHK.TRANS64.TRYWAIT P1, [R3+URZ+0x22860], R2 ;  /* 0x02286002030075a7 */ /* 0x000ee4000802017f */
[----:B---3--:R-:W-:Y:S05]  /*178a0*/  @!P1 BRA `(.L_x_1379) ;  /* 0x0000000c00f89947 */ /* 0x008fea0003800000 */
.L_x_1417:
[----:B------:R-:W-:Y:S05]  /*178b0*/  @!P0 BRA `(.L_x_1380) ;  /* 0x0000000000048947 */ /* 0x000fea0003800000 */
[----:B------:R-:W-:Y:S01]  /*178c0*/  BPT.TRAP 0x1 ;  /* 0x000000040000795c */ /* 0x000fe20000300000 */
.L_x_1380:
[----:B------:R-:W4:Y:S02]  /*178d0*/  SYNCS.PHASECHK.TRANS64.TRYWAIT P0, [R4+URZ+0x22880], R5 ;  /* 0x02288005040075a7 */ /* 0x000f24000800017f */
[----:B----4-:R-:W-:Y:S05]  /*178e0*/  @!P0 BRA `(.L_x_1381) ;  /* 0x0000000c00fc8947 */ /* 0x010fea0003800000 */
.L_x_1382:
[----:B------:R0:W0:Y:S02]  /*178f0*/  SYNCS.PHASECHK.TRANS64.TRYWAIT P0, [R3+URZ+0x22880], R2 ;  /* 0x02288002030075a7 */ /* 0x000024000800017f */
[----:B0-----:R-:W-:Y:S05]  /*17900*/  @!P0 NANOSLEEP.SYNCS 0x989680 ;  /* 0x009896800000895d */ /* 0x001fea0003900000 */
[----:B------:R-:W0:Y:S02]  /*17910*/  @!P0 SYNCS.PHASECHK.TRANS64 P0, [R3+URZ+0x22880], R2 ;  /* 0x02288002030085a7 */ /* 0x000e24000800007f */
[----:B0-----:R-:W-:Y:S05]  /*17920*/  @!P0 BRA `(.L_x_1382) ;  /* 0xfffffffc00f08947 */ /* 0x001fea000383ffff */
.L_x_1371:
[----:B------:R-:W-:Y:S05]  /*17930*/  BSYNC B0 ;  /* 0x0000000000007941 */ /* 0x000fea0003800000 */
.L_x_1370:
[----:B------:R-:W-:Y:S05]  /*17940*/  EXIT ;  /* 0x000000000000794d */ /* 0x000fea0003800000 */
.L_x_1187:
[----:B0-----:R-:W-:-:S04]  /*17950*/  IMAD.U32 R3, RZ, RZ, UR43 ;  /* 0x0000002bff037e24 */ /* 0x001fc8000f8e00ff */
[----:B------:R0:W1:Y:S03]  /*17960*/  SYNCS.PHASECHK.TRANS64.TRYWAIT P1, [R3+URZ+0x22800], R2 ;  /* 0x02280002030075a7 */ /* 0x000066000802017f */
[----:B-1----:R-:W-:Y:S05]  /*17970*/  @!P1 NANOSLEEP.SYNCS 0x989680 ;  /* 0x009896800000995d */ /* 0x002fea0003900000 */
[----:B------:R-:W1:Y:S02]  /*17980*/  @!P1 SYNCS.PHASECHK.TRANS64 P1, [R3+URZ+0x22800], R2 ;  /* 0x02280002030095a7 */ /* 0x000e64000802007f */
[----:B-1----:R-:W-:Y:S05]  /*17990*/  @!P1 BRA `(.L_x_1187) ;  /* 0xfffffffc00ec9947 */ /* 0x002fea000383ffff */
[----:B------:R-:W-:Y:S05]  /*179a0*/  BRA `(.L_x_1383) ;  /* 0xfffffea000c47947 */ /* 0x000fea000383ffff */
.L_x_1191:
[----:B-1----:R1:W2:Y:S02]  /*179b0*/  SYNCS.PHASECHK.TRANS64.TRYWAIT P2, [R11+URZ+0x22830], R2 ;  /* 0x022830020b0075a7 */ /* 0x0022a4000804017f */
[----:B--2---:R-:W-:Y:S05]  /*179c0*/  @!P2 NANOSLEEP.SYNCS 0x989680 ;  /* 0x009896800000a95d */ /* 0x004fea0003900000 */
[----:B------:R-:W2:Y:S02]  /*179d0*/  @!P2 SYNCS.PHASECHK.TRANS64 P2, [R11+URZ+0x22830], R2 ;  /* 0x022830020b00a5a7 */ /* 0x000ea4000804007f */
[----:B--2---:R-:W-:Y:S05]  /*179e0*/  @!P2 BRA `(.L_x_1191) ;  /* 0xfffffffc00f0a947 */ /* 0x004fea000383ffff */
[----:B------:R-:W-:Y:S05]  /*179f0*/  BRA `(.L_x_1190) ;  /* 0xfffffea000e87947 */ /* 0x000fea000383ffff */
.L_x_1207:
[----:B-1----:R-:W-:-:S04]  /*17a00*/  IMAD.U32 R10, RZ, RZ, UR10 ;  /* 0x0000000aff0a7e24 */ /* 0x002fc8000f8e00ff */
[----:B------:R1:W2:Y:S03]  /*17a10*/  SYNCS.PHASECHK.TRANS64.TRYWAIT P5, [R10+URZ+0x22830], R7 ;  /* 0x022830070a0075a7 */ /* 0x0002a600080a017f */
[----:B--2---:R-:W-:Y:S05]  /*17a20*/  @!P5 NANOSLEEP.SYNCS 0x989680 ;  /* 0x009896800000d95d */ /* 0x004fea0003900000 */
[----:B------:R-:W2:Y:S02]  /*17a30*/  @!P5 SYNCS.PHASECHK.TRANS64 P5, [R10+URZ+0x22830], R7 ;  /* 0x022830070a00d5a7 */ /* 0x000ea400080a007f */
[----:B--2---:R-:W-:Y:S05]  /*17a40*/  @!P5 BRA `(.L_x_1207) ;  /* 0xfffffffc00ecd947 */ /* 0x004fea000383ffff */
[----:B------:R-:W-:Y:S05]  /*17a50*/  BRA `(.L_x_1204) ;  /* 0xfffffedc00207947 */ /* 0x000fea000383ffff */
.L_x_1211:
[----:B-1----:R-:W-:-:S04]  /*17a60*/  IMAD.U32 R10, RZ, RZ, UR10 ;  /* 0x0000000aff0a7e24 */ /* 0x002fc8000f8e00ff */
[----:B------:R1:W2:Y:S03]  /*17a70*/  SYNCS.PHASECHK.TRANS64.TRYWAIT P4, [R10+URZ+0x22850], R7 ;  /* 0x022850070a0075a7 */ /* 0x0002a6000808017f */
[----:B--2---:R-:W-:Y:S05]  /*17a80*/  @!P4 NANOSLEEP.SYNCS 0x989680 ;  /* 0x009896800000c95d */ /* 0x004fea0003900000 */
[----:B------:R-:W2:Y:S02]  /*17a90*/  @!P4 SYNCS.PHASECHK.TRANS64 P4, [R10+URZ+0x22850], R7 ;  /* 0x022850070a00c5a7 */ /* 0x000ea4000808007f */
[----:B--2---:R-:W-:Y:S05]  /*17aa0*/  @!P4 BRA `(.L_x_1211) ;  /* 0xfffffffc00ecc947 */ /* 0x004fea000383ffff */
[----:B------:R-:W-:Y:S05]  /*17ab0*/  BRA `(.L_x_1208) ;  /* 0xfffffedc00c07947 */ /* 0x000fea000383ffff */
.L_x_1229:
[----:B-1----:R-:W-:-:S04]  /*17ac0*/  IMAD.U32 R7, RZ, RZ, UR7 ;  /* 0x00000007ff077e24 */ /* 0x002fc8000f8e00ff */
[----:B------:R1:W2:Y:S03]  /*17ad0*/  SYNCS.PHASECHK.TRANS64.TRYWAIT P3, [R7+URZ+0x22830], R4 ;  /* 0x02283004070075a7 */ /* 0x0002a6000806017f */
[----:B--2---:R-:W-:Y:S05]  /*17ae0*/  @!P3 NANOSLEEP.SYNCS 0x989680 ;  /* 0x009896800000b95d */ /* 0x004fea0003900000 */
[----:B------:R-:W2:Y:S02]  /*17af0*/  @!P3 SYNCS.PHASECHK.TRANS64 P3, [R7+URZ+0x22830], R4 ;  /* 0x022830040700b5a7 */ /* 0x000ea4000806007f */
[----:B--2---:R-:W-:Y:S05]  /*17b00*/  @!P3 BRA `(.L_x_1229) ;  /* 0xfffffffc00ecb947 */ /* 0x004fea000383ffff */
[----:B------:R-:W-:Y:S05]  /*17b10*/  BRA `(.L_x_1226) ;  /* 0xffffff1400387947 */ /* 0x000fea000383ffff */
.L_x_1233:
[----:B-1----:R-:W-:-:S04]  /*17b20*/  IMAD.U32 R7, RZ, RZ, UR10 ;  /* 0x0000000aff077e24 */ /* 0x002fc8000f8e00ff */
[----:B------:R1:W2:Y:S03]  /*17b30*/  SYNCS.PHASECHK.TRANS64.TRYWAIT P2, [R7+URZ+0x22850], R4 ;  /* 0x02285004070075a7 */ /* 0x0002a6000804017f */
[----:B--2---:R-:W-:Y:S05]  /*17b40*/  @!P2 NANOSLEEP.SYNCS 0x989680 ;  /* 0x009896800000a95d */ /* 0x004fea0003900000 */
[----:B------:R-:W2:Y:S02]  /*17b50*/  @!P2 SYNCS.PHASECHK.TRANS64 P2, [R7+URZ+0x22850], R4 ;  /* 0x022850040700a5a7 */ /* 0x000ea4000804007f */
[----:B--2---:R-:W-:Y:S05]  /*17b60*/  @!P2 BRA `(.L_x_1233) ;  /* 0xfffffffc00eca947 */ /* 0x004fea000383ffff */
[----:B------:R-:W-:Y:S05]  /*17b70*/  BRA `(.L_x_1230) ;  /* 0xffffff1400e47947 */ /* 0x000fea000383ffff */
.L_x_1240:
[----:B-1----:R-:W-:-:S04]  /*17b80*/  IMAD.U32 R7, RZ, RZ, UR7 ;  /* 0x00000007ff077e24 */ /* 0x002fc8000f8e00ff */
[----:B------:R1:W2:Y:S03]  /*17b90*/  SYNCS.PHASECHK.TRANS64.TRYWAIT P3, [R7+URZ+0x22830], R4 ;  /* 0x02283004070075a7 */ /* 0x0002a6000806017f */
[----:B--2---:R-:W-:Y:S05]  /*17ba0*/  @!P3 NANOSLEEP.SYNCS 0x989680 ;  /* 0x009896800000b95d */ /* 0x004fea0003900000 */
[----:B------:R-:W2:Y:S02]  /*17bb0*/  @!P3 SYNCS.PHASECHK.TRANS64 P3, [R7+URZ+0x22830], R4 ;  /* 0x022830040700b5a7 */ /* 0x000ea4000806007f */
[----:B--2---:R-:W-:Y:S05]  /*17bc0*/  @!P3 BRA `(.L_x_1240) ;  /* 0xfffffffc00ecb947 */ /* 0x004fea000383ffff */
[----:B------:R-:W-:Y:S05]  /*17bd0*/  BRA `(.L_x_1237) ;  /* 0xffffff3800c47947 */ /* 0x000fea000383ffff */
.L_x_1244:
[----:B-1----:R-:W-:-:S04]  /*17be0*/  IMAD.U32 R7, RZ, RZ, UR10 ;  /* 0x0000000aff077e24 */ /* 0x002fc8000f8e00ff */
[----:B------:R1:W2:Y:S03]  /*17bf0*/  SYNCS.PHASECHK.TRANS64.TRYWAIT P2, [R7+URZ+0x22850], R4 ;  /* 0x02285004070075a7 */ /* 0x0002a6000804017f */
[----:B--2---:R-:W-:Y:S05]  /*17c00*/  @!P2 NANOSLEEP.SYNCS 0x989680 ;  /* 0x009896800000a95d */ /* 0x004fea0003900000 */
[----:B------:R-:W2:Y:S02]  /*17c10*/  @!P2 SYNCS.PHASECHK.TRANS64 P2, [R7+URZ+0x22850], R4 ;  /* 0x022850040700a5a7 */ /* 0x000ea4000804007f */
[----:B--2---:R-:W-:Y:S05]  /*17c20*/  @!P2 BRA `(.L_x_1244) ;  /* 0xfffffffc00eca947 */ /* 0x004fea000383ffff */
[----:B------:R-:W-:Y:S05]  /*17c30*/  BRA `(.L_x_1241) ;  /* 0xffffff3c00707947 */ /* 0x000fea000383ffff */
.L_x_1258:
[----:B-1----:R-:W-:-:S04]  /*17c40*/  IMAD.U32 R5, RZ, RZ, UR5 ;  /* 0x00000005ff057e24 */ /* 0x002fc8000f8e00ff */
[----:B------:R1:W2:Y:S03]  /*17c50*/  SYNCS.PHASECHK.TRANS64.TRYWAIT P1, [R5+URZ+0x22850], R0 ;  /* 0x02285000050075a7 */ /* 0x0002a6000802017f */
[----:B--2---:R-:W-:Y:S05]  /*17c60*/  @!P1 NANOSLEEP.SYNCS 0x989680 ;  /* 0x009896800000995d */ /* 0x004fea0003900000 */
[----:B------:R-:W2:Y:S02]  /*17c70*/  @!P1 SYNCS.PHASECHK.TRANS64 P1, [R5+URZ+0x22850], R0 ;  /* 0x02285000050095a7 */ /* 0x000ea4000802007f */
[----:B--2---:R-:W-:Y:S05]  /*17c80*/  @!P1 BRA `(.L_x_1258) ;  /* 0xfffffffc00ec9947 */ /* 0x004fea000383ffff */
[----:B------:R-:W-:Y:S05]  /*17c90*/  BRA `(.L_x_1257) ;  /* 0xffffff7000287947 */ /* 0x000fea000383ffff */
.L_x_1310:
[----:B------:R-:W-:Y:S02]  /*17ca0*/  IMAD.MOV.U32 R13, RZ, RZ, R0 ;  /* 0x000000ffff0d7224 */ /* 0x000fe400078e0000 */
[----:B------:R-:W-:Y:S02]  /*17cb0*/  IMAD.MOV.U32 R12, RZ, RZ, RZ ;  /* 0x000000ffff0c7224 */ /* 0x000fe400078e00ff */
[----:B------:R-:W-:Y:S02]  /*17cc0*/  IMAD.MOV.U32 R11, RZ, RZ, 0x1f ;  /* 0x0000001fff0b7424 */ /* 0x000fe400078e00ff */
[----:B------:R-:W-:-:S07]  /*17cd0*/  IMAD.MOV.U32 R15, RZ, RZ, -0x1 ;  /* 0xffffffffff0f7424 */ /* 0x000fce00078e00ff */
[----:B-1----:R-:W-:Y:S05]  /*17ce0*/  WARPSYNC.COLLECTIVE R15, `(.L_x_1384) ;  /* 0x000000000f087348 */ /* 0x002fea0003c00000 */
[----:B------:R0:W2:Y:S02]  /*17cf0*/  SHFL.IDX P6, R14, R13, R12, R11 ;  /* 0x0000000c0d0e7389 */ /* 0x0000a400000c000b */
[----:B012---:R-:W-:Y:S01]  /*17d00*/  ENDCOLLECTIVE ;  /* 0x000000000000791b */ /* 0x007fe20003800000 */
.L_x_1384:
[----:B------:R-:W-:Y:S05]  /*17d10*/  BRA `(.L_x_1385) ;  /* 0xffffffc000787947 */ /* 0x000fea000383ffff */
.L_x_1312:
[----:B------:R-:W-:Y:S01]  /*17d20*/  BSSY B0, `(.L_x_1386) ;  /* 0x0000006000007945 */ /* 0x000fe20003800000 */
[----:B------:R-:W-:-:S07]  /*17d30*/  IMAD.MOV.U32 R15, RZ, RZ, -0x1 ;  /* 0xffffffffff0f7424 */ /* 0x000fce00078e00ff */
[----:B-1----:R-:W-:Y:S05]  /*17d40*/  WARPSYNC.COLLECTIVE R15, `(.L_x_1387) ;  /* 0x000000000f0c7348 */ /* 0x002fea0003c00000 */
[----:B------:R-:W-:Y:S02]  /*17d50*/  ELECT P6, UR62, PT ;  /* 0x00000000003e782f */ /* 0x000fe400038c0000 */
[----:B------:R-:W-:Y:S01]  /*17d60*/  MOV R14, UR62 ;  /* 0x0000003e000e7c02 */ /* 0x000fe20008000f00 */
[----:B-1----:R-:W-:Y:S10]  /*17d70*/  ENDCOLLECTIVE ;  /* 0x000000000000791b */ /* 0x002ff40003800000 */
.L_x_1387:
[----:B------:R-:W-:Y:S05]  /*17d80*/  BSYNC B0 ;  /* 0x0000000000007941 */ /* 0x000fea0003800000 */
.L_x_1386:
[----:B------:R-:W-:Y:S05]  /*17d90*/  BRA `(.L_x_1388) ;  /* 0xffffffc000887947 */ /* 0x000fea000383ffff */
.L_x_1314:
[----:B0-----:R0:W1:Y:S02]  /*17da0*/  SYNCS.PHASECHK.TRANS64.TRYWAIT P0, [R2+URZ+0x22880], R3 ;  /* 0x02288003020075a7 */ /* 0x001064000800017f */
[----:B-1----:R-:W-:Y:S05]  /*17db0*/  @!P0 NANOSLEEP.SYNCS 0x989680 ;  /* 0x009896800000895d */ /* 0x002fea0003900000 */
[----:B------:R-:W1:Y:S02]  /*17dc0*/  @!P0 SYNCS.PHASECHK.TRANS64 P0, [R2+URZ+0x22880], R3 ;  /* 0x02288003020085a7 */ /* 0x000e64000800007f */
[----:B-1----:R-:W-:Y:S05]  /*17dd0*/  @!P0 BRA `(.L_x_1314) ;  /* 0xfffffffc00f08947 */ /* 0x002fea000383ffff */
[----:B------:R-:W-:Y:S05]  /*17de0*/  BRA `(.L_x_1389) ;  /* 0xffffffc000e87947 */ /* 0x000fea000383ffff */
.L_x_1316:
[----:B-1----:R1:W2:Y:S02]  /*17df0*/  SYNCS.PHASECHK.TRANS64.TRYWAIT P0, [R2+URZ+0x22840], R3 ;  /* 0x02284003020075a7 */ /* 0x0022a4000800017f */
[----:B--2---:R-:W-:Y:S05]  /*17e00*/  @!P0 NANOSLEEP.SYNCS 0x989680 ;  /* 0x009896800000895d */ /* 0x004fea0003900000 */
[----:B------:R-:W2:Y:S02]  /*17e10*/  @!P0 SYNCS.PHASECHK.TRANS64 P0, [R2+URZ+0x22840], R3 ;  /* 0x02284003020085a7 */ /* 0x000ea4000800007f */
[----:B--2---:R-:W-:Y:S05]  /*17e20*/  @!P0 BRA `(.L_x_1316) ;  /* 0xfffffffc00f08947 */ /* 0x004fea000383ffff */
[----:B------:R-:W-:Y:S05]  /*17e30*/  BRA `(.L_x_1390) ;  /* 0xffffffc400387947 */ /* 0x000fea000383ffff */
.L_x_1320:
[----:B------:R-:W-:Y:S01]  /*17e40*/  IMAD.MOV.U32 R13, RZ, RZ, R3 ;  /* 0x000000ffff0d7224 */ /* 0x000fe200078e0003 */
[----:B------:R-:W-:Y:S01]  /*17e50*/  LOP3.LUT R7, R7, 0x7f, RZ, 0xc0, !PT ;  /* 0x0000007f07077812 */ /* 0x000fe200078ec0ff */
[----:B------:R-:W-:Y:S02]  /*17e60*/  IMAD.MOV.U32 R12, RZ, RZ, RZ ;  /* 0x000000ffff0c7224 */ /* 0x000fe400078e00ff */
[----:B------:R-:W-:Y:S01]  /*17e70*/  IMAD.MOV.U32 R11, RZ, RZ, 0x1c1f ;  /* 0x00001c1fff0b7424 */ /* 0x000fe200078e00ff */
[----:B------:R-:W-:Y:S01]  /*17e80*/  SHF.R.U32.HI R0, RZ, 0x2, R7 ;  /* 0x00000002ff007819 */ /* 0x000fe20000011607 */
[----:B------:R-:W-:Y:S02]  /*17e90*/  IMAD.MOV.U32 R15, RZ, RZ, -0x1 ;  /* 0xffffffffff0f7424 */ /* 0x000fe400078e00ff */
[----:B------:R-:W-:Y:S02]  /*17ea0*/  IMAD R2, R8, UR44, RZ ;  /* 0x0000002c08027c24 */ /* 0x000fe4000f8e02ff */
[----:B------:R-:W-:-:S07]  /*17eb0*/  IMAD.IADD R0, R0, 0x1, R18 ;  /* 0x0000000100007824 */ /* 0x000fce00078e0212 */
[----:B-----5:R-:W-:Y:S05]  /*17ec0*/  WARPSYNC.COLLECTIVE R15, `(.L_x_1391) ;  /* 0x000000000f087348 */ /* 0x020fea0003c00000 */
[----:B------:R0:W1:Y:S02]  /*17ed0*/  SHFL.IDX P6, R14, R13, R12, R11 ;  /* 0x0000000c0d0e7389 */ /* 0x00006400000c000b */
[----:B01---5:R-:W-:Y:S01]  /*17ee0*/  ENDCOLLECTIVE ;  /* 0x000000000000791b */ /* 0x023fe20003800000 */
.L_x_1391:
[C---:B------:R-:W-:Y:S01]  /*17ef0*/  VIADD R5, R0.reuse, 0x20 ;  /* 0x0000002000057836 */ /* 0x040fe20000000000 */
[----:B------:R-:W-:Y:S01]  /*17f00*/  ISETP.GE.AND P4, PT, R0, R2, PT ;  /* 0x000000020000720c */ /* 0x000fe20003f86270 */
[----:B------:R-:W-:Y:S02]  /*17f10*/  IMAD.MOV.U32 R13, RZ, RZ, R4 ;  /* 0x000000ffff0d7224 */ /* 0x000fe400078e0004 */
[----:B------:R-:W-:-:S10]  /*17f20*/  IMAD.MOV.U32 R6, RZ, RZ, R14 ;  /* 0x000000ffff067224 */ /* 0x000fd400078e000e */
[----:B------:R-:W-:Y:S05]  /*17f30*/  WARPSYNC.COLLECTIVE R15, `(.L_x_1392) ;  /* 0x000000000f087348 */ /* 0x000fea0003c00000 */
[----:B------:R0:W1:Y:S02]  /*17f40*/  SHFL.IDX P6, R14, R13, R12, R11 ;  /* 0x0000000c0d0e7389 */ /* 0x00006400000c000b */
[----:B01----:R-:W-:Y:S01]  /*17f50*/  ENDCOLLECTIVE ;  /* 0x000000000000791b */ /* 0x003fe20003800000 */
.L_x_1392:
[----:B------:R-:W-:Y:S02]  /*17f60*/  IMAD.MOV.U32 R13, RZ, RZ, R3 ;  /* 0x000000ffff0d7224 */ /* 0x000fe400078e0003 */
[----:B------:R-:W-:Y:S02]  /*17f70*/  IMAD.MOV.U32 R12, RZ, RZ, 0x1 ;  /* 0x00000001ff0c7424 */ /* 0x000fe400078e00ff */
[----:B------:R-:W-:-:S07]  /*17f80*/  IMAD.MOV.U32 R7, RZ, RZ, R14 ;  /* 0x000000ffff077224 */ /* 0x000fce00078e000e */
[----:B------:R-:W-:Y:S05]  /*17f90*/  WARPSYNC.COLLECTIVE R15, `(.L_x_1393) ;  /* 0x000000000f087348 */ /* 0x000fea0003c00000 */
[----:B------:R0:W1:Y:S02]  /*17fa0*/  SHFL.IDX P6, R14, R13, R12, R11 ;  /* 0x0000000c0d0e7389 */ /* 0x00006400000c000b */
[----:B01----:R-:W-:Y:S01]  /*17fb0*/  ENDCOLLECTIVE ;  /* 0x000000000000791b */ /* 0x003fe20003800000 */
.L_x_1393:
[----:B------:R-:W-:-:S05]  /*17fc0*/  @!P4 IADD3 R7, P3, R10, R7, RZ ;  /* 0x000000070a07c210 */ /* 0x000fca0007f7e0ff */
[----:B------:R-:W-:Y:S01]  /*17fd0*/  @!P4 IMAD.X R6, RZ, RZ, R6, P3 ;  /* 0x000000ffff06c224 */ /* 0x000fe200018e0606 */
[----:B------:R-:W-:Y:S01]  /*17fe0*/  ISETP.GE.AND P3, PT, R5, R2, PT ;  /* 0x000000020500720c */ /* 0x000fe20003f66270 */
[----:B------:R-:W-:-:S03]  /*17ff0*/  VIADD R5, R0, 0x40 ;  /* 0x0000004000057836 */ /* 0x000fc60000000000 */
        /* <DEDUP_REMOVED lines=14> */
.L_x_1394:
[----:B------:R-:W-:Y:S02]  /*180e0*/  IMAD.MOV.U32 R13, RZ, RZ, R3 ;  /* 0x000000ffff0d7224 */ /* 0x000fe400078e0003 */
[----:B------:R-:W-:Y:S02]  /*180f0*/  IMAD.MOV.U32 R12, RZ, RZ, 0x2 ;  /* 0x00000002ff0c7424 */ /* 0x000fe400078e00ff */
[----:B------:R-:W-:-:S07]  /*18100*/  IMAD.MOV.U32 R7, RZ, RZ, R14 ;  /* 0x000000ffff077224 */ /* 0x000fce00078e000e */
[----:B------:R-:W-:Y:S05]  /*18110*/  WARPSYNC.COLLECTIVE R15, `(.L_x_1395) ;  /* 0x000000000f087348 */ /* 0x000fea0003c00000 */
[----:B------:R0:W1:Y:S02]  /*18120*/  SHFL.IDX P6, R14, R13, R12, R11 ;  /* 0x0000000c0d0e7389 */ /* 0x00006400000c000b */
[----:B01----:R-:W-:Y:S01]  /*18130*/  ENDCOLLECTIVE ;  /* 0x000000000000791b */ /* 0x003fe20003800000 */
.L_x_1395:
        /* <DEDUP_REMOVED lines=11> */
[----:B------:R0:W-:Y:S01]  /*181f0*/  @!P3 LDGSTS.E.BYPASS.LTC128B.128 [R9+0x14c00], desc[UR40][R6.64+0x80], !P2 ;  /* 0x14c000800609bfae */ /* 0x0001e2000d101d68 */
[----:B------:R-:W-:Y:S01]  /*18200*/  ISETP.GE.AND P3, PT, R5, R2, PT ;  /* 0x000000020500720c */ /* 0x000fe20003f66270 */
[----:B0-----:R-:W-:-:S12]  /*18210*/  IMAD.MOV.U32 R6, RZ, RZ, R14 ;  /* 0x000000ffff067224 */ /* 0x001fd800078e000e */
[----:B------:R-:W-:Y:S05]  /*18220*/  WARPSYNC.COLLECTIVE R15, `(.L_x_1396) ;  /* 0x000000000f087348 */ /* 0x000fea0003c00000 */
[----:B------:R0:W1:Y:S02]  /*18230*/  SHFL.IDX P6, R14, R13, R12, R11 ;  /* 0x0000000c0d0e7389 */ /* 0x00006400000c000b */
[----:B01----:R-:W-:Y:S01]  /*18240*/  ENDCOLLECTIVE ;  /* 0x000000000000791b */ /* 0x003fe20003800000 */
.L_x_1396:
[----:B------:R-:W-:Y:S02]  /*18250*/  IMAD.MOV.U32 R13, RZ, RZ, R3 ;  /* 0x000000ffff0d7224 */ /* 0x000fe400078e0003 */
[----:B------:R-:W-:Y:S02]  /*18260*/  IMAD.MOV.U32 R12, RZ, RZ, 0x3 ;  /* 0x00000003ff0c7424 */ /* 0x000fe400078e00ff */
[----:B------:R-:W-:-:S07]  /*18270*/  IMAD.MOV.U32 R7, RZ, RZ, R14 ;  /* 0x000000ffff077224 */ /* 0x000fce00078e000e */
[----:B------:R-:W-:Y:S05]  /*18280*/  WARPSYNC.COLLECTIVE R15, `(.L_x_1397) ;  /* 0x000000000f087348 */ /* 0x000fea0003c00000 */
[----:B------:R0:W1:Y:S02]  /*18290*/  SHFL.IDX P6, R14, R13, R12, R11 ;  /* 0x0000000c0d0e7389 */ /* 0x00006400000c000b */
[----:B01----:R-:W-:Y:S01]  /*182a0*/  ENDCOLLECTIVE ;  /* 0x000000000000791b */ /* 0x003fe20003800000 */
.L_x_1397:
        /* <DEDUP_REMOVED lines=10> */
.L_x_1398:
[----:B------:R-:W-:Y:S01]  /*18350*/  @!PT LDS RZ, [RZ] ;  /* 0x00000000fffff984 */ /* 0x000fe20000000800 */
[----:B------:R-:W-:Y:S01]  /*18360*/  @!PT LDS RZ, [RZ] ;  /* 0x00000000fffff984 */ /* 0x000fe20000000800 */
[----:B------:R-:W-:Y:S01]  /*18370*/  @!PT LDS RZ, [RZ] ;  /* 0x00000000fffff984 */ /* 0x000fe20000000800 */
[----:B------:R0:W-:Y:S04]  /*18380*/  @!P3 LDGSTS.E.BYPASS.LTC128B.128 [R9+0x11400], desc[UR40][R6.64], !P0 ;  /* 0x114000000609bfae */ /* 0x0001e8000c101d68 */
[----:B------:R0:W-:Y:S04]  /*18390*/  @!P3 LDGSTS.E.BYPASS.LTC128B.128 [R9+0x13400], desc[UR40][R6.64+0x40], !P1 ;  /* 0x134000400609bfae */ /* 0x0001e8000c901d68 */
[----:B------:R0:W-:Y:S01]  /*183a0*/  @!P3 LDGSTS.E.BYPASS.LTC128B.128 [R9+0x15400], desc[UR40][R6.64+0x80], !P2 ;  /* 0x154000800609bfae */ /* 0x0001e2000d101d68 */
[----:B------:R-:W-:Y:S01]  /*183b0*/  IMAD.MOV.U32 R4, RZ, RZ, R14 ;  /* 0x000000ffff047224 */ /* 0x000fe200078e000e */
[----:B------:R-:W-:Y:S06]  /*183c0*/  BRA `(.L_x_1399) ;  /* 0xffffffc800ac7947 */ /* 0x000fec000383ffff */
.L_x_1325:
[----:B--2---:R2:W3:Y:S02]  /*183d0*/  SYNCS.PHASECHK.TRANS64.TRYWAIT P0, [R17+URZ+0x22820], R0 ;  /* 0x02282000110075a7 */ /* 0x0044e4000800017f */
[----:B---3--:R-:W-:Y:S05]  /*183e0*/  @!P0 NANOSLEEP.SYNCS 0x989680 ;  /* 0x009896800000895d */ /* 0x008fea0003900000 */
[----:B------:R-:W3:Y:S02]  /*183f0*/  @!P0 SYNCS.PHASECHK.TRANS64 P0, [R17+URZ+0x22820], R0 ;  /* 0x02282000110085a7 */ /* 0x000ee4000800007f */
[----:B---3--:R-:W-:Y:S05]  /*18400*/  @!P0 BRA `(.L_x_1325) ;  /* 0xfffffffc00f08947 */ /* 0x008fea000383ffff */
[----:B------:R-:W-:Y:S05]  /*18410*/  BRA `(.L_x_1400) ;  /* 0xffffffcc001c7947 */ /* 0x000fea000383ffff */
.L_x_1331:
[----:B--2---:R2:W3:Y:S02]  /*18420*/  SYNCS.PHASECHK.TRANS64.TRYWAIT P0, [R3+URZ+0x22880], R2 ;  /* 0x02288002030075a7 */ /* 0x0044e4000800017f */
[----:B---3--:R-:W-:Y:S05]  /*18430*/  @!P0 NANOSLEEP.SYNCS 0x989680 ;  /* 0x009896800000895d */ /* 0x008fea0003900000 */
[----:B------:R-:W3:Y:S02]  /*18440*/  @!P0 SYNCS.PHASECHK.TRANS64 P0, [R3+URZ+0x22880], R2 ;  /* 0x02288002030085a7 */ /* 0x000ee4000800007f */
[----:B---3--:R-:W-:Y:S05]  /*18450*/  @!P0 BRA `(.L_x_1331) ;  /* 0xfffffffc00f08947 */ /* 0x008fea000383ffff */
[----:B------:R-:W-:Y:S05]  /*18460*/  BRA `(.L_x_1401) ;  /* 0xffffffcc00d47947 */ /* 0x000fea000383ffff */
.L_x_1336:
[----:B---3--:R3:W4:Y:S02]  /*18470*/  SYNCS.PHASECHK.TRANS64.TRYWAIT P0, [R3+URZ+0x22840], R2 ;  /* 0x02284002030075a7 */ /* 0x008724000800017f */
[----:B----4-:R-:W-:Y:S05]  /*18480*/  @!P0 NANOSLEEP.SYNCS 0x989680 ;  /* 0x009896800000895d */ /* 0x010fea0003900000 */
[----:B------:R-:W4:Y:S02]  /*18490*/  @!P0 SYNCS.PHASECHK.TRANS64 P0, [R3+URZ+0x22840], R2 ;  /* 0x02284002030085a7 */ /* 0x000f24000800007f */
[----:B----4-:R-:W-:Y:S05]  /*184a0*/  @!P0 BRA `(.L_x_1336) ;  /* 0xfffffffc00f08947 */ /* 0x010fea000383ffff */
[----:B------:R-:W-:Y:S05]  /*184b0*/  BRA `(.L_x_1402) ;  /* 0xffffffd000507947 */ /* 0x000fea000383ffff */
.L_x_1344:
[----:B--2---:R2:W3:Y:S02]  /*184c0*/  SYNCS.PHASECHK.TRANS64.TRYWAIT P0, [R20+URZ+0x22870], R2 ;  /* 0x02287002140075a7 */ /* 0x0044e4000800017f */
[----:B---3--:R-:W-:Y:S05]  /*184d0*/  @!P0 NANOSLEEP.SYNCS 0x989680 ;  /* 0x009896800000895d */ /* 0x008fea0003900000 */
[----:B------:R-:W3:Y:S02]  /*184e0*/  @!P0 SYNCS.PHASECHK.TRANS64 P0, [R20+URZ+0x22870], R2 ;  /* 0x02287002140085a7 */ /* 0x000ee4000800007f */
[----:B---3--:R-:W-:Y:S05]  /*184f0*/  @!P0 BRA `(.L_x_1344) ;  /* 0xfffffffc00f08947 */ /* 0x008fea000383ffff */
[----:B------:R-:W-:Y:S05]  /*18500*/  BRA `(.L_x_1403) ;  /* 0xffffffd400687947 */ /* 0x000fea000383ffff */
.L_x_1346:
[----:B--2---:R2:W3:Y:S02]  /*18510*/  SYNCS.PHASECHK.TRANS64.TRYWAIT P0, [R20+URZ+0x22860], R2 ;  /* 0x02286002140075a7 */ /* 0x0044e4000800017f */
[----:B---3--:R-:W-:Y:S05]  /*18520*/  @!P0 NANOSLEEP.SYNCS 0x989680 ;  /* 0x009896800000895d */ /* 0x008fea0003900000 */
[----:B------:R-:W3:Y:S02]  /*18530*/  @!P0 SYNCS.PHASECHK.TRANS64 P0, [R20+URZ+0x22860], R2 ;  /* 0x02286002140085a7 */ /* 0x000ee4000800007f */
[----:B---3--:R-:W-:Y:S05]  /*18540*/  @!P0 BRA `(.L_x_1346) ;  /* 0xfffffffc00f08947 */ /* 0x008fea000383ffff */
[----:B------:R-:W-:Y:S05]  /*18550*/  BRA `(.L_x_1404) ;  /* 0xffffffd400707947 */ /* 0x000fea000383ffff */
.L_x_1353:
[----:B--2---:R2:W3:Y:S02]  /*18560*/  SYNCS.PHASECHK.TRANS64.TRYWAIT P1, [R16+URZ+0x22870], R3 ;  /* 0x02287003100075a7 */ /* 0x0044e4000802017f */
[----:B---3--:R-:W-:Y:S05]  /*18570*/  @!P1 NANOSLEEP.SYNCS 0x989680 ;  /* 0x009896800000995d */ /* 0x008fea0003900000 */
[----:B------:R-:W3:Y:S02]  /*18580*/  @!P1 SYNCS.PHASECHK.TRANS64 P1, [R16+URZ+0x22870], R3 ;  /* 0x02287003100095a7 */ /* 0x000ee4000802007f */
[----:B---3--:R-:W-:Y:S05]  /*18590*/  @!P1 BRA `(.L_x_1353) ;  /* 0xfffffffc00f09947 */ /* 0x008fea000383ffff */
[----:B------:R-:W-:Y:S05]  /*185a0*/  BRA `(.L_x_1405) ;  /* 0xffffffdc00447947 */ /* 0x000fea000383ffff */
.L_x_1355:
[----:B--2---:R2:W3:Y:S02]  /*185b0*/  SYNCS.PHASECHK.TRANS64.TRYWAIT P1, [R16+URZ+0x22860], R3 ;  /* 0x02286003100075a7 */ /* 0x0044e4000802017f */
[----:B---3--:R-:W-:Y:S05]  /*185c0*/  @!P1 NANOSLEEP.SYNCS 0x989680 ;  /* 0x009896800000995d */ /* 0x008fea0003900000 */
[----:B------:R-:W3:Y:S02]  /*185d0*/  @!P1 SYNCS.PHASECHK.TRANS64 P1, [R16+URZ+0x22860], R3 ;  /* 0x02286003100095a7 */ /* 0x000ee4000802007f */
[----:B---3--:R-:W-:Y:S05]  /*185e0*/  @!P1 BRA `(.L_x_1355) ;  /* 0xfffffffc00f09947 */ /* 0x008fea000383ffff */
[----:B------:R-:W-:Y:S05]  /*185f0*/  BRA `(.L_x_1406) ;  /* 0xffffffdc004c7947 */ /* 0x000fea000383ffff */
.L_x_1368:
[----:B0-----:R0:W1:Y:S02]  /*18600*/  SYNCS.PHASECHK.TRANS64.TRYWAIT P0, [R0+URZ+0x22820], R3 ;  /* 0x02282003000075a7 */ /* 0x001064000800017f */
[----:B-1----:R-:W-:Y:S05]  /*18610*/  @!P0 NANOSLEEP.SYNCS 0x989680 ;  /* 0x009896800000895d */ /* 0x002fea0003900000 */
[----:B------:R-:W1:Y:S02]  /*18620*/  @!P0 SYNCS.PHASECHK.TRANS64 P0, [R0+URZ+0x22820], R3 ;  /* 0x02282003000085a7 */ /* 0x000e64000800007f */
[----:B-1----:R-:W-:Y:S05]  /*18630*/  @!P0 BRA `(.L_x_1368) ;  /* 0xfffffffc00f08947 */ /* 0x002fea000383ffff */
[----:B------:R-:W-:Y:S05]  /*18640*/  BRA `(.L_x_1407) ;  /* 0xffffffec00e87947 */ /* 0x000fea000383ffff */
.L_x_1369:
        /* <DEDUP_REMOVED lines=11> */
.L_x_1409:
[----:B------:R-:W-:Y:S05]  /*18700*/  BSYNC B0 ;  /* 0x0000000000007941 */ /* 0x000fea0003800000 */
.L_x_1408:
[----:B------:R-:W-:Y:S05]  /*18710*/  BRA `(.L_x_1410) ;  /* 0xffffffec00d07947 */ /* 0x000fea000383ffff */
.L_x_1372:
[----:B------:R-:W-:Y:S01]  /*18720*/  BSSY B1, `(.L_x_1411) ;  /* 0x0000006000017945 */ /* 0x000fe20003800000 */
[----:B------:R-:W-:-:S07]  /*18730*/  IMAD.MOV.U32 R15, RZ, RZ, -0x1 ;  /* 0xffffffffff0f7424 */ /* 0x000fce00078e00ff */
[----:B01----:R-:W-:Y:S05]  /*18740*/  WARPSYNC.COLLECTIVE R15, `(.L_x_1412) ;  /* 0x000000000f0c7348 */ /* 0x003fea0003c00000 */
[----:B------:R-:W-:Y:S02]  /*18750*/  ELECT P6, UR62, PT ;  /* 0x00000000003e782f */ /* 0x000fe400038c0000 */
[----:B------:R-:W-:Y:S01]  /*18760*/  MOV R14, UR62 ;  /* 0x0000003e000e7c02 */ /* 0x000fe20008000f00 */
[----:B01----:R-:W-:Y:S10]  /*18770*/  ENDCOLLECTIVE ;  /* 0x000000000000791b */ /* 0x003ff40003800000 */
.L_x_1412:
[----:B------:R-:W-:Y:S05]  /*18780*/  BSYNC B1 ;  /* 0x0000000000017941 */ /* 0x000fea0003800000 */
.L_x_1411:
[----:B------:R-:W-:Y:S05]  /*18790*/  BRA `(.L_x_1413) ;  /* 0xffffffec00c87947 */ /* 0x000fea000383ffff */
.L_x_1374:
[----:B0-----:R0:W1:Y:S02]  /*187a0*/  SYNCS.PHASECHK.TRANS64.TRYWAIT P1, [R6+URZ], R5 ;  /* 0x00000005060075a7 */ /* 0x001064000802017f */
[----:B-1----:R-:W-:Y:S05]  /*187b0*/  @!P1 NANOSLEEP.SYNCS 0x989680 ;  /* 0x009896800000995d */ /* 0x002fea0003900000 */
[----:B------:R-:W1:Y:S02]  /*187c0*/  @!P1 SYNCS.PHASECHK.TRANS64 P1, [R6+URZ], R5 ;  /* 0x00000005060095a7 */ /* 0x000e64000802007f */
[----:B-1----:R-:W-:Y:S05]  /*187d0*/  @!P1 BRA `(.L_x_1374) ;  /* 0xfffffffc00f09947 */ /* 0x002fea000383ffff */
[----:B------:R-:W-:Y:S05]  /*187e0*/  BRA `(.L_x_1414) ;  /* 0xfffffff000007947 */ /* 0x000fea000383ffff */
.L_x_1375:
[----:B-1----:R1:W2:Y:S02]  /*187f0*/  SYNCS.PHASECHK.TRANS64.TRYWAIT P1, [R7+URZ], R2 ;  /* 0x00000002070075a7 */ /* 0x0022a4000802017f */
[----:B--2---:R-:W-:Y:S05]  /*18800*/  @!P1 NANOSLEEP.SYNCS 0x989680 ;  /* 0x009896800000995d */ /* 0x004fea0003900000 */
[----:B------:R-:W2:Y:S02]  /*18810*/  @!P1 SYNCS.PHASECHK.TRANS64 P1, [R7+URZ], R2 ;  /* 0x00000002070095a7 */ /* 0x000ea4000802007f */
[----:B--2---:R-:W-:Y:S05]  /*18820*/  @!P1 BRA `(.L_x_1375) ;  /* 0xfffffffc00f09947 */ /* 0x004fea000383ffff */
[----:B------:R-:W-:Y:S05]  /*18830*/  BRA `(.L_x_1415) ;  /* 0xffffffec00f47947 */ /* 0x000fea000383ffff */
.L_x_1377:
[----:B--2---:R2:W3:Y:S02]  /*18840*/  SYNCS.PHASECHK.TRANS64.TRYWAIT P1, [R4+URZ+0x22860], R5 ;  /* 0x02286005040075a7 */ /* 0x0044e4000802017f */
[----:B---3--:R-:W-:Y:S05]  /*18850*/  @!P1 NANOSLEEP.SYNCS 0x989680 ;  /* 0x009896800000995d */ /* 0x008fea0003900000 */
[----:B------:R-:W3:Y:S02]  /*18860*/  @!P1 SYNCS.PHASECHK.TRANS64 P1, [R4+URZ+0x22860], R5 ;  /* 0x02286005040095a7 */ /* 0x000ee4000802007f */
[----:B---3--:R-:W-:Y:S05]  /*18870*/  @!P1 BRA `(.L_x_1377) ;  /* 0xfffffffc00f09947 */ /* 0x008fea000383ffff */
[----:B------:R-:W-:Y:S05]  /*18880*/  BRA `(.L_x_1416) ;  /* 0xffffffec00f47947 */ /* 0x000fea000383ffff */
.L_x_1379:
[----:B---3--:R3:W4:Y:S02]  /*18890*/  SYNCS.PHASECHK.TRANS64.TRYWAIT P1, [R3+URZ+0x22860], R2 ;  /* 0x02286002030075a7 */ /* 0x008724000802017f */
[----:B----4-:R-:W-:Y:S05]  /*188a0*/  @!P1 NANOSLEEP.SYNCS 0x989680 ;  /* 0x009896800000995d */ /* 0x010fea0003900000 */
[----:B------:R-:W4:Y:S02]  /*188b0*/  @!P1 SYNCS.PHASECHK.TRANS64 P1, [R3+URZ+0x22860], R2 ;  /* 0x02286002030095a7 */ /* 0x000f24000802007f */
[----:B----4-:R-:W-:Y:S05]  /*188c0*/  @!P1 BRA `(.L_x_1379) ;  /* 0xfffffffc00f09947 */ /* 0x010fea000383ffff */
[----:B------:R-:W-:Y:S05]  /*188d0*/  BRA `(.L_x_1417) ;  /* 0xffffffec00f47947 */ /* 0x000fea000383ffff */
.L_x_1381:
[----:B----4-:R4:W0:Y:S02]  /*188e0*/  SYNCS.PHASECHK.TRANS64.TRYWAIT P0, [R4+URZ+0x22880], R5 ;  /* 0x02288005040075a7 */ /* 0x010824000800017f */
[----:B0-----:R-:W-:Y:S05]  /*188f0*/  @!P0 NANOSLEEP.SYNCS 0x989680 ;  /* 0x009896800000895d */ /* 0x001fea0003900000 */
[----:B------:R-:W0:Y:S02]  /*18900*/  @!P0 SYNCS.PHASECHK.TRANS64 P0, [R4+URZ+0x22880], R5 ;  /* 0x02288005040085a7 */ /* 0x000e24000800007f */
[----:B0-----:R-:W-:Y:S05]  /*18910*/  @!P0 BRA `(.L_x_1381) ;  /* 0xfffffffc00f08947 */ /* 0x001fea000383ffff */
[----:B------:R-:W-:Y:S05]  /*18920*/  BRA `(.L_x_1382) ;  /* 0xffffffec00f07947 */ /* 0x000fea000383ffff */
.L_x_1418:
        /* <DEDUP_REMOVED lines=13> */
.L_x_2810:


//--------------------- .text._ZN7cutlass13device_kernelIN5flash11enable_sm90INS1_16FlashAttnFwdSm90INS1_25CollectiveMainloopFwdSm90ILi2EN4cute5tupleIJNS5_1CILi1EEES8_S8_EEENS6_IJNS7_ILi128EEESA_NS7_ILi192EEEEEELi128ENS_12float_e4m3_tEfNS_4arch4Sm90ELb0ELb1ELb1ELb1ELb0ELb1ELb0ELb1ELb1ELb1ELb0ELb0EEENS1_21CollectiveEpilogueFwdINS6_IJSA_SA_SA_EEES9_NS_10bfloat16_tESF_Li256ELb1ELb1ELb0ELb1EEENS1_36VarlenDynamicPersistentTileSchedulerILi128ELi128ELi256ELi128ELb0ELb1ELb1ELb1ELb0ELb1EEEEEEEEEvNT_6ParamsE --------------------------
	.section	.text._ZN7cutlass13device_kernelIN5flash11enable_sm90INS1_16FlashAttnFwdSm90INS1_25CollectiveMainloopFwdSm90ILi2EN4cute5tupleIJNS5_1CILi1EEES8_S8_EEENS6_IJNS7_ILi128EEESA_NS7_ILi192EEEEEELi128ENS_12float_e4m3_tEfNS_4arch4Sm90ELb0ELb1ELb1ELb1ELb0ELb1ELb0ELb1ELb1ELb1ELb0ELb0EEENS1_21CollectiveEpilogueFwdINS6_IJSA_SA_SA_EEES9_NS_10bfloat16_tESF_Li256ELb1ELb1ELb0ELb1EEENS1_36VarlenDynamicPersistentTileSchedulerILi128ELi128ELi256ELi128ELb0ELb1ELb1ELb1ELb0ELb1EEEEEEEEEvNT_6ParamsE,"ax",@progbits
	.align	128
.text._ZN7cutlass13device_kernelIN5flash11enable_sm90INS1_16FlashAttnFwdSm90INS1_25CollectiveMainloopFwdSm90ILi2EN4cute5tupleIJNS5_1CILi1EEES8_S8_EEENS6_IJNS7_ILi128EEESA_NS7_ILi192EEEEEELi128ENS_12float_e4m3_tEfNS_4arch4Sm90ELb0ELb1ELb1ELb1ELb0ELb1ELb0ELb1ELb1ELb1ELb0ELb0EEENS1_21CollectiveEpilogueFwdINS6_IJSA_SA_SA_EEES9_NS_10bfloat16_tESF_Li256ELb1ELb1ELb0ELb1EEENS1_36VarlenDynamicPersistentTileSchedulerILi128ELi128ELi256ELi128ELb0ELb1ELb1ELb1ELb0ELb1EEEEEEEEEvNT_6ParamsE:
        .type           _ZN7cutlass13device_kernelIN5flash11enable_sm90INS1_16FlashAttnFwdSm90INS1_25CollectiveMainloopFwdSm90ILi2EN4cute5tupleIJNS5_1CILi1EEES8_S8_EEENS6_IJNS7_ILi128EEESA_NS7_ILi192EEEEEELi128ENS_12float_e4m3_tEfNS_4arch4Sm90ELb0ELb1ELb1ELb1ELb0ELb1ELb0ELb1ELb1ELb1ELb0ELb0EEENS1_21CollectiveEpilogueFwdINS6_IJSA_SA_SA_EEES9_NS_10bfloat16_tESF_Li256ELb1ELb1ELb0ELb1EEENS1_36VarlenDynamicPersistentTileSchedulerILi128ELi128ELi256ELi128ELb0ELb1ELb1ELb1ELb0ELb1EEEEEEEEEvNT_6ParamsE,@function
        .size           _ZN7cutlass13device_kernelIN5flash11enable_sm90INS1_16FlashAttnFwdSm90INS1_25CollectiveMainloopFwdSm90ILi2EN4cute5tupleIJNS5_1CILi1EEES8_S8_EEENS6_IJNS7_ILi128EEESA_NS7_ILi192EEEEEELi128ENS_12float_e4m3_tEfNS_4arch4Sm90ELb0ELb1ELb1ELb1ELb0ELb1ELb0ELb1ELb1ELb1ELb0ELb0EEENS1_21CollectiveEpilogueFwdINS6_IJSA_SA_SA_EEES9_NS_10bfloat16_tESF_Li256ELb1ELb1ELb0ELb1EEENS1_36VarlenDynamicPersistentTileSchedulerILi128ELi128ELi256ELi128ELb0ELb1ELb1ELb1ELb0ELb1EEEEEEEEEvNT_6ParamsE,(.L_x_2811 - _ZN7cutlass13device_kernelIN5flash11enable_sm90INS1_16FlashAttnFwdSm90INS1_25CollectiveMainloopFwdSm90ILi2EN4cute5tupleIJNS5_1CILi1EEES8_S8_EEENS6_IJNS7_ILi128EEESA_NS7_ILi192EEEEEELi128ENS_12float_e4m3_tEfNS_4arch4Sm90ELb0ELb1ELb1ELb1ELb0ELb1ELb0ELb1ELb1ELb1ELb0ELb0EEENS1_21CollectiveEpilogueFwdINS6_IJSA_SA_SA_EEES9_NS_10bfloat16_tESF_Li256ELb1ELb1ELb0ELb1EEENS1_36VarlenDynamicPersistentTileSchedulerILi128ELi128ELi256ELi128ELb0ELb1ELb1ELb1ELb0ELb1EEEEEEEEEvNT_6ParamsE)
        .other          _ZN7cutlass13device_kernelIN5flash11enable_sm90INS1_16FlashAttnFwdSm90INS1_25CollectiveMainloopFwdSm90ILi2EN4cute5tupleIJNS5_1CILi1EEES8_S8_EEENS6_IJNS7_ILi128EEESA_NS7_ILi192EEEEEELi128ENS_12float_e4m3_tEfNS_4arch4Sm90ELb0ELb1ELb1ELb1ELb0ELb1ELb0ELb1ELb1ELb1ELb0ELb0EEENS1_21CollectiveEpilogueFwdINS6_IJSA_SA_SA_EEES9_NS_10bfloat16_tESF_Li256ELb1ELb1ELb0ELb1EEENS1_36VarlenDynamicPersistentTileSchedulerILi128ELi128ELi256ELi128ELb0ELb1ELb1ELb1ELb0ELb1EEEEEEEEEvNT_6ParamsE,@"STO_CUDA_ENTRY STV_DEFAULT"
_ZN7cutlass13device_kernelIN5flash11enable_sm90INS1_16FlashAttnFwdSm90INS1_25CollectiveMainloopFwdSm90ILi2EN4cute5tupleIJNS5_1CILi1EEES8_S8_EEENS6_IJNS7_ILi128EEESA_NS7_ILi192EEEEEELi128ENS_12float_e4m3_tEfNS_4arch4Sm90ELb0ELb1ELb1ELb1ELb0ELb1ELb0ELb1ELb1ELb1ELb0ELb0EEENS1_21CollectiveEpilogueFwdINS6_IJSA_SA_SA_EEES9_NS_10bfloat16_tESF_Li256ELb1ELb1ELb0ELb1EEENS1_36VarlenDynamicPersistentTileSchedulerILi128ELi128ELi256ELi128ELb0ELb1ELb1ELb1ELb0ELb1EEEEEEEEEvNT_6ParamsE:
        /* <DEDUP_REMOVED lines=24> */
.L_x_1420:
[----:B------:R-:W-:Y:S05]  /*0180*/  BSYNC B0 ;  /* 0x0000000000007941 */ /* 0x000fea0003800000 */
.L_x_1419:
        /* <DEDUP_REMOVED lines=41> */
.L_x_1421:
        /* <DEDUP_REMOVED lines=22> */
.L_x_1422:
        /* <DEDUP_REMOVED lines=18> */
.L_x_1423:
        /* <DEDUP_REMOVED lines=22> */
.L_x_1424:
        /* <DEDUP_REMOVED lines=22> */
.L_x_1425:
        /* <DEDUP_REMOVED lines=8> */
.L_x_1428:
        /* <DEDUP_REMOVED lines=8> */
[----:B-1----:R-:W-:-:S06]  /*0a60*/  ULEA UR4, UR40, UR4, 0x18 ;  /* 0x0000000428047291 */ /* 0x002fcc000f8ec03f */
[----:B------:R-:W-:Y:S01]  /*0a70*/  IMAD.U32 R16, RZ, RZ, UR4 ;  /* 0x00000004ff107e24 */ /* 0x000fe2000f8e00ff */
[----:B0-----:R-:W-:Y:S01]  /*0a80*/  SHF.R.U32.HI R0, RZ, 0x7, R0 ;  /* 0x00000007ff007819 */ /* 0x001fe20000011600 */
[----:B------:R-:W-:-:S03]  /*0a90*/  ULDC UR4, c[0x0][0xc3c] ;  /* 0x00030f0000047ab9 */ /* 0x000fc60000000800 */
[----:B------:R-:W-:-:S13]  /*0aa0*/  ISETP.NE.AND P0, PT, R0, 0x1, PT ;  /* 0x000000010000780c */ /* 0x000fda0003f05270 */
[----:B------:R-:W-:Y:S08]  /*0ab0*/  @!P0 BAR.ARV 0x9, 0x100 ;  /* 0x0244000000008b1d */ /* 0x000ff00000002000 */
[----:B------:R-:W-:Y:S06]  /*0ac0*/  BAR.SYNC.DEFER_BLOCKING 0x5, 0x180 ;  /* 0x0146000000007b1d */ /* 0x000fec0000010000 */
[----:B------:R-:W0:Y:S02]  /*0ad0*/  LDS.128 R176, [R16+0x228d0] ;  /* 0x0228d00010b07984 */ /* 0x000e240000000c00 */
[----:B------:R-:W-:Y:S06]  /*0ae0*/  BAR.ARV 0x4, 0x180 ;  /* 0x0106000000007b1d */ /* 0x000fec0000002000 */
[----:B0-----:R-:W-:-:S13]  /*0af0*/  ISETP.GE.AND P0, PT, R179, UR4, PT ;  /* 0x00000004b3007c0c */ /* 0x001fda000bf06270 */
[----:B------:R-:W-:Y:S05]  /*0b00*/  @P0 BRA `(.L_x_1429) ;  /* 0x0000027c00f00947 */ /* 0x000fea0003800000 */
[----:B------:R-:W0:Y:S01]  /*0b10*/  S2R R0, SR_TID.X ;  /* 0x0000000000007919 */ /* 0x000e220000002100 */
[----:B------:R-:W-:Y:S01]  /*0b20*/  R2UR UR42, R16 ;  /* 0x00000000102a72ca */ /* 0x000fe200000e0000 */
[----:B------:R-:W-:Y:S01]  /*0b30*/  IMAD.MOV.U32 R198, RZ, RZ, 0x20 ;  /* 0x00000020ffc67424 */ /* 0x000fe200078e00ff */
[----:B------:R-:W-:Y:S01]  /*0b40*/  ULOP3.LUT UR41, UR36, 0x1, URZ, 0xfc, !UPT ;  /* 0x0000000124297892 */ /* 0x000fe2000f8efc3f */
[----:B------:R-:W-:Y:S01]  /*0b50*/  IMAD.MOV.U32 R17, RZ, RZ, RZ ;  /* 0x000000ffff117224 */ /* 0x000fe200078e00ff */
[----:B------:R-:W-:Y:S01]  /*0b60*/  UMOV UR37, URZ ;  /* 0x0000003f00257c82 */ /* 0x000fe20008000000 */
[----:B------:R-:W-:Y:S02]  /*0b70*/  IMAD.MOV.U32 R174, RZ, RZ, RZ ;  /* 0x000000ffffae7224 */ /* 0x000fe400078e00ff */
        /* <DEDUP_REMOVED lines=8> */
[----:B------:R-:W-:Y:S02]  /*0c00*/  SHF.R.S32.HI R193, RZ, 0x4, R6 ;  /* 0x00000004ffc17819 */ /* 0x000fe40000011406 */
[----:B------:R-:W-:Y:S01]  /*0c10*/  LOP3.LUT R7, R6, 0x3fffff0, RZ, 0xc0, !PT ;  /* 0x03fffff006077812 */ /* 0x000fe200078ec0ff */
[----:B------:R-:W-:Y:S01]  /*0c20*/  IMAD.SHL.U32 R8, R4, 0x20, RZ ;  /* 0x0000002004087824 */ /* 0x000fe200078e00ff */
[----:B------:R-:W-:-:S02]  /*0c30*/  LEA.HI R0, R3, R218, RZ, 0x2 ;  /* 0x000000da03007211 */ /* 0x000fc400078f10ff */
[----:B------:R-:W-:Y:S01]  /*0c40*/  LEA.HI R6, R6, R193, RZ, 0x1 ;  /* 0x000000c106067211 */ /* 0x000fe200078f08ff */
[----:B------:R-:W-:Y:S01]  /*0c50*/  IMAD.IADD R7, R218, 0x1, -R7 ;  /* 0x00000001da077824 */ /* 0x000fe200078e0a07 */
[----:B------:R-:W-:Y:S02]  /*0c60*/  LOP3.LUT R201, R2, 0xfffffffe, RZ, 0xc0, !PT ;  /* 0xfffffffe02c97812 */ /* 0x000fe400078ec0ff */
[----:B------:R-:W-:Y:S02]  /*0c70*/  LOP3.LUT R8, R8, 0xfffffc00, RZ, 0xc0, !PT ;  /* 0xfffffc0008087812 */ /* 0x000fe400078ec0ff */
[----:B------:R-:W-:Y:S01]  /*0c80*/  LOP3.LUT R6, R6, 0x1ffffffe, RZ, 0xc0, !PT ;  /* 0x1ffffffe06067812 */ /* 0x000fe200078ec0ff */
[----:B------:R-:W-:Y:S01]  /*0c90*/  IMAD.IADD R201, R218, 0x1, -R201 ;  /* 0x00000001dac97824 */ /* 0x000fe200078e0ac9 */
[----:B------:R-:W-:Y:S01]  /*0ca0*/  LOP3.LUT R9, R0, 0xfffffffc, RZ, 0xc0, !PT ;  /* 0xfffffffc00097812 */ /* 0x000fe200078ec0ff */
[----:B------:R-:W-:Y:S01]  /*0cb0*/  IMAD R7, R7, 0x40, R8 ;  /* 0x0000004007077824 */ /* 0x000fe200078e0208 */
[----:B------:R-:W-:Y:S01]  /*0cc0*/  SHF.R.S32.HI R4, RZ, 0x2, R0 ;  /* 0x00000002ff047819 */ /* 0x000fe20000011400 */
[----:B------:R-:W-:Y:S01]  /*0cd0*/  IMAD.IADD R6, R193, 0x1, -R6 ;  /* 0x00000001c1067824 */ /* 0x000fe200078e0a06 */
[----:B------:R-:W-:Y:S01]  /*0ce0*/  SHF.R.S32.HI R5, RZ, 0x1f, R0 ;  /* 0x0000001fff057819 */ /* 0x000fe20000011400 */
[----:B------:R-:W-:Y:S01]  /*0cf0*/  IMAD.IADD R9, R218, 0x1, -R9 ;  /* 0x00000001da097824 */ /* 0x000fe200078e0a09 */
[----:B------:R-:W-:Y:S01]  /*0d00*/  LEA.HI R0, R3, R218, RZ, 0x7 ;  /* 0x000000da03007211 */ /* 0x000fe200078f38ff */
[----:B------:R-:W-:Y:S01]  /*0d10*/  IMAD.SHL.U32 R172, R201, 0x8, RZ ;  /* 0x00000008c9ac7824 */ /* 0x000fe200078e00ff */
[----:B------:R-:W-:Y:S01]  /*0d20*/  LEA.HI R5, R5, R4, RZ, 0x2 ;  /* 0x0000000405057211 */ /* 0x000fe200078f10ff */
[----:B------:R-:W-:Y:S01]  /*0d30*/  IMAD R215, R6, 0x8, R7 ;  /* 0x0000000806d77824 */ /* 0x000fe200078e0207 */
[----:B------:R-:W-:Y:S01]  /*0d40*/  LEA.HI R6, R9, R9, RZ, 0x1 ;  /* 0x0000000909067211 */ /* 0x000fe200078f08ff */
[----:B------:R-:W-:Y:S01]  /*0d50*/  VIADD R184, R172, 0x20 ;  /* 0x00000020acb87836 */ /* 0x000fe20000000000 */
[----:B------:R-:W-:Y:S01]  /*0d60*/  LOP3.LUT R203, R0, 0xffffff80, RZ, 0xc0, !PT ;  /* 0xffffff8000cb7812 */ /* 0x000fe200078ec0ff */
[----:B------:R-:W-:Y:S01]  /*0d70*/  VIADD R186, R172, 0x40 ;  /* 0x00000040acba7836 */ /* 0x000fe20000000000 */
[----:B------:R-:W-:Y:S01]  /*0d80*/  LOP3.LUT R6, R6, 0x1ffffffe, RZ, 0xc0, !PT ;  /* 0x1ffffffe06067812 */ /* 0x000fe200078ec0ff */
[----:B------:R-:W-:Y:S01]  /*0d90*/  IMAD.IADD R7, R172, 0x1, R184 ;  /* 0x00000001ac077824 */ /* 0x000fe200078e02b8 */
[----:B------:R-:W-:Y:S01]  /*0da0*/  LOP3.LUT R5, R5, 0xfffffffc, RZ, 0xc0, !PT ;  /* 0xfffffffc05057812 */ /* 0x000fe200078ec0ff */
[----:B------:R-:W-:Y:S01]  /*0db0*/  IMAD.IADD R203, R218, 0x1, -R203 ;  /* 0x00000001dacb7824 */ /* 0x000fe200078e0acb */
[----:B------:R-:W-:Y:S01]  /*0dc0*/  SHF.R.S32.HI R19, RZ, 0x1, R2 ;  /* 0x00000001ff137819 */ /* 0x000fe20000011402 */
[----:B------:R-:W-:Y:S01]  /*0dd0*/  IMAD.IADD R189, R9, 0x1, -R6 ;  /* 0x0000000109bd7824 */ /* 0x000fe200078e0a06 */
[----:B------:R-:W-:Y:S01]  /*0de0*/  SHF.R.S32.HI R8, RZ, 0x1f, R7 ;  /* 0x0000001fff087819 */ /* 0x000fe20000011407 */
[----:B------:R-:W-:Y:S01]  /*0df0*/  IMAD.IADD R5, R4, 0x1, -R5 ;  /* 0x0000000104057824 */ /* 0x000fe200078e0a05 */
[----:B------:R-:W-:Y:S01]  /*0e00*/  SHF.R.S32.HI R6, RZ, 0x1f, R203 ;  /* 0x0000001fff067819 */ /* 0x000fe200000114cb */
[----:B------:R-:W-:Y:S01]  /*0e10*/  IMAD.SHL.U32 R22, R201, 0x10, RZ ;  /* 0x00000010c9167824 */ /* 0x000fe200078e00ff */
[CC--:B------:R-:W-:Y:S01]  /*0e20*/  LEA.HI R13, R8.reuse, R7.reuse, RZ, 0x4 ;  /* 0x00000007080d7211 */ /* 0x0c0fe200078f20ff */
[----:B------:R-:W-:Y:S01]  /*0e30*/  IMAD.SHL.U32 R180, R5, 0x80, RZ ;  /* 0x0000008005b47824 */ /* 0x000fe200078e00ff */
[----:B------:R-:W-:Y:S01]  /*0e40*/  LEA.HI R14, R8, R7, RZ, 0x6 ;  /* 0x00000007080e7211 */ /* 0x000fe200078f30ff */
[----:B------:R-:W-:Y:S01]  /*0e50*/  VIADD R187, R172, 0x30 ;  /* 0x00000030acbb7836 */ /* 0x000fe20000000000 */
[----:B------:R-:W-:Y:S01]  /*0e60*/  LEA.HI R8, R6, R203, RZ, 0x2 ;  /* 0x000000cb06087211 */ /* 0x000fe200078f10ff */
[----:B------:R-:W-:Y:S01]  /*0e70*/  VIADD R188, R172, 0x50 ;  /* 0x00000050acbc7836 */ /* 0x000fe20000000000 */
[----:B------:R-:W-:Y:S01]  /*0e80*/  SHF.R.S32.HI R4, RZ, 0x1f, R2 ;  /* 0x0000001fff047819 */ /* 0x000fe20000011402 */
[----:B------:R-:W-:Y:S01]  /*0e90*/  IMAD.SHL.U32 R14, R14, 0x80, RZ ;  /* 0x000000800e0e7824 */ /* 0x000fe200078e00ff */
[----:B------:R-:W-:-:S02]  /*0ea0*/  SHF.R.S32.HI R9, RZ, 0x2, R8 ;  /* 0x00000002ff097819 */ /* 0x000fc40000011408 */
[----:B------:R-:W-:Y:S02]  /*0eb0*/  SHF.R.S32.HI R10, RZ, 0x1f, R8 ;  /* 0x0000001fff0a7819 */ /* 0x000fe40000011408 */
[-C--:B------:R-:W-:Y:S02]  /*0ec0*/  LEA.HI R2, R2, R19.reuse, RZ, 0x1 ;  /* 0x0000001302027211 */ /* 0x080fe400078f08ff */
[----:B------:R-:W-:Y:S02]  /*0ed0*/  LEA.HI R4, R4, R19, RZ, 0x3 ;  /* 0x0000001304047211 */ /* 0x000fe400078f18ff */
[----:B------:R-:W-:Y:S02]  /*0ee0*/  LEA.HI R10, R10, R9, RZ, 0x3 ;  /* 0x000000090a0a7211 */ /* 0x000fe400078f18ff */
[----:B------:R-:W-:Y:S02]  /*0ef0*/  SHF.R.S32.HI R213, RZ, 0x7, R0 ;  /* 0x00000007ffd57819 */ /* 0x000fe40000011400 */
[----:B------:R-:W-:-:S02]  /*0f00*/  LOP3.LUT R2, R2, 0x3fffffe, RZ, 0xc0, !PT ;  /* 0x03fffffe02027812 */ /* 0x000fc400078ec0ff */
[----:B------:R-:W-:Y:S02]  /*0f10*/  LOP3.LUT R4, R4, 0xfffffff8, RZ, 0xc0, !PT ;  /* 0xfffffff804047812 */ /* 0x000fe400078ec0ff */
[----:B------:R-:W-:Y:S01]  /*0f20*/  IADD3 R11, R172, R186, RZ ;  /* 0x000000baac0b7210 */ /* 0x000fe20007ffe0ff */
[C---:B------:R-:W-:Y:S01]  /*0f30*/  IMAD.IADD R2, R19.reuse, 0x1, -R2 ;  /* 0x0000000113027824 */ /* 0x040fe200078e0a02 */
[----:B------:R-:W-:Y:S01]  /*0f40*/  LOP3.LUT R10, R10, 0xfffffff8, RZ, 0xc0, !PT ;  /* 0xfffffff80a0a7812 */ /* 0x000fe200078ec0ff */
[----:B------:R-:W-:Y:S01]  /*0f50*/  IMAD.IADD R183, R19, 0x1, -R4 ;  /* 0x0000000113b77824 */ /* 0x000fe200078e0a04 */
[----:B------:R-:W-:Y:S01]  /*0f60*/  LEA.HI R6, R6, R203, RZ, 0x5 ;  /* 0x000000cb06067211 */ /* 0x000fe200078f28ff */
[----:B------:R-:W-:Y:S01]  /*0f70*/  IMAD R2, R193, 0x8, R2 ;  /* 0x00000008c1027824 */ /* 0x000fe200078e0202 */
[----:B------:R-:W-:Y:S01]  /*0f80*/  LEA.HI R0, R0, R213, RZ, 0x1 ;  /* 0x000000d500007211 */ /* 0x000fe200078f08ff */
[----:B------:R-:W-:Y:S01]  /*0f90*/  IMAD.IADD R9, R9, 0x1, -R10 ;  /* 0x0000000109097824 */ /* 0x000fe200078e0a0a */
[----:B------:R-:W-:Y:S01]  /*0fa0*/  SHF.R.S32.HI R12, RZ, 0x1f, R11 ;  /* 0x0000001fff0c7819 */ /* 0x000fe2000001140b */
[----:B------:R-:W-:Y:S01]  /*0fb0*/  IMAD.SHL.U32 R4, R183, 0x80, RZ ;  /* 0x00000080b7047824 */ /* 0x000fe200078e00ff */
[----:B------:R-:W-:Y:S01]  /*0fc0*/  SHF.R.S32.HI R6, RZ, 0x5, R6 ;  /* 0x00000005ff067819 */ /* 0x000fe20000011406 */
[----:B------:R-:W-:Y:S01]  /*0fd0*/  IMAD.SHL.U32 R182, R2, 0x40, RZ ;  /* 0x0000004002b67824 */ /* 0x000fe200078e00ff */
[----:B------:R-:W-:-:S02]  /*0fe0*/  LOP3.LUT R0, R0, 0x3fffffe, RZ, 0xc0, !PT ;  /* 0x03fffffe00007812 */ /* 0x000fc400078ec0ff */
[----:B------:R-:W-:Y:S01]  /*0ff0*/  LEA.HI R3, R3, R218, RZ, 0x3 ;  /* 0x000000da03037211 */ /* 0x000fe200078f18ff */
[----:B------:R-:W-:Y:S01]  /*1000*/  IMAD R9, R6, 0x10, R9 ;  /* 0x0000001006097824 */ /* 0x000fe200078e0209 */
[----:B------:R-:W-:Y:S01]  /*1010*/  LOP3.LUT R180, R180, 0x180, RZ, 0xc0, !PT ;  /* 0x00000180b4b47812 */ /* 0x000fe200078ec0ff */
[----:B------:R-:W-:Y:S01]  /*1020*/  IMAD.IADD R0, R213, 0x1, -R0 ;  /* 0x00000001d5007824 */ /* 0x000fe200078e0a00 */
[CC--:B------:R-:W-:Y:S02]  /*1030*/  LEA.HI R15, R12.reuse, R11.reuse, RZ, 0x4 ;  /* 0x0000000b0c0f7211 */ /* 0x0c0fe400078f20ff */
[----:B------:R-:W-:Y:S01]  /*1040*/  LEA.HI R11, R12, R11, RZ, 0x6 ;  /* 0x0000000b0c0b7211 */ /* 0x000fe200078f30ff */
[----:B------:R-:W-:Y:S01]  /*1050*/  IMAD R214, R0, 0x40, R9 ;  /* 0x0000004000d67824 */ /* 0x000fe200078e0209 */
[----:B------:R-:W-:Y:S02]  /*1060*/  LOP3.LUT R195, R3, 0xfffffff8, RZ, 0xc0, !PT ;  /* 0xfffffff803c37812 */ /* 0x000fe400078ec0ff */
[----:B------:R-:W-:Y:S01]  /*1070*/  LOP3.LUT R2, R180, 0x30, R13, 0xf8, !PT ;  /* 0x00000030b4027812 */ /* 0x000fe200078ef80d */
[----:B------:R-:W-:Y:S01]  /*1080*/  IMAD.SHL.U32 R11, R11, 0x80, RZ ;  /* 0x000000800b0b7824 */ /* 0x000fe200078e00ff */
[----:B------:R-:W-:Y:S01]  /*1090*/  SHF.R.U32.HI R181, RZ, 0x3, R180 ;  /* 0x00000003ffb57819 */ /* 0x000fe200000116b4 */
[----:B------:R-:W-:Y:S01]  /*10a0*/  IMAD.IADD R195, R218, 0x1, -R195 ;  /* 0x00000001dac37824 */ /* 0x000fe200078e0ac3 */
[----:B------:R-:W-:Y:S01]  /*10b0*/  LOP3.LUT R7, R4, 0x380, RZ, 0xc0, !PT ;  /* 0x0000038004077812 */ /* 0x000fe200078ec0ff */
[----:B------:R-:W-:Y:S01]  /*10c0*/  IMAD R189, R189, 0x8, R214 ;  /* 0x00000008bdbd7824 */ /* 0x000fe200078e02d6 */
[----:B------:R-:W-:Y:S01]  /*10d0*/  LOP3.LUT P0, RZ, R5, 0x2, RZ, 0xc0, !PT ;  /* 0x0000000205ff7812 */ /* 0x000fe2000780c0ff */
[----:B------:R-:W-:Y:S01]  /*10e0*/  IMAD.SHL.U32 R190, R195, 0x8, RZ ;  /* 0x00000008c3be7824 */ /* 0x000fe200078e00ff */
[----:B------:R-:W-:-:S02]  /*10f0*/  LOP3.LUT R0, R180, 0x10, R22, 0xf8, !PT ;  /* 0x00000010b4007812 */ /* 0x000fc400078ef816 */
[----:B------:R-:W-:Y:S01]  /*1100*/  LOP3.LUT R6, R180, 0x30, R15, 0xf8, !PT ;  /* 0x00000030b4067812 */ /* 0x000fe200078ef80f */
[----:B------:R-:W-:Y:S01]  /*1110*/  VIADD R194, R190, 0x40 ;  /* 0x00000040bec27836 */ /* 0x000fe20000000000 */
[----:B------:R-:W-:Y:S02]  /*1120*/  LOP3.LUT R5, R14, 0xffffe000, RZ, 0xc0, !PT ;  /* 0xffffe0000e057812 */ /* 0x000fe400078ec0ff */
[-C--:B------:R-:W-:Y:S02]  /*1130*/  LOP3.LUT R2, R2, R181.reuse, RZ, 0x3c, !PT ;  /* 0x000000b502027212 */ /* 0x080fe400078e3cff */
[----:B------:R-:W-:Y:S02]  /*1140*/  SHF.R.U32.HI R4, RZ, 0x3, R7 ;  /* 0x00000003ff047819 */ /* 0x000fe40000011607 */
[----:B------:R-:W-:Y:S02]  /*1150*/  LOP3.LUT R191, R0, R181, RZ, 0x3c, !PT ;  /* 0x000000b500bf7212 */ /* 0x000fe400078e3cff */
[----:B------:R-:W-:-:S02]  /*1160*/  LOP3.LUT R7, R7, 0x10, R22, 0xf8, !PT ;  /* 0x0000001007077812 */ /* 0x000fc400078ef816 */
[----:B------:R-:W-:Y:S01]  /*1170*/  LOP3.LUT R11, R11, 0xffffe000, RZ, 0xc0, !PT ;  /* 0xffffe0000b0b7812 */ /* 0x000fe200078ec0ff */
[----:B------:R-:W-:Y:S01]  /*1180*/  IMAD.IADD R191, R182, 0x1, R191 ;  /* 0x00000001b6bf7824 */ /* 0x000fe200078e02bf */
[----:B------:R-:W-:Y:S02]  /*1190*/  LOP3.LUT R6, R6, R181, RZ, 0x3c, !PT ;  /* 0x000000b506067212 */ /* 0x000fe400078e3cff */
[----:B------:R-:W-:Y:S02]  /*11a0*/  IADD3 R5, R2, R182, R5 ;  /* 0x000000b602057210 */ /* 0x000fe40007ffe005 */
[----:B------:R-:W-:Y:S02]  /*11b0*/  LOP3.LUT R2, R180, 0x30, R22, 0xf8, !PT ;  /* 0x00000030b4027812 */ /* 0x000fe400078ef816 */
[----:B------:R-:W-:Y:S01]  /*11c0*/  SEL R198, R198, 0xffffffe0, !P0 ;  /* 0xffffffe0c6c67807 */ /* 0x000fe20004000000 */
[----:B------:R-:W-:Y:S01]  /*11d0*/  IMAD.IADD R210, R16, 0x1, R5 ;  /* 0x0000000110d27824 */ /* 0x000fe200078e0205 */
[----:B------:R-:W-:-:S02]  /*11e0*/  LOP3.LUT R4, R7, R4, RZ, 0x3c, !PT ;  /* 0x0000000407047212 */ /* 0x000fc400078e3cff */
[----:B------:R-:W-:Y:S01]  /*11f0*/  IADD3 R11, R6, R182, R11 ;  /* 0x000000b6060b7210 */ /* 0x000fe20007ffe00b */
[----:B------:R-:W-:Y:S01]  /*1200*/  IMAD.IADD R192, R198, 0x1, R191 ;  /* 0x00000001c6c07824 */ /* 0x000fe200078e02bf */
[----:B------:R-:W-:Y:S01]  /*1210*/  LOP3.LUT R8, R8, 0x7ffffffc, RZ, 0xc0, !PT ;  /* 0x7ffffffc08087812 */ /* 0x000fe200078ec0ff */
[----:B------:R-:W-:Y:S01]  /*1220*/  IMAD R193, R193, 0x400, R4 ;  /* 0x00000400c1c17824 */ /* 0x000fe200078e0204 */
[----:B------:R-:W-:Y:S01]  /*1230*/  IADD3 R185, R172, 0x10, RZ ;  /* 0x00000010acb97810 */ /* 0x000fe20007ffe0ff */
[----:B------:R-:W-:Y:S01]  /*1240*/  IMAD.IADD R209, R16, 0x1, R11 ;  /* 0x0000000110d17824 */ /* 0x000fe200078e020b */
[----:B------:R-:W-:Y:S01]  /*1250*/  LOP3.LUT R211, R2, R181, RZ, 0x3c, !PT ;  /* 0x000000b502d37212 */ /* 0x000fe200078e3cff */
[----:B------:R-:W-:Y:S01]  /*1260*/  IMAD.IADD R171, R203, 0x1, -R8 ;  /* 0x00000001cbab7824 */ /* 0x000fe200078e0a08 */
[----:B------:R-:W-:Y:S02]  /*1270*/  SHF.R.S32.HI R199, RZ, 0x3, R3 ;  /* 0x00000003ffc77819 */ /* 0x000fe40000011403 */
[----:B------:R-:W-:-:S02]  /*1280*/  SHF.R.S32.HI R212, RZ, 0x1f, R19 ;  /* 0x0000001fffd47819 */ /* 0x000fc40000011413 */
[----:B------:R-:W-:Y:S02]  /*1290*/  SHF.R.S32.HI R217, RZ, 0x1f, R190 ;  /* 0x0000001fffd97819 */ /* 0x000fe400000114be */
[----:B------:R-:W-:Y:S02]  /*12a0*/  SHF.R.S32.HI R208, RZ, 0x1f, R185 ;  /* 0x0000001fffd07819 */ /* 0x000fe400000114b9 */
[----:B------:R-:W-:Y:S02]  /*12b0*/  SHF.R.S32.HI R207, RZ, 0x1f, R184 ;  /* 0x0000001fffcf7819 */ /* 0x000fe400000114b8 */
[----:B------:R-:W-:Y:S02]  /*12c0*/  SHF.R.S32.HI R206, RZ, 0x1f, R187 ;  /* 0x0000001fffce7819 */ /* 0x000fe400000114bb */
[----:B------:R-:W-:Y:S02]  /*12d0*/  SHF.R.S32.HI R205, RZ, 0x1f, R186 ;  /* 0x0000001fffcd7819 */ /* 0x000fe400000114ba */
[----:B------:R-:W-:-:S02]  /*12e0*/  SHF.R.S32.HI R204, RZ, 0x1f, R188 ;  /* 0x0000001fffcc7819 */ /* 0x000fc400000114bc */
[----:B------:R-:W-:Y:S02]  /*12f0*/  SHF.R.S32.HI R216, RZ, 0x1f, R194 ;  /* 0x0000001fffd87819 */ /* 0x000fe400000114c2 */
[----:B------:R-:W-:Y:S02]  /*1300*/  SHF.R.S32.HI R200, RZ, 0x4, R13 ;  /* 0x00000004ffc87819 */ /* 0x000fe4000001140d */
[----:B------:R-:W-:Y:S02]  /*1310*/  SHF.R.S32.HI R202, RZ, 0x4, R15 ;  /* 0x00000004ffca7819 */ /* 0x000fe4000001140f */
[----:B------:R-:W-:Y:S02]  /*1320*/  IADD3 R211, R16, R182, R211 ;  /* 0x000000b610d37210 */ /* 0x000fe40007ffe0d3 */
[----:B------:R-:W-:-:S07]  /*1330*/  IADD3 R198, R198, UR42, R191 ;  /* 0x0000002ac6c67c10 */ /* 0x000fce000fffe0bf */
.L_x_1648:
[----:B------:R-:W-:Y:S05]  /*1340*/  YIELD ;  /* 0x0000000000007946 */ /* 0x000fea0003800000 */
[----:B------:R-:W-:Y:S01]  /*1350*/  ULDC.64 UR4, c[0x0][0xa28] ;  /* 0x00028a0000047ab9 */ /* 0x000fe20000000a00 */
[----:B0-----:R-:W0:Y:S01]  /*1360*/  LDC.64 R4, c[0x0][0xa08] ;  /* 0x00028200ff047b82 */ /* 0x001e220000000a00 */
[----:B------:R-:W-:Y:S01]  /*1370*/  ISETP.NE.U32.AND P1, PT, RZ, UR4, PT ;  /* 0x00000004ff007c0c */ /* 0x000fe2000bf25070 */
[----:B------:R-:W-:Y:S02]  /*1380*/  IMAD.MOV.U32 R29, RZ, RZ, RZ ;  /* 0x000000ffff1d7224 */ /* 0x000fe400078e00ff */
[----:B------:R-:W-:Y:S01]  /*1390*/  IMAD.MOV.U32 R11, RZ, RZ, RZ ;  /* 0x000000ffff0b7224 */ /* 0x000fe200078e00ff */
[----:B------:R-:W-:Y:S01]  /*13a0*/  ISETP.NE.AND.EX P1, PT, RZ, UR5, PT, P1 ;  /* 0x00000005ff007c0c */ /* 0x000fe2000bf25310 */
[----:B------:R-:W-:-:S02]  /*13b0*/  ULDC.64 UR4, c[0x0][0xa18] ;  /* 0x0002860000047ab9 */ /* 0x000fc40000000a00 */
[----:B------:R-:W-:-:S04]  /*13c0*/  ISETP.NE.U32.AND P2, PT, RZ, UR4, PT ;  /* 0x00000004ff007c0c */ /* 0x000fc8000bf45070 */
[----:B------:R-:W-:Y:S01]  /*13d0*/  ISETP.NE.AND.EX P2, PT, RZ, UR5, PT, P2 ;  /* 0x00000005ff007c0c */ /* 0x000fe2000bf45320 */
[----:B------:R-:W-:Y:S02]  /*13e0*/  ULDC.64 UR4, c[0x0][0xa08] ;  /* 0x0002820000047ab9 */ /* 0x000fe40000000a00 */
[----:B------:R-:W-:-:S03]  /*13f0*/  ISETP.NE.U32.AND P0, PT, RZ, UR4, PT ;  /* 0x00000004ff007c0c */ /* 0x000fc6000bf05070 */
[----:B----4-:R-:W1:Y:S01]  /*1400*/  @P1 LDC.64 R2, c[0x0][0xa28] ;  /* 0x00028a00ff021b82 */ /* 0x010e620000000a00 */
[----:B------:R-:W-:Y:S01]  /*1410*/  ISETP.NE.AND.EX P0, PT, RZ, UR5, PT, P0 ;  /* 0x00000005ff007c0c */ /* 0x000fe2000bf05300 */
[----:B0-----:R-:W-:-:S06]  /*1420*/  IMAD.WIDE R8, R179, 0x4, R4 ;  /* 0x00000004b3087825 */ /* 0x001fcc00078e0204 */
[----:B------:R-:W0:Y:S01]  /*1430*/  @P2 LDC.64 R6, c[0x0][0xa18] ;  /* 0x00028600ff062b82 */ /* 0x000e220000000a00 */
[----:B------:R-:W-:Y:S02]  /*1440*/  ULDC UR4, c[0x0][0x288] ;  /* 0x0000a20000047ab9 */ /* 0x000fe40000000800 */
[----:B------:R-:W-:Y:S01]  /*1450*/  IMAD.U32 R168, RZ, RZ, UR4 ;  /* 0x00000004ffa87e24 */ /* 0x000fe2000f8e00ff */
[----:B------:R-:W-:Y:S02]  /*1460*/  ULDC.64 UR4, c[0x0][0x418] ;  /* 0x0001060000047ab9 */ /* 0x000fe40000000a00 */
[----:B------:R-:W5:Y:S01]  /*1470*/  @P0 LDG.E R29, desc[UR38][R8.64] ;  /* 0x00000026081d0981 */ /* 0x000f62000c1e1900 */
[----:B-1----:R-:W-:-:S04]  /*1480*/  @P1 IMAD.WIDE R2, R179, 0x4, R2 ;  /* 0x00000004b3021825 */ /* 0x002fc800078e0202 */
[----:B0-----:R-:W-:Y:S01]  /*1490*/  @P2 IMAD.WIDE R4, R179, 0x4, R6 ;  /* 0x00000004b3042825 */ /* 0x001fe200078e0206 */
[----:B------:R-:W-:Y:S01]  /*14a0*/  UISETP.NE.U32.AND UP0, UPT, UR4, URZ, UPT ;  /* 0x0000003f0400728c */ /* 0x000fe2000bf05070 */
[----:B------:R0:W5:Y:S02]  /*14b0*/  @P1 LDG.E R11, desc[UR38][R2.64] ;  /* 0x00000026020b1981 */ /* 0x000164000c1e1900 */
[----:B------:R-:W-:Y:S02]  /*14c0*/  ULDC UR4, c[0x0][0x424] ;  /* 0x0001090000047ab9 */ /* 0x000fe40000000800 */
[----:B------:R1:W5:Y:S01]  /*14d0*/  @P2 LDG.E R168, desc[UR38][R4.64] ;  /* 0x0000002604a82981 */ /* 0x000362000c1e1900 */
[----:B------:R-:W-:-:S03]  /*14e0*/  UISETP.NE.AND.EX UP0, UPT, UR5, URZ, UPT, UP0 ;  /* 0x0000003f0500728c */ /* 0x000fc6000bf05300 */
[----:B------:R-:W-:Y:S01]  /*14f0*/  ULDC UR5, c[0x0][0x2f0] ;  /* 0x0000bc0000057ab9 */ /* 0x000fe20000000800 */
[----:B------:R-:W-:-:S04]  /*1500*/  USEL UR4, UR4, 0x1, UP0 ;  /* 0x0000000104047887 */ /* 0x000fc80008000000 */
[----:B------:R-:W-:-:S03]  /*1510*/  UIMAD UR4, UR4, UR5, URZ ;  /* 0x00000005040472a4 */ /* 0x000fc6000f8e023f */
[----:B------:R-:W-:Y:S02]  /*1520*/  ULDC UR5, c[0x0][0x348] ;  /* 0x0000d20000057ab9 */ /* 0x000fe40000000800 */
[----:B0-----:R-:W-:Y:S02]  /*1530*/  IMAD.U32 R2, RZ, RZ, UR5 ;  /* 0x00000005ff027e24 */ /* 0x001fe4000f8e00ff */
[----:B------:R-:W-:Y:S01]  /*1540*/  IMAD.U32 R28, RZ, RZ, UR4 ;  /* 0x00000004ff1c7e24 */ /* 0x000fe2000f8e00ff */
[----:B-123--:R-:W-:Y:S06]  /*1550*/  @P2 BRA `(.L_x_1430) ;  /* 0x0000000000242947 */ /* 0x00efec0003800000 */
        /* <DEDUP_REMOVED lines=9> */
.L_x_1430:
[----:B------:R-:W-:Y:S01]  /*15f0*/  ULDC.64 UR4, c[0x0][0xa20] ;  /* 0x0002880000047ab9 */ /* 0x000fe20000000a00 */
[----:B------:R-:W-:Y:S01]  /*1600*/  IMAD.MOV.U32 R196, RZ, RZ, R178 ;  /* 0x000000ffffc47224 */ /* 0x000fe200078e00b2 */
[----:B------:R-:W-:Y:S01]  /*1610*/  ISETP.NE.U32.AND P1, PT, RZ, UR4, PT ;  /* 0x00000004ff007c0c */ /* 0x000fe2000bf25070 */
[----:B------:R-:W-:-:S03]  /*1620*/  IMAD.MOV.U32 R197, RZ, RZ, R179 ;  /* 0x000000ffffc57224 */ /* 0x000fc600078e00b3 */
[----:B------:R-:W-:-:S13]  /*1630*/  ISETP.NE.AND.EX P1, PT, RZ, UR5, PT, P1 ;  /* 0x00000005ff007c0c */ /* 0x000fda000bf25310 */
[----:B------:R-:W-:Y:S05]  /*1640*/  @!P1 BRA `(.L_x_1431) ;  /* 0x0000000000109947 */ /* 0x000fea0003800000 */
[----:B------:R-:W0:Y:S02]  /*1650*/  LDC.64 R4, c[0x0][0xa20] ;  /* 0x00028800ff047b82 */ /* 0x000e240000000a00 */
[----:B0-----:R-:W-:-:S05]  /*1660*/  IMAD.WIDE R4, R179, 0x4, R4 ;  /* 0x00000004b3047825 */ /* 0x001fca00078e0204 */
[----:B------:R0:W5:Y:S01]  /*1670*/  LDG.E R28, desc[UR38][R4.64] ;  /* 0x00000026041c7981 */ /* 0x000162000c1e1900 */
[----:B------:R-:W-:Y:S05]  /*1680*/  BRA `(.L_x_1432) ;  /* 0x0000000000107947 */ /* 0x000fea0003800000 */
.L_x_1431:
[----:B------:R-:W-:Y:S05]  /*1690*/  @!P0 BRA `(.L_x_1432) ;  /* 0x00000000000c8947 */ /* 0x000fea0003800000 */
[----:B------:R-:W2:Y:S04]  /*16a0*/  LDG.E R3, desc[UR38][R8.64] ;  /* 0x0000002608037981 */ /* 0x000ea8000c1e1900 */
[----:B------:R-:W2:Y:S02]  /*16b0*/  LDG.E R28, desc[UR38][R8.64+0x4] ;  /* 0x00000426081c7981 */ /* 0x000ea4000c1e1900 */
[----:B--2---:R-:W-:-:S07]  /*16c0*/  IMAD.IADD R28, R28, 0x1, -R3 ;  /* 0x000000011c1c7824 */ /* 0x004fce00078e0a03 */
.L_x_1432:
[----:B------:R-:W-:Y:S01]  /*16d0*/  ULDC.64 UR4, c[0x0][0xa10] ;  /* 0x0002840000047ab9 */ /* 0x000fe20000000a00 */
[----:B------:R-:W1:Y:S01]  /*16e0*/  LDC R8, c[0x0][0x448] ;  /* 0x00011200ff087b82 */ /* 0x000e620000000800 */
[----:B------:R-:W-:-:S04]  /*16f0*/  ISETP.NE.U32.AND P0, PT, RZ, UR4, PT ;  /* 0x00000004ff007c0c */ /* 0x000fc8000bf05070 */
[----:B------:R-:W-:Y:S01]  /*1700*/  ISETP.NE.AND.EX P0, PT, RZ, UR5, PT, P0 ;  /* 0x00000005ff007c0c */ /* 0x000fe2000bf05300 */
[----:B------:R-:W-:Y:S02]  /*1710*/  ULDC.64 UR4, c[0x0][0xa30] ;  /* 0x00028c0000047ab9 */ /* 0x000fe40000000a00 */
[----:B------:R-:W-:Y:S01]  /*1720*/  ISETP.NE.U32.AND P1, PT, RZ, UR4, PT ;  /* 0x00000004ff007c0c */ /* 0x000fe2000bf25070 */
[----:B-----5:R-:W-:Y:S01]  /*1730*/  IMAD.MOV.U32 R24, RZ, RZ, R28 ;  /* 0x000000ffff187224 */ /* 0x020fe200078e001c */
[----:B------:R-:W2:Y:S02]  /*1740*/  LDC.64 R12, c[0x0][0x9e0] ;  /* 0x00027800ff0c7b82 */ /* 0x000ea40000000a00 */
[----:B------:R-:W-:-:S06]  /*1750*/  ISETP.NE.AND.EX P1, PT, RZ, UR5, PT, P1 ;  /* 0x00000005ff007c0c */ /* 0x000fcc000bf25310 */
[----:B0-----:R-:W0:Y:S08]  /*1760*/  @P0 LDC.64 R4, c[0x0][0xa10] ;  /* 0x00028400ff040b82 */ /* 0x001e300000000a00 */
[----:B------:R-:W3:Y:S01]  /*1770*/  @P1 LDC.64 R6, c[0x0][0xa30] ;  /* 0x00028c00ff061b82 */ /* 0x000ee20000000a00 */
[----:B0-----:R-:W-:-:S05]  /*1780*/  @P0 IMAD.WIDE R4, R179, 0x4, R4 ;  /* 0x00000004b3040825 */ /* 0x001fca00078e0204 */
[----:B------:R-:W4:Y:S04]  /*1790*/  @P0 LDG.E R0, desc[UR38][R4.64] ;  /* 0x0000002604000981 */ /* 0x000f28000c1e1900 */
[----:B------:R-:W4:Y:S01]  /*17a0*/  @P0 LDG.E R3, desc[UR38][R4.64+0x4] ;  /* 0x0000042604030981 */ /* 0x000f22000c1e1900 */
[----:B---3--:R-:W-:-:S05]  /*17b0*/  @P1 IMAD.WIDE R6, R179, 0x4, R6 ;  /* 0x00000004b3061825 */ /* 0x008fca00078e0206 */
[----:B------:R0:W5:Y:S01]  /*17c0*/  @P1 LDG.E R24, desc[UR38][R6.64] ;  /* 0x0000002606181981 */ /* 0x000162000c1e1900 */
[----:B-1----:R-:W-:Y:S01]  /*17d0*/  ISETP.NE.AND P1, PT, R8, 0x1, PT ;  /* 0x000000010800780c */ /* 0x002fe20003f25270 */
[----:B------:R-:W-:Y:S01]  /*17e0*/  IMAD.IADD R11, R28, 0x1, -R11 ;  /* 0x000000011c0b7824 */ /* 0x000fe200078e0a0b */
[----:B------:R-:W-:Y:S02]  /*17f0*/  SHF.L.U32 R175, R177, 0x7, RZ ;  /* 0x00000007b1af7819 */ /* 0x000fe400000006ff */
[----:B--2---:R-:W-:-:S09]  /*1800*/  ISETP.GE.AND P2, PT, R13, 0x1, PT ;  /* 0x000000010d00780c */ /* 0x004fd20003f46270 */
[----:B------:R-:W1:Y:S08]  /*1810*/  @P1 LDC R9, c[0x0][0x44c] ;  /* 0x00011300ff091b82 */ /* 0x000e700000000800 */
[----:B------:R-:W2:Y:S01]  /*1820*/  @P1 LDC R8, c[0x0][0x450] ;  /* 0x00011400ff081b82 */ /* 0x000ea20000000800 */
[----:B----4-:R-:W-:Y:S02]  /*1830*/  @P0 IMAD.IADD R2, R3, 0x1, -R0 ;  /* 0x0000000103020824 */ /* 0x010fe400078e0a00 */
[----:B------:R-:W-:-:S02]  /*1840*/  VIADD R0, R175, 0x7f ;  /* 0x0000007faf007836 */ /* 0x000fc40000000000 */
[----:B------:R-:W-:Y:S02]  /*1850*/  IMAD.IADD R170, R11, 0x1, R2 ;  /* 0x000000010baa7824 */ /* 0x000fe400078e0202 */
[----:B-1----:R-:W-:-:S03]  /*1860*/  @P1 IMAD.HI.U32 R3, R0, R9, RZ ;  /* 0x0000000900031227 */ /* 0x002fc600078e00ff */
[C---:B------:R-:W-:Y:S01]  /*1870*/  IADD3 R48, R170.reuse, 0x1, -R168 ;  /* 0x00000001aa307810 */ /* 0x040fe20007ffe8a8 */
[----:B------:R-:W-:Y:S01]  /*1880*/  IMAD.MOV.U32 R5, RZ, RZ, R0 ;  /* 0x000000ffff057224 */ /* 0x000fe200078e0000 */
[----:B--2---:R-:W-:Y:S01]  /*1890*/  @P1 SHF.R.U32.HI R5, RZ, R8, R3 ;  /* 0x00000008ff051219 */ /* 0x004fe20000011603 */
[----:B------:R-:W-:-:S04]  /*18a0*/  VIADD R0, R170, 0x7f ;  /* 0x0000007faa007836 */ /* 0x000fc80000000000 */
[----:B0-----:R-:W-:Y:S01]  /*18b0*/  IMAD.IADD R7, R48, 0x1, R5 ;  /* 0x0000000130077824 */ /* 0x001fe200078e0205 */
[----:B------:R-:W-:-:S04]  /*18c0*/  SHF.R.S32.HI R3, RZ, 0x1f, R0 ;  /* 0x0000001fff037819 */ /* 0x000fc80000011400 */
[----:B------:R-:W-:Y:S01]  /*18d0*/  LEA.HI R3, R3, R0, RZ, 0x7 ;  /* 0x0000000003037211 */ /* 0x000fe200078f38ff */
[----:B------:R-:W-:-:S03]  /*18e0*/  IMAD.IADD R0, R7, 0x1, R12 ;  /* 0x0000000107007824 */ /* 0x000fc600078e020c */
[----:B------:R-:W-:Y:S01]  /*18f0*/  SHF.R.S32.HI R27, RZ, 0x7, R3 ;  /* 0x00000007ff1b7819 */ /* 0x000fe20000011403 */
[----:B------:R-:W-:Y:S06]  /*1900*/  @!P2 BRA `(.L_x_1433) ;  /* 0x000000000048a947 */ /* 0x000fec0003800000 */
[C---:B------:R-:W-:Y:S01]  /*1910*/  ISETP.GT.AND P0, PT, R7.reuse, RZ, PT ;  /* 0x000000ff0700720c */ /* 0x040fe20003f04270 */
[----:B------:R-:W-:Y:S01]  /*1920*/  BSSY B0, `(.L_x_1434) ;  /* 0x000000e000007945 */ /* 0x000fe20003800000 */
[----:B------:R-:W-:-:S11]  /*1930*/  VIADD R3, R7, 0xffffffff ;  /* 0xffffffff07037836 */ /* 0x000fd60000000000 */
        /* <DEDUP_REMOVED lines=8> */
.L_x_1435:
[----:B------:R-:W-:-:S13]  /*19c0*/  ISETP.NE.AND P0, PT, R13, 0x1, PT ;  /* 0x000000010d00780c */ /* 0x000fda0003f05270 */
[----:B------:R-:W0:Y:S02]  /*19d0*/  @P0 LDC.64 R4, c[0x0][0x9e8] ;  /* 0x00027a00ff040b82 */ /* 0x000e240000000a00 */
[----:B0-----:R-:W-:-:S05]  /*19e0*/  @P0 IMAD.HI.U32 R4, R3, R4, RZ ;  /* 0x0000000403040227 */ /* 0x001fca00078e00ff */
[----:B------:R-:W-:-:S07]  /*19f0*/  @P0 SHF.R.U32.HI R3, RZ, R5, R4 ;  /* 0x00000005ff030219 */ /* 0x000fce0000011604 */
.L_x_1436:
[----:B------:R-:W-:Y:S05]  /*1a00*/  BSYNC B0 ;  /* 0x0000000000007941 */ /* 0x000fea0003800000 */
.L_x_1434:
[----:B------:R-:W-:-:S05]  /*1a10*/  IMAD R3, R3, R13, R13 ;  /* 0x0000000d03037224 */ /* 0x000fca00078e020d */
[----:B------:R-:W-:-:S07]  /*1a20*/  VIMNMX R0, R0, R3, PT ;  /* 0x0000000300007248 */ /* 0x000fce0003fe0100 */
.L_x_1433:
[----:B------:R-:W0:Y:S01]  /*1a30*/  @P1 LDC R4, c[0x0][0x44c] ;  /* 0x00011300ff041b82 */ /* 0x000e220000000800 */
[----:B------:R-:W-:Y:S01]  /*1a40*/  IMAD.MOV.U32 R3, RZ, RZ, R175 ;  /* 0x000000ffff037224 */ /* 0x000fe200078e00af */
[----:B------:R-:W-:Y:S01]  /*1a50*/  ULDC UR4, c[0x0][0x9dc] ;  /* 0x0002770000047ab9 */ /* 0x000fe20000000800 */
[----:B------:R-:W-:-:S05]  /*1a60*/  IMAD.IADD R88, R170, 0x1, -R168 ;  /* 0x00000001aa587824 */ /* 0x000fca00078e0aa8 */
[----:B------:R-:W1:Y:S01]  /*1a70*/  @P1 LDC R5, c[0x0][0x450] ;  /* 0x00011400ff051b82 */ /* 0x000e620000000800 */
[----:B0-----:R-:W-:-:S05]  /*1a80*/  @P1 IMAD.HI.U32 R4, R175, R4, RZ ;  /* 0x00000004af041227 */ /* 0x001fca00078e00ff */
[----:B-1----:R-:W-:-:S05]  /*1a90*/  @P1 SHF.R.U32.HI R3, RZ, R5, R4 ;  /* 0x00000005ff031219 */ /* 0x002fca0000011604 */
[----:B------:R-:W-:-:S04]  /*1aa0*/  IMAD.IADD R3, R88, 0x1, R3 ;  /* 0x0000000158037824 */ /* 0x000fc800078e0203 */
[----:B------:R-:W-:Y:S01]  /*1ab0*/  VIADD R4, R3, -UR4 ;  /* 0x8000000403047c36 */ /* 0x000fe20008000000 */
[----:B------:R-:W-:Y:S06]  /*1ac0*/  @!P2 BRA `(.L_x_1437) ;  /* 0x000000000044a947 */ /* 0x000fec0003800000 */
[----:B------:R-:W-:Y:S01]  /*1ad0*/  ISETP.GT.AND P0, PT, R3, -0x1, PT ;  /* 0xffffffff0300780c */ /* 0x000fe20003f04270 */
[----:B------:R-:W-:-:S12]  /*1ae0*/  BSSY B0, `(.L_x_1438) ;  /* 0x000000d000007945 */ /* 0x000fd80003800000 */
        /* <DEDUP_REMOVED lines=8> */
.L_x_1439:
[----:B------:R-:W-:-:S13]  /*1b70*/  ISETP.NE.AND P0, PT, R13, 0x1, PT ;  /* 0x000000010d00780c */ /* 0x000fda0003f05270 */
[----:B------:R-:W0:Y:S02]  /*1b80*/  @P0 LDC.64 R6, c[0x0][0x9e8] ;  /* 0x00027a00ff060b82 */ /* 0x000e240000000a00 */
[----:B0-----:R-:W-:-:S05]  /*1b90*/  @P0 IMAD.HI.U32 R6, R3, R6, RZ ;  /* 0x0000000603060227 */ /* 0x001fca00078e00ff */
[----:B------:R-:W-:-:S07]  /*1ba0*/  @P0 SHF.R.U32.HI R3, RZ, R7, R6 ;  /* 0x00000007ff030219 */ /* 0x000fce0000011606 */
.L_x_1440:
[----:B------:R-:W-:Y:S05]  /*1bb0*/  BSYNC B0 ;  /* 0x0000000000007941 */ /* 0x000fea0003800000 */
.L_x_1438:
[----:B------:R-:W-:-:S05]  /*1bc0*/  IMAD R3, R3, R13, RZ ;  /* 0x0000000d03037224 */ /* 0x000fca00078e02ff */
[----:B------:R-:W-:-:S07]  /*1bd0*/  VIMNMX R4, R4, R3, !PT ;  /* 0x0000000304047248 */ /* 0x000fce0007fe0100 */
.L_x_1437:
[----:B------:R-:W-:Y:S01]  /*1be0*/  VIADD R0, R0, 0x7f ;  /* 0x0000007f00007836 */ /* 0x000fe20000000000 */
[----:B------:R-:W-:-:S04]  /*1bf0*/  SHF.R.S32.HI R5, RZ, 0x1f, R4 ;  /* 0x0000001fff057819 */ /* 0x000fc80000011404 */
[----:B------:R-:W-:Y:S02]  /*1c00*/  SHF.R.S32.HI R3, RZ, 0x1f, R0 ;  /* 0x0000001fff037819 */ /* 0x000fe40000011400 */
[----:B------:R-:W-:Y:S02]  /*1c10*/  LEA.HI R5, R5, R4, RZ, 0x7 ;  /* 0x0000000405057211 */ /* 0x000fe400078f38ff */
[----:B------:R-:W-:Y:S02]  /*1c20*/  LEA.HI R3, R3, R0, RZ, 0x7 ;  /* 0x0000000003037211 */ /* 0x000fe400078f38ff */
[----:B------:R-:W-:Y:S02]  /*1c30*/  SHF.R.S32.HI R5, RZ, 0x7, R5 ;  /* 0x00000007ff057819 */ /* 0x000fe40000011405 */
[----:B------:R-:W-:Y:S02]  /*1c40*/  SHF.R.S32.HI R0, RZ, 0x7, R3 ;  /* 0x00000007ff007819 */ /* 0x000fe40000011403 */
[----:B------:R-:W-:-:S02]  /*1c50*/  VIMNMX R5, RZ, R5, !PT ;  /* 0x00000005ff057248 */ /* 0x000fc40007fe0100 */
[----:B------:R-:W-:-:S03]  /*1c60*/  VIMNMX R0, R27, R0, PT ;  /* 0x000000001b007248 */ /* 0x000fc60003fe0100 */
[--C-:B------:R-:W-:Y:S02]  /*1c70*/  IMAD R5, R5, 0x80, -R11.reuse ;  /* 0x0000008005057824 */ /* 0x100fe400078e0a0b */
[----:B------:R-:W-:-:S03]  /*1c80*/  IMAD R3, R0, 0x80, -R11 ;  /* 0x0000008000037824 */ /* 0x000fc600078e0a0b */
[----:B------:R-:W-:Y:S02]  /*1c90*/  VIMNMX R5, RZ, R5, !PT ;  /* 0x00000005ff057248 */ /* 0x000fe40007fe0100 */
[----:B------:R-:W-:Y:S02]  /*1ca0*/  VIMNMX R0, R3, R2, PT ;  /* 0x0000000203007248 */ /* 0x000fe40003fe0100 */
[----:B------:R-:W-:Y:S02]  /*1cb0*/  SHF.R.U32.HI R26, RZ, 0x7, R5 ;  /* 0x00000007ff1a7819 */ /* 0x000fe40000011605 */
[----:B------:R-:W-:-:S03]  /*1cc0*/  ISETP.GT.AND P0, PT, R0, R5, PT ;  /* 0x000000050000720c */ /* 0x000fc60003f04270 */
[----:B------:R-:W-:-:S10]  /*1cd0*/  IMAD.MOV.U32 R25, RZ, RZ, R26 ;  /* 0x000000ffff197224 */ /* 0x000fd400078e001a */
[----:B------:R-:W-:-:S05]  /*1ce0*/  @P0 VIADD R0, R0, 0x7f ;  /* 0x0000007f00000836 */ /* 0x000fca0000000000 */
[----:B------:R-:W-:-:S04]  /*1cf0*/  @P0 SHF.R.S32.HI R3, RZ, 0x1f, R0 ;  /* 0x0000001fff030819 */ /* 0x000fc80000011400 */
[----:B------:R-:W-:-:S04]  /*1d00*/  @P0 LEA.HI R3, R3, R0, RZ, 0x7 ;  /* 0x0000000003030211 */ /* 0x000fc800078f38ff */
[----:B------:R-:W-:Y:S02]  /*1d10*/  @P0 SHF.R.S32.HI R25, RZ, 0x7, R3 ;  /* 0x00000007ff190819 */ /* 0x000fe40000011403 */
[----:B------:R-:W-:Y:S02]  /*1d20*/  PLOP3.LUT P0, PT, PT, PT, PT, 0x80, 0x0 ;  /* 0x000000000000781c */ /* 0x000fe40003f0f070 */
[----:B------:R-:W-:-:S13]  /*1d30*/  ISETP.GT.AND P1, PT, R25, R26, PT ;  /* 0x0000001a1900720c */ /* 0x000fda0003f24270 */
[----:B------:R-:W-:Y:S05]  /*1d40*/  @!P1 BRA `(.L_x_1441) ;  /* 0x0000007800449947 */ /* 0x000fea0003800000 */
[----:B------:R-:W-:Y:S01]  /*1d50*/  IADD3 R0, R16, 0x16400, RZ ;  /* 0x0001640010007810 */ /* 0x000fe20007ffe0ff */
[----:B------:R-:W-:Y:S03]  /*1d60*/  BSSY B6, `(.L_x_1442) ;  /* 0x0000013000067945 */ /* 0x000fe60003800000 */
        /* <DEDUP_REMOVED lines=17> */
[----:B-1---5:R-:W-:Y:S05]  /*1e80*/  CALL.ABS.NOINC R14 ;  /* 0x000000000e007343 */ /* 0x022fea0003c00000 */
.L_x_1443:
[----:B------:R-:W-:Y:S05]  /*1e90*/  BSYNC B6 ;  /* 0x0000000000067941 */ /* 0x000fea0003800000 */
.L_x_1442:
        /* <DEDUP_REMOVED lines=20> */
.L_x_1445:
[----:B------:R-:W-:Y:S05]  /*1fe0*/  BSYNC B6 ;  /* 0x0000000000067941 */ /* 0x000fea0003800000 */
.L_x_1444:
[----:B------:R-:W-:Y:S01]  /*1ff0*/  ULDC.64 UR4, c[0x0][0x9f8] ;  /* 0x00027e0000047ab9 */ /* 0x000fe20000000a00 */
[----:B------:R-:W-:Y:S01]  /*2000*/  MOV R0, R179 ;  /* 0x000000b300007202 */ /* 0x000fe20000000f00 */
[----:B------:R-:W0:Y:S01]  /*2010*/  LDC.64 R82, c[0x0][0x300] ;  /* 0x0000c000ff527b82 */ /* 0x000e220000000a00 */
[----:B------:R-:W-:Y:S01]  /*2020*/  ISETP.NE.U32.AND P0, PT, RZ, UR4, PT ;  /* 0x00000004ff007c0c */ /* 0x000fe2000bf05070 */
[----:B------:R-:W-:Y:S01]  /*2030*/  IMAD.IADD R29, R29, 0x1, R28 ;  /* 0x000000011d1d7824 */ /* 0x000fe200078e021c */
[----:B------:R-:W-:Y:S02]  /*2040*/  ULDC.64 UR6, c[0x0][0xa08] ;  /* 0x0002820000067ab9 */ /* 0x000fe40000000a00 */
[----:B------:R-:W-:Y:S01]  /*2050*/  ISETP.NE.AND.EX P0, PT, RZ, UR5, PT, P0 ;  /* 0x00000005ff007c0c */ /* 0x000fe2000bf05300 */
[----:B------:R-:W1:Y:S01]  /*2060*/  S2R R20, SR_TID.X ;  /* 0x0000000000147919 */ /* 0x000e620000002100 */
[----:B------:R-:W-:Y:S01]  /*2070*/  SHF.R.S32.HI R15, RZ, 0x1f, R29 ;  /* 0x0000001fff0f7819 */ /* 0x000fe2000001141d */
[----:B------:R-:W-:Y:S01]  /*2080*/  ULDC.64 UR4, c[0x0][0x308] ;  /* 0x0000c20000047ab9 */ /* 0x000fe20000000a00 */
[----:B------:R-:W2:Y:S01]  /*2090*/  LDC.64 R80, c[0x0][0x408] ;  /* 0x00010200ff507b82 */ /* 0x000ea20000000a00 */
[----:B------:R-:W-:Y:S01]  /*20a0*/  SHF.R.S32.HI R23, RZ, 0x1f, R22 ;  /* 0x0000001fff177819 */ /* 0x000fe20000011416 */
[----:B------:R-:W-:-:S06]  /*20b0*/  VIADD R98, R22, 0x20 ;  /* 0x0000002016627836 */ /* 0x000fcc0000000000 */
[----:B------:R-:W3:Y:S08]  /*20c0*/  LDC R13, c[0x0][0x3f4] ;  /* 0x0000fd00ff0d7b82 */ /* 0x000ef00000000800 */
[----:B------:R-:W4:Y:S01]  /*20d0*/  @P0 LDC.64 R4, c[0x0][0x9f8] ;  /* 0x00027e00ff040b82 */ /* 0x000f220000000a00 */
[----:B------:R-:W-:-:S07]  /*20e0*/  VIADD R92, R22, 0x40 ;  /* 0x00000040165c7836 */ /* 0x000fce0000000000 */
[----:B------:R-:W2:Y:S01]  /*20f0*/  LDC.64 R78, c[0x0][0x3f8] ;  /* 0x0000fe00ff4e7b82 */ /* 0x000ea20000000a00 */
[----:B----4-:R-:W-:-:S05]  /*2100*/  @P0 IMAD.WIDE R4, R179, 0x4, R4 ;  /* 0x00000004b3040825 */ /* 0x010fca00078e0204 */
[----:B------:R4:W2:Y:S01]  /*2110*/  @P0 LDG.E R0, desc[UR38][R4.64] ;  /* 0x0000002604000981 */ /* 0x0008a2000c1e1900 */
[-C--:B0-----:R-:W-:Y:S01]  /*2120*/  IMAD R8, R15, R82.reuse, RZ ;  /* 0x000000520f087224 */ /* 0x081fe200078e02ff */
[----:B------:R-:W-:Y:S01]  /*2130*/  ISETP.NE.U32.AND P0, PT, RZ, UR6, PT ;  /* 0x00000006ff007c0c */ /* 0x000fe2000bf05070 */
[C---:B------:R-:W-:Y:S01]  /*2140*/  IMAD.WIDE.U32 R6, R29.reuse, R82, RZ ;  /* 0x000000521d067225 */ /* 0x040fe200078e00ff */
[----:B-1----:R-:W-:Y:S02]  /*2150*/  SHF.R.U32.HI R20, RZ, 0x7, R20 ;  /* 0x00000007ff147819 */ /* 0x002fe40000011614 */
[----:B------:R-:W-:Y:S01]  /*2160*/  ISETP.NE.AND.EX P0, PT, RZ, UR7, PT, P0 ;  /* 0x00000007ff007c0c */ /* 0x000fe2000bf05300 */
[----:B------:R-:W-:Y:S01]  /*2170*/  IMAD R3, R29, R83, R8 ;  /* 0x000000531d037224 */ /* 0x000fe200078e0208 */
[----:B------:R-:W-:Y:S01]  /*2180*/  SHF.R.S32.HI R8, RZ, 0x1f, R178 ;  /* 0x0000001fff087819 */ /* 0x000fe200000114b2 */
[----:B------:R-:W-:Y:S01]  /*2190*/  VIADD R91, R22, 0x60 ;  /* 0x00000060165b7836 */ /* 0x000fe20000000000 */
[----:B------:R-:W-:Y:S01]  /*21a0*/  ISETP.NE.AND P6, PT, R20, 0x1, PT ;  /* 0x000000011400780c */ /* 0x000fe20003fc5270 */
[----:B------:R-:W-:Y:S01]  /*21b0*/  IMAD.IADD R7, R7, 0x1, R3 ;  /* 0x0000000107077824 */ /* 0x000fe200078e0203 */
[----:B------:R-:W-:Y:S01]  /*21c0*/  SHF.R.S32.HI R173, RZ, 0x1f, R172 ;  /* 0x0000001fffad7819 */ /* 0x000fe200000114ac */
[----:B------:R-:W-:Y:S01]  /*21d0*/  IMAD R3, R8, UR4, RZ ;  /* 0x0000000408037c24 */ /* 0x000fe2000f8e02ff */
[-C--:B---3--:R-:W-:Y:S01]  /*21e0*/  ISETP.GE.AND P5, PT, R98, R13.reuse, PT ;  /* 0x0000000d6200720c */ /* 0x088fe20003fa6270 */
[----:B----4-:R-:W-:Y:S01]  /*21f0*/  IMAD.WIDE.U32 R4, R178, UR4, R6 ;  /* 0x00000004b2047c25 */ /* 0x010fe2000f8e0006 */
[----:B------:R-:W-:-:S02]  /*2200*/  ISETP.GE.AND P4, PT, R92, R13, PT ;  /* 0x0000000d5c00720c */ /* 0x000fc40003f86270 */
[----:B------:R-:W-:Y:S01]  /*2210*/  P2R R102, PR, RZ, 0x20 ;  /* 0x00000020ff667803 */ /* 0x000fe20000000000 */
[----:B------:R-:W-:Y:S01]  /*2220*/  IMAD R9, R178, UR5, R3 ;  /* 0x00000005b2097c24 */ /* 0x000fe2000f8e0203 */
[----:B------:R-:W-:Y:S01]  /*2230*/  ULDC.64 UR4, c[0x0][0x310] ;  /* 0x0000c40000047ab9 */ /* 0x000fe20000000a00 */
[C---:B------:R-:W-:Y:S01]  /*2240*/  VIADD R6, R22.reuse, 0x80 ;  /* 0x0000008016067836 */ /* 0x040fe20000000000 */
[----:B------:R-:W-:Y:S01]  /*2250*/  P2R R103, PR, RZ, 0x10 ;  /* 0x00000010ff677803 */ /* 0x000fe20000000000 */
[----:B------:R-:W-:Y:S02]  /*2260*/  IMAD.IADD R5, R5, 0x1, R9 ;  /* 0x0000000105057824 */ /* 0x000fe400078e0209 */
[----:B------:R-:W-:Y:S02]  /*2270*/  VIADD R9, R22, 0xa0 ;  /* 0x000000a016097836 */ /* 0x000fe40000000000 */
[----:B--2---:R-:W-:-:S04]  /*2280*/  IMAD.WIDE.U32 R58, R19, R80, R22 ;  /* 0x00000050133a7225 */ /* 0x004fc800078e0016 */
[----:B------:R-:W-:-:S04]  /*2290*/  IMAD.WIDE.U32 R56, R19, R80, R172 ;  /* 0x0000005013387225 */ /* 0x000fc800078e00ac */
[----:B------:R-:W-:-:S04]  /*22a0*/  IMAD.WIDE.U32 R52, R19, R78, R22 ;  /* 0x0000004e13347225 */ /* 0x000fc800078e0016 */
[----:B------:R-:W-:-:S04]  /*22b0*/  IMAD.WIDE.U32 R50, R19, R78, R172 ;  /* 0x0000004e13327225 */ /* 0x000fc800078e00ac */
[----:B------:R-:W-:Y:S02]  /*22c0*/  VIADD R77, R20, 0x8 ;  /* 0x00000008144d7836 */ /* 0x000fe40000000000 */
[----:B------:R-:W-:Y:S01]  /*22d0*/  IMAD.SHL.U32 R76, R13, 0x2, RZ ;  /* 0x000000020d4c7824 */ /* 0x000fe200078e00ff */
[----:B------:R-:W-:Y:S02]  /*22e0*/  SHF.R.S32.HI R3, RZ, 0x1f, R0 ;  /* 0x0000001fff037819 */ /* 0x000fe40000011400 */
[----:B------:R-:W-:Y:S02]  /*22f0*/  SEL R61, R0, RZ, !P0 ;  /* 0x000000ff003d7207 */ /* 0x000fe40004000000 */
[----:B------:R-:W-:-:S03]  /*2300*/  SEL R10, R3, RZ, !P0 ;  /* 0x000000ff030a7207 */ /* 0x000fc60004000000 */
[----:B------:R-:W-:-:S04]  /*2310*/  IMAD.WIDE.U32 R62, R61, UR4, R4 ;  /* 0x000000043d3e7c25 */ /* 0x000fc8000f8e0004 */
[----:B------:R-:W-:Y:S02]  /*2320*/  IMAD R0, R10, UR4, RZ ;  /* 0x000000040a007c24 */ /* 0x000fe4000f8e02ff */
[----:B------:R-:W-:-:S04]  /*2330*/  IMAD.WIDE.U32 R4, R19, R82, R22 ;  /* 0x0000005213047225 */ /* 0x000fc800078e0016 */
[----:B------:R-:W-:Y:S01]  /*2340*/  IMAD R3, R61, UR5, R0 ;  /* 0x000000053d037c24 */ /* 0x000fe2000f8e0200 */
[----:B------:R-:W-:Y:S05]  /*2350*/  @!P6 WARPSYNC.ALL ;  /* 0x000000000000e948 */ /* 0x000fea0003800000 */
[----:B------:R-:W-:Y:S01]  /*2360*/  IMAD R0, R212, R82, RZ ;  /* 0x00000052d4007224 */ /* 0x000fe200078e02ff */
[----:B------:R-:W-:Y:S01]  /*2370*/  ULDC UR4, c[0x0][0x2f4] ;  /* 0x0000bd0000047ab9 */ /* 0x000fe20000000800 */
[----:B------:R-:W-:Y:S01]  /*2380*/  IMAD.IADD R100, R63, 0x1, R3 ;  /* 0x000000013f647824 */ /* 0x000fe200078e0203 */
[----:B------:R-:W-:Y:S01]  /*2390*/  @!P6 BAR.SYNC.DEFER_BLOCKING 0x9, 0x100 ;  /* 0x024400000000eb1d */ /* 0x000fe20000010000 */
[----:B------:R-:W-:Y:S01]  /*23a0*/  IMAD R93, R19, R83, R0 ;  /* 0x00000053135d7224 */ /* 0x000fe200078e0200 */
[----:B------:R-:W-:-:S02]  /*23b0*/  ISETP.GE.AND P1, PT, R98, UR4, PT ;  /* 0x0000000462007c0c */ /* 0x000fc4000bf26270 */
[----:B------:R-:W-:Y:S02]  /*23c0*/  IADD3 R99, P0, R62, R4, RZ ;  /* 0x000000043e637210 */ /* 0x000fe40007f1e0ff */
[----:B------:R-:W-:Y:S01]  /*23d0*/  ULDC.64 UR6, c[0x0][0x330] ;  /* 0x0000cc0000067ab9 */ /* 0x000fe20000000a00 */
[----:B------:R-:W-:Y:S01]  /*23e0*/  SEL R3, RZ, 0xffffffff, P1 ;  /* 0xffffffffff037807 */ /* 0x000fe20000800000 */
[----:B------:R-:W-:Y:S01]  /*23f0*/  IMAD R7, R8, UR6, RZ ;  /* 0x0000000608077c24 */ /* 0x000fe2000f8e02ff */
[----:B------:R-:W-:Y:S01]  /*2400*/  IADD3.X R93, R100, R5, R93, P0, !PT ;  /* 0x00000005645d7210 */ /* 0x000fe200007fe45d */
[----:B------:R-:W-:Y:S01]  /*2410*/  IMAD.WIDE.U32 R4, R178, UR6, R22 ;  /* 0x00000006b2047c25 */ /* 0x000fe2000f8e0016 */
[----:B------:R-:W-:Y:S02]  /*2420*/  ISETP.GE.AND P0, PT, R22, UR4, PT ;  /* 0x0000000416007c0c */ /* 0x000fe4000bf06270 */
[----:B------:R-:W-:Y:S01]  /*2430*/  ISETP.GE.AND P3, PT, R6, UR4, PT ;  /* 0x0000000406007c0c */ /* 0x000fe2000bf66270 */
[----:B------:R-:W-:Y:S01]  /*2440*/  IMAD.SHL.U32 R3, R3, 0x2, RZ ;  /* 0x0000000203037824 */ /* 0x000fe200078e00ff */
[----:B------:R-:W-:Y:S01]  /*2450*/  SEL R0, RZ, 0x1, P0 ;  /* 0x00000001ff007807 */ /* 0x000fe20000000000 */
[----:B------:R-:W-:Y:S01]  /*2460*/  IMAD R7, R178, UR7, R7 ;  /* 0x00000007b2077c24 */ /* 0x000fe2000f8e0207 */
[----:B------:R-:W-:Y:S01]  /*2470*/  ISETP.GE.AND P1, PT, R92, UR4, PT ;  /* 0x000000045c007c0c */ /* 0x000fe2000bf26270 */
[----:B------:R-:W-:Y:S01]  /*2480*/  IMAD R6, R212, R80, RZ ;  /* 0x00000050d4067224 */ /* 0x000fe200078e02ff */
[----:B------:R-:W-:Y:S01]  /*2490*/  ISETP.GE.AND P2, PT, R91, UR4, PT ;  /* 0x000000045b007c0c */ /* 0x000fe2000bf46270 */
[----:B------:R-:W-:Y:S01]  /*24a0*/  IMAD.IADD R5, R5, 0x1, R7 ;  /* 0x0000000105057824 */ /* 0x000fe200078e0207 */
[----:B------:R-:W-:Y:S01]  /*24b0*/  LOP3.LUT R0, R3, 0x2, R0, 0xe2, !PT ;  /* 0x0000000203007812 */ /* 0x000fe200078ee200 */
[----:B------:R-:W-:Y:S01]  /*24c0*/  IMAD R7, R19, R81, R6 ;  /* 0x0000005113077224 */ /* 0x000fe200078e0206 */
[----:B------:R-:W-:-:S02]  /*24d0*/  SEL R3, RZ, 0x4, P1 ;  /* 0x00000004ff037807 */ /* 0x000fc40000800000 */
[----:B------:R-:W-:Y:S01]  /*24e0*/  SEL R6, RZ, 0x8, P2 ;  /* 0x00000008ff067807 */ /* 0x000fe20001000000 */
[----:B------:R-:W-:Y:S01]  /*24f0*/  IMAD.IADD R59, R59, 0x1, R7 ;  /* 0x000000013b3b7824 */ /* 0x000fe200078e0207 */
[----:B------:R-:W-:Y:S01]  /*2500*/  ISETP.GE.AND P0, PT, R9, UR4, PT ;  /* 0x0000000409007c0c */ /* 0x000fe2000bf06270 */
[----:B------:R-:W-:Y:S01]  /*2510*/  ULDC.64 UR4, c[0x0][0x338] ;  /* 0x0000ce0000047ab9 */ /* 0x000fe20000000a00 */
[----:B------:R-:W-:Y:S01]  /*2520*/  LOP3.LUT R0, R6, R0, R3, 0xfe, !PT ;  /* 0x0000000006007212 */ /* 0x000fe200078efe03 */
[----:B------:R-:W-:Y:S01]  /*2530*/  IMAD R6, R10, UR4, RZ ;  /* 0x000000040a067c24 */ /* 0x000fe2000f8e02ff */
[----:B------:R-:W-:Y:S01]  /*2540*/  ISETP.GE.AND P1, PT, R22, R13, PT ;  /* 0x0000000d1600720c */ /* 0x000fe20003f26270 */
[----:B------:R-:W-:Y:S01]  /*2550*/  IMAD.IADD R57, R7, 0x1, R57 ;  /* 0x0000000107397824 */ /* 0x000fe200078e0239 */
[----:B------:R-:W-:Y:S01]  /*2560*/  SEL R3, RZ, 0x10, P3 ;  /* 0x00000010ff037807 */ /* 0x000fe20001800000 */
[----:B------:R-:W-:Y:S01]  /*2570*/  IMAD R65, R61, UR5, R6 ;  /* 0x000000053d417c24 */ /* 0x000fe2000f8e0206 */
[----:B------:R-:W-:Y:S01]  /*2580*/  SEL R7, R13, RZ, P5 ;  /* 0x000000ff0d077207 */ /* 0x000fe20002800000 */
[----:B------:R-:W-:Y:S01]  /*2590*/  IMAD.WIDE.U32 R60, R61, UR4, R4 ;  /* 0x000000043d3c7c25 */ /* 0x000fe2000f8e0004 */
[----:B------:R-:W-:-:S02]  /*25a0*/  SEL R5, R13, RZ, P1 ;  /* 0x000000ff0d057207 */ /* 0x000fc40000800000 */
[----:B------:R-:W-:Y:S01]  /*25b0*/  LOP3.LUT R3, R0, R3, RZ, 0xfc, !PT ;  /* 0x0000000300037212 */ /* 0x000fe200078efcff */
[----:B------:R-:W-:Y:S01]  /*25c0*/  IMAD R0, R212, R78, RZ ;  /* 0x0000004ed4007224 */ /* 0x000fe200078e02ff */
[----:B------:R-:W-:Y:S01]  /*25d0*/  SEL R9, R13, RZ, P4 ;  /* 0x000000ff0d097207 */ /* 0x000fe20002000000 */
[----:B------:R-:W-:Y:S01]  /*25e0*/  IMAD.IADD R5, R22, 0x1, R5 ;  /* 0x0000000116057824 */ /* 0x000fe200078e0205 */
[----:B------:R-:W-:Y:S01]  /*25f0*/  P2R R101, PR, RZ, 0x2 ;  /* 0x00000002ff657803 */ /* 0x000fe20000000000 */
[C---:B------:R-:W-:Y:S01]  /*2600*/  IMAD R11, R19.reuse, R79, R0 ;  /* 0x0000004f130b7224 */ /* 0x040fe200078e0200 */
[----:B------:R-:W-:Y:S01]  /*2610*/  IADD3 R54, P1, R19, R29, RZ ;  /* 0x0000001d13367210 */ /* 0x000fe20007f3e0ff */
[----:B------:R-:W-:Y:S01]  /*2620*/  IMAD.IADD R7, R98, 0x1, R7 ;  /* 0x0000000162077824 */ /* 0x000fe200078e0207 */
[----:B------:R-:W-:Y:S01]  /*2630*/  SHF.R.S32.HI R0, RZ, 0x1f, R5 ;  /* 0x0000001fff007819 */ /* 0x000fe20000011405 */
[----:B------:R-:W-:Y:S01]  /*2640*/  IMAD.IADD R9, R92, 0x1, R9 ;  /* 0x000000015c097824 */ /* 0x000fe200078e0209 */
[----:B------:R-:W-:Y:S01]  /*2650*/  LOP3.LUT R64, R3, 0x1, RZ, 0xc0, !PT ;  /* 0x0000000103407812 */ /* 0x000fe200078ec0ff */
[----:B------:R-:W-:Y:S01]  /*2660*/  IMAD.IADD R53, R53, 0x1, R11 ;  /* 0x0000000135357824 */ /* 0x000fe200078e020b */
[----:B------:R-:W-:Y:S01]  /*2670*/  SHF.R.S32.HI R4, RZ, 0x1f, R7 ;  /* 0x0000001fff047819 */ /* 0x000fe20000011407 */
[----:B------:R-:W-:Y:S01]  /*2680*/  IMAD.IADD R51, R11, 0x1, R51 ;  /* 0x000000010b337824 */ /* 0x000fe200078e0233 */
[-C--:B------:R-:W-:Y:S01]  /*2690*/  LEA.HI R90, R0, R5.reuse, RZ, 0x4 ;  /* 0x00000005005a7211 */ /* 0x080fe200078f20ff */
[----:B-----5:R-:W-:Y:S01]  /*26a0*/  IMAD.WIDE.U32 R58, R24, R80, R58 ;  /* 0x00000050183a7225 */ /* 0x020fe200078e003a */
[----:B------:R-:W-:-:S02]  /*26b0*/  LEA.HI R0, R0, R5, RZ, 0x6 ;  /* 0x0000000500007211 */ /* 0x000fc400078f30ff */
[-C--:B------:R-:W-:Y:S01]  /*26c0*/  LEA.HI R89, R4, R7.reuse, RZ, 0x4 ;  /* 0x0000000704597211 */ /* 0x080fe200078f20ff */
[----:B------:R-:W-:Y:S01]  /*26d0*/  IMAD.WIDE.U32 R56, R24, R80, R56 ;  /* 0x0000005018387225 */ /* 0x000fe200078e0038 */
[----:B------:R-:W-:Y:S02]  /*26e0*/  LEA.HI R7, R4, R7, RZ, 0x6 ;  /* 0x0000000704077211 */ /* 0x000fe400078f30ff */
[----:B------:R-:W-:Y:S01]  /*26f0*/  SHF.R.S32.HI R6, RZ, 0x1f, R9 ;  /* 0x0000001fff067819 */ /* 0x000fe20000011409 */
[----:B------:R-:W-:Y:S01]  /*2700*/  IMAD.SHL.U32 R4, R0, 0x80, RZ ;  /* 0x0000008000047824 */ /* 0x000fe200078e00ff */
[----:B------:R-:W-:Y:S01]  /*2710*/  LOP3.LUT R0, R180, 0x30, R90, 0xf8, !PT ;  /* 0x00000030b4007812 */ /* 0x000fe200078ef85a */
[-C--:B------:R-:W-:Y:S01]  /*2720*/  IMAD.WIDE.U32 R52, R24, R78.reuse, R52 ;  /* 0x0000004e18347225 */ /* 0x080fe200078e0034 */
[----:B------:R-:W-:Y:S02]  /*2730*/  SHF.R.S32.HI R11, RZ, 0x1f, R24 ;  /* 0x0000001fff0b7819 */ /* 0x000fe40000011418 */
[----:B------:R-:W-:Y:S01]  /*2740*/  LOP3.LUT R5, R4, 0xffffe000, RZ, 0xc0, !PT ;  /* 0xffffe00004057812 */ /* 0x000fe200078ec0ff */
[----:B------:R-:W-:Y:S01]  /*2750*/  IMAD.WIDE.U32 R50, R24, R78, R50 ;  /* 0x0000004e18327225 */ /* 0x000fe200078e0032 */
[----:B------:R-:W-:-:S02]  /*2760*/  LOP3.LUT R0, R0, R181, RZ, 0x3c, !PT ;  /* 0x000000b500007212 */ /* 0x000fc400078e3cff */
[----:B------:R-:W-:Y:S01]  /*2770*/  LEA.HI R87, R6, R9, RZ, 0x4 ;  /* 0x0000000906577211 */ /* 0x000fe200078f20ff */
[----:B------:R-:W-:Y:S01]  /*2780*/  IMAD.X R55, R212, 0x1, R15, P1 ;  /* 0x00000001d4377824 */ /* 0x000fe200008e060f */
[----:B------:R-:W-:Y:S01]  /*2790*/  IADD3 R86, R0, R5, R182 ;  /* 0x0000000500567210 */ /* 0x000fe20007ffe0b6 */
[C---:B------:R-:W-:Y:S01]  /*27a0*/  IMAD R0, R11.reuse, R80, RZ ;  /* 0x000000500b007224 */ /* 0x040fe200078e02ff */
[----:B------:R-:W-:Y:S01]  /*27b0*/  LEA.HI R6, R6, R9, RZ, 0x6 ;  /* 0x0000000906067211 */ /* 0x000fe200078f30ff */
[----:B------:R-:W-:Y:S01]  /*27c0*/  IMAD R11, R11, R78, RZ ;  /* 0x0000004e0b0b7224 */ /* 0x000fe200078e02ff */
[----:B------:R-:W-:Y:S01]  /*27d0*/  SHF.L.U32 R7, R7, 0x7, RZ ;  /* 0x0000000707077819 */ /* 0x000fe200000006ff */
[----:B------:R-:W-:Y:S01]  /*27e0*/  IMAD R5, R24, R81, R0 ;  /* 0x0000005118057224 */ /* 0x000fe200078e0200 */
[----:B------:R-:W-:Y:S01]  /*27f0*/  SEL R0, RZ, 0x20, P0 ;  /* 0x00000020ff007807 */ /* 0x000fe20000000000 */
[----:B------:R-:W-:Y:S01]  /*2800*/  IMAD.SHL.U32 R9, R6, 0x80, RZ ;  /* 0x0000008006097824 */ /* 0x000fe200078e00ff */
[----:B------:R-:W-:Y:S01]  /*2810*/  LOP3.LUT R6, R180, 0x30, R89, 0xf8, !PT ;  /* 0x00000030b4067812 */ /* 0x000fe200078ef859 */
[----:B------:R-:W-:Y:S01]  /*2820*/  IMAD R11, R24, R79, R11 ;  /* 0x0000004f180b7224 */ /* 0x000fe200078e020b */
[----:B------:R-:W-:Y:S01]  /*2830*/  LOP3.LUT R8, R180, 0x30, R87, 0xf8, !PT ;  /* 0x00000030b4087812 */ /* 0x000fe200078ef857 */
[----:B------:R-:W-:Y:S01]  /*2840*/  IMAD.IADD R75, R59, 0x1, R5 ;  /* 0x000000013b4b7824 */ /* 0x000fe200078e0205 */
[----:B------:R-:W-:Y:S01]  /*2850*/  LOP3.LUT R0, R3, R0, RZ, 0xfc, !PT ;  /* 0x0000000003007212 */ /* 0x000fe200078efcff */
[----:B------:R-:W-:Y:S01]  /*2860*/  IMAD.IADD R74, R5, 0x1, R57 ;  /* 0x00000001054a7824 */ /* 0x000fe200078e0239 */
[----:B------:R-:W-:Y:S01]  /*2870*/  LOP3.LUT R7, R7, 0xffffe000, RZ, 0xc0, !PT ;  /* 0xffffe00007077812 */ /* 0x000fe200078ec0ff */
[----:B------:R-:W-:Y:S01]  /*2880*/  IMAD.IADD R73, R53, 0x1, R11 ;  /* 0x0000000135497824 */ /* 0x000fe200078e020b */
[-C--:B------:R-:W-:Y:S01]  /*2890*/  LOP3.LUT R6, R6, R181.reuse, RZ, 0x3c, !PT ;  /* 0x000000b506067212 */ /* 0x080fe200078e3cff */
[----:B------:R-:W-:Y:S01]  /*28a0*/  IMAD.IADD R72, R11, 0x1, R51 ;  /* 0x000000010b487824 */ /* 0x000fe200078e0233 */
[----:B------:R-:W-:Y:S01]  /*28b0*/  LOP3.LUT R9, R9, 0xffffe000, RZ, 0xc0, !PT ;  /* 0xffffe00009097812 */ /* 0x000fe200078ec0ff */
[----:B------:R-:W-:Y:S01]  /*28c0*/  IMAD.IADD R65, R61, 0x1, R65 ;  /* 0x000000013d417824 */ /* 0x000fe200078e0241 */
[----:B------:R-:W-:-:S02]  /*28d0*/  LOP3.LUT R8, R8, R181, RZ, 0x3c, !PT ;  /* 0x000000b508087212 */ /* 0x000fc400078e3cff */
[----:B------:R-:W-:Y:S02]  /*28e0*/  LOP3.LUT R71, R90, 0xfffffff0, RZ, 0xc0, !PT ;  /* 0xfffffff05a477812 */ /* 0x000fe400078ec0ff */
[----:B------:R-:W-:Y:S02]  /*28f0*/  LOP3.LUT R70, R89, 0xfffffff0, RZ, 0xc0, !PT ;  /* 0xfffffff059467812 */ /* 0x000fe400078ec0ff */
[----:B------:R-:W-:Y:S02]  /*2900*/  LOP3.LUT R69, R87, 0xfffffff0, RZ, 0xc0, !PT ;  /* 0xfffffff057457812 */ /* 0x000fe400078ec0ff */
[C---:B------:R-:W-:Y:S01]  /*2910*/  SHF.L.U64.HI R83, R82.reuse, 0x7, R83 ;  /* 0x0000000752537819 */ /* 0x040fe20000010253 */
[----:B------:R-:W-:Y:S01]  /*2920*/  IMAD.SHL.U32 R82, R82, 0x80, RZ ;  /* 0x0000008052527824 */ /* 0x000fe200078e00ff */
[C---:B------:R-:W-:Y:S01]  /*2930*/  SHF.L.U64.HI R81, R80.reuse, 0x7, R81 ;  /* 0x0000000750517819 */ /* 0x040fe20000010251 */
[----:B------:R-:W-:Y:S01]  /*2940*/  IMAD.SHL.U32 R80, R80, 0x80, RZ ;  /* 0x0000008050507824 */ /* 0x000fe200078e00ff */
[C---:B------:R-:W-:Y:S01]  /*2950*/  SHF.L.U64.HI R79, R78.reuse, 0x7, R79 ;  /* 0x000000074e4f7819 */ /* 0x040fe2000001024f */
[----:B------:R-:W-:Y:S01]  /*2960*/  IMAD.SHL.U32 R78, R78, 0x80, RZ ;  /* 0x000000804e4e7824 */ /* 0x000fe200078e00ff */
[----:B------:R-:W-:-:S02]  /*2970*/  LOP3.LUT R49, R0, 0x2, RZ, 0xc0, !PT ;  /* 0x0000000200317812 */ /* 0x000fc400078ec0ff */
[C---:B------:R-:W-:Y:S02]  /*2980*/  LOP3.LUT R21, R0.reuse, 0x4, RZ, 0xc0, !PT ;  /* 0x0000000400157812 */ /* 0x040fe400078ec0ff */
[C---:B------:R-:W-:Y:S02]  /*2990*/  LOP3.LUT R20, R0.reuse, 0x8, RZ, 0xc0, !PT ;  /* 0x0000000800147812 */ /* 0x040fe400078ec0ff */
[----:B------:R-:W-:Y:S02]  /*29a0*/  LOP3.LUT R3, R0, 0x10, RZ, 0xc0, !PT ;  /* 0x0000001000037812 */ /* 0x000fe400078ec0ff */
[--C-:B------:R-:W-:Y:S02]  /*29b0*/  IADD3 R85, R6, R7, R182.reuse ;  /* 0x0000000706557210 */ /* 0x100fe40007ffe0b6 */
[----:B------:R-:W-:Y:S02]  /*29c0*/  IADD3 R84, R8, R9, R182 ;  /* 0x0000000908547210 */ /* 0x000fe40007ffe0b6 */
[----:B------:R-:W-:-:S02]  /*29d0*/  SHF.R.S32.HI R68, RZ, 0x1f, R71 ;  /* 0x0000001fff447819 */ /* 0x000fc40000011447 */
[----:B------:R-:W-:Y:S02]  /*29e0*/  SHF.R.S32.HI R67, RZ, 0x1f, R70 ;  /* 0x0000001fff437819 */ /* 0x000fe40000011446 */
[----:B------:R-:W-:Y:S02]  /*29f0*/  SHF.R.S32.HI R66, RZ, 0x1f, R69 ;  /* 0x0000001fff427819 */ /* 0x000fe40000011445 */
[----:B------:R-:W-:-:S07]  /*2a00*/  LOP3.LUT R0, R0, 0x20, RZ, 0xc0, !PT ;  /* 0x0000002000007812 */ /* 0x000fce00078ec0ff */
.L_x_1501:
[----:B0-----:R-:W0:Y:S01]  /*2a10*/  LDC.64 R94, c[0x0][0x2e8] ;  /* 0x0000ba00ff5e7b82 */ /* 0x001e220000000a00 */
[----:B------:R-:W-:Y:S01]  /*2a20*/  VIADD R25, R25, 0xffffffff ;  /* 0xffffffff19197836 */ /* 0x000fe20000000000 */
[----:B------:R-:W-:Y:S05]  /*2a30*/  YIELD ;  /* 0x0000000000007946 */ /* 0x000fea0003800000 */
[----:B-1----:R-:W-:Y:S01]  /*2a40*/  SHF.R.S32.HI R4, RZ, 0x1f, R25 ;  /* 0x0000001fff047819 */ /* 0x002fe20000011419 */
[----:B------:R-:W1:Y:S01]  /*2a50*/  LDC R111, c[0x0][0x3f4] ;  /* 0x0000fd00ff6f7b82 */ /* 0x000e620000000800 */
[-C--:B------:R-:W-:Y:S01]  /*2a60*/  IMAD R5, R83, R25.reuse, RZ ;  /* 0x0000001953057224 */ /* 0x080fe200078e02ff */
[----:B------:R-:W-:Y:S01]  /*2a70*/  BSSY B0, `(.L_x_1446) ;  /* 0x0000661000007945 */ /* 0x000fe20003800000 */
[----:B------:R-:W-:Y:S01]  /*2a80*/  IMAD.WIDE.U32 R44, R82, R25, RZ ;  /* 0x00000019522c7225 */ /* 0x000fe200078e00ff */
[----:B------:R-:W-:-:S03]  /*2a90*/  ISETP.GT.AND P0, PT, R25, R26, PT ;  /* 0x0000001a1900720c */ /* 0x000fc60003f04270 */
[----:B------:R-:W-:Y:S02]  /*2aa0*/  IMAD R5, R4, R82, R5 ;  /* 0x0000005204057224 */ /* 0x000fe400078e0205 */
[----:B------:R-:W-:Y:S02]  /*2ab0*/  IMAD R97, R17, 0x6000, R191 ;  /* 0x0000600011617824 */ /* 0x000fe400078e02bf */
[----:B------:R-:W-:Y:S02]  /*2ac0*/  IMAD.IADD R46, R45, 0x1, R5 ;  /* 0x000000012d2e7824 */ /* 0x000fe400078e0205 */
[----:B------:R-:W-:Y:S02]  /*2ad0*/  IMAD R5, R17, 0x6000, R192 ;  /* 0x0000600011057824 */ /* 0x000fe400078e02c0 */
[----:B------:R-:W-:Y:S01]  /*2ae0*/  IMAD.IADD R97, R16, 0x1, R97 ;  /* 0x0000000110617824 */ /* 0x000fe200078e0261 */
[----:B0-----:R-:W-:Y:S01]  /*2af0*/  IADD3 R8, P1, P2, R44, R94, R99 ;  /* 0x0000005e2c087210 */ /* 0x001fe20007a3e063 */
[----:B------:R-:W-:-:S03]  /*2b00*/  IMAD.IADD R96, R16, 0x1, R5 ;  /* 0x0000000110607824 */ /* 0x000fc600078e0205 */
[----:B------:R-:W-:Y:S02]  /*2b10*/  IADD3.X R9, R46, R95, R93, P1, P2 ;  /* 0x0000005f2e097210 */ /* 0x000fe40000fe445d */
[----:B-1----:R-:W-:-:S13]  /*2b20*/  ISETP.GE.AND P1, PT, R111, 0x1, PT ;  /* 0x000000016f00780c */ /* 0x002fda0003f26270 */
[----:B------:R-:W-:Y:S05]  /*2b30*/  @!P1 BRA `(.L_x_1447) ;  /* 0x0000006000d09947 */ /* 0x000fea0003800000 */
[----:B------:R-:W-:Y:S01]  /*2b40*/  ULDC.U8 UR4, c[0x0][0x410] ;  /* 0x0001040000047ab9 */ /* 0x000fe20000000000 */
[-C--:B------:R-:W-:Y:S01]  /*2b50*/  IMAD R5, R79, R25.reuse, RZ ;  /* 0x000000194f057224 */ /* 0x080fe200078e02ff */
[----:B------:R-:W-:Y:S01]  /*2b60*/  ISETP.NE.AND P1, PT, RZ, UR4, PT ;  /* 0x00000004ff007c0c */ /* 0x000fe2000bf25270 */
[-C--:B------:R-:W-:Y:S02]  /*2b70*/  IMAD R7, R81, R25.reuse, RZ ;  /* 0x0000001951077224 */ /* 0x080fe400078e02ff */
[----:B------:R-:W-:Y:S02]  /*2b80*/  IMAD R109, R25, -0x80, R2 ;  /* 0xffffff80196d7824 */ /* 0x000fe400078e0202 */
[C---:B------:R-:W-:Y:S02]  /*2b90*/  IMAD R5, R4.reuse, R78, R5 ;  /* 0x0000004e04057224 */ /* 0x040fe400078e0205 */
[----:B------:R-:W-:Y:S01]  /*2ba0*/  IMAD R7, R4, R80, R7 ;  /* 0x0000005004077224 */ /* 0x000fe200078e0207 */
[----:B------:R-:W-:Y:S01]  /*2bb0*/  VIMNMX R109, R109, 0x80, PT ;  /* 0x000000806d6d7848 */ /* 0x000fe20003fe0100 */
[----:B------:R-:W-:-:S04]  /*2bc0*/  IMAD.WIDE.U32 R42, R78, R25, RZ ;  /* 0x000000194e2a7225 */ /* 0x000fc800078e00ff */
[----:B------:R-:W-:-:S04]  /*2bd0*/  IMAD.WIDE.U32 R40, R80, R25, RZ ;  /* 0x0000001950287225 */ /* 0x000fc800078e00ff */
[----:B------:R-:W-:Y:S02]  /*2be0*/  IMAD.IADD R104, R43, 0x1, R5 ;  /* 0x000000012b687824 */ /* 0x000fe400078e0205 */
        /* <DEDUP_REMOVED lines=23> */
[----:B------:R-:W-:-:S04]  /*2d60*/  IADD3 R40, P1, P3, R56, UR4, R40 ;  /* 0x0000000438287c10 */ /* 0x000fc8000fb3e028 */
        /* <DEDUP_REMOVED lines=29> */
.L_x_1450:
[----:B------:R-:W-:Y:S05]  /*2f40*/  BSYNC B1 ;  /* 0x0000000000017941 */ /* 0x000fea0003800000 */
.L_x_1449:
[----:B------:R-:W-:Y:S01]  /*2f50*/  UISETP.NE.AND UP0, UPT, UR41, 0x3, UPT ;  /* 0x000000032900788c */ /* 0x000fe2000bf05270 */
[----:B0----5:R-:W-:Y:S01]  /*2f60*/  IMAD.MOV.U32 R40, RZ, RZ, R10 ;  /* 0x000000ffff287224 */ /* 0x021fe200078e000a */
[----:B------:R-:W-:Y:S01]  /*2f70*/  MOV R42, R14 ;  /* 0x0000000e002a7202 */ /* 0x000fe20000000f00 */
[----:B------:R-:W-:Y:S02]  /*2f80*/  IMAD.MOV.U32 R104, RZ, RZ, R30 ;  /* 0x000000ffff687224 */ /* 0x000fe400078e001e */
[----:B------:R-:W-:Y:S01]  /*2f90*/  IMAD.MOV.U32 R106, RZ, RZ, R34 ;  /* 0x000000ffff6a7224 */ /* 0x000fe200078e0022 */
[----:B------:R-:W-:Y:S01]  /*2fa0*/  PLOP3.LUT P1, PT, PT, PT, UP0, 0x80, 0x0 ;  /* 0x000000000000781c */ /* 0x000fe20003f2f008 */
[----:B------:R-:W-:Y:S02]  /*2fb0*/  IMAD.MOV.U32 R112, RZ, RZ, R38 ;  /* 0x000000ffff707224 */ /* 0x000fe400078e0026 */
[----:B------:R-:W-:Y:S02]  /*2fc0*/  IMAD.MOV.U32 R121, RZ, RZ, R46 ;  /* 0x000000ffff797224 */ /* 0x000fe400078e002e */
[----:B------:R-:W-:-:S02]  /*2fd0*/  IMAD.MOV.U32 R41, RZ, RZ, R12 ;  /* 0x000000ffff297224 */ /* 0x000fc400078e000c */
[----:B------:R-:W-:Y:S02]  /*2fe0*/  IMAD.MOV.U32 R43, RZ, RZ, R28 ;  /* 0x000000ffff2b7224 */ /* 0x000fe400078e001c */
[----:B------:R-:W-:Y:S02]  /*2ff0*/  IMAD.MOV.U32 R105, RZ, RZ, R32 ;  /* 0x000000ffff697224 */ /* 0x000fe400078e0020 */
[----:B------:R-:W-:Y:S02]  /*3000*/  IMAD.MOV.U32 R107, RZ, RZ, R36 ;  /* 0x000000ffff6b7224 */ /* 0x000fe400078e0024 */
[----:B------:R-:W-:Y:S02]  /*3010*/  IMAD.MOV.U32 R113, RZ, RZ, R44 ;  /* 0x000000ffff717224 */ /* 0x000fe400078e002c */
[----:B------:R-:W-:Y:S01]  /*3020*/  IMAD.MOV.U32 R123, RZ, RZ, R94 ;  /* 0x000000ffff7b7224 */ /* 0x000fe200078e005e */
[----:B------:R-:W-:Y:S06]  /*3030*/  @!P1 BRA `(.L_x_1451) ;  /* 0x0000000000049947 */ /* 0x000fec0003800000 */
[----:B------:R-:W-:Y:S01]  /*3040*/  BPT.TRAP 0x1 ;  /* 0x000000040000795c */ /* 0x000fe20000300000 */
.L_x_1451:
[----:B------:R-:W-:Y:S01]  /*3050*/  IMAD R108, R17, 0x8, R16 ;  /* 0x00000008116c7824 */ /* 0x000fe200078e0210 */
[----:B------:R-:W-:Y:S01]  /*3060*/  SHF.L.U32 R110, R174, 0x1f, RZ ;  /* 0x0000001fae6e7819 */ /* 0x000fe200000006ff */
[----:B------:R-:W-:Y:S03]  /*3070*/  BSSY B1, `(.L_x_1452) ;  /* 0x0000003000017945 */ /* 0x000fe60003800000 */
[----:B------:R-:W0:Y:S02]  /*3080*/  SYNCS.PHASECHK.TRANS64.TRYWAIT P3, [R108+URZ+0x22890], R110 ;  /* 0x0228906e6c0075a7 */ /* 0x000e24000806017f */
[----:B0-----:R-:W-:Y:S05]  /*3090*/  @!P3 BRA `(.L_x_1453) ;  /* 0x000002580094b947 */ /* 0x001fea0003800000 */
.L_x_1799:
[----:B------:R-:W-:Y:S05]  /*30a0*/  BSYNC B1 ;  /* 0x0000000000017941 */ /* 0x000fea0003800000 */
.L_x_1452:
[----:B------:R-:W-:Y:S05]  /*30b0*/  @P2 BRA `(.L_x_1454) ;  /* 0x0000005c00f02947 */ /* 0x000fea0003800000 */
[----:B------:R-:W-:Y:S01]  /*30c0*/  ISETP.NE.AND P2, PT, R64, RZ, PT ;  /* 0x000000ff4000720c */ /* 0x000fe20003f45270 */
[----:B------:R-:W-:-:S12]  /*30d0*/  BSSY B1, `(.L_x_1455) ;  /* 0x000006f000017945 */ /* 0x000fd80003800000 */
[----:B------:R-:W-:Y:S05]  /*30e0*/  @!P2 BRA `(.L_x_1456) ;  /* 0x0000000400b4a947 */ /* 0x000fea0003800000 */
[----:B------:R1:W2:Y:S01]  /*30f0*/  LDS.128 R4, [R97+0x16400] ;  /* 0x0164000061047984 */ /* 0x0002a20000000c00 */
[----:B------:R-:W-:Y:S01]  /*3100*/  ISETP.GE.AND P2, PT, R172, R111, PT ;  /* 0x0000006fac00720c */ /* 0x000fe20003f46270 */
[----:B------:R-:W-:-:S12]  /*3110*/  BSSY B2, `(.L_x_1457) ;  /* 0x0000069000027945 */ /* 0x000fd80003800000 */
[----:B-1----:R-:W-:Y:S05]  /*3120*/  @P2 BRA `(.L_x_1458) ;  /* 0x00000004009c2947 */ /* 0x002fea0003800000 */
[----:B------:R-:W-:Y:S02]  /*3130*/  SHF.R.U32.HI R46, RZ, 0x8, R95 ;  /* 0x00000008ff2e7819 */ /* 0x000fe4000001165f */
[----:B------:R-:W-:Y:S02]  /*3140*/  SHF.R.U32.HI R116, RZ, 0x8, R47 ;  /* 0x00000008ff747819 */ /* 0x000fe4000001162f */
[----:B------:R-:W-:Y:S02]  /*3150*/  SHF.R.U32.HI R115, RZ, 0x10, R95 ;  /* 0x00000010ff737819 */ /* 0x000fe4000001165f */
[----:B------:R-:W-:Y:S01]  /*3160*/  LOP3.LUT R114, R95, 0xff0000ff, RZ, 0xc0, !PT ;  /* 0xff0000ff5f727812 */ /* 0x000fe200078ec0ff */
[----:B------:R-:W-:Y:S01]  /*3170*/  IMAD.SHL.U32 R95, R46, 0x100, RZ ;  /* 0x000001002e5f7824 */ /* 0x000fe200078e00ff */
[----:B------:R-:W-:Y:S01]  /*3180*/  SHF.R.U32.HI R117, RZ, 0x10, R47 ;  /* 0x00000010ff757819 */ /* 0x000fe2000001162f */
[----:B--2---:R-:W-:Y:S01]  /*3190*/  IMAD.MOV.U32 R46, RZ, RZ, R4 ;  /* 0x000000ffff2e7224 */ /* 0x004fe200078e0004 */
[----:B------:R-:W-:Y:S01]  /*31a0*/  LOP3.LUT R94, R47, 0xff0000ff, RZ, 0xc0, !PT ;  /* 0xff0000ff2f5e7812 */ /* 0x000fe200078ec0ff */
[----:B------:R-:W-:Y:S01]  /*31b0*/  IMAD.SHL.U32 R47, R116, 0x100, RZ ;  /* 0x00000100742f7824 */ /* 0x000fe200078e00ff */
[----:B------:R-:W-:Y:S01]  /*31c0*/  LOP3.LUT R116, R114, 0xff00, R95, 0xf8, !PT ;  /* 0x0000ff0072747812 */ /* 0x000fe200078ef85f */
[----:B------:R-:W-:Y:S01]  /*31d0*/  IMAD.U32 R95, R115, 0x10000, RZ ;  /* 0x00010000735f7824 */ /* 0x000fe200078e00ff */
[----:B------:R-:W-:-:S02]  /*31e0*/  F2FP.F16.E4M3.UNPACK_B R4, R5 ;  /* 0x00000005ff04723e */ /* 0x000fc400020006ff */
[----:B------:R-:W-:Y:S01]  /*31f0*/  LOP3.LUT R94, R94, 0xff00, R47, 0xf8, !PT ;  /* 0x0000ff005e5e7812 */ /* 0x000fe200078ef82f */
[----:B------:R-:W-:Y:S01]  /*3200*/  IMAD.U32 R47, R117, 0x10000, RZ ;  /* 0x00010000752f7824 */ /* 0x000fe200078e00ff */
[----:B------:R-:W-:Y:S02]  /*3210*/  F2FP.F16.E4M3.UNPACK_B R114, R123.H1 ;  /* 0x0000007bff72723e */ /* 0x000fe400030006ff */
[----:B------:R-:W-:Y:S02]  /*3220*/  F2FP.F16.E4M3.UNPACK_B R5, R5.H1 ;  /* 0x00000005ff05723e */ /* 0x000fe400030006ff */
[----:B------:R-:W-:Y:S01]  /*3230*/  LOP3.LUT R118, R116, 0xff0000, R95, 0xf8, !PT ;  /* 0x00ff000074767812 */ /* 0x000fe200078ef85f */
[--C-:B------:R-:W-:Y:S01]  /*3240*/  HADD2.F32 R117, -RZ, R114.reuse.H1_H1 ;  /* 0x30000072ff757230 */ /* 0x100fe20000004100 */
[----:B------:R-:W-:Y:S01]  /*3250*/  F2FP.F16.E4M3.UNPACK_B R95, R121.H1 ;  /* 0x00000079ff5f723e */ /* 0x000fe200030006ff */
[----:B------:R-:W-:Y:S01]  /*3260*/  HADD2.F32 R116, -RZ, R114.H0_H0 ;  /* 0x20000072ff747230 */ /* 0x000fe20000004100 */
[----:B------:R-:W-:Y:S01]  /*3270*/  LOP3.LUT R115, R94, 0xff0000, R47, 0xf8, !PT ;  /* 0x00ff00005e737812 */ /* 0x000fe200078ef82f */
[----:B------:R-:W-:-:S02]  /*3280*/  HADD2.F32 R94, -RZ, R5.H1_H1 ;  /* 0x30000005ff5e7230 */ /* 0x000fc40000004100 */
[--C-:B------:R-:W-:Y:S02]  /*3290*/  HADD2.F32 R47, -RZ, R4.reuse.H1_H1 ;  /* 0x30000004ff2f7230 */ /* 0x100fe40000004100 */
[----:B------:R-:W-:Y:S02]  /*32a0*/  HADD2.F32 R114, -RZ, R95.H0_H0 ;  /* 0x2000005fff727230 */ /* 0x000fe40000004100 */
[----:B------:R-:W-:Y:S01]  /*32b0*/  FMUL.FTZ R122, R94, R117 ;  /* 0x000000755e7a7220 */ /* 0x000fe20000410000 */
[----:B------:R-:W-:Y:S02]  /*32c0*/  HADD2.F32 R4, -RZ, R4.H0_H0 ;  /* 0x20000004ff047230 */ /* 0x000fe40000004100 */
[----:B------:R-:W-:Y:S01]  /*32d0*/  FMUL.FTZ R119, R47, R116 ;  /* 0x000000742f777220 */ /* 0x000fe20000410000 */
[----:B------:R-:W-:Y:S02]  /*32e0*/  HADD2.F32 R5, -RZ, R5.H0_H0 ;  /* 0x20000005ff057230 */ /* 0x000fe40000004100 */
[----:B------:R-:W-:-:S02]  /*32f0*/  HADD2.F32 R95, -RZ, R95.H1_H1 ;  /* 0x3000005fff5f7230 */ /* 0x000fc40000004100 */
[C---:B------:R-:W-:Y:S01]  /*3300*/  FMUL.FTZ R120, R4.reuse, R116 ;  /* 0x0000007404787220 */ /* 0x040fe20000410000 */
[----:B------:R-:W-:Y:S01]  /*3310*/  F2FP.F16.E4M3.UNPACK_B R116, R123 ;  /* 0x0000007bff74723e */ /* 0x000fe200020006ff */
[C---:B------:R-:W-:Y:S01]  /*3320*/  FMUL.FTZ R117, R5.reuse, R117 ;  /* 0x0000007505757220 */ /* 0x040fe20000410000 */
[----:B------:R-:W-:Y:S01]  /*3330*/  FFMA.FTZ R4, R4, R114, -R119 ;  /* 0x0000007204047223 */ /* 0x000fe20000010877 */
[-C--:B------:R-:W-:Y:S01]  /*3340*/  FFMA.FTZ R124, R5, R95.reuse, -R122 ;  /* 0x0000005f057c7223 */ /* 0x080fe2000001087a */
[-C--:B------:R-:W-:Y:S01]  /*3350*/  F2FP.F16.E4M3.UNPACK_B R5, R46.reuse.H1 ;  /* 0x0000002eff05723e */ /* 0x080fe200030006ff */
[----:B------:R-:W-:Y:S01]  /*3360*/  FFMA.FTZ R125, R94, R95, R117 ;  /* 0x0000005f5e7d7223 */ /* 0x000fe20000010075 */
[----:B------:R-:W-:Y:S01]  /*3370*/  F2FP.F16.E4M3.UNPACK_B R46, R46 ;  /* 0x0000002eff2e723e */ /* 0x000fe200020006ff */
[----:B------:R-:W-:Y:S01]  /*3380*/  FFMA.FTZ R123, R47, R114, R120 ;  /* 0x000000722f7b7223 */ /* 0x000fe20000010078 */
[----:B------:R-:W-:Y:S01]  /*3390*/  F2FP.F16.E4M3.UNPACK_B R95, R121 ;  /* 0x00000079ff5f723e */ /* 0x000fe200020006ff */
[----:B------:R-:W-:Y:S01]  /*33a0*/  HADD2.F32 R117, -RZ, R116.H1_H1 ;  /* 0x30000074ff757230 */ /* 0x000fe20000004100 */
[----:B------:R-:W-:Y:S01]  /*33b0*/  F2FP.SATFINITE.E4M3.F32.PACK_AB_MERGE_C R127, R125, R124, RZ ;  /* 0x0000007c7d7f723e */ /* 0x000fe200048070ff */
[----:B------:R-:W-:-:S02]  /*33c0*/  HADD2.F32 R47, -RZ, R5.H0_H0 ;  /* 0x20000005ff2f7230 */ /* 0x000fc40000004100 */
[----:B------:R-:W-:Y:S02]  /*33d0*/  HADD2.F32 R94, -RZ, R5.H1_H1 ;  /* 0x30000005ff5e7230 */ /* 0x000fe40000004100 */
[----:B------:R-:W-:Y:S02]  /*33e0*/  HADD2.F32 R116, -RZ, R116.H0_H0 ;  /* 0x20000074ff747230 */ /* 0x000fe40000004100 */
[-C--:B------:R-:W-:Y:S01]  /*33f0*/  FMUL.FTZ R119, R47, R117.reuse ;  /* 0x000000752f777220 */ /* 0x080fe20000410000 */
[--C-:B------:R-:W-:Y:S02]  /*3400*/  HADD2.F32 R5, -RZ, R46.reuse.H0_H0 ;  /* 0x2000002eff057230 */ /* 0x100fe40000004100 */
[----:B------:R-:W-:Y:S01]  /*3410*/  FMUL.FTZ R122, R94, R117 ;  /* 0x000000755e7a7220 */ /* 0x000fe20000410000 */
[----:B------:R-:W-:Y:S02]  /*3420*/  HADD2.F32 R114, -RZ, R95.H1_H1 ;  /* 0x3000005fff727230 */ /* 0x000fe40000004100 */
[----:B------:R-:W-:-:S02]  /*3430*/  HADD2.F32 R46, -RZ, R46.H1_H1 ;  /* 0x3000002eff2e7230 */ /* 0x000fc40000004100 */
[----:B------:R-:W-:Y:S01]  /*3440*/  FMUL.FTZ R117, R5, R116 ;  /* 0x0000007405757220 */ /* 0x000fe20000410000 */
[----:B------:R-:W-:Y:S02]  /*3450*/  HADD2.F32 R95, -RZ, R95.H0_H0 ;  /* 0x2000005fff5f7230 */ /* 0x000fe40000004100 */
[-C--:B------:R-:W-:Y:S01]  /*3460*/  FFMA.FTZ R122, R47, R114.reuse, -R122 ;  /* 0x000000722f7a7223 */ /* 0x080fe2000001087a */
[----:B------:R-:W-:Y:S01]  /*3470*/  FFMA.FTZ R119, R94, R114, R119 ;  /* 0x000000725e777223 */ /* 0x000fe20000010077 */
[C---:B------:R-:W-:Y:S01]  /*3480*/  FMUL.FTZ R120, R46.reuse, R116 ;  /* 0x000000742e787220 */ /* 0x040fe20000410000 */
[----:B------:R-:W-:Y:S01]  /*3490*/  F2FP.F16.E4M3.UNPACK_B R116, R118.H1 ;  /* 0x00000076ff74723e */ /* 0x000fe200030006ff */
[----:B------:R-:W-:Y:S01]  /*34a0*/  FFMA.FTZ R121, R46, R95, R117 ;  /* 0x0000005f2e797223 */ /* 0x000fe20000010075 */
[----:B------:R-:W-:Y:S01]  /*34b0*/  F2FP.F16.E4M3.UNPACK_B R46, R7.H1 ;  /* 0x00000007ff2e723e */ /* 0x000fe200030006ff */
[----:B------:R-:W-:Y:S01]  /*34c0*/  FFMA.FTZ R120, R5, R95, -R120 ;  /* 0x0000005f05787223 */ /* 0x000fe20000010878 */
[----:B------:R-:W-:Y:S01]  /*34d0*/  F2FP.SATFINITE.E4M3.F32.PACK_AB_MERGE_C R126, R119, R122, RZ ;  /* 0x0000007a777e723e */ /* 0x000fe200048070ff */
[----:B------:R-:W-:Y:S01]  /*34e0*/  HADD2.F32 R119, -RZ, R116.H1_H1 ;  /* 0x30000074ff777230 */ /* 0x000fe20000004100 */
[-C--:B------:R-:W-:Y:S01]  /*34f0*/  F2FP.F16.E4M3.UNPACK_B R95, R115.reuse.H1 ;  /* 0x00000073ff5f723e */ /* 0x080fe200030006ff */
[--C-:B------:R-:W-:Y:S01]  /*3500*/  HADD2.F32 R94, -RZ, R46.reuse.H1_H1 ;  /* 0x3000002eff5e7230 */ /* 0x100fe20000004100 */
[----:B------:R-:W-:Y:S01]  /*3510*/  F2FP.F16.E4M3.UNPACK_B R5, R6.H1 ;  /* 0x00000006ff05723e */ /* 0x000fe200030006ff */
[----:B------:R-:W-:Y:S01]  /*3520*/  HADD2.F32 R47, -RZ, R46.H0_H0 ;  /* 0x2000002eff2f7230 */ /* 0x000fe20000004100 */
        /* <DEDUP_REMOVED lines=39> */
.L_x_1458:
[----:B------:R-:W-:Y:S05]  /*37a0*/  BSYNC B2 ;  /* 0x0000000000027941 */ /* 0x000fea0003800000 */
.L_x_1457:
[----:B--2---:R1:W-:Y:S02]  /*37b0*/  STG.E.128 desc[UR38][R8.64], R4 ;  /* 0x0000000408007986 */ /* 0x0043e4000c101d26 */
.L_x_1456:
[----:B------:R-:W-:Y:S05]  /*37c0*/  BSYNC B1 ;  /* 0x0000000000017941 */ /* 0x000fea0003800000 */
.L_x_1455:
[----:B------:R-:W-:Y:S01]  /*37d0*/  ISETP.NE.AND P2, PT, R49, RZ, PT ;  /* 0x000000ff3100720c */ /* 0x000fe20003f45270 */
[----:B------:R-:W-:-:S12]  /*37e0*/  BSSY B1, `(.L_x_1459) ;  /* 0x0000071000017945 */ /* 0x000fd80003800000 */
[----:B------:R-:W-:Y:S05]  /*37f0*/  @!P2 BRA `(.L_x_1460) ;  /* 0x0000000400bca947 */ /* 0x000fea0003800000 */
[----:B-1----:R1:W2:Y:S01]  /*3800*/  LDS.128 R4, [R96+0x16400] ;  /* 0x0164000060047984 */ /* 0x0022a20000000c00 */
[----:B------:R-:W-:Y:S01]  /*3810*/  ISETP.GE.AND P2, PT, R185, R111, PT ;  /* 0x0000006fb900720c */ /* 0x000fe20003f46270 */
[----:B------:R-:W-:-:S12]  /*3820*/  BSSY B2, `(.L_x_1461) ;  /* 0x000006b000027945 */ /* 0x000fd80003800000 */
[----:B-1----:R-:W-:Y:S05]  /*3830*/  @P2 BRA `(.L_x_1462) ;  /* 0x0000000400a42947 */ /* 0x002fea0003800000 */
[----:B------:R-:W-:Y:S01]  /*3840*/  SHF.R.U32.HI R114, RZ, 0x8, R39 ;  /* 0x00000008ff727819 */ /* 0x000fe20000011627 */
[----:B--2---:R-:W-:Y:S01]  /*3850*/  IMAD.MOV.U32 R44, RZ, RZ, R7 ;  /* 0x000000ffff2c7224 */ /* 0x004fe200078e0007 */
[--C-:B------:R-:W-:Y:S02]  /*3860*/  SHF.R.U32.HI R47, RZ, 0x8, R45.reuse ;  /* 0x00000008ff2f7819 */ /* 0x100fe4000001162d */
[----:B------:R-:W-:Y:S01]  /*3870*/  SHF.R.U32.HI R94, RZ, 0x10, R45 ;  /* 0x00000010ff5e7819 */ /* 0x000fe2000001162d */
[----:B------:R-:W-:Y:S01]  /*3880*/  IMAD.SHL.U32 R7, R114, 0x100, RZ ;  /* 0x0000010072077824 */ /* 0x000fe200078e00ff */
[----:B------:R-:W-:Y:S02]  /*3890*/  LOP3.LUT R38, R39, 0xff0000ff, RZ, 0xc0, !PT ;  /* 0xff0000ff27267812 */ /* 0x000fe400078ec0ff */
[----:B------:R-:W-:Y:S01]  /*38a0*/  SHF.R.U32.HI R95, RZ, 0x10, R39 ;  /* 0x00000010ff5f7819 */ /* 0x000fe20000011627 */
[----:B------:R-:W-:Y:S01]  /*38b0*/  IMAD.U32 R94, R94, 0x10000, RZ ;  /* 0x000100005e5e7824 */ /* 0x000fe200078e00ff */
[----:B------:R-:W-:Y:S01]  /*38c0*/  LOP3.LUT R46, R45, 0xff0000ff, RZ, 0xc0, !PT ;  /* 0xff0000ff2d2e7812 */ /* 0x000fe200078ec0ff */
[----:B------:R-:W-:Y:S01]  /*38d0*/  IMAD.MOV.U32 R39, RZ, RZ, R6 ;  /* 0x000000ffff277224 */ /* 0x000fe200078e0006 */
[----:B------:R-:W-:-:S02]  /*38e0*/  SHF.L.U32 R45, R47, 0x8, RZ ;  /* 0x000000082f2d7819 */ /* 0x000fc400000006ff */
[----:B------:R-:W-:Y:S01]  /*38f0*/  LOP3.LUT R7, R38, 0xff00, R7, 0xf8, !PT ;  /* 0x0000ff0026077812 */ /* 0x000fe200078ef807 */
[----:B------:R-:W-:Y:S01]  /*3900*/  IMAD.U32 R38, R95, 0x10000, RZ ;  /* 0x000100005f267824 */ /* 0x000fe200078e00ff */
[----:B------:R-:W-:Y:S02]  /*3910*/  LOP3.LUT R45, R46, 0xff00, R45, 0xf8, !PT ;  /* 0x0000ff002e2d7812 */ /* 0x000fe400078ef82d */
        /* <DEDUP_REMOVED lines=36> */
[-C--:B------:R-:W-:Y:S01]  /*3b60*/  FMUL.FTZ R45, R5, R113.reuse ;  /* 0x00000071052d7220 */ /* 0x080fe20000410000 */
[----:B------:R-:W-:Y:S02]  /*3b70*/  HADD2.F32 R112, -RZ, R112.H0_H0 ;  /* 0x20000070ff707230 */ /* 0x000fe40000004100 */
[----:B------:R-:W-:Y:S01]  /*3b80*/  FMUL.FTZ R46, R4, R113 ;  /* 0x00000071042e7220 */ /* 0x000fe20000410000 */
[-C--:B------:R-:W-:Y:S01]  /*3b90*/  FFMA.FTZ R95, R6, R38.reuse, -R95 ;  /* 0x00000026065f7223 */ /* 0x080fe2000001085f */
[----:B------:R-:W-:Y:S02]  /*3ba0*/  FFMA.FTZ R94, R7, R38, R94 ;  /* 0x00000026075e7223 */ /* 0x000fe4000001005e */
        /* <DEDUP_REMOVED lines=47> */
[----:B------:R-:W-:Y:S01]  /*3ea0*/  F2FP.SATFINITE.E4M3.F32.PACK_AB_MERGE_C R5, R116, R115, R120 ;  /* 0x000000737405723e */ /* 0x000fe20004807078 */
[----:B------:R-:W-:Y:S01]  /*3eb0*/  IMAD.MOV.U32 R6, RZ, RZ, R94 ;  /* 0x000000ffff067224 */ /* 0x000fe200078e005e */
[----:B------:R-:W-:-:S07]  /*3ec0*/  F2FP.SATFINITE.E4M3.F32.PACK_AB_MERGE_C R4, R112, R113, R119 ;  /* 0x000000717004723e */ /* 0x000fce0004807077 */
.L_x_1462:
[----:B------:R-:W-:Y:S05]  /*3ed0*/  BSYNC B2 ;  /* 0x0000000000027941 */ /* 0x000fea0003800000 */
.L_x_1461:
[----:B--2---:R2:W-:Y:S02]  /*3ee0*/  STG.E.128 desc[UR38][R8.64+0x20], R4 ;  /* 0x0000200408007986 */ /* 0x0045e4000c101d26 */
.L_x_1460:
[----:B------:R-:W-:Y:S05]  /*3ef0*/  BSYNC B1 ;  /* 0x0000000000017941 */ /* 0x000fea0003800000 */
.L_x_1459:
[----:B------:R-:W-:Y:S01]  /*3f00*/  ISETP.NE.AND P2, PT, R21, RZ, PT ;  /* 0x000000ff1500720c */ /* 0x000fe20003f45270 */
[----:B------:R-:W-:-:S12]  /*3f10*/  BSSY B1, `(.L_x_1463) ;  /* 0x0000071000017945 */ /* 0x000fd80003800000 */
[----:B------:R-:W-:Y:S05]  /*3f20*/  @!P2 BRA `(.L_x_1464) ;  /* 0x0000000400bca947 */ /* 0x000fea0003800000 */
[----:B-12---:R1:W2:Y:S01]  /*3f30*/  LDS.128 R4, [R97+0x18400] ;  /* 0x0184000061047984 */ /* 0x0062a20000000c00 */
        /* <DEDUP_REMOVED lines=8> */
[----:B------:R-:W-:Y:S01]  /*3fc0*/  LOP3.LUT R39, R35, 0xff0000ff, RZ, 0xc0, !PT ;  /* 0xff0000ff23277812 */ /* 0x000fe200078ec0ff */
[----:B------:R-:W-:Y:S01]  /*3fd0*/  IMAD.MOV.U32 R35, RZ, RZ, R6 ;  /* 0x000000ffff237224 */ /* 0x000fe200078e0006 */
[----:B------:R-:W-:Y:S01]  /*3fe0*/  SHF.R.U32.HI R45, RZ, 0x10, R37 ;  /* 0x00000010ff2d7819 */ /* 0x000fe20000011625 */
[----:B------:R-:W-:Y:S01]  /*3ff0*/  IMAD.SHL.U32 R6, R44, 0x100, RZ ;  /* 0x000001002c067824 */ /* 0x000fe200078e00ff */
[----:B------:R-:W-:-:S03]  /*4000*/  LOP3.LUT R38, R37, 0xff0000ff, RZ, 0xc0, !PT ;  /* 0xff0000ff25267812 */ /* 0x000fc600078ec0ff */
[----:B------:R-:W-:Y:S01]  /*4010*/  IMAD.U32 R37, R45, 0x10000, RZ ;  /* 0x000100002d257824 */ /* 0x000fe200078e00ff */
        /* <DEDUP_REMOVED lines=94> */
.L_x_1466:
[----:B------:R-:W-:Y:S05]  /*4600*/  BSYNC B2 ;  /* 0x0000000000027941 */ /* 0x000fea0003800000 */
.L_x_1465:
[----:B--2---:R3:W-:Y:S02]  /*4610*/  STG.E.128 desc[UR38][R8.64+0x40], R4 ;  /* 0x0000400408007986 */ /* 0x0047e4000c101d26 */
.L_x_1464:
[----:B------:R-:W-:Y:S05]  /*4620*/  BSYNC B1 ;  /* 0x0000000000017941 */ /* 0x000fea0003800000 */
.L_x_1463:
[----:B------:R-:W-:Y:S01]  /*4630*/  ISETP.NE.AND P2, PT, R20, RZ, PT ;  /* 0x000000ff1400720c */ /* 0x000fe20003f45270 */
[----:B------:R-:W-:-:S12]  /*4640*/  BSSY B1, `(.L_x_1467) ;  /* 0x0000071000017945 */ /* 0x000fd80003800000 */
[----:B------:R-:W-:Y:S05]  /*4650*/  @!P2 BRA `(.L_x_1468) ;  /* 0x0000000400bca947 */ /* 0x000fea0003800000 */
[----:B-123--:R1:W2:Y:S01]  /*4660*/  LDS.128 R4, [R96+0x18400] ;  /* 0x0184000060047984 */ /* 0x00e2a20000000c00 */
[----:B------:R-:W-:Y:S01]  /*4670*/  ISETP.GE.AND P2, PT, R187, R111, PT ;  /* 0x0000006fbb00720c */ /* 0x000fe20003f46270 */
[----:B------:R-:W-:-:S12]  /*4680*/  BSSY B2, `(.L_x_1469) ;  /* 0x000006b000027945 */ /* 0x000fd80003800000 */
[----:B-1----:R-:W-:Y:S05]  /*4690*/  @P2 BRA `(.L_x_1470) ;  /* 0x0000000400a42947 */ /* 0x002fea0003800000 */
[----:B------:R-:W-:Y:S01]  /*46a0*/  SHF.R.U32.HI R38, RZ, 0x8, R31 ;  /* 0x00000008ff267819 */ /* 0x000fe2000001161f */
[----:B--2---:R-:W-:Y:S01]  /*46b0*/  IMAD.MOV.U32 R32, RZ, RZ, R7 ;  /* 0x000000ffff207224 */ /* 0x004fe200078e0007 */
[--C-:B------:R-:W-:Y:S02]  /*46c0*/  SHF.R.U32.HI R35, RZ, 0x8, R33.reuse ;  /* 0x00000008ff237819 */ /* 0x100fe40000011621 */
[----:B------:R-:W-:Y:S01]  /*46d0*/  LOP3.LUT R34, R33, 0xff0000ff, RZ, 0xc0, !PT ;  /* 0xff0000ff21227812 */ /* 0x000fe200078ec0ff */
[----:B------:R-:W-:Y:S01]  /*46e0*/  IMAD.SHL.U32 R7, R38, 0x100, RZ ;  /* 0x0000010026077824 */ /* 0x000fe200078e00ff */
[----:B------:R-:W-:Y:S01]  /*46f0*/  SHF.R.U32.HI R36, RZ, 0x10, R33 ;  /* 0x00000010ff247819 */ /* 0x000fe20000011621 */
[----:B------:R-:W-:Y:S01]  /*4700*/  IMAD.SHL.U32 R33, R35, 0x100, RZ ;  /* 0x0000010023217824 */ /* 0x000fe200078e00ff */
[----:B------:R-:W-:Y:S02]  /*4710*/  LOP3.LUT R30, R31, 0xff0000ff, RZ, 0xc0, !PT ;  /* 0xff0000ff1f1e7812 */ /* 0x000fe400078ec0ff */
[----:B------:R-:W-:Y:S01]  /*4720*/  SHF.R.U32.HI R37, RZ, 0x10, R31 ;  /* 0x00000010ff257819 */ /* 0x000fe2000001161f */
[----:B------:R-:W-:Y:S01]  /*4730*/  IMAD.U32 R36, R36, 0x10000, RZ ;  /* 0x0001000024247824 */ /* 0x000fe200078e00ff */
[----:B------:R-:W-:Y:S01]  /*4740*/  LOP3.LUT R7, R30, 0xff00, R7, 0xf8, !PT ;  /* 0x0000ff001e077812 */ /* 0x000fe200078ef807 */
[----:B------:R-:W-:Y:S01]  /*4750*/  IMAD.MOV.U32 R31, RZ, RZ, R6 ;  /* 0x000000ffff1f7224 */ /* 0x000fe200078e0006 */
[----:B------:R-:W-:Y:S01]  /*4760*/  LOP3.LUT R33, R34, 0xff00, R33, 0xf8, !PT ;  /* 0x0000ff0022217812 */ /* 0x000fe200078ef821 */
[----:B------:R-:W-:Y:S01]  /*4770*/  IMAD.U32 R30, R37, 0x10000, RZ ;  /* 0x00010000251e7824 */ /* 0x000fe200078e00ff */
[----:B------:R-:W-:-:S02]  /*4780*/  F2FP.F16.E4M3.UNPACK_B R34, R105.H1 ;  /* 0x00000069ff22723e */ /* 0x000fc400030006ff */
        /* <DEDUP_REMOVED lines=8> */
[----:B------:R-:W-:Y:S02]  /*4810*/  HADD2.F32 R6, -RZ, R6.H0_H0 ;  /* 0x20000006ff067230 */ /* 0x000fe40000004100 */
[----:B------:R-:W-:Y:S01]  /*4820*/  FMUL.FTZ R39, R7, R36 ;  /* 0x0000002407277220 */ /* 0x000fe20000410000 */
[----:B------:R-:W-:Y:S01]  /*4830*/  HADD2.F32 R34, -RZ, R33.H0_H0 ;  /* 0x20000021ff227230 */ /* 0x000fe20000004100 */
[----:B------:R-:W-:Y:S01]  /*4840*/  F2FP.F16.E4M3.UNPACK_B R105, R105 ;  /* 0x00000069ff69723e */ /* 0x000fe200020006ff */
[----:B------:R-:W-:-:S02]  /*4850*/  HADD2.F32 R30, -RZ, R5.H1_H1 ;  /* 0x30000005ff1e7230 */ /* 0x000fc40000004100 */
        /* <DEDUP_REMOVED lines=77> */
.L_x_1470:
[----:B------:R-:W-:Y:S05]  /*4d30*/  BSYNC B2 ;  /* 0x0000000000027941 */ /* 0x000fea0003800000 */
.L_x_1469:
[----:B--2---:R4:W-:Y:S02]  /*4d40*/  STG.E.128 desc[UR38][R8.64+0x60], R4 ;  /* 0x0000600408007986 */ /* 0x0049e4000c101d26 */
.L_x_1468:
[----:B------:R-:W-:Y:S05]  /*4d50*/  BSYNC B1 ;  /* 0x0000000000017941 */ /* 0x000fea0003800000 */
.L_x_1467:
[----:B------:R-:W-:Y:S01]  /*4d60*/  ISETP.NE.AND P2, PT, R3, RZ, PT ;  /* 0x000000ff0300720c */ /* 0x000fe20003f45270 */
[----:B------:R-:W-:-:S12]  /*4d70*/  BSSY B1, `(.L_x_1471) ;  /* 0x0000071000017945 */ /* 0x000fd80003800000 */
[----:B------:R-:W-:Y:S05]  /*4d80*/  @!P2 BRA `(.L_x_1472) ;  /* 0x0000000400bca947 */ /* 0x000fea0003800000 */
[----:B-1234-:R1:W2:Y:S01]  /*4d90*/  LDS.128 R4, [R97+0x1a400] ;  /* 0x01a4000061047984 */ /* 0x01e2a20000000c00 */
        /* <DEDUP_REMOVED lines=10> */
[----:B------:R-:W-:Y:S02]  /*4e40*/  SHF.R.U32.HI R33, RZ, 0x10, R29 ;  /* 0x00000010ff217819 */ /* 0x000fe4000001161d */
[----:B------:R-:W-:-:S02]  /*4e50*/  LOP3.LUT R30, R29, 0xff0000ff, RZ, 0xc0, !PT ;  /* 0xff0000ff1d1e7812 */ /* 0x000fc400078ec0ff */
[----:B------:R-:W-:Y:S01]  /*4e60*/  SHF.L.U32 R6, R32, 0x8, RZ ;  /* 0x0000000820067819 */ /* 0x000fe200000006ff */
        /* <DEDUP_REMOVED lines=95> */
.L_x_1474:
[----:B------:R-:W-:Y:S05]  /*5460*/  BSYNC B2 ;  /* 0x0000000000027941 */ /* 0x000fea0003800000 */
.L_x_1473:
[----:B--2---:R1:W-:Y:S02]  /*5470*/  STG.E.128 desc[UR38][R8.64+0x80], R4 ;  /* 0x0000800408007986 */ /* 0x0043e4000c101d26 */
.L_x_1472:
[----:B------:R-:W-:Y:S05]  /*5480*/  BSYNC B1 ;  /* 0x0000000000017941 */ /* 0x000fea0003800000 */
.L_x_1471:
[----:B------:R-:W-:-:S13]  /*5490*/  ISETP.NE.AND P2, PT, R0, RZ, PT ;  /* 0x000000ff0000720c */ /* 0x000fda0003f45270 */
        /* <DEDUP_REMOVED lines=110> */
.L_x_1476:
[----:B------:R-:W-:Y:S05]  /*5b80*/  BSYNC B1 ;  /* 0x0000000000017941 */ /* 0x000fea0003800000 */
.L_x_1475:
[----:B--2---:R1:W-:Y:S01]  /*5b90*/  STG.E.128 desc[UR38][R8.64+0xa0], R4 ;  /* 0x0000a00408007986 */ /* 0x0043e2000c101d26 */
[----:B------:R-:W-:Y:S05]  /*5ba0*/  BRA `(.L_x_1454) ;  /* 0x0000003400347947 */ /* 0x000fea0003800000 */
.L_x_1448:
        /* <DEDUP_REMOVED lines=42> */
.L_x_1478:
[----:B------:R-:W-:Y:S05]  /*5e50*/  BSYNC B1 ;  /* 0x0000000000017941 */ /* 0x000fea0003800000 */
.L_x_1477:
[----:B------:R-:W-:Y:S01]  /*5e60*/  UISETP.NE.AND UP0, UPT, UR41, 0x3, UPT ;  /* 0x000000032900788c */ /* 0x000fe2000bf05270 */
[----:B-----5:R-:W-:Y:S01]  /*5e70*/  IMAD.MOV.U32 R112, RZ, RZ, R6 ;  /* 0x000000ffff707224 */ /* 0x020fe200078e0006 */
        /* <DEDUP_REMOVED lines=14> */
.L_x_1479:
[----:B------:R-:W-:Y:S01]  /*5f60*/  IMAD R108, R17, 0x8, R16 ;  /* 0x00000008116c7824 */ /* 0x000fe200078e0210 */
[----:B------:R-:W-:Y:S01]  /*5f70*/  SHF.L.U32 R110, R174, 0x1f, RZ ;  /* 0x0000001fae6e7819 */ /* 0x000fe200000006ff */
[----:B------:R-:W-:Y:S03]  /*5f80*/  BSSY B1, `(.L_x_1480) ;  /* 0x0000003000017945 */ /* 0x000fe60003800000 */
[----:B------:R-:W1:Y:S02]  /*5f90*/  SYNCS.PHASECHK.TRANS64.TRYWAIT P3, [R108+URZ+0x22890], R110 ;  /* 0x0228906e6c0075a7 */ /* 0x000e64000806017f */
[----:B-1----:R-:W-:Y:S05]  /*5fa0*/  @!P3 BRA `(.L_x_1481) ;  /* 0x0000022800e4b947 */ /* 0x002fea0003800000 */
.L_x_1800:
[----:B------:R-:W-:Y:S05]  /*5fb0*/  BSYNC B1 ;  /* 0x0000000000017941 */ /* 0x000fea0003800000 */
.L_x_1480:
[----:B------:R-:W-:Y:S05]  /*5fc0*/  @P2 BRA `(.L_x_1454) ;  /* 0x00000030002c2947 */ /* 0x000fea0003800000 */
[----:B------:R-:W2:Y:S01]  /*5fd0*/  LDC R117, c[0x0][0x2f4] ;  /* 0x0000bd00ff757b82 */ /* 0x000ea20000000800 */
[----:B------:R-:W-:Y:S01]  /*5fe0*/  ISETP.NE.AND P2, PT, R64, RZ, PT ;  /* 0x000000ff4000720c */ /* 0x000fe20003f45270 */
[----:B------:R-:W-:Y:S01]  /*5ff0*/  ULDC.64 UR4, c[0x0][0x300] ;  /* 0x0000c00000047ab9 */ /* 0x000fe20000000a00 */
[----:B------:R-:W-:Y:S01]  /*6000*/  IMAD.MOV.U32 R96, RZ, RZ, R44 ;  /* 0x000000ffff607224 */ /* 0x000fe200078e002c */
[----:B------:R-:W-:Y:S01]  /*6010*/  BSSY B1, `(.L_x_1482) ;  /* 0x00000f8000017945 */ /* 0x000fe20003800000 */
[----:B0-----:R-:W-:Y:S02]  /*6020*/  IMAD R40, R212, UR4, RZ ;  /* 0x00000004d4287c24 */ /* 0x001fe4000f8e02ff */
[----:B------:R-:W-:Y:S02]  /*6030*/  IMAD.MOV.U32 R97, RZ, RZ, R46 ;  /* 0x000000ffff617224 */ /* 0x000fe400078e002e */
[C---:B------:R-:W-:Y:S02]  /*6040*/  IMAD R119, R19.reuse, UR5, R40 ;  /* 0x0000000513777c24 */ /* 0x040fe4000f8e0228 */
[----:B------:R-:W-:-:S04]  /*6050*/  IMAD.WIDE.U32 R96, R19, UR4, R96 ;  /* 0x0000000413607c25 */ /* 0x000fc8000f8e0060 */
[----:B------:R-:W-:Y:S02]  /*6060*/  IMAD.IADD R119, R119, 0x1, R97 ;  /* 0x0000000177777824 */ /* 0x000fe400078e0261 */
[----:B--2---:R-:W-:Y:S01]  /*6070*/  IMAD.IADD R123, R117, 0x1, -R76 ;  /* 0x00000001757b7824 */ /* 0x004fe200078e0a4c */
[----:B------:R-:W-:Y:S06]  /*6080*/  @!P2 BRA `(.L_x_1483) ;  /* 0x0000000c00c0a947 */ /* 0x000fec0003800000 */
[----:B------:R-:W-:Y:S01]  /*6090*/  ISETP.NE.AND P4, PT, R101, RZ, PT ;  /* 0x000000ff6500720c */ /* 0x000fe20003f85270 */
[----:B------:R-:W-:Y:S01]  /*60a0*/  BSSY B2, `(.L_x_1484) ;  /* 0x00000ec000027945 */ /* 0x000fe20003800000 */
[----:B------:R-:W-:Y:S02]  /*60b0*/  IADD3 R105, P2, P3, R62, R96, R71 ;  /* 0x000000603e697210 */ /* 0x000fe40007b5e047 */
[----:B------:R-:W-:Y:S02]  /*60c0*/  SEL R40, R76, R123, !P4 ;  /* 0x0000007b4c287207 */ /* 0x000fe40006000000 */
[----:B------:R-:W-:Y:S02]  /*60d0*/  IADD3.X R42, R100, R119, R68, P2, P3 ;  /* 0x00000077642a7210 */ /* 0x000fe400017e6444 */
[----:B------:R-:W-:-:S04]  /*60e0*/  SHF.R.S32.HI R41, RZ, 0x1f, R40 ;  /* 0x0000001fff297819 */ /* 0x000fc80000011428 */
[----:B------:R-:W-:-:S04]  /*60f0*/  LEA.HI R41, R41, R40, RZ, 0x5 ;  /* 0x0000002829297211 */ /* 0x000fc800078f28ff */
[----:B------:R-:W-:-:S04]  /*6100*/  SHF.R.S32.HI R41, RZ, 0x5, R41 ;  /* 0x00000005ff297819 */ /* 0x000fc80000011429 */
        /* <DEDUP_REMOVED lines=8> */
[----:B------:R-:W-:-:S05]  /*6190*/  @!P2 IADD3 R106, P3, R107, R94, RZ ;  /* 0x0000005e6b6aa210 */ /* 0x000fca0007f7e0ff */
[----:B------:R-:W-:Y:S01]  /*61a0*/  @!P2 IMAD.X R107, R40, 0x1, R95, P3 ;  /* 0x00000001286ba824 */ /* 0x000fe200018e065f */
[----:B------:R-:W-:Y:S02]  /*61b0*/  SHF.R.S32.HI R40, RZ, 0x1f, R41 ;  /* 0x0000001fff287819 */ /* 0x000fe40000011429 */
[----:B------:R-:W-:Y:S02]  /*61c0*/  ISETP.GE.AND P3, PT, R22, R111, PT ;  /* 0x0000006f1600720c */ /* 0x000fe40003f66270 */
[----:B------:R-:W-:Y:S02]  /*61d0*/  LEA.HI R41, R40, R41, RZ, 0x2 ;  /* 0x0000002928297211 */ /* 0x000fe400078f10ff */
[----:B------:R-:W-:-:S03]  /*61e0*/  LOP3.LUT R40, R180, 0x30, R43, 0xf8, !PT ;  /* 0x00000030b4287812 */ /* 0x000fc600078ef82b */
[----:B------:R-:W-:Y:S01]  /*61f0*/  IMAD.SHL.U32 R41, R41, 0x800, RZ ;  /* 0x0000080029297824 */ /* 0x000fe200078e00ff */
[----:B------:R-:W-:-:S04]  /*6200*/  LOP3.LUT R40, R40, R181, RZ, 0x3c, !PT ;  /* 0x000000b528287212 */ /* 0x000fc800078e3cff */
[----:B------:R-:W-:-:S04]  /*6210*/  LOP3.LUT R41, R41, 0xffffe000, RZ, 0xc0, !PT ;  /* 0xffffe00029297812 */ /* 0x000fc800078ec0ff */
[----:B------:R-:W-:Y:S01]  /*6220*/  IADD3 R40, R40, R41, R182 ;  /* 0x0000002928287210 */ /* 0x000fe20007ffe0b6 */
[----:B------:R-:W-:-:S04]  /*6230*/  IMAD R41, R17, 0x6000, R86 ;  /* 0x0000600011297824 */ /* 0x000fc800078e0256 */
[----:B------:R-:W-:Y:S02]  /*6240*/  IMAD R43, R17, 0x6000, R40 ;  /* 0x00006000112b7824 */ /* 0x000fe400078e0228 */
[C---:B------:R-:W-:Y:S02]  /*6250*/  IMAD.IADD R41, R16.reuse, 0x1, R41 ;  /* 0x0000000110297824 */ /* 0x040fe400078e0229 */
[----:B------:R-:W-:-:S04]  /*6260*/  IMAD.IADD R44, R16, 0x1, R43 ;  /* 0x00000001102c7824 */ /* 0x000fc800078e022b */
[----:B------:R-:W0:Y:S04]  /*6270*/  LDS.128 R40, [R41+0x16400] ;  /* 0x0164000029287984 */ /* 0x000e280000000c00 */
[----:B------:R-:W2:Y:S01]  /*6280*/  LDS.128 R44, [R44+0x16400] ;  /* 0x016400002c2c7984 */ /* 0x000ea20000000c00 */
[----:B------:R-:W-:Y:S05]  /*6290*/  @P3 BRA `(.L_x_1485) ;  /* 0x0000000c00303947 */ /* 0x000fea0003800000 */
[--C-:B------:R-:W-:Y:S02]  /*62a0*/  SHF.R.U32.HI R12, RZ, 0x8, R13.reuse ;  /* 0x00000008ff0c7819 */ /* 0x100fe4000001160d */
[----:B------:R-:W-:Y:S02]  /*62b0*/  SHF.R.U32.HI R129, RZ, 0x10, R13 ;  /* 0x00000010ff817819 */ /* 0x000fe4000001160d */
[----:B------:R-:W-:Y:S01]  /*62c0*/  LOP3.LUT R13, R13, 0xff0000ff, RZ, 0xc0, !PT ;  /* 0xff0000ff0d0d7812 */ /* 0x000fe200078ec0ff */
[----:B------:R-:W-:Y:S01]  /*62d0*/  IMAD.SHL.U32 R12, R12, 0x100, RZ ;  /* 0x000001000c0c7824 */ /* 0x000fe200078e00ff */
[----:B------:R-:W-:Y:S02]  /*62e0*/  SHF.R.U32.HI R14, RZ, 0x8, R15 ;  /* 0x00000008ff0e7819 */ /* 0x000fe4000001160f */
[----:B------:R-:W-:Y:S02]  /*62f0*/  SHF.R.U32.HI R38, RZ, 0x8, R39 ;  /* 0x00000008ff267819 */ /* 0x000fe40000011627 */
[----:B------:R-:W-:Y:S01]  /*6300*/  LOP3.LUT R13, R13, 0xff00, R12, 0xf8, !PT ;  /* 0x0000ff000d0d7812 */ /* 0x000fe200078ef80c */
[----:B------:R-:W-:Y:S01]  /*6310*/  IMAD.SHL.U32 R12, R14, 0x100, RZ ;  /* 0x000001000e0c7824 */ /* 0x000fe200078e00ff */
[----:B------:R-:W-:Y:S01]  /*6320*/  SHF.R.U32.HI R127, RZ, 0x10, R15 ;  /* 0x00000010ff7f7819 */ /* 0x000fe2000001160f */
[----:B------:R-:W-:Y:S01]  /*6330*/  IMAD.SHL.U32 R38, R38, 0x100, RZ ;  /* 0x0000010026267824 */ /* 0x000fe200078e00ff */
[----:B------:R-:W-:Y:S01]  /*6340*/  LOP3.LUT R15, R15, 0xff0000ff, RZ, 0xc0, !PT ;  /* 0xff0000ff0f0f7812 */ /* 0x000fe200078ec0ff */
[----:B------:R-:W-:Y:S01]  /*6350*/  IMAD.U32 R14, R129, 0x10000, RZ ;  /* 0x00010000810e7824 */ /* 0x000fe200078e00ff */
[----:B------:R-:W-:-:S02]  /*6360*/  SHF.R.U32.HI R36, RZ, 0x8, R37 ;  /* 0x00000008ff247819 */ /* 0x000fc40000011625 */
[----:B------:R-:W-:Y:S02]  /*6370*/  SHF.R.U32.HI R131, RZ, 0x10, R39 ;  /* 0x00000010ff837819 */ /* 0x000fe40000011627 */
[----:B------:R-:W-:Y:S01]  /*6380*/  LOP3.LUT R39, R39, 0xff0000ff, RZ, 0xc0, !PT ;  /* 0xff0000ff27277812 */ /* 0x000fe200078ec0ff */
[----:B------:R-:W-:Y:S01]  /*6390*/  IMAD.SHL.U32 R36, R36, 0x100, RZ ;  /* 0x0000010024247824 */ /* 0x000fe200078e00ff */
[----:B------:R-:W-:Y:S01]  /*63a0*/  LOP3.LUT R15, R15, 0xff00, R12, 0xf8, !PT ;  /* 0x0000ff000f0f7812 */ /* 0x000fe200078ef80c */
[----:B------:R-:W-:Y:S01]  /*63b0*/  IMAD.U32 R131, R131, 0x10000, RZ ;  /* 0x0001000083837824 */ /* 0x000fe200078e00ff */
[----:B------:R-:W-:Y:S02]  /*63c0*/  SHF.R.U32.HI R128, RZ, 0x10, R37 ;  /* 0x00000010ff807819 */ /* 0x000fe40000011625 */
[----:B------:R-:W-:Y:S02]  /*63d0*/  LOP3.LUT R132, R39, 0xff00, R38, 0xf8, !PT ;  /* 0x0000ff0027847812 */ /* 0x000fe400078ef826 */
[----:B------:R-:W-:-:S02]  /*63e0*/  SHF.L.U32 R12, R127, 0x10, RZ ;  /* 0x000000107f0c7819 */ /* 0x000fc400000006ff */
[----:B------:R-:W-:Y:S02]  /*63f0*/  LOP3.LUT R37, R37, 0xff0000ff, RZ, 0xc0, !PT ;  /* 0xff0000ff25257812 */ /* 0x000fe400078ec0ff */
[----:B------:R-:W-:Y:S02]  /*6400*/  F2FP.F16.E4M3.UNPACK_B R129, R126.H1 ;  /* 0x0000007eff81723e */ /* 0x000fe400030006ff */
[----:B--2---:R-:W-:Y:S02]  /*6410*/  F2FP.F16.E4M3.UNPACK_B R127, R44.H1 ;  /* 0x0000002cff7f723e */ /* 0x004fe400030006ff */
[----:B0-----:R-:W-:Y:S02]  /*6420*/  F2FP.F16.E4M3.UNPACK_B R38, R40.H1 ;  /* 0x00000028ff26723e */ /* 0x001fe400030006ff */
[----:B------:R-:W-:Y:S01]  /*6430*/  LOP3.LUT R130, R37, 0xff00, R36, 0xf8, !PT ;  /* 0x0000ff0025827812 */ /* 0x000fe200078ef824 */
[----:B------:R-:W-:Y:S01]  /*6440*/  HADD2.F32 R37, -RZ, R127.H0_H0 ;  /* 0x2000007fff257230 */ /* 0x000fe20000004100 */
[----:B------:R-:W-:Y:S01]  /*6450*/  LOP3.LUT R14, R13, 0xff0000, R14, 0xf8, !PT ;  /* 0x00ff00000d0e7812 */ /* 0x000fe200078ef80e */
[----:B------:R-:W-:Y:S01]  /*6460*/  HADD2.F32 R13, -RZ, R129.H0_H0 ;  /* 0x20000081ff0d7230 */ /* 0x000fe20000004100 */
[----:B------:R-:W-:Y:S01]  /*6470*/  F2FP.F16.E4M3.UNPACK_B R39, R125.H1 ;  /* 0x0000007dff27723e */ /* 0x000fe200030006ff */
[----:B------:R-:W-:Y:S01]  /*6480*/  HADD2.F32 R36, -RZ, R38.H0_H0 ;  /* 0x20000026ff247230 */ /* 0x000fe20000004100 */
[----:B------:R-:W-:Y:S01]  /*6490*/  LOP3.LUT R12, R15, 0xff0000, R12, 0xf8, !PT ;  /* 0x00ff00000f0c7812 */ /* 0x000fe200078ef80c */
[----:B------:R-:W-:-:S02]  /*64a0*/  IMAD.U32 R15, R128, 0x10000, RZ ;  /* 0x00010000800f7824 */ /* 0x000fc400078e00ff */
[CC--:B------:R-:W-:Y:S01]  /*64b0*/  FMUL.FTZ R133, R37.reuse, R13.reuse ;  /* 0x0000000d25857220 */ /* 0x0c0fe20000410000 */
[----:B------:R-:W-:Y:S02]  /*64c0*/  HADD2.F32 R128, -RZ, R39.H0_H0 ;  /* 0x20000027ff807230 */ /* 0x000fe40000004100 */
[----:B------:R-:W-:Y:S01]  /*64d0*/  FMUL.FTZ R134, R36, R13 ;  /* 0x0000000d24867220 */ /* 0x000fe20000410000 */
[----:B------:R-:W-:Y:S01]  /*64e0*/  LOP3.LUT R13, R132, 0xff0000, R131, 0xf8, !PT ;  /* 0x00ff0000840d7812 */ /* 0x000fe200078ef883 */
[----:B------:R-:W-:Y:S01]  /*64f0*/  HADD2.F32 R132, -RZ, R129.H1_H1 ;  /* 0x30000081ff847230 */ /* 0x000fe20000004100 */
[----:B------:R-:W-:Y:S01]  /*6500*/  F2FP.F16.E4M3.UNPACK_B R129, R126 ;  /* 0x0000007eff81723e */ /* 0x000fe200020006ff */
[-C--:B------:R-:W-:Y:S01]  /*6510*/  FFMA.FTZ R36, R36, R128.reuse, -R133 ;  /* 0x0000008024247223 */ /* 0x080fe20000010885 */
[----:B------:R-:W-:Y:S01]  /*6520*/  FFMA.FTZ R37, R37, R128, R134 ;  /* 0x0000008025257223 */ /* 0x000fe20000010086 */
[----:B------:R-:W-:Y:S01]  /*6530*/  HADD2.F32 R128, -RZ, R39.H1_H1 ;  /* 0x30000027ff807230 */ /* 0x000fe20000004100 */
[----:B------:R-:W-:Y:S01]  /*6540*/  F2FP.F16.E4M3.UNPACK_B R44, R44 ;  /* 0x0000002cff2c723e */ /* 0x000fe200020006ff */
[----:B------:R-:W-:Y:S01]  /*6550*/  HADD2.F32 R127, -RZ, R127.H1_H1 ;  /* 0x3000007fff7f7230 */ /* 0x000fe20000004100 */
[----:B------:R-:W-:Y:S01]  /*6560*/  F2FP.F16.E4M3.UNPACK_B R40, R40 ;  /* 0x00000028ff28723e */ /* 0x000fe200020006ff */
[----:B------:R-:W-:Y:S01]  /*6570*/  HADD2.F32 R39, -RZ, R38.H1_H1 ;  /* 0x30000026ff277230 */ /* 0x000fe20000004100 */
[----:B------:R-:W-:Y:S01]  /*6580*/  LOP3.LUT R15, R130, 0xff0000, R15, 0xf8, !PT ;  /* 0x00ff0000820f7812 */ /* 0x000fe200078ef80f */
[----:B------:R-:W-:Y:S01]  /*6590*/  HADD2.F32 R130, -RZ, R129.H0_H0 ;  /* 0x20000081ff827230 */ /* 0x000fe20000004100 */
[----:B------:R-:W-:Y:S01]  /*65a0*/  F2FP.F16.E4M3.UNPACK_B R126, R125 ;  /* 0x0000007dff7e723e */ /* 0x000fe200020006ff */
[-C--:B------:R-:W-:Y:S01]  /*65b0*/  FMUL.FTZ R134, R127, R132.reuse ;  /* 0x000000847f867220 */ /* 0x080fe20000410000 */
[----:B------:R-:W-:Y:S01]  /*65c0*/  FMUL.FTZ R132, R39, R132 ;  /* 0x0000008427847220 */ /* 0x000fe20000410000 */
[----:B------:R-:W-:-:S02]  /*65d0*/  HADD2.F32 R125, -RZ, R44.H0_H0 ;  /* 0x2000002cff7d7230 */ /* 0x000fc40000004100 */
[----:B------:R-:W-:Y:S02]  /*65e0*/  HADD2.F32 R38, -RZ, R40.H0_H0 ;  /* 0x20000028ff267230 */ /* 0x000fe40000004100 */
[-C--:B------:R-:W-:Y:S01]  /*65f0*/  FFMA.FTZ R135, R39, R128.reuse, -R134 ;  /* 0x0000008027877223 */ /* 0x080fe20000010886 */
[----:B------:R-:W-:Y:S01]  /*6600*/  FFMA.FTZ R134, R127, R128, R132 ;  /* 0x000000807f867223 */ /* 0x000fe20000010084 */
[----:B------:R-:W-:Y:S02]  /*6610*/  HADD2.F32 R39, -RZ, R126.H0_H0 ;  /* 0x2000007eff277230 */ /* 0x000fe40000004100 */
[-C--:B------:R-:W-:Y:S01]  /*6620*/  FMUL.FTZ R127, R125, R130.reuse ;  /* 0x000000827d7f7220 */ /* 0x080fe20000410000 */
[----:B------:R-:W-:Y:S01]  /*6630*/  FMUL.FTZ R128, R38, R130 ;  /* 0x0000008226807220 */ /* 0x000fe20000410000 */
[----:B------:R-:W-:Y:S01]  /*6640*/  HADD2.F32 R129, -RZ, R129.H1_H1 ;  /* 0x30000081ff817230 */ /* 0x000fe20000004100 */
[----:B------:R-:W-:Y:S01]  /*6650*/  F2FP.SATFINITE.E4M3.F32.PACK_AB_MERGE_C R37, R134, R37, RZ ;  /* 0x000000258625723e */ /* 0x000fe200048070ff */
[----:B------:R-:W-:-:S02]  /*6660*/  HADD2.F32 R44, -RZ, R44.H1_H1 ;  /* 0x3000002cff2c7230 */ /* 0x000fc40000004100 */
[-C--:B------:R-:W-:Y:S01]  /*6670*/  FFMA.FTZ R130, R38, R39.reuse, -R127 ;  /* 0x0000002726827223 */ /* 0x080fe2000001087f */
[----:B------:R-:W-:Y:S01]  /*6680*/  FFMA.FTZ R131, R125, R39, R128 ;  /* 0x000000277d837223 */ /* 0x000fe20000010080 */
[----:B------:R-:W-:Y:S01]  /*6690*/  HADD2.F32 R40, -RZ, R40.H1_H1 ;  /* 0x30000028ff287230 */ /* 0x000fe20000004100 */
[----:B------:R-:W-:Y:S01]  /*66a0*/  F2FP.F16.E4M3.UNPACK_B R127, R124.H1 ;  /* 0x0000007cff7f723e */ /* 0x000fe200030006ff */
[----:B------:R-:W-:Y:S02]  /*66b0*/  HADD2.F32 R39, -RZ, R126.H1_H1 ;  /* 0x3000007eff277230 */ /* 0x000fe40000004100 */
[-C--:B------:R-:W-:Y:S01]  /*66c0*/  FMUL.FTZ R133, R44, R129.reuse ;  /* 0x000000812c857220 */ /* 0x080fe20000410000 */
        /* <DEDUP_REMOVED lines=16> */
[----:B------:R-:W-:Y:S01]  /*67d0*/  FFMA.FTZ R136, R39, R44, -R136 ;  /* 0x0000002c27887223 */ /* 0x000fe20000010888 */
[----:B------:R-:W-:Y:S01]  /*67e0*/  HADD2.F32 R38, -RZ, R38.H1_H1 ;  /* 0x30000026ff267230 */ /* 0x000fe20000004100 */
[----:B------:R-:W-:Y:S01]  /*67f0*/  F2FP.F16.E4M3.UNPACK_B R42, R42 ;  /* 0x0000002aff2a723e */ /* 0x000fe200020006ff */
[----:B------:R-:W-:Y:S02]  /*6800*/  HADD2.F32 R126, -RZ, R126.H1_H1 ;  /* 0x3000007eff7e7230 */ /* 0x000fe40000004100 */
[-C--:B------:R-:W-:Y:S01]  /*6810*/  FMUL.FTZ R39, R125, R127.reuse ;  /* 0x0000007f7d277220 */ /* 0x080fe20000410000 */
[----:B------:R-:W-:Y:S01]  /*6820*/  FFMA.FTZ R128, R40, R44, R129 ;  /* 0x0000002c28807223 */ /* 0x000fe20000010081 */
[C---:B------:R-:W-:Y:S01]  /*6830*/  FMUL.FTZ R138, R38.reuse, R127 ;  /* 0x0000007f268a7220 */ /* 0x040fe20000410000 */
[----:B------:R-:W-:Y:S02]  /*6840*/  HADD2.F32 R44, -RZ, R124.H0_H0 ;  /* 0x2000007cff2c7230 */ /* 0x000fe40000004100 */
[----:B------:R-:W-:Y:S01]  /*6850*/  FFMA.FTZ R139, R38, R126, -R39 ;  /* 0x0000007e268b7223 */ /* 0x000fe20000010827 */
[----:B------:R-:W-:Y:S01]  /*6860*/  F2FP.F16.E4M3.UNPACK_B R122, R122 ;  /* 0x0000007aff7a723e */ /* 0x000fe200020006ff */
[----:B------:R-:W-:-:S02]  /*6870*/  HADD2.F32 R39, -RZ, R46.H0_H0 ;  /* 0x2000002eff277230 */ /* 0x000fc40000004100 */
[----:B------:R-:W-:Y:S01]  /*6880*/  FFMA.FTZ R141, R125, R126, R138 ;  /* 0x0000007e7d8d7223 */ /* 0x000fe2000001008a */
[----:B------:R-:W-:Y:S01]  /*6890*/  HADD2.F32 R38, -RZ, R42.H0_H0 ;  /* 0x2000002aff267230 */ /* 0x000fe20000004100 */
[----:B------:R-:W-:Y:S01]  /*68a0*/  F2FP.SATFINITE.E4M3.F32.PACK_AB_MERGE_C R36, R135, R36, RZ ;  /* 0x000000248724723e */ /* 0x000fe200048070ff */
[----:B------:R-:W-:Y:S02]  /*68b0*/  HADD2.F32 R127, -RZ, R124.H1_H1 ;  /* 0x3000007cff7f7230 */ /* 0x000fe40000004100 */
[-C--:B------:R-:W-:Y:S01]  /*68c0*/  FMUL.FTZ R129, R39, R44.reuse ;  /* 0x0000002c27817220 */ /* 0x080fe20000410000 */
[----:B------:R-:W-:Y:S02]  /*68d0*/  HADD2.F32 R46, -RZ, R46.H1_H1 ;  /* 0x3000002eff2e7230 */ /* 0x000fe40000004100 */
[----:B------:R-:W-:Y:S01]  /*68e0*/  FMUL.FTZ R44, R38, R44 ;  /* 0x0000002c262c7220 */ /* 0x000fe20000410000 */
[----:B------:R-:W-:Y:S01]  /*68f0*/  HADD2.F32 R40, -RZ, R122.H0_H0 ;  /* 0x2000007aff287230 */ /* 0x000fe20000004100 */
[----:B------:R-:W-:Y:S01]  /*6900*/  F2FP.SATFINITE.E4M3.F32.PACK_AB_MERGE_C R136, R139, R136, RZ ;  /* 0x000000888b88723e */ /* 0x000fe200048070ff */
[----:B------:R-:W-:-:S02]  /*6910*/  HADD2.F32 R42, -RZ, R42.H1_H1 ;  /* 0x3000002aff2a7230 */ /* 0x000fc40000004100 */
[-C--:B------:R-:W-:Y:S01]  /*6920*/  FMUL.FTZ R137, R46, R127.reuse ;  /* 0x0000007f2e897220 */ /* 0x080fe20000410000 */
[----:B------:R-:W-:Y:S02]  /*6930*/  HADD2.F32 R125, -RZ, R122.H1_H1 ;  /* 0x3000007aff7d7230 */ /* 0x000fe40000004100 */
[-C--:B------:R-:W-:Y:S01]  /*6940*/  FFMA.FTZ R129, R38, R40.reuse, -R129 ;  /* 0x0000002826817223 */ /* 0x080fe20000010881 */
[----:B------:R-:W-:Y:S01]  /*6950*/  FFMA.FTZ R126, R39, R40, R44 ;  /* 0x00000028277e7223 */ /* 0x000fe2000001002c */
[C---:B------:R-:W-:Y:S01]  /*6960*/  FMUL.FTZ R127, R42.reuse, R127 ;  /* 0x0000007f2a7f7220 */ /* 0x040fe20000410000 */
[----:B------:R-:W-:Y:S01]  /*6970*/  F2FP.F16.E4M3.UNPACK_B R38, R45 ;  /* 0x0000002dff26723e */ /* 0x000fe200020006ff */
[----:B------:R-:W-:Y:S01]  /*6980*/  FFMA.FTZ R42, R42, R125, -R137 ;  /* 0x0000007d2a2a7223 */ /* 0x000fe20000010889 */
[----:B------:R-:W-:Y:S01]  /*6990*/  F2FP.F16.E4M3.UNPACK_B R39, R15 ;  /* 0x0000000fff27723e */ /* 0x000fe200020006ff */
[----:B------:R-:W-:Y:S01]  /*69a0*/  FFMA.FTZ R125, R46, R125, R127 ;  /* 0x0000007d2e7d7223 */ /* 0x000fe2000001007f */
[----:B------:R-:W-:Y:S01]  /*69b0*/  F2FP.SATFINITE.E4M3.F32.PACK_AB_MERGE_C R44, R132, R131, R37 ;  /* 0x00000083842c723e */ /* 0x000fe20004807025 */
[--C-:B------:R-:W-:Y:S01]  /*69c0*/  HADD2.F32 R122, -RZ, R38.reuse.H0_H0 ;  /* 0x20000026ff7a7230 */ /* 0x100fe20000004100 */
[----:B------:R-:W-:Y:S01]  /*69d0*/  F2FP.F16.E4M3.UNPACK_B R37, R41 ;  /* 0x00000029ff25723e */ /* 0x000fe200020006ff */
[----:B------:R-:W-:Y:S01]  /*69e0*/  HADD2.F32 R127, -RZ, R39.H0_H0 ;  /* 0x20000027ff7f7230 */ /* 0x000fe20000004100 */
[----:B------:R-:W-:Y:S01]  /*69f0*/  F2FP.SATFINITE.E4M3.F32.PACK_AB_MERGE_C R46, R141, R128, RZ ;  /* 0x000000808d2e723e */ /* 0x000fe200048070ff */
[----:B------:R-:W-:Y:S01]  /*6a00*/  HADD2.F32 R38, -RZ, R38.H1_H1 ;  /* 0x30000026ff267230 */ /* 0x000fe20000004100 */
[----:B------:R-:W-:Y:S01]  /*6a10*/  F2FP.SATFINITE.E4M3.F32.PACK_AB_MERGE_C R40, R133, R130, R36 ;  /* 0x000000828528723e */ /* 0x000fe20004807024 */
[----:B------:R-:W-:Y:S01]  /*6a20*/  HADD2.F32 R36, -RZ, R37.H0_H0 ;  /* 0x20000025ff247230 */ /* 0x000fe20000004100 */
[----:B------:R-:W-:-:S02]  /*6a30*/  F2FP.F16.E4M3.UNPACK_B R124, R14 ;  /* 0x0000000eff7c723e */ /* 0x000fc400020006ff */
[----:B------:R-:W-:Y:S01]  /*6a40*/  F2FP.SATFINITE.E4M3.F32.PACK_AB_MERGE_C R42, R42, R129, R136 ;  /* 0x000000812a2a723e */ /* 0x000fe20004807088 */
[-C--:B------:R-:W-:Y:S01]  /*6a50*/  FMUL.FTZ R129, R122, R127.reuse ;  /* 0x0000007f7a817220 */ /* 0x080fe20000410000 */
[----:B------:R-:W-:Y:S01]  /*6a60*/  F2FP.SATFINITE.E4M3.F32.PACK_AB_MERGE_C R46, R125, R126, R46 ;  /* 0x0000007e7d2e723e */ /* 0x000fe2000480702e */
[--C-:B------:R-:W-:Y:S02]  /*6a70*/  HADD2.F32 R125, -RZ, R124.reuse.H0_H0 ;  /* 0x2000007cff7d7230 */ /* 0x100fe40000004100 */
[----:B------:R-:W-:Y:S01]  /*6a80*/  FMUL.FTZ R127, R36, R127 ;  /* 0x0000007f247f7220 */ /* 0x000fe20000410000 */
[----:B------:R-:W-:Y:S01]  /*6a90*/  HADD2.F32 R126, -RZ, R39.H1_H1 ;  /* 0x30000027ff7e7230 */ /* 0x000fe20000004100 */
[----:B------:R-:W-:Y:S01]  /*6aa0*/  F2FP.F16.E4M3.UNPACK_B R41, R41.H1 ;  /* 0x00000029ff29723e */ /* 0x000fe200030006ff */
[----:B------:R-:W-:Y:S02]  /*6ab0*/  HADD2.F32 R39, -RZ, R37.H1_H1 ;  /* 0x30000025ff277230 */ /* 0x000fe40000004100 */
[----:B------:R-:W-:Y:S01]  /*6ac0*/  FFMA.FTZ R37, R122, R125, R127 ;  /* 0x0000007d7a257223 */ /* 0x000fe2000001007f */
[----:B------:R-:W-:-:S02]  /*6ad0*/  HADD2.F32 R124, -RZ, R124.H1_H1 ;  /* 0x3000007cff7c7230 */ /* 0x000fc40000004100 */
[-C--:B------:R-:W-:Y:S01]  /*6ae0*/  FMUL.FTZ R122, R38, R126.reuse ;  /* 0x0000007e267a7220 */ /* 0x080fe20000410000 */
[----:B------:R-:W-:Y:S01]  /*6af0*/  FFMA.FTZ R36, R36, R125, -R129 ;  /* 0x0000007d24247223 */ /* 0x000fe20000010881 */
[C---:B------:R-:W-:Y:S01]  /*6b00*/  FMUL.FTZ R125, R39.reuse, R126 ;  /* 0x0000007e277d7220 */ /* 0x040fe20000410000 */
[----:B------:R-:W-:Y:S01]  /*6b10*/  F2FP.F16.E4M3.UNPACK_B R45, R45.H1 ;  /* 0x0000002dff2d723e */ /* 0x000fe200030006ff */
[-C--:B------:R-:W-:Y:S01]  /*6b20*/  FFMA.FTZ R39, R39, R124.reuse, -R122 ;  /* 0x0000007c27277223 */ /* 0x080fe2000001087a */
[----:B------:R-:W-:Y:S01]  /*6b30*/  F2FP.F16.E4M3.UNPACK_B R122, R15.H1 ;  /* 0x0000000fff7a723e */ /* 0x000fe200030006ff */
[----:B------:R-:W-:Y:S01]  /*6b40*/  FFMA.FTZ R130, R38, R124, R125 ;  /* 0x0000007c26827223 */ /* 0x000fe2000001007d */
[----:B------:R-:W-:Y:S01]  /*6b50*/  HADD2.F32 R15, -RZ, R41.H0_H0 ;  /* 0x20000029ff0f7230 */ /* 0x000fe20000004100 */
[----:B------:R-:W-:Y:S01]  /*6b60*/  F2FP.F16.E4M3.UNPACK_B R14, R14.H1 ;  /* 0x0000000eff0e723e */ /* 0x000fe200030006ff */
[----:B------:R-:W-:Y:S01]  /*6b70*/  HADD2.F32 R38, -RZ, R45.H0_H0 ;  /* 0x2000002dff267230 */ /* 0x000fe20000004100 */
[----:B------:R-:W-:Y:S01]  /*6b80*/  F2FP.F16.E4M3.UNPACK_B R127, R13.H1 ;  /* 0x0000000dff7f723e */ /* 0x000fe200030006ff */
[----:B------:R-:W-:-:S02]  /*6b90*/  HADD2.F32 R124, -RZ, R122.H0_H0 ;  /* 0x2000007aff7c7230 */ /* 0x000fc40000004100 */
[----:B------:R-:W-:Y:S02]  /*6ba0*/  HADD2.F32 R45, -RZ, R45.H1_H1 ;  /* 0x3000002dff2d7230 */ /* 0x000fe40000004100 */
[----:B------:R-:W-:Y:S02]  /*6bb0*/  HADD2.F32 R126, -RZ, R122.H1_H1 ;  /* 0x3000007aff7e7230 */ /* 0x000fe40000004100 */
[-C--:B------:R-:W-:Y:S01]  /*6bc0*/  FMUL.FTZ R128, R38, R124.reuse ;  /* 0x0000007c26807220 */ /* 0x080fe20000410000 */
[----:B------:R-:W-:Y:S01]  /*6bd0*/  FMUL.FTZ R125, R15, R124 ;  /* 0x0000007c0f7d7220 */ /* 0x000fe20000410000 */
[----:B------:R-:W-:Y:S02]  /*6be0*/  HADD2.F32 R41, -RZ, R41.H1_H1 ;  /* 0x30000029ff297230 */ /* 0x000fe40000004100 */
[--C-:B------:R-:W-:Y:S02]  /*6bf0*/  HADD2.F32 R122, -RZ, R14.reuse.H0_H0 ;  /* 0x2000000eff7a7230 */ /* 0x100fe40000004100 */
[----:B------:R-:W-:-:S02]  /*6c00*/  HADD2.F32 R124, -RZ, R14.H1_H1 ;  /* 0x3000000eff7c7230 */ /* 0x000fc40000004100 */
[-C--:B------:R-:W-:Y:S01]  /*6c10*/  FMUL.FTZ R14, R45, R126.reuse ;  /* 0x0000007e2d0e7220 */ /* 0x080fe20000410000 */
[----:B------:R-:W-:Y:S01]  /*6c20*/  FMUL.FTZ R126, R41, R126 ;  /* 0x0000007e297e7220 */ /* 0x000fe20000410000 */
[-C--:B------:R-:W-:Y:S01]  /*6c30*/  FFMA.FTZ R131, R15, R122.reuse, -R128 ;  /* 0x0000007a0f837223 */ /* 0x080fe20000010880 */
[----:B------:R-:W-:Y:S01]  /*6c40*/  FFMA.FTZ R132, R38, R122, R125 ;  /* 0x0000007a26847223 */ /* 0x000fe2000001007d */
[-C--:B------:R-:W-:Y:S01]  /*6c50*/  FFMA.FTZ R134, R41, R124.reuse, -R14 ;  /* 0x0000007c29867223 */ /* 0x080fe2000001080e */
[----:B------:R-:W-:Y:S01]  /*6c60*/  F2FP.F16.E4M3.UNPACK_B R41, R47 ;  /* 0x0000002fff29723e */ /* 0x000fe200020006ff */
[----:B------:R-:W-:Y:S01]  /*6c70*/  FFMA.FTZ R133, R45, R124, R126 ;  /* 0x0000007c2d857223 */ /* 0x000fe2000001007e */
[----:B------:R-:W-:Y:S01]  /*6c80*/  F2FP.F16.E4M3.UNPACK_B R14, R43 ;  /* 0x0000002bff0e723e */ /* 0x000fe200020006ff */
[----:B------:R-:W-:Y:S01]  /*6c90*/  HADD2.F32 R129, -RZ, R127.H0_H0 ;  /* 0x2000007fff817230 */ /* 0x000fe20000004100 */
[----:B------:R-:W-:Y:S01]  /*6ca0*/  F2FP.F16.E4M3.UNPACK_B R47, R47.H1 ;  /* 0x0000002fff2f723e */ /* 0x000fe200030006ff */
[--C-:B------:R-:W-:Y:S01]  /*6cb0*/  HADD2.F32 R45, -RZ, R41.reuse.H0_H0 ;  /* 0x20000029ff2d7230 */ /* 0x100fe20000004100 */
[----:B------:R-:W-:Y:S01]  /*6cc0*/  F2FP.F16.E4M3.UNPACK_B R43, R43.H1 ;  /* 0x0000002bff2b723e */ /* 0x000fe200030006ff */
[----:B------:R-:W-:Y:S01]  /*6cd0*/  HADD2.F32 R15, -RZ, R14.H0_H0 ;  /* 0x2000000eff0f7230 */ /* 0x000fe20000004100 */
[----:B------:R-:W-:Y:S01]  /*6ce0*/  F2FP.F16.E4M3.UNPACK_B R126, R13 ;  /* 0x0000000dff7e723e */ /* 0x000fe200020006ff */
[----:B------:R-:W-:Y:S01]  /*6cf0*/  HADD2.F32 R41, -RZ, R41.H1_H1 ;  /* 0x30000029ff297230 */ /* 0x000fe20000004100 */
[-C--:B------:R-:W-:Y:S01]  /*6d00*/  F2FP.F16.E4M3.UNPACK_B R13, R12.reuse ;  /* 0x0000000cff0d723e */ /* 0x080fe200020006ff */
[----:B------:R-:W-:Y:S01]  /*6d10*/  HADD2.F32 R38, -RZ, R43.H0_H0 ;  /* 0x2000002bff267230 */ /* 0x000fe20000004100 */
[----:B------:R-:W-:Y:S01]  /*6d20*/  F2FP.F16.E4M3.UNPACK_B R122, R12.H1 ;  /* 0x0000000cff7a723e */ /* 0x000fe200030006ff */
[----:B------:R-:W-:Y:S01]  /*6d30*/  HADD2.F32 R12, -RZ, R47.H0_H0 ;  /* 0x2000002fff0c7230 */ /* 0x000fe20000004100 */
[----:B------:R-:W-:Y:S01]  /*6d40*/  F2FP.SATFINITE.E4M3.F32.PACK_AB_MERGE_C R131, R134, R131, RZ ;  /* 0x000000838683723e */ /* 0x000fe200048070ff */
[----:B------:R-:W-:Y:S01]  /*6d50*/  HADD2.F32 R128, -RZ, R126.H0_H0 ;  /* 0x2000007eff807230 */ /* 0x000fe20000004100 */
[----:B------:R-:W-:Y:S01]  /*6d60*/  F2FP.SATFINITE.E4M3.F32.PACK_AB_MERGE_C R132, R133, R132, RZ ;  /* 0x000000848584723e */ /* 0x000fe200048070ff */
[----:B------:R-:W-:-:S02]  /*6d70*/  HADD2.F32 R125, -RZ, R122.H0_H0 ;  /* 0x2000007aff7d7230 */ /* 0x000fc40000004100 */
[-C--:B------:R-:W-:Y:S01]  /*6d80*/  FMUL.FTZ R135, R12, R129.reuse ;  /* 0x000000810c877220 */ /* 0x080fe20000410000 */
[----:B------:R-:W-:Y:S01]  /*6d90*/  FMUL.FTZ R129, R38, R129 ;  /* 0x0000008126817220 */ /* 0x000fe20000410000 */
[----:B------:R-:W-:Y:S02]  /*6da0*/  HADD2.F32 R47, -RZ, R47.H1_H1 ;  /* 0x3000002fff2f7230 */ /* 0x000fe40000004100 */
[----:B------:R-:W-:Y:S01]  /*6db0*/  FMUL.FTZ R136, R45, R128 ;  /* 0x000000802d887220 */ /* 0x000fe20000410000 */
[----:B------:R-:W-:Y:S02]  /*6dc0*/  HADD2.F32 R43, -RZ, R43.H1_H1 ;  /* 0x3000002bff2b7230 */ /* 0x000fe40000004100 */
[-C--:B------:R-:W-:Y:S01]  /*6dd0*/  FFMA.FTZ R129, R12, R125.reuse, R129 ;  /* 0x0000007d0c817223 */ /* 0x080fe20000010081 */
[----:B------:R-:W-:Y:S02]  /*6de0*/  HADD2.F32 R12, -RZ, R127.H1_H1 ;  /* 0x3000007fff0c7230 */ /* 0x000fe40000004100 */
[----:B------:R-:W-:Y:S01]  /*6df0*/  FFMA.FTZ R135, R38, R125, -R135 ;  /* 0x0000007d26877223 */ /* 0x000fe20000010887 */
[----:B------:R-:W-:-:S02]  /*6e00*/  HADD2.F32 R124, -RZ, R13.H0_H0 ;  /* 0x2000000dff7c7230 */ /* 0x000fc40000004100 */
[----:B------:R-:W-:Y:S01]  /*6e10*/  FMUL.FTZ R128, R15, R128 ;  /* 0x000000800f807220 */ /* 0x000fe20000410000 */
[----:B------:R-:W-:Y:S02]  /*6e20*/  HADD2.F32 R126, -RZ, R126.H1_H1 ;  /* 0x3000007eff7e7230 */ /* 0x000fe40000004100 */
[-C--:B------:R-:W-:Y:S01]  /*6e30*/  FMUL.FTZ R38, R47, R12.reuse ;  /* 0x0000000c2f267220 */ /* 0x080fe20000410000 */
[----:B------:R-:W-:Y:S02]  /*6e40*/  HADD2.F32 R14, -RZ, R14.H1_H1 ;  /* 0x3000000eff0e7230 */ /* 0x000fe40000004100 */
[----:B------:R-:W-:Y:S01]  /*6e50*/  FMUL.FTZ R12, R43, R12 ;  /* 0x0000000c2b0c7220 */ /* 0x000fe20000410000 */
[----:B------:R-:W-:Y:S02]  /*6e60*/  HADD2.F32 R122, -RZ, R122.H1_H1 ;  /* 0x3000007aff7a7230 */ /* 0x000fe40000004100 */
[----:B------:R-:W-:Y:S01]  /*6e70*/  FFMA.FTZ R136, R15, R124, -R136 ;  /* 0x0000007c0f887223 */ /* 0x000fe20000010888 */
[----:B------:R-:W-:-:S02]  /*6e80*/  HADD2.F32 R13, -RZ, R13.H1_H1 ;  /* 0x3000000dff0d7230 */ /* 0x000fc40000004100 */
[-C--:B------:R-:W-:Y:S01]  /*6e90*/  FMUL.FTZ R15, R41, R126.reuse ;  /* 0x0000007e290f7220 */ /* 0x080fe20000410000 */
[C---:B------:R-:W-:Y:S01]  /*6ea0*/  FMUL.FTZ R126, R14.reuse, R126 ;  /* 0x0000007e0e7e7220 */ /* 0x040fe20000410000 */
[-C--:B------:R-:W-:Y:S01]  /*6eb0*/  FFMA.FTZ R38, R43, R122.reuse, -R38 ;  /* 0x0000007a2b267223 */ /* 0x080fe20000010826 */
[----:B------:R-:W-:Y:S01]  /*6ec0*/  FFMA.FTZ R12, R47, R122, R12 ;  /* 0x0000007a2f0c7223 */ /* 0x000fe2000001000c */
[-C--:B------:R-:W-:Y:S01]  /*6ed0*/  FFMA.FTZ R15, R14, R13.reuse, -R15 ;  /* 0x0000000d0e0f7223 */ /* 0x080fe2000001080f */
[----:B------:R-:W-:Y:S01]  /*6ee0*/  FFMA.FTZ R128, R45, R124, R128 ;  /* 0x0000007c2d807223 */ /* 0x000fe20000010080 */
[----:B------:R-:W-:Y:S01]  /*6ef0*/  FFMA.FTZ R13, R41, R13, R126 ;  /* 0x0000000d290d7223 */ /* 0x000fe2000001007e */
[----:B------:R-:W-:Y:S02]  /*6f00*/  F2FP.SATFINITE.E4M3.F32.PACK_AB_MERGE_C R38, R38, R135, RZ ;  /* 0x000000872626723e */ /* 0x000fe400048070ff */
[----:B------:R-:W-:Y:S02]  /*6f10*/  F2FP.SATFINITE.E4M3.F32.PACK_AB_MERGE_C R12, R12, R129, RZ ;  /* 0x000000810c0c723e */ /* 0x000fe400048070ff */
[----:B------:R-:W-:-:S02]  /*6f20*/  F2FP.SATFINITE.E4M3.F32.PACK_AB_MERGE_C R41, R39, R36, R131 ;  /* 0x000000242729723e */ /* 0x000fc40004807083 */
[----:B------:R-:W-:Y:S02]  /*6f30*/  F2FP.SATFINITE.E4M3.F32.PACK_AB_MERGE_C R43, R15, R136, R38 ;  /* 0x000000880f2b723e */ /* 0x000fe40004807026 */
[----:B------:R-:W-:Y:S02]  /*6f40*/  F2FP.SATFINITE.E4M3.F32.PACK_AB_MERGE_C R45, R130, R37, R132 ;  /* 0x00000025822d723e */ /* 0x000fe40004807084 */
[----:B------:R-:W-:-:S07]  /*6f50*/  F2FP.SATFINITE.E4M3.F32.PACK_AB_MERGE_C R47, R13, R128, R12 ;  /* 0x000000800d2f723e */ /* 0x000fce000480700c */
.L_x_1485:
[----:B------:R-:W-:Y:S05]  /*6f60*/  BSYNC B2 ;  /* 0x0000000000027941 */ /* 0x000fea0003800000 */
.L_x_1484:
[----:B0-----:R0:W-:Y:S04]  /*6f70*/  STG.E.128 desc[UR38][R104.64], R40 ;  /* 0x0000002868007986 */ /* 0x0011e8000c101d26 */
[----:B--2---:R0:W-:Y:S02]  /*6f80*/  @!P2 STG.E.128 desc[UR38][R106.64], R44 ;  /* 0x0000002c6a00a986 */ /* 0x0041e4000c101d26 */
.L_x_1483:
[----:B------:R-:W-:Y:S05]  /*6f90*/  BSYNC B1 ;  /* 0x0000000000017941 */ /* 0x000fea0003800000 */
.L_x_1482:
[----:B------:R-:W-:Y:S01]  /*6fa0*/  ISETP.NE.AND P2, PT, R49, RZ, PT ;  /* 0x000000ff3100720c */ /* 0x000fe20003f45270 */
[----:B------:R-:W-:-:S12]  /*6fb0*/  BSSY B1, `(.L_x_1486) ;  /* 0x00000f4000017945 */ /* 0x000fd80003800000 */
[----:B------:R-:W-:Y:S05]  /*6fc0*/  @!P2 BRA `(.L_x_1487) ;  /* 0x0000000c00c8a947 */ /* 0x000fea0003800000 */
[----:B------:R-:W-:Y:S01]  /*6fd0*/  ISETP.NE.AND P4, PT, R102, RZ, PT ;  /* 0x000000ff6600720c */ /* 0x000fe20003f85270 */
[----:B------:R-:W-:Y:S01]  /*6fe0*/  BSSY B2, `(.L_x_1488) ;  /* 0x00000ee000027945 */ /* 0x000fe20003800000 */
[----:B0-----:R-:W-:Y:S02]  /*6ff0*/  IADD3 R41, P2, P3, R62, R96, R70 ;  /* 0x000000603e297210 */ /* 0x001fe40007b5e046 */
[----:B------:R-:W-:Y:S02]  /*7000*/  SEL R12, R76, R123, !P4 ;  /* 0x0000007b4c0c7207 */ /* 0x000fe40006000000 */
[----:B------:R-:W-:Y:S02]  /*7010*/  IADD3.X R36, R100, R119, R67, P2, P3 ;  /* 0x0000007764247210 */ /* 0x000fe400017e6443 */
[----:B------:R-:W-:-:S04]  /*7020*/  SHF.R.S32.HI R13, RZ, 0x1f, R12 ;  /* 0x0000001fff0d7819 */ /* 0x000fc8000001140c */
[----:B------:R-:W-:-:S04]  /*7030*/  LEA.HI R13, R13, R12, RZ, 0x5 ;  /* 0x0000000c0d0d7211 */ /* 0x000fc800078f28ff */
[----:B------:R-:W-:-:S04]  /*7040*/  SHF.R.S32.HI R12, RZ, 0x5, R13 ;  /* 0x00000005ff0c7819 */ /* 0x000fc8000001140d */
[----:B------:R-:W-:-:S04]  /*7050*/  LEA.HI.SX32 R12, R89, R12, 0x1c ;  /* 0x0000000c590c7211 */ /* 0x000fc800078fe2ff */
[----:B------:R-:W-:Y:S01]  /*7060*/  SHF.R.S32.HI R15, RZ, 0x1f, R12 ;  /* 0x0000001fff0f7819 */ /* 0x000fe2000001140c */
[----:B------:R-:W-:-:S03]  /*7070*/  IMAD.SHL.U32 R13, R12, 0x10, RZ ;  /* 0x000000100c0d7824 */ /* 0x000fc600078e00ff */
[----:B------:R-:W-:Y:S02]  /*7080*/  LEA.HI R15, R15, R12, RZ, 0x2 ;  /* 0x0000000c0f0f7211 */ /* 0x000fe400078f10ff */
[----:B------:R-:W-:Y:S02]  /*7090*/  ISETP.GE.AND P2, PT, R13, R117, PT ;  /* 0x000000750d00720c */ /* 0x000fe40003f46270 */
[----:B------:R-:W-:Y:S01]  /*70a0*/  LOP3.LUT R12, R180, 0x30, R13, 0xf8, !PT ;  /* 0x00000030b40c7812 */ /* 0x000fe200078ef80d */
[----:B------:R-:W-:-:S03]  /*70b0*/  IMAD.SHL.U32 R15, R15, 0x800, RZ ;  /* 0x000008000f0f7824 */ /* 0x000fc600078e00ff */
[----:B------:R-:W-:Y:S02]  /*70c0*/  LOP3.LUT R12, R12, R181, RZ, 0x3c, !PT ;  /* 0x000000b50c0c7212 */ /* 0x000fe400078e3cff */
[----:B------:R-:W-:-:S04]  /*70d0*/  LOP3.LUT R15, R15, 0xffffe000, RZ, 0xc0, !PT ;  /* 0xffffe0000f0f7812 */ /* 0x000fc800078ec0ff */
[----:B------:R-:W-:Y:S02]  /*70e0*/  IADD3 R12, R12, R15, R182 ;  /* 0x0000000f0c0c7210 */ /* 0x000fe40007ffe0b6 */
[--C-:B------:R-:W-:Y:S02]  /*70f0*/  @!P2 SHF.R.S32.HI R14, RZ, 0x1f, R13.reuse ;  /* 0x0000001fff0ea819 */ /* 0x100fe4000001140d */
[----:B------:R-:W-:Y:S01]  /*7100*/  @!P2 IADD3 R43, P3, P4, R62, R96, R13 ;  /* 0x000000603e2ba210 */ /* 0x000fe20007c7e00d */
[C---:B------:R-:W-:Y:S02]  /*7110*/  IMAD R13, R17.reuse, 0x6000, R85 ;  /* 0x00006000110d7824 */ /* 0x040fe400078e0255 */
[----:B------:R-:W-:Y:S01]  /*7120*/  IMAD R15, R17, 0x6000, R12 ;  /* 0x00006000110f7824 */ /* 0x000fe200078e020c */
[----:B------:R-:W-:Y:S01]  /*7130*/  @!P2 IADD3.X R14, R100, R119, R14, P3, P4 ;  /* 0x00000077640ea210 */ /* 0x000fe20001fe840e */
[----:B------:R-:W-:Y:S01]  /*7140*/  IMAD.IADD R13, R16, 0x1, R13 ;  /* 0x00000001100d7824 */ /* 0x000fe200078e020d */
[----:B------:R-:W-:-:S05]  /*7150*/  IADD3 R40, P3, R41, R94, RZ ;  /* 0x0000005e29287210 */ /* 0x000fca0007f7e0ff */
[----:B------:R-:W-:Y:S01]  /*7160*/  IMAD.X R41, R36, 0x1, R95, P3 ;  /* 0x0000000124297824 */ /* 0x000fe200018e065f */
[----:B------:R-:W-:Y:S01]  /*7170*/  @!P2 IADD3 R42, P3, R43, R94, RZ ;  /* 0x0000005e2b2aa210 */ /* 0x000fe20007f7e0ff */
[----:B------:R-:W-:-:S04]  /*7180*/  IMAD.IADD R36, R16, 0x1, R15 ;  /* 0x0000000110247824 */ /* 0x000fc800078e020f */
[----:B------:R-:W-:Y:S01]  /*7190*/  @!P2 IMAD.X R43, R14, 0x1, R95, P3 ;  /* 0x000000010e2ba824 */ /* 0x000fe200018e065f */
[----:B------:R-:W-:Y:S01]  /*71a0*/  ISETP.GE.AND P3, PT, R98, R111, PT ;  /* 0x0000006f6200720c */ /* 0x000fe20003f66270 */
[----:B------:R-:W0:Y:S04]  /*71b0*/  LDS.128 R12, [R13+0x16400] ;  /* 0x016400000d0c7984 */ /* 0x000e280000000c00 */
[----:B------:R-:W2:Y:S08]  /*71c0*/  LDS.128 R36, [R36+0x16400] ;  /* 0x0164000024247984 */ /* 0x000eb00000000c00 */
[----:B------:R-:W-:Y:S05]  /*71d0*/  @P3 BRA `(.L_x_1489) ;  /* 0x0000000c00383947 */ /* 0x000fea0003800000 */
[----:B------:R-:W-:Y:S01]  /*71e0*/  SHF.R.U32.HI R122, RZ, 0x8, R9 ;  /* 0x00000008ff7a7819 */ /* 0x000fe20000011609 */
[----:B0-----:R-:W-:Y:S01]  /*71f0*/  IMAD.MOV.U32 R32, RZ, RZ, R12 ;  /* 0x000000ffff207224 */ /* 0x001fe200078e000c */
[----:B------:R-:W-:Y:S02]  /*7200*/  SHF.R.U32.HI R46, RZ, 0x8, R33 ;  /* 0x00000008ff2e7819 */ /* 0x000fe40000011621 */
[----:B------:R-:W-:Y:S02]  /*7210*/  SHF.R.U32.HI R45, RZ, 0x8, R35 ;  /* 0x00000008ff2d7819 */ /* 0x000fe40000011623 */
[----:B------:R-:W-:Y:S02]  /*7220*/  LOP3.LUT R8, R9, 0xff0000ff, RZ, 0xc0, !PT ;  /* 0xff0000ff09087812 */ /* 0x000fe400078ec0ff */
[----:B------:R-:W-:Y:S01]  /*7230*/  SHF.R.U32.HI R105, RZ, 0x10, R9 ;  /* 0x00000010ff697819 */ /* 0x000fe20000011609 */
[----:B------:R-:W-:Y:S01]  /*7240*/  IMAD.SHL.U32 R9, R122, 0x100, RZ ;  /* 0x000001007a097824 */ /* 0x000fe200078e00ff */
[----:B------:R-:W-:-:S02]  /*7250*/  SHF.R.U32.HI R47, RZ, 0x8, R11 ;  /* 0x00000008ff2f7819 */ /* 0x000fc4000001160b */
[----:B------:R-:W-:Y:S02]  /*7260*/  LOP3.LUT R34, R33, 0xff0000ff, RZ, 0xc0, !PT ;  /* 0xff0000ff21227812 */ /* 0x000fe400078ec0ff */
[----:B------:R-:W-:Y:S01]  /*7270*/  SHF.R.U32.HI R104, RZ, 0x10, R33 ;  /* 0x00000010ff687819 */ /* 0x000fe20000011621 */
[----:B------:R-:W-:Y:S01]  /*7280*/  IMAD.SHL.U32 R33, R46, 0x100, RZ ;  /* 0x000001002e217824 */ /* 0x000fe200078e00ff */
[----:B------:R-:W-:Y:S02]  /*7290*/  LOP3.LUT R44, R35, 0xff0000ff, RZ, 0xc0, !PT ;  /* 0xff0000ff232c7812 */ /* 0x000fe400078ec0ff */
[----:B------:R-:W-:Y:S01]  /*72a0*/  SHF.R.U32.HI R106, RZ, 0x10, R35 ;  /* 0x00000010ff6a7819 */ /* 0x000fe20000011623 */
[----:B------:R-:W-:Y:S01]  /*72b0*/  IMAD.SHL.U32 R35, R45, 0x100, RZ ;  /* 0x000001002d237824 */ /* 0x000fe200078e00ff */
[----:B------:R-:W-:Y:S01]  /*72c0*/  LOP3.LUT R10, R11, 0xff0000ff, RZ, 0xc0, !PT ;  /* 0xff0000ff0b0a7812 */ /* 0x000fe200078ec0ff */
[----:B------:R-:W-:Y:S01]  /*72d0*/  IMAD.U32 R104, R104, 0x10000, RZ ;  /* 0x0001000068687824 */ /* 0x000fe200078e00ff */
[----:B------:R-:W-:Y:S01]  /*72e0*/  SHF.R.U32.HI R107, RZ, 0x10, R11 ;  /* 0x00000010ff6b7819 */ /* 0x000fe2000001160b */
[----:B------:R-:W-:Y:S01]  /*72f0*/  IMAD.SHL.U32 R11, R47, 0x100, RZ ;  /* 0x000001002f0b7824 */ /* 0x000fe200078e00ff */
[----:B------:R-:W-:Y:S01]  /*7300*/  LOP3.LUT R8, R8, 0xff00, R9, 0xf8, !PT ;  /* 0x0000ff0008087812 */ /* 0x000fe200078ef809 */
[----:B------:R-:W-:Y:S01]  /*7310*/  IMAD.U32 R9, R105, 0x10000, RZ ;  /* 0x0001000069097824 */ /* 0x000fe200078e00ff */
[----:B------:R-:W-:Y:S01]  /*7320*/  LOP3.LUT R47, R34, 0xff00, R33, 0xf8, !PT ;  /* 0x0000ff00222f7812 */ /* 0x000fe200078ef821 */
[----:B------:R-:W-:Y:S01]  /*7330*/  IMAD.U32 R106, R106, 0x10000, RZ ;  /* 0x000100006a6a7824 */ /* 0x000fe200078e00ff */
[----:B------:R-:W-:-:S02]  /*7340*/  LOP3.LUT R105, R44, 0xff00, R35, 0xf8, !PT ;  /* 0x0000ff002c697812 */ /* 0x000fc400078ef823 */
[-C--:B------:R-:W-:Y:S02]  /*7350*/  F2FP.F16.E4M3.UNPACK_B R46, R121.reuse.H1 ;  /* 0x00000079ff2e723e */ /* 0x080fe400030006ff */
[----:B--2---:R-:W-:Y:S02]  /*7360*/  F2FP.F16.E4M3.UNPACK_B R35, R36.H1 ;  /* 0x00000024ff23723e */ /* 0x004fe400030006ff */
[----:B------:R-:W-:Y:S02]  /*7370*/  F2FP.F16.E4M3.UNPACK_B R33, R32.H1 ;  /* 0x00000020ff21723e */ /* 0x000fe400030006ff */
[----:B------:R-:W-:Y:S01]  /*7380*/  LOP3.LUT R11, R10, 0xff00, R11, 0xf8, !PT ;  /* 0x0000ff000a0b7812 */ /* 0x000fe200078ef80b */
[----:B------:R-:W-:Y:S01]  /*7390*/  HADD2.F32 R34, -RZ, R35.H0_H0 ;  /* 0x20000023ff227230 */ /* 0x000fe20000004100 */
[----:B------:R-:W-:Y:S01]  /*73a0*/  LOP3.LUT R10, R8, 0xff0000, R9, 0xf8, !PT ;  /* 0x00ff0000080a7812 */ /* 0x000fe200078ef809 */
[----:B------:R-:W-:Y:S01]  /*73b0*/  HADD2.F32 R9, -RZ, R46.H0_H0 ;  /* 0x2000002eff097230 */ /* 0x000fe20000004100 */
[----:B------:R-:W-:Y:S01]  /*73c0*/  F2FP.F16.E4M3.UNPACK_B R44, R118.H1 ;  /* 0x00000076ff2c723e */ /* 0x000fe200030006ff */
[----:B------:R-:W-:Y:S01]  /*73d0*/  HADD2.F32 R12, -RZ, R33.H0_H0 ;  /* 0x20000021ff0c7230 */ /* 0x000fe20000004100 */
[----:B------:R-:W-:Y:S01]  /*73e0*/  F2FP.F16.E4M3.UNPACK_B R121, R121 ;  /* 0x00000079ff79723e */ /* 0x000fe200020006ff */
[----:B------:R-:W-:-:S02]  /*73f0*/  IMAD.U32 R8, R107, 0x10000, RZ ;  /* 0x000100006b087824 */ /* 0x000fc400078e00ff */
[-C--:B------:R-:W-:Y:S01]  /*7400*/  FMUL.FTZ R107, R34, R9.reuse ;  /* 0x00000009226b7220 */ /* 0x080fe20000410000 */
[--C-:B------:R-:W-:Y:S02]  /*7410*/  HADD2.F32 R45, -RZ, R44.reuse.H0_H0 ;  /* 0x2000002cff2d7230 */ /* 0x100fe40000004100 */
[C---:B------:R-:W-:Y:S01]  /*7420*/  FMUL.FTZ R125, R12.reuse, R9 ;  /* 0x000000090c7d7220 */ /* 0x040fe20000410000 */
[----:B------:R-:W-:Y:S02]  /*7430*/  F2FP.F16.E4M3.UNPACK_B R36, R36 ;  /* 0x00000024ff24723e */ /* 0x000fe400020006ff */
[----:B------:R-:W-:Y:S01]  /*7440*/  LOP3.LUT R8, R11, 0xff0000, R8, 0xf8, !PT ;  /* 0x00ff00000b087812 */ /* 0x000fe200078ef808 */
[-C--:B------:R-:W-:Y:S01]  /*7450*/  FFMA.FTZ R12, R12, R45.reuse, -R107 ;  /* 0x0000002d0c0c7223 */ /* 0x080fe2000001086b */
[----:B------:R-:W-:Y:S01]  /*7460*/  FFMA.FTZ R125, R34, R45, R125 ;  /* 0x0000002d227d7223 */ /* 0x000fe2000001007d */
[----:B------:R-:W-:Y:S01]  /*7470*/  LOP3.LUT R11, R47, 0xff0000, R104, 0xf8, !PT ;  /* 0x00ff00002f0b7812 */ /* 0x000fe200078ef868 */
[----:B------:R-:W-:Y:S01]  /*7480*/  HADD2.F32 R45, -RZ, R44.H1_H1 ;  /* 0x3000002cff2d7230 */ /* 0x000fe20000004100 */
[----:B------:R-:W-:Y:S01]  /*7490*/  F2FP.F16.E4M3.UNPACK_B R32, R32 ;  /* 0x00000020ff20723e */ /* 0x000fe200020006ff */
[----:B------:R-:W-:Y:S01]  /*74a0*/  HADD2.F32 R47, -RZ, R46.H1_H1 ;  /* 0x3000002eff2f7230 */ /* 0x000fe20000004100 */
[----:B------:R-:W-:Y:S01]  /*74b0*/  LOP3.LUT R9, R105, 0xff0000, R106, 0xf8, !PT ;  /* 0x00ff000069097812 */ /* 0x000fe200078ef86a */
[----:B------:R-:W-:Y:S01]  /*74c0*/  HADD2.F32 R44, -RZ, R35.H1_H1 ;  /* 0x30000023ff2c7230 */ /* 0x000fe20000004100 */
[----:B------:R-:W-:Y:S01]  /*74d0*/  F2FP.F16.E4M3.UNPACK_B R118, R118 ;  /* 0x00000076ff76723e */ /* 0x000fe200020006ff */
[----:B------:R-:W-:-:S02]  /*74e0*/  HADD2.F32 R34, -RZ, R33.H1_H1 ;  /* 0x30000021ff227230 */ /* 0x000fc40000004100 */
[--C-:B------:R-:W-:Y:S02]  /*74f0*/  HADD2.F32 R46, -RZ, R121.reuse.H0_H0 ;  /* 0x20000079ff2e7230 */ /* 0x100fe40000004100 */
[-C--:B------:R-:W-:Y:S01]  /*7500*/  FMUL.FTZ R105, R44, R47.reuse ;  /* 0x0000002f2c697220 */ /* 0x080fe20000410000 */
[----:B------:R-:W-:Y:S02]  /*7510*/  HADD2.F32 R35, -RZ, R36.H0_H0 ;  /* 0x20000024ff237230 */ /* 0x000fe40000004100 */
[C---:B------:R-:W-:Y:S01]  /*7520*/  FMUL.FTZ R47, R34.reuse, R47 ;  /* 0x0000002f222f7220 */ /* 0x040fe20000410000 */
[----:B------:R-:W-:Y:S02]  /*7530*/  HADD2.F32 R33, -RZ, R32.H0_H0 ;  /* 0x20000020ff217230 */ /* 0x000fe40000004100 */
[-C--:B------:R-:W-:Y:S01]  /*7540*/  FFMA.FTZ R105, R34, R45.reuse, -R105 ;  /* 0x0000002d22697223 */ /* 0x080fe20000010869 */
[----:B------:R-:W-:Y:S02]  /*7550*/  HADD2.F32 R34, -RZ, R118.H0_H0 ;  /* 0x20000076ff227230 */ /* 0x000fe40000004100 */
[----:B------:R-:W-:Y:S01]  /*7560*/  FFMA.FTZ R122, R44, R45, R47 ;  /* 0x0000002d2c7a7223 */ /* 0x000fe2000001002f */
[-C--:B------:R-:W-:Y:S01]  /*7570*/  FMUL.FTZ R44, R35, R46.reuse ;  /* 0x0000002e232c7220 */ /* 0x080fe20000410000 */
[----:B------:R-:W-:Y:S01]  /*7580*/  FMUL.FTZ R46, R33, R46 ;  /* 0x0000002e212e7220 */ /* 0x000fe20000410000 */
[----:B------:R-:W-:Y:S01]  /*7590*/  HADD2.F32 R121, -RZ, R121.H1_H1 ;  /* 0x30000079ff797230 */ /* 0x000fe20000004100 */
[----:B------:R-:W-:Y:S01]  /*75a0*/  F2FP.F16.E4M3.UNPACK_B R45, R120.H1 ;  /* 0x00000078ff2d723e */ /* 0x000fe200030006ff */
        /* <DEDUP_REMOVED lines=9> */
[----:B------:R-:W-:Y:S02]  /*7640*/  HADD2.F32 R46, -RZ, R45.H0_H0 ;  /* 0x2000002dff2e7230 */ /* 0x000fe40000004100 */
[----:B------:R-:W-:Y:S01]  /*7650*/  FFMA.FTZ R106, R32, R33, -R35 ;  /* 0x00000021206a7223 */ /* 0x000fe20000010823 */
[----:B------:R-:W-:Y:S01]  /*7660*/  F2FP.F16.E4M3.UNPACK_B R32, R14.H1 ;  /* 0x0000000eff20723e */ /* 0x000fe200030006ff */
[----:B------:R-:W-:-:S02]  /*7670*/  HADD2.F32 R35, -RZ, R34.H0_H0 ;  /* 0x20000022ff237230 */ /* 0x000fc40000004100 */
[----:B------:R-:W-:Y:S01]  /*7680*/  FFMA.FTZ R121, R36, R33, R121 ;  /* 0x0000002124797223 */ /* 0x000fe20000010079 */
[----:B------:R-:W-:Y:S01]  /*7690*/  HADD2.F32 R36, -RZ, R44.H0_H0 ;  /* 0x2000002cff247230 */ /* 0x000fe20000004100 */
[----:B------:R-:W-:Y:S01]  /*76a0*/  F2FP.F16.E4M3.UNPACK_B R38, R38 ;  /* 0x00000026ff26723e */ /* 0x000fe200020006ff */
[----:B------:R-:W-:Y:S02]  /*76b0*/  HADD2.F32 R33, -RZ, R32.H0_H0 ;  /* 0x20000020ff217230 */ /* 0x000fe40000004100 */
[----:B------:R-:W-:Y:S01]  /*76c0*/  FMUL.FTZ R118, R35, R46 ;  /* 0x0000002e23767220 */ /* 0x000fe20000410000 */
[----:B------:R-:W-:Y:S01]  /*76d0*/  HADD2.F32 R45, -RZ, R45.H1_H1 ;  /* 0x3000002dff2d7230 */ /* 0x000fe20000004100 */
[----:B------:R-:W-:Y:S01]  /*76e0*/  F2FP.F16.E4M3.UNPACK_B R120, R120 ;  /* 0x00000078ff78723e */ /* 0x000fe200020006ff */
[----:B------:R-:W-:Y:S02]  /*76f0*/  HADD2.F32 R34, -RZ, R34.H1_H1 ;  /* 0x30000022ff227230 */ /* 0x000fe40000004100 */
[----:B------:R-:W-:Y:S01]  /*7700*/  FMUL.FTZ R46, R33, R46 ;  /* 0x0000002e212e7220 */ /* 0x000fe20000410000 */
[----:B------:R-:W-:-:S02]  /*7710*/  HADD2.F32 R32, -RZ, R32.H1_H1 ;  /* 0x30000020ff207230 */ /* 0x000fc40000004100 */
[----:B------:R-:W-:Y:S01]  /*7720*/  FFMA.FTZ R118, R33, R36, -R118 ;  /* 0x0000002421767223 */ /* 0x000fe20000010876 */
[----:B------:R-:W-:Y:S02]  /*7730*/  HADD2.F32 R33, -RZ, R44.H1_H1 ;  /* 0x3000002cff217230 */ /* 0x000fe40000004100 */
[-C--:B------:R-:W-:Y:S01]  /*7740*/  FMUL.FTZ R107, R34, R45.reuse ;  /* 0x0000002d226b7220 */ /* 0x080fe20000410000 */
[----:B------:R-:W-:Y:S01]  /*7750*/  F2FP.F16.E4M3.UNPACK_B R14, R14 ;  /* 0x0000000eff0e723e */ /* 0x000fe200020006ff */
[C---:B------:R-:W-:Y:S01]  /*7760*/  FMUL.FTZ R45, R32.reuse, R45 ;  /* 0x0000002d202d7220 */ /* 0x040fe20000410000 */
[----:B------:R-:W-:Y:S01]  /*7770*/  FFMA.FTZ R44, R35, R36, R46 ;  /* 0x00000024232c7223 */ /* 0x000fe2000001002e */
[-C--:B------:R-:W-:Y:S01]  /*7780*/  FFMA.FTZ R129, R32, R33.reuse, -R107 ;  /* 0x0000002120817223 */ /* 0x080fe2000001086b */
[----:B------:R-:W-:Y:S01]  /*7790*/  F2FP.F16.E4M3.UNPACK_B R116, R116 ;  /* 0x00000074ff74723e */ /* 0x000fe200020006ff */
[----:B------:R-:W-:Y:S01]  /*77a0*/  FFMA.FTZ R131, R34, R33, R45 ;  /* 0x0000002122837223 */ /* 0x000fe2000001002d */
[----:B------:R-:W-:Y:S01]  /*77b0*/  HADD2.F32 R33, -RZ, R38.H0_H0 ;  /* 0x20000026ff217230 */ /* 0x000fe20000004100 */
[----:B------:R-:W-:Y:S01]  /*77c0*/  F2FP.SATFINITE.E4M3.F32.PACK_AB_MERGE_C R12, R105, R12, RZ ;  /* 0x0000000c690c723e */ /* 0x000fe200048070ff */
[--C-:B------:R-:W-:Y:S01]  /*77d0*/  HADD2.F32 R36, -RZ, R120.reuse.H0_H0 ;  /* 0x20000078ff247230 */ /* 0x100fe20000004100 */
[----:B------:R-:W-:Y:S01]  /*77e0*/  F2FP.SATFINITE.E4M3.F32.PACK_AB_MERGE_C R118, R129, R118, RZ ;  /* 0x000000768176723e */ /* 0x000fe200048070ff */
[----:B------:R-:W-:Y:S01]  /*77f0*/  HADD2.F32 R45, -RZ, R120.H1_H1 ;  /* 0x30000078ff2d7230 */ /* 0x000fe20000004100 */
[----:B------:R-:W-:Y:S01]  /*7800*/  F2FP.SATFINITE.E4M3.F32.PACK_AB_MERGE_C R12, R106, R47, R12 ;  /* 0x0000002f6a0c723e */ /* 0x000fe2000480700c */
[----:B------:R-:W-:-:S02]  /*7810*/  HADD2.F32 R32, -RZ, R14.H0_H0 ;  /* 0x2000000eff207230 */ /* 0x000fc40000004100 */
[-C--:B------:R-:W-:Y:S01]  /*7820*/  FMUL.FTZ R107, R33, R36.reuse ;  /* 0x00000024216b7220 */ /* 0x080fe20000410000 */
[----:B------:R-:W-:Y:S02]  /*7830*/  HADD2.F32 R38, -RZ, R38.H1_H1 ;  /* 0x30000026ff267230 */ /* 0x000fe40000004100 */
[----:B------:R-:W-:Y:S02]  /*7840*/  HADD2.F32 R14, -RZ, R14.H1_H1 ;  /* 0x3000000eff0e7230 */ /* 0x000fe40000004100 */
[----:B------:R-:W-:Y:S01]  /*7850*/  FMUL.FTZ R36, R32, R36 ;  /* 0x0000002420247220 */ /* 0x000fe20000410000 */
[--C-:B------:R-:W-:Y:S02]  /*7860*/  HADD2.F32 R35, -RZ, R116.reuse.H1_H1 ;  /* 0x30000074ff237230 */ /* 0x100fe40000004100 */
[-C--:B------:R-:W-:Y:S01]  /*7870*/  FMUL.FTZ R127, R38, R45.reuse ;  /* 0x0000002d267f7220 */ /* 0x080fe20000410000 */
[----:B------:R-:W-:Y:S02]  /*7880*/  HADD2.F32 R34, -RZ, R116.H0_H0 ;  /* 0x20000074ff227230 */ /* 0x000fe40000004100 */
[C---:B------:R-:W-:Y:S01]  /*7890*/  FMUL.FTZ R45, R14.reuse, R45 ;  /* 0x0000002d0e2d7220 */ /* 0x040fe20000410000 */
[----:B------:R-:W-:-:S02]  /*78a0*/  FFMA.FTZ R14, R14, R35, -R127 ;  /* 0x000000230e0e7223 */ /* 0x000fc4000001087f */
[-C--:B------:R-:W-:Y:S01]  /*78b0*/  FFMA.FTZ R107, R32, R34.reuse, -R107 ;  /* 0x00000022206b7223 */ /* 0x080fe2000001086b */
[----:B------:R-:W-:Y:S01]  /*78c0*/  FFMA.FTZ R46, R33, R34, R36 ;  /* 0x00000022212e7223 */ /* 0x000fe20000010024 */
[----:B------:R-:W-:Y:S01]  /*78d0*/  FFMA.FTZ R127, R38, R35, R45 ;  /* 0x00000023267f7223 */ /* 0x000fe2000001002d */
[----:B------:R-:W-:Y:S02]  /*78e0*/  F2FP.SATFINITE.E4M3.F32.PACK_AB_MERGE_C R36, R122, R125, RZ ;  /* 0x0000007d7a24723e */ /* 0x000fe400048070ff */
[----:B------:R-:W-:Y:S02]  /*78f0*/  F2FP.F16.E4M3.UNPACK_B R34, R37 ;  /* 0x00000025ff22723e */ /* 0x000fe400020006ff */
[----:B------:R-:W-:Y:S02]  /*7900*/  F2FP.F16.E4M3.UNPACK_B R45, R11 ;  /* 0x0000000bff2d723e */ /* 0x000fe400020006ff */
[----:B------:R-:W-:Y:S01]  /*7910*/  F2FP.F16.E4M3.UNPACK_B R32, R13 ;  /* 0x0000000dff20723e */ /* 0x000fe200020006ff */
[--C-:B------:R-:W-:Y:S01]  /*7920*/  HADD2.F32 R35, -RZ, R34.reuse.H0_H0 ;  /* 0x20000022ff237230 */ /* 0x100fe20000004100 */
[----:B------:R-:W-:Y:S01]  /*7930*/  F2FP.SATFINITE.E4M3.F32.PACK_AB_MERGE_C R38, R131, R44, RZ ;  /* 0x0000002c8326723e */ /* 0x000fe200048070ff */
[----:B------:R-:W-:Y:S01]  /*7940*/  HADD2.F32 R34, -RZ, R34.H1_H1 ;  /* 0x30000022ff227230 */ /* 0x000fe20000004100 */
[----:B------:R-:W-:Y:S01]  /*7950*/  F2FP.SATFINITE.E4M3.F32.PACK_AB_MERGE_C R36, R121, R104, R36 ;  /* 0x000000687924723e */ /* 0x000fe20004807024 */
[--C-:B------:R-:W-:Y:S01]  /*7960*/  HADD2.F32 R104, -RZ, R45.reuse.H0_H0 ;  /* 0x2000002dff687230 */ /* 0x100fe20000004100 */
[----:B------:R-:W-:Y:S01]  /*7970*/  F2FP.F16.E4M3.UNPACK_B R44, R10 ;  /* 0x0000000aff2c723e */ /* 0x000fe200020006ff */
[----:B------:R-:W-:Y:S01]  /*7980*/  HADD2.F32 R33, -RZ, R32.H0_H0 ;  /* 0x20000020ff217230 */ /* 0x000fe20000004100 */
[----:B------:R-:W-:Y:S01]  /*7990*/  F2FP.SATFINITE.E4M3.F32.PACK_AB_MERGE_C R38, R127, R46, R38 ;  /* 0x0000002e7f26723e */ /* 0x000fe20004807026 */
[----:B------:R-:W-:-:S02]  /*79a0*/  HADD2.F32 R45, -RZ, R45.H1_H1 ;  /* 0x3000002dff2d7230 */ /* 0x000fc40000004100 */
[-C--:B------:R-:W-:Y:S01]  /*79b0*/  FMUL.FTZ R106, R35, R104.reuse ;  /* 0x00000068236a7220 */ /* 0x080fe20000410000 */
[----:B------:R-:W-:Y:S02]  /*79c0*/  HADD2.F32 R46, -RZ, R44.H0_H0 ;  /* 0x2000002cff2e7230 */ /* 0x000fe40000004100 */
[C---:B------:R-:W-:Y:S01]  /*79d0*/  FMUL.FTZ R104, R33.reuse, R104 ;  /* 0x0000006821687220 */ /* 0x040fe20000410000 */
[----:B------:R-:W-:Y:S01]  /*79e0*/  HADD2.F32 R32, -RZ, R32.H1_H1 ;  /* 0x30000020ff207230 */ /* 0x000fe20000004100 */
[----:B------:R-:W-:Y:S01]  /*79f0*/  F2FP.F16.E4M3.UNPACK_B R13, R13.H1 ;  /* 0x0000000dff0d723e */ /* 0x000fe200030006ff */
[-C--:B------:R-:W-:Y:S01]  /*7a00*/  FFMA.FTZ R106, R33, R46.reuse, -R106 ;  /* 0x0000002e216a7223 */ /* 0x080fe2000001086a */
[----:B------:R-:W-:Y:S01]  /*7a10*/  FFMA.FTZ R104, R35, R46, R104 ;  /* 0x0000002e23687223 */ /* 0x000fe20000010068 */
[----:B------:R-:W-:Y:S02]  /*7a20*/  HADD2.F32 R33, -RZ, R44.H1_H1 ;  /* 0x3000002cff217230 */ /* 0x000fe40000004100 */
[-C--:B------:R-:W-:Y:S01]  /*7a30*/  FMUL.FTZ R35, R34, R45.reuse ;  /* 0x0000002d22237220 */ /* 0x080fe20000410000 */
[----:B------:R-:W-:Y:S01]  /*7a40*/  FMUL.FTZ R45, R32, R45 ;  /* 0x0000002d202d7220 */ /* 0x000fe20000410000 */
[----:B------:R-:W-:-:S02]  /*7a50*/  F2FP.F16.E4M3.UNPACK_B R37, R37.H1 ;  /* 0x00000025ff25723e */ /* 0x000fc400030006ff */
[----:B------:R-:W-:Y:S01]  /*7a60*/  FFMA.FTZ R105, R32, R33, -R35 ;  /* 0x0000002120697223 */ /* 0x000fe20000010823 */
[----:B------:R-:W-:Y:S01]  /*7a70*/  F2FP.F16.E4M3.UNPACK_B R35, R11.H1 ;  /* 0x0000000bff23723e */ /* 0x000fe200030006ff */
[----:B------:R-:W-:Y:S01]  /*7a80*/  HADD2.F32 R11, -RZ, R13.H0_H0 ;  /* 0x2000000dff0b7230 */ /* 0x000fe20000004100 */
[----:B------:R-:W-:Y:S01]  /*7a90*/  F2FP.SATFINITE.E4M3.F32.PACK_AB_MERGE_C R14, R14, R107, R118 ;  /* 0x0000006b0e0e723e */ /* 0x000fe20004807076 */
[----:B------:R-:W-:Y:S01]  /*7aa0*/  FFMA.FTZ R107, R34, R33, R45 ;  /* 0x00000021226b7223 */ /* 0x000fe2000001002d */
[----:B------:R-:W-:Y:S01]  /*7ab0*/  HADD2.F32 R32, -RZ, R37.H0_H0 ;  /* 0x20000025ff207230 */ /* 0x000fe20000004100 */
[----:B------:R-:W-:Y:S01]  /*7ac0*/  F2FP.F16.E4M3.UNPACK_B R10, R10.H1 ;  /* 0x0000000aff0a723e */ /* 0x000fe200030006ff */
[----:B------:R-:W-:Y:S01]  /*7ad0*/  HADD2.F32 R34, -RZ, R35.H0_H0 ;  /* 0x20000023ff227230 */ /* 0x000fe20000004100 */
[----:B------:R-:W-:Y:S01]  /*7ae0*/  F2FP.F16.E4M3.UNPACK_B R45, R9.H1 ;  /* 0x00000009ff2d723e */ /* 0x000fe200030006ff */
[----:B------:R-:W-:Y:S02]  /*7af0*/  HADD2.F32 R37, -RZ, R37.H1_H1 ;  /* 0x30000025ff257230 */ /* 0x000fe40000004100 */
[----:B------:R-:W-:-:S02]  /*7b00*/  HADD2.F32 R44, -RZ, R35.H1_H1 ;  /* 0x30000023ff2c7230 */ /* 0x000fc40000004100 */
[CC--:B------:R-:W-:Y:S01]  /*7b10*/  FMUL.FTZ R46, R32.reuse, R34.reuse ;  /* 0x00000022202e7220 */ /* 0x0c0fe20000410000 */
[----:B------:R-:W-:Y:S02]  /*7b20*/  HADD2.F32 R13, -RZ, R13.H1_H1 ;  /* 0x3000000dff0d7230 */ /* 0x000fe40000004100 */
[----:B------:R-:W-:Y:S01]  /*7b30*/  FMUL.FTZ R35, R11, R34 ;  /* 0x000000220b237220 */ /* 0x000fe20000410000 */
        /* <DEDUP_REMOVED lines=8> */
[----:B------:R-:W-:Y:S01]  /*7bc0*/  FFMA.FTZ R125, R37, R34, R44 ;  /* 0x00000022257d7223 */ /* 0x000fe2000001002c */
[----:B------:R-:W-:Y:S01]  /*7bd0*/  F2FP.F16.E4M3.UNPACK_B R39, R39.H1 ;  /* 0x00000027ff27723e */ /* 0x000fe200030006ff */
[----:B------:R-:W-:Y:S01]  /*7be0*/  HADD2.F32 R47, -RZ, R45.H0_H0 ;  /* 0x2000002dff2f7230 */ /* 0x000fe20000004100 */
[----:B------:R-:W-:Y:S01]  /*7bf0*/  F2FP.F16.E4M3.UNPACK_B R15, R15.H1 ;  /* 0x0000000fff0f723e */ /* 0x000fe200030006ff */
[----:B------:R-:W-:Y:S01]  /*7c00*/  FFMA.FTZ R116, R11, R33, -R46 ;  /* 0x000000210b747223 */ /* 0x000fe2000001082e */
[----:B------:R-:W-:Y:S01]  /*7c10*/  F2FP.F16.E4M3.UNPACK_B R37, R9 ;  /* 0x00000009ff25723e */ /* 0x000fe200020006ff */
[----:B------:R-:W-:Y:S01]  /*7c20*/  HADD2.F32 R33, -RZ, R32.H0_H0 ;  /* 0x20000020ff217230 */ /* 0x000fe20000004100 */
        /* <DEDUP_REMOVED lines=8> */
[CC--:B------:R-:W-:Y:S01]  /*7cb0*/  FMUL.FTZ R122, R8.reuse, R47.reuse ;  /* 0x0000002f087a7220 */ /* 0x0c0fe20000410000 */
[----:B------:R-:W-:Y:S02]  /*7cc0*/  HADD2.F32 R11, -RZ, R10.H0_H0 ;  /* 0x2000000aff0b7230 */ /* 0x000fe40000004100 */
[----:B------:R-:W-:Y:S01]  /*7cd0*/  FMUL.FTZ R47, R13, R47 ;  /* 0x0000002f0d2f7220 */ /* 0x000fe20000410000 */
[----:B------:R-:W-:Y:S02]  /*7ce0*/  HADD2.F32 R44, -RZ, R9.H0_H0 ;  /* 0x20000009ff2c7230 */ /* 0x000fe40000004100 */
[-C--:B------:R-:W-:Y:S01]  /*7cf0*/  FMUL.FTZ R120, R33, R46.reuse ;  /* 0x0000002e21787220 */ /* 0x080fe20000410000 */
[----:B------:R-:W-:Y:S02]  /*7d00*/  HADD2.F32 R39, -RZ, R39.H1_H1 ;  /* 0x30000027ff277230 */ /* 0x000fe40000004100 */
[----:B------:R-:W-:Y:S01]  /*7d10*/  FFMA.FTZ R47, R8, R35, R47 ;  /* 0x00000023082f7223 */ /* 0x000fe2000001002f */
        /* <DEDUP_REMOVED lines=9> */
[----:B------:R-:W-:-:S02]  /*7db0*/  HADD2.F32 R10, -RZ, R10.H1_H1 ;  /* 0x3000000aff0a7230 */ /* 0x000fc40000004100 */
[----:B------:R-:W-:Y:S01]  /*7dc0*/  FFMA.FTZ R122, R13, R35, -R122 ;  /* 0x000000230d7a7223 */ /* 0x000fe2000001087a */
[----:B------:R-:W-:Y:S02]  /*7dd0*/  HADD2.F32 R34, -RZ, R34.H1_H1 ;  /* 0x30000022ff227230 */ /* 0x000fe40000004100 */
[-C--:B------:R-:W-:Y:S01]  /*7de0*/  FMUL.FTZ R11, R32, R37.reuse ;  /* 0x00000025200b7220 */ /* 0x080fe20000410000 */
[----:B------:R-:W-:Y:S02]  /*7df0*/  HADD2.F32 R9, -RZ, R9.H1_H1 ;  /* 0x30000009ff097230 */ /* 0x000fe40000004100 */
[----:B------:R-:W-:Y:S01]  /*7e00*/  FMUL.FTZ R37, R10, R37 ;  /* 0x000000250a257220 */ /* 0x000fe20000410000 */
[----:B------:R-:W-:Y:S01]  /*7e10*/  F2FP.SATFINITE.E4M3.F32.PACK_AB_MERGE_C R107, R107, R104, R118 ;  /* 0x000000686b6b723e */ /* 0x000fe20004807076 */
[-C--:B------:R-:W-:Y:S01]  /*7e20*/  FFMA.FTZ R8, R39, R34.reuse, R8 ;  /* 0x0000002227087223 */ /* 0x080fe20000010008 */
[----:B------:R-:W-:Y:S01]  /*7e30*/  FFMA.FTZ R15, R15, R34, -R44 ;  /* 0x000000220f0f7223 */ /* 0x000fe2000001082c */
[-C--:B------:R-:W-:Y:S01]  /*7e40*/  FFMA.FTZ R37, R32, R9.reuse, R37 ;  /* 0x0000000920257223 */ /* 0x080fe20000010025 */
[----:B------:R-:W-:Y:S01]  /*7e50*/  FFMA.FTZ R11, R10, R9, -R11 ;  /* 0x000000090a0b7223 */ /* 0x000fe2000001080b */
[----:B------:R-:W-:-:S02]  /*7e60*/  F2FP.SATFINITE.E4M3.F32.PACK_AB_MERGE_C R13, R105, R106, R116 ;  /* 0x0000006a690d723e */ /* 0x000fc40004807074 */
[----:B------:R-:W-:Y:S02]  /*7e70*/  F2FP.SATFINITE.E4M3.F32.PACK_AB_MERGE_C R8, R8, R47, RZ ;  /* 0x0000002f0808723e */ /* 0x000fe400048070ff */
[----:B------:R-:W-:Y:S02]  /*7e80*/  F2FP.SATFINITE.E4M3.F32.PACK_AB_MERGE_C R15, R15, R122, RZ ;  /* 0x0000007a0f0f723e */ /* 0x000fe400048070ff */
[----:B------:R-:W-:Y:S01]  /*7e90*/  F2FP.SATFINITE.E4M3.F32.PACK_AB_MERGE_C R39, R37, R46, R8 ;  /* 0x0000002e2527723e */ /* 0x000fe20004807008 */
[----:B------:R-:W-:Y:S01]  /*7ea0*/  IMAD.MOV.U32 R37, RZ, RZ, R107 ;  /* 0x000000ffff257224 */ /* 0x000fe200078e006b */
[----:B------:R-:W-:-:S07]  /*7eb0*/  F2FP.SATFINITE.E4M3.F32.PACK_AB_MERGE_C R15, R11, R120, R15 ;  /* 0x000000780b0f723e */ /* 0x000fce000480700f */
.L_x_1489:
[----:B------:R-:W-:Y:S05]  /*7ec0*/  BSYNC B2 ;  /* 0x0000000000027941 */ /* 0x000fea0003800000 */
.L_x_1488:
[----:B0-----:R3:W-:Y:S04]  /*7ed0*/  STG.E.128 desc[UR38][R40.64], R12 ;  /* 0x0000000c28007986 */ /* 0x0017e8000c101d26 */
[----:B--2---:R3:W-:Y:S02]  /*7ee0*/  @!P2 STG.E.128 desc[UR38][R42.64], R36 ;  /* 0x000000242a00a986 */ /* 0x0047e4000c101d26 */
.L_x_1487:
[----:B------:R-:W-:Y:S05]  /*7ef0*/  BSYNC B1 ;  /* 0x0000000000017941 */ /* 0x000fea0003800000 */
.L_x_1486:
[----:B------:R-:W-:-:S13]  /*7f00*/  ISETP.NE.AND P2, PT, R21, RZ, PT ;  /* 0x000000ff1500720c */ /* 0x000fda0003f45270 */
[----:B------:R-:W-:Y:S05]  /*7f10*/  @!P2 BRA `(.L_x_1454) ;  /* 0x000000100058a947 */ /* 0x000fea0003800000 */
[----:B------:R-:W-:Y:S01]  /*7f20*/  ISETP.NE.AND P4, PT, R103, RZ, PT ;  /* 0x000000ff6700720c */ /* 0x000fe20003f85270 */
[----:B------:R-:W-:Y:S01]  /*7f30*/  BSSY B1, `(.L_x_1490) ;  /* 0x00000ea000017945 */ /* 0x000fe20003800000 */
[----:B------:R-:W-:Y:S02]  /*7f40*/  IADD3 R33, P2, P3, R62, R96, R69 ;  /* 0x000000603e217210 */ /* 0x000fe40007b5e045 */
[----:B------:R-:W-:Y:S02]  /*7f50*/  SEL R123, R76, R123, !P4 ;  /* 0x0000007b4c7b7207 */ /* 0x000fe40006000000 */
[----:B------:R-:W-:Y:S02]  /*7f60*/  IADD3.X R10, R100, R119, R66, P2, P3 ;  /* 0x00000077640a7210 */ /* 0x000fe400017e6442 */
[----:B------:R-:W-:Y:S02]  /*7f70*/  SHF.R.S32.HI R8, RZ, 0x1f, R123 ;  /* 0x0000001fff087819 */ /* 0x000fe4000001147b */
[----:B------:R-:W-:-:S02]  /*7f80*/  IADD3 R32, P2, R33, R94, RZ ;  /* 0x0000005e21207210 */ /* 0x000fc40007f5e0ff */
[----:B------:R-:W-:-:S03]  /*7f90*/  LEA.HI R8, R8, R123, RZ, 0x5 ;  /* 0x0000007b08087211 */ /* 0x000fc600078f28ff */
[----:B------:R-:W-:Y:S01]  /*7fa0*/  IMAD.X R33, R10, 0x1, R95, P2 ;  /* 0x000000010a217824 */ /* 0x000fe200010e065f */
[----:B------:R-:W-:Y:S02]  /*7fb0*/  SHF.R.S32.HI R8, RZ, 0x5, R8 ;  /* 0x00000005ff087819 */ /* 0x000fe40000011408 */
[----:B------:R-:W-:Y:S02]  /*7fc0*/  ISETP.GE.AND P2, PT, R92, R111, PT ;  /* 0x0000006f5c00720c */ /* 0x000fe40003f46270 */
[----:B------:R-:W-:-:S04]  /*7fd0*/  LEA.HI.SX32 R8, R87, R8, 0x1c ;  /* 0x0000000857087211 */ /* 0x000fc800078fe2ff */
[----:B------:R-:W-:Y:S01]  /*7fe0*/  SHF.R.S32.HI R9, RZ, 0x1f, R8 ;  /* 0x0000001fff097819 */ /* 0x000fe20000011408 */
[----:B------:R-:W-:-:S03]  /*7ff0*/  IMAD.SHL.U32 R35, R8, 0x10, RZ ;  /* 0x0000001008237824 */ /* 0x000fc600078e00ff */
[----:B------:R-:W-:Y:S02]  /*8000*/  LEA.HI R9, R9, R8, RZ, 0x2 ;  /* 0x0000000809097211 */ /* 0x000fe400078f10ff */
[----:B------:R-:W-:Y:S02]  /*8010*/  LOP3.LUT R8, R180, 0x30, R35, 0xf8, !PT ;  /* 0x00000030b4087812 */ /* 0x000fe400078ef823 */
[----:B------:R-:W-:Y:S02]  /*8020*/  SHF.L.U32 R9, R9, 0xb, RZ ;  /* 0x0000000b09097819 */ /* 0x000fe400000006ff */
[----:B------:R-:W-:Y:S02]  /*8030*/  LOP3.LUT R8, R8, R181, RZ, 0x3c, !PT ;  /* 0x000000b508087212 */ /* 0x000fe400078e3cff */
[----:B------:R-:W-:-:S04]  /*8040*/  LOP3.LUT R9, R9, 0xffffe000, RZ, 0xc0, !PT ;  /* 0xffffe00009097812 */ /* 0x000fc800078ec0ff */
[----:B------:R-:W-:Y:S01]  /*8050*/  IADD3 R8, R8, R9, R182 ;  /* 0x0000000908087210 */ /* 0x000fe20007ffe0b6 */
[----:B------:R-:W-:-:S04]  /*8060*/  IMAD R9, R17, 0x6000, R84 ;  /* 0x0000600011097824 */ /* 0x000fc800078e0254 */
[----:B------:R-:W-:Y:S02]  /*8070*/  IMAD R11, R17, 0x6000, R8 ;  /* 0x00006000110b7824 */ /* 0x000fe400078e0208 */
[C---:B------:R-:W-:Y:S02]  /*8080*/  IMAD.IADD R9, R16.reuse, 0x1, R9 ;  /* 0x0000000110097824 */ /* 0x040fe400078e0209 */
[----:B---3--:R-:W-:-:S04]  /*8090*/  IMAD.IADD R12, R16, 0x1, R11 ;  /* 0x00000001100c7824 */ /* 0x008fc800078e020b */
[----:B------:R-:W2:Y:S04]  /*80a0*/  LDS.128 R8, [R9+0x16400] ;  /* 0x0164000009087984 */ /* 0x000ea80000000c00 */
[----:B------:R-:W3:Y:S01]  /*80b0*/  LDS.128 R12, [R12+0x16400] ;  /* 0x016400000c0c7984 */ /* 0x000ee20000000c00 */
[----:B------:R-:W-:Y:S05]  /*80c0*/  @P2 BRA `(.L_x_1491) ;  /* 0x0000000c00402947 */ /* 0x000fea0003800000 */
[--C-:B------:R-:W-:Y:S01]  /*80d0*/  SHF.R.U32.HI R4, RZ, 0x8, R5.reuse ;  /* 0x00000008ff047819 */ /* 0x100fe20000011605 */
[----:B--2---:R-:W-:Y:S01]  /*80e0*/  IMAD.MOV.U32 R28, RZ, RZ, R10 ;  /* 0x000000ffff1c7224 */ /* 0x004fe200078e000a */
[----:B------:R-:W-:Y:S02]  /*80f0*/  SHF.R.U32.HI R38, RZ, 0x10, R5 ;  /* 0x00000010ff267819 */ /* 0x000fe40000011605 */
[----:B------:R-:W-:Y:S01]  /*8100*/  LOP3.LUT R5, R5, 0xff0000ff, RZ, 0xc0, !PT ;  /* 0xff0000ff05057812 */ /* 0x000fe200078ec0ff */
[----:B------:R-:W-:Y:S01]  /*8110*/  IMAD.SHL.U32 R4, R4, 0x100, RZ ;  /* 0x0000010004047824 */ /* 0x000fe200078e00ff */
[----:B------:R-:W-:Y:S02]  /*8120*/  SHF.R.U32.HI R34, RZ, 0x8, R7 ;  /* 0x00000008ff227819 */ /* 0x000fe40000011607 */
[----:B------:R-:W-:Y:S02]  /*8130*/  SHF.R.U32.HI R30, RZ, 0x8, R29 ;  /* 0x00000008ff1e7819 */ /* 0x000fe4000001161d */
[----:B------:R-:W-:-:S02]  /*8140*/  SHF.R.U32.HI R6, RZ, 0x8, R31 ;  /* 0x00000008ff067819 */ /* 0x000fc4000001161f */
[----:B------:R-:W-:Y:S01]  /*8150*/  LOP3.LUT R5, R5, 0xff00, R4, 0xf8, !PT ;  /* 0x0000ff0005057812 */ /* 0x000fe200078ef804 */
[----:B------:R-:W-:Y:S01]  /*8160*/  IMAD.SHL.U32 R4, R34, 0x100, RZ ;  /* 0x0000010022047824 */ /* 0x000fe200078e00ff */
[----:B------:R-:W-:Y:S01]  /*8170*/  SHF.R.U32.HI R36, RZ, 0x10, R7 ;  /* 0x00000010ff247819 */ /* 0x000fe20000011607 */
[----:B------:R-:W-:Y:S01]  /*8180*/  IMAD.SHL.U32 R10, R30, 0x100, RZ ;  /* 0x000001001e0a7824 */ /* 0x000fe200078e00ff */
[----:B------:R-:W-:Y:S02]  /*8190*/  LOP3.LUT R7, R7, 0xff0000ff, RZ, 0xc0, !PT ;  /* 0xff0000ff07077812 */ /* 0x000fe400078ec0ff */
[----:B0-----:R-:W-:Y:S02]  /*81a0*/  SHF.R.U32.HI R42, RZ, 0x10, R29 ;  /* 0x00000010ff2a7819 */ /* 0x001fe4000001161d */
[----:B------:R-:W-:Y:S01]  /*81b0*/  LOP3.LUT R37, R29, 0xff0000ff, RZ, 0xc0, !PT ;  /* 0xff0000ff1d257812 */ /* 0x000fe200078ec0ff */
[----:B---3--:R-:W-:Y:S01]  /*81c0*/  IMAD.MOV.U32 R29, RZ, RZ, R12 ;  /* 0x000000ffff1d7224 */ /* 0x008fe200078e000c */
[----:B------:R-:W-:Y:S01]  /*81d0*/  SHF.R.U32.HI R41, RZ, 0x10, R31 ;  /* 0x00000010ff297819 */ /* 0x000fe2000001161f */
[----:B------:R-:W-:Y:S01]  /*81e0*/  IMAD.SHL.U32 R12, R6, 0x100, RZ ;  /* 0x00000100060c7824 */ /* 0x000fe200078e00ff */
[----:B------:R-:W-:Y:S01]  /*81f0*/  LOP3.LUT R39, R31, 0xff0000ff, RZ, 0xc0, !PT ;  /* 0xff0000ff1f277812 */ /* 0x000fe200078ec0ff */
[----:B------:R-:W-:Y:S01]  /*8200*/  IMAD.U32 R6, R38, 0x10000, RZ ;  /* 0x0001000026067824 */ /* 0x000fe200078e00ff */
[----:B------:R-:W-:Y:S01]  /*8210*/  LOP3.LUT R7, R7, 0xff00, R4, 0xf8, !PT ;  /* 0x0000ff0007077812 */ /* 0x000fe200078ef804 */
[----:B------:R-:W-:Y:S01]  /*8220*/  IMAD.MOV.U32 R31, RZ, RZ, R14 ;  /* 0x000000ffff1f7224 */ /* 0x000fe200078e000e */
[----:B------:R-:W-:Y:S01]  /*8230*/  LOP3.LUT R38, R37, 0xff00, R10, 0xf8, !PT ;  /* 0x0000ff0025267812 */ /* 0x000fe200078ef80a */
[----:B------:R-:W-:Y:S01]  /*8240*/  IMAD.U32 R4, R36, 0x10000, RZ ;  /* 0x0001000024047824 */ /* 0x000fe200078e00ff */
[----:B------:R-:W-:-:S02]  /*8250*/  F2FP.F16.E4M3.UNPACK_B R36, R115.H1 ;  /* 0x00000073ff24723e */ /* 0x000fc400030006ff */
[----:B------:R-:W-:Y:S02]  /*8260*/  F2FP.F16.E4M3.UNPACK_B R14, R29.H1 ;  /* 0x0000001dff0e723e */ /* 0x000fe400030006ff */
        /* <DEDUP_REMOVED lines=10> */
[----:B------:R-:W-:Y:S02]  /*8310*/  HADD2.F32 R37, -RZ, R34.H0_H0 ;  /* 0x20000022ff257230 */ /* 0x000fe40000004100 */
[----:B------:R-:W-:Y:S01]  /*8320*/  FMUL.FTZ R43, R12, R5 ;  /* 0x000000050c2b7220 */ /* 0x000fe20000410000 */
[----:B------:R-:W-:Y:S02]  /*8330*/  F2FP.F16.E4M3.UNPACK_B R29, R29 ;  /* 0x0000001dff1d723e */ /* 0x000fe400020006ff */
[----:B------:R-:W-:Y:S01]  /*8340*/  LOP3.LUT R5, R40, 0xff0000, R39, 0xf8, !PT ;  /* 0x00ff000028057812 */ /* 0x000fe200078ef827 */
        /* <DEDUP_REMOVED lines=8> */
[----:B------:R-:W-:-:S02]  /*83d0*/  HADD2.F32 R37, -RZ, R34.H1_H1 ;  /* 0x30000022ff257230 */ /* 0x000fc40000004100 */
[-C--:B------:R-:W-:Y:S01]  /*83e0*/  FMUL.FTZ R45, R30, R41.reuse ;  /* 0x000000291e2d7220 */ /* 0x080fe20000410000 */
[----:B------:R-:W-:Y:S02]  /*83f0*/  HADD2.F32 R39, -RZ, R115.H0_H0 ;  /* 0x20000073ff277230 */ /* 0x000fe40000004100 */
[C---:B------:R-:W-:Y:S01]  /*8400*/  FMUL.FTZ R41, R12.reuse, R41 ;  /* 0x000000290c297220 */ /* 0x040fe20000410000 */
[----:B------:R-:W-:Y:S02]  /*8410*/  HADD2.F32 R14, -RZ, R29.H0_H0 ;  /* 0x2000001dff0e7230 */ /* 0x000fe40000004100 */
[----:B------:R-:W-:Y:S01]  /*8420*/  FFMA.FTZ R45, R12, R37, -R45 ;  /* 0x000000250c2d7223 */ /* 0x000fe2000001082d */
[----:B------:R-:W-:Y:S01]  /*8430*/  HADD2.F32 R10, -RZ, R8.H0_H0 ;  /* 0x20000008ff0a7230 */ /* 0x000fe20000004100 */
[----:B------:R-:W-:Y:S01]  /*8440*/  F2FP.F16.E4M3.UNPACK_B R12, R31.H1 ;  /* 0x0000001fff0c723e */ /* 0x000fe200030006ff */
[----:B------:R-:W-:Y:S02]  /*8450*/  IMAD.U32 R7, R42, 0x10000, RZ ;  /* 0x000100002a077824 */ /* 0x000fe400078e00ff */
[----:B------:R-:W-:Y:S01]  /*8460*/  FFMA.FTZ R42, R30, R37, R41 ;  /* 0x000000251e2a7223 */ /* 0x000fe20000010029 */
[----:B------:R-:W-:-:S02]  /*8470*/  HADD2.F32 R37, -RZ, R113.H0_H0 ;  /* 0x20000071ff257230 */ /* 0x000fc40000004100 */
[-C--:B------:R-:W-:Y:S01]  /*8480*/  FMUL.FTZ R41, R14, R39.reuse ;  /* 0x000000270e297220 */ /* 0x080fe20000410000 */
[----:B------:R-:W-:Y:S01]  /*8490*/  FMUL.FTZ R39, R10, R39 ;  /* 0x000000270a277220 */ /* 0x000fe20000410000 */
[----:B------:R-:W-:Y:S01]  /*84a0*/  HADD2.F32 R115, -RZ, R115.H1_H1 ;  /* 0x30000073ff737230 */ /* 0x000fe20000004100 */
[----:B------:R-:W-:Y:S01]  /*84b0*/  LOP3.LUT R7, R38, 0xff0000, R7, 0xf8, !PT ;  /* 0x00ff000026077812 */ /* 0x000fe200078ef807 */
[----:B------:R-:W-:Y:S02]  /*84c0*/  HADD2.F32 R29, -RZ, R29.H1_H1 ;  /* 0x3000001dff1d7230 */ /* 0x000fe40000004100 */
[-C--:B------:R-:W-:Y:S01]  /*84d0*/  FFMA.FTZ R41, R10, R37.reuse, -R41 ;  /* 0x000000250a297223 */ /* 0x080fe20000010829 */
[----:B------:R-:W-:Y:S01]  /*84e0*/  FFMA.FTZ R36, R14, R37, R39 ;  /* 0x000000250e247223 */ /* 0x000fe20000010027 */
[----:B------:R-:W-:Y:S01]  /*84f0*/  HADD2.F32 R8, -RZ, R8.H1_H1 ;  /* 0x30000008ff087230 */ /* 0x000fe20000004100 */
[----:B------:R-:W-:Y:S01]  /*8500*/  F2FP.F16.E4M3.UNPACK_B R10, R114.H1 ;  /* 0x00000072ff0a723e */ /* 0x000fe200030006ff */
[----:B------:R-:W-:-:S02]  /*8510*/  HADD2.F32 R113, -RZ, R113.H1_H1 ;  /* 0x30000071ff717230 */ /* 0x000fc40000004100 */
[CC--:B------:R-:W-:Y:S01]  /*8520*/  FMUL.FTZ R37, R29.reuse, R115.reuse ;  /* 0x000000731d257220 */ /* 0x0c0fe20000410000 */
[----:B------:R-:W-:Y:S01]  /*8530*/  F2FP.F16.E4M3.UNPACK_B R30, R112.H1 ;  /* 0x00000070ff1e723e */ /* 0x000fe200030006ff */
[C---:B------:R-:W-:Y:S01]  /*8540*/  FMUL.FTZ R38, R8.reuse, R115 ;  /* 0x0000007308267220 */ /* 0x040fe20000410000 */
[----:B------:R-:W-:Y:S02]  /*8550*/  HADD2.F32 R14, -RZ, R12.H0_H0 ;  /* 0x2000000cff0e7230 */ /* 0x000fe40000004100 */
[-C--:B------:R-:W-:Y:S01]  /*8560*/  FFMA.FTZ R34, R8, R113.reuse, -R37 ;  /* 0x0000007108227223 */ /* 0x080fe20000010825 */
[----:B------:R-:W-:Y:S01]  /*8570*/  F2FP.F16.E4M3.UNPACK_B R8, R28.H1 ;  /* 0x0000001cff08723e */ /* 0x000fe200030006ff */
[--C-:B------:R-:W-:Y:S02]  /*8580*/  HADD2.F32 R37, -RZ, R10.reuse.H0_H0 ;  /* 0x2000000aff257230 */ /* 0x100fe40000004100 */
[----:B------:R-:W-:Y:S01]  /*8590*/  FFMA.FTZ R113, R29, R113, R38 ;  /* 0x000000711d717223 */ /* 0x000fe20000010026 */
[----:B------:R-:W-:Y:S01]  /*85a0*/  HADD2.F32 R39, -RZ, R10.H1_H1 ;  /* 0x3000000aff277230 */ /* 0x000fe20000004100 */
[----:B------:R-:W-:Y:S01]  /*85b0*/  F2FP.F16.E4M3.UNPACK_B R114, R114 ;  /* 0x00000072ff72723e */ /* 0x000fe200020006ff */
[----:B------:R-:W-:-:S02]  /*85c0*/  HADD2.F32 R10, -RZ, R8.H0_H0 ;  /* 0x20000008ff0a7230 */ /* 0x000fc40000004100 */
[----:B------:R-:W-:Y:S01]  /*85d0*/  FMUL.FTZ R47, R14, R37 ;  /* 0x000000250e2f7220 */ /* 0x000fe20000410000 */
[----:B------:R-:W-:Y:S01]  /*85e0*/  HADD2.F32 R29, -RZ, R30.H0_H0 ;  /* 0x2000001eff1d7230 */ /* 0x000fe20000004100 */
[----:B------:R-:W-:Y:S01]  /*85f0*/  F2FP.F16.E4M3.UNPACK_B R31, R31 ;  /* 0x0000001fff1f723e */ /* 0x000fe200020006ff */
[----:B------:R-:W-:Y:S02]  /*8600*/  HADD2.F32 R12, -RZ, R12.H1_H1 ;  /* 0x3000000cff0c7230 */ /* 0x000fe40000004100 */
[C---:B------:R-:W-:Y:S01]  /*8610*/  FMUL.FTZ R105, R10.reuse, R37 ;  /* 0x000000250a697220 */ /* 0x040fe20000410000 */
[----:B------:R-:W-:Y:S02]  /*8620*/  HADD2.F32 R8, -RZ, R8.H1_H1 ;  /* 0x30000008ff087230 */ /* 0x000fe40000004100 */
[----:B------:R-:W-:Y:S01]  /*8630*/  FFMA.FTZ R38, R10, R29, -R47 ;  /* 0x0000001d0a267223 */ /* 0x000fe2000001082f */
[----:B------:R-:W-:Y:S02]  /*8640*/  HADD2.F32 R37, -RZ, R30.H1_H1 ;  /* 0x3000001eff257230 */ /* 0x000fe40000004100 */
[-C--:B------:R-:W-:Y:S01]  /*8650*/  FMUL.FTZ R47, R12, R39.reuse ;  /* 0x000000270c2f7220 */ /* 0x080fe20000410000 */
[----:B------:R-:W-:Y:S01]  /*8660*/  F2FP.F16.E4M3.UNPACK_B R28, R28 ;  /* 0x0000001cff1c723e */ /* 0x000fe200020006ff */
[C---:B------:R-:W-:Y:S01]  /*8670*/  FMUL.FTZ R39, R8.reuse, R39 ;  /* 0x0000002708277220 */ /* 0x040fe20000410000 */
[----:B------:R-:W-:Y:S01]  /*8680*/  F2FP.F16.E4M3.UNPACK_B R112, R112 ;  /* 0x00000070ff70723e */ /* 0x000fe200020006ff */
[----:B------:R-:W-:Y:S01]  /*8690*/  FFMA.FTZ R107, R8, R37, -R47 ;  /* 0x00000025086b7223 */ /* 0x000fe2000001082f */
[----:B------:R-:W-:-:S02]  /*86a0*/  HADD2.F32 R10, -RZ, R31.H0_H0 ;  /* 0x2000001fff0a7230 */ /* 0x000fc40000004100 */
[----:B------:R-:W-:Y:S01]  /*86b0*/  FFMA.FTZ R111, R12, R37, R39 ;  /* 0x000000250c6f7223 */ /* 0x000fe20000010027 */
[----:B------:R-:W-:Y:S02]  /*86c0*/  HADD2.F32 R37, -RZ, R114.H0_H0 ;  /* 0x20000072ff257230 */ /* 0x000fe40000004100 */
[----:B------:R-:W-:Y:S01]  /*86d0*/  FFMA.FTZ R14, R14, R29, R105 ;  /* 0x0000001d0e0e7223 */ /* 0x000fe20000010069 */
        /* <DEDUP_REMOVED lines=8> */
[----:B------:R-:W-:Y:S01]  /*8760*/  HADD2.F32 R28, -RZ, R28.H1_H1 ;  /* 0x3000001cff1c7230 */ /* 0x000fe20000004100 */
[----:B------:R-:W-:Y:S01]  /*8770*/  F2FP.SATFINITE.E4M3.F32.PACK_AB_MERGE_C R8, R45, R40, RZ ;  /* 0x000000282d08723e */ /* 0x000fe200048070ff */
[----:B------:R-:W-:Y:S02]  /*8780*/  HADD2.F32 R112, -RZ, R112.H1_H1 ;  /* 0x30000070ff707230 */ /* 0x000fe40000004100 */
[-C--:B------:R-:W-:Y:S01]  /*8790*/  FMUL.FTZ R105, R31, R114.reuse ;  /* 0x000000721f697220 */ /* 0x080fe20000410000 */
[----:B------:R-:W-:Y:S01]  /*87a0*/  FFMA.FTZ R47, R10, R29, R47 ;  /* 0x0000001d0a2f7223 */ /* 0x000fe2000001002f */
[----:B------:R-:W-:Y:S01]  /*87b0*/  F2FP.SATFINITE.E4M3.F32.PACK_AB_MERGE_C R8, R34, R41, R8 ;  /* 0x000000292208723e */ /* 0x000fe20004807008 */
[C---:B------:R-:W-:Y:S01]  /*87c0*/  FMUL.FTZ R114, R28.reuse, R114 ;  /* 0x000000721c727220 */ /* 0x040fe20000410000 */
[----:B------:R-:W-:Y:S01]  /*87d0*/  F2FP.SATFINITE.E4M3.F32.PACK_AB_MERGE_C R111, R111, R14, RZ ;  /* 0x0000000e6f6f723e */ /* 0x000fe200048070ff */
[-C--:B------:R-:W-:Y:S01]  /*87e0*/  FFMA.FTZ R10, R28, R112.reuse, -R105 ;  /* 0x000000701c0a7223 */ /* 0x080fe20000010869 */
[----:B------:R-:W-:Y:S01]  /*87f0*/  F2FP.F16.E4M3.UNPACK_B R29, R13 ;  /* 0x0000000dff1d723e */ /* 0x000fe200020006ff */
[----:B------:R-:W-:Y:S01]  /*8800*/  FFMA.FTZ R114, R31, R112, R114 ;  /* 0x000000701f727223 */ /* 0x000fe20000010072 */
[----:B------:R-:W-:-:S02]  /*8810*/  F2FP.F16.E4M3.UNPACK_B R34, R7 ;  /* 0x00000007ff22723e */ /* 0x000fc400020006ff */
[----:B------:R-:W-:Y:S01]  /*8820*/  F2FP.F16.E4M3.UNPACK_B R14, R9 ;  /* 0x00000009ff0e723e */ /* 0x000fe200020006ff */
[----:B------:R-:W-:Y:S01]  /*8830*/  HADD2.F32 R30, -RZ, R29.H0_H0 ;  /* 0x2000001dff1e7230 */ /* 0x000fe20000004100 */
[----:B------:R-:W-:Y:S01]  /*8840*/  F2FP.F16.E4M3.UNPACK_B R31, R6 ;  /* 0x00000006ff1f723e */ /* 0x000fe200020006ff */
[----:B------:R-:W-:Y:S01]  /*8850*/  HADD2.F32 R39, -RZ, R34.H0_H0 ;  /* 0x20000022ff277230 */ /* 0x000fe20000004100 */
[----:B------:R-:W-:Y:S01]  /*8860*/  F2FP.SATFINITE.E4M3.F32.PACK_AB_MERGE_C R10, R10, R37, R38 ;  /* 0x000000250a0a723e */ /* 0x000fe20004807026 */
[----:B------:R-:W-:Y:S01]  /*8870*/  HADD2.F32 R28, -RZ, R14.H0_H0 ;  /* 0x2000000eff1c7230 */ /* 0x000fe20000004100 */
[----:B------:R-:W-:Y:S01]  /*8880*/  F2FP.F16.E4M3.UNPACK_B R13, R13.H1 ;  /* 0x0000000dff0d723e */ /* 0x000fe200030006ff */
        /* <DEDUP_REMOVED lines=9> */
[CC--:B------:R-:W-:Y:S01]  /*8920*/  FMUL.FTZ R37, R29.reuse, R34.reuse ;  /* 0x000000221d257220 */ /* 0x0c0fe20000410000 */
[----:B------:R-:W-:Y:S01]  /*8930*/  F2FP.F16.E4M3.UNPACK_B R28, R7.H1 ;  /* 0x00000007ff1c723e */ /* 0x000fe200030006ff */
[C---:B------:R-:W-:Y:S01]  /*8940*/  FMUL.FTZ R34, R14.reuse, R34 ;  /* 0x000000220e227220 */ /* 0x040fe20000410000 */
[----:B------:R-:W-:Y:S01]  /*8950*/  F2FP.F16.E4M3.UNPACK_B R9, R9.H1 ;  /* 0x00000009ff09723e */ /* 0x000fe200030006ff */
[----:B------:R-:W-:Y:S01]  /*8960*/  FFMA.FTZ R38, R14, R31, -R37 ;  /* 0x0000001f0e267223 */ /* 0x000fe20000010825 */
[----:B------:R-:W-:Y:S01]  /*8970*/  F2FP.SATFINITE.E4M3.F32.PACK_AB_MERGE_C R12, R42, R43, RZ ;  /* 0x0000002b2a0c723e */ /* 0x000fe200048070ff */
[----:B------:R-:W-:Y:S01]  /*8980*/  FFMA.FTZ R40, R29, R31, R34 ;  /* 0x0000001f1d287223 */ /* 0x000fe20000010022 */
[----:B------:R-:W-:Y:S01]  /*8990*/  HADD2.F32 R14, -RZ, R13.H0_H0 ;  /* 0x2000000dff0e7230 */ /* 0x000fe20000004100 */
[----:B------:R-:W-:Y:S01]  /*89a0*/  F2FP.F16.E4M3.UNPACK_B R6, R6.H1 ;  /* 0x00000006ff06723e */ /* 0x000fe200030006ff */
[----:B------:R-:W-:Y:S01]  /*89b0*/  HADD2.F32 R29, -RZ, R28.H0_H0 ;  /* 0x2000001cff1d7230 */ /* 0x000fe20000004100 */
[----:B------:R-:W-:Y:S01]  /*89c0*/  F2FP.SATFINITE.E4M3.F32.PACK_AB_MERGE_C R12, R113, R36, R12 ;  /* 0x00000024710c723e */ /* 0x000fe2000480700c */
[----:B------:R-:W-:Y:S01]  /*89d0*/  HADD2.F32 R7, -RZ, R9.H0_H0 ;  /* 0x20000009ff077230 */ /* 0x000fe20000004100 */
[----:B------:R-:W-:Y:S01]  /*89e0*/  F2FP.F16.E4M3.UNPACK_B R31, R5 ;  /* 0x00000005ff1f723e */ /* 0x000fe200020006ff */
[----:B------:R-:W-:-:S02]  /*89f0*/  HADD2.F32 R13, -RZ, R13.H1_H1 ;  /* 0x3000000dff0d7230 */ /* 0x000fc40000004100 */
[-C--:B------:R-:W-:Y:S01]  /*8a00*/  FMUL.FTZ R36, R14, R29.reuse ;  /* 0x0000001d0e247220 */ /* 0x080fe20000410000 */
[----:B------:R-:W-:Y:S02]  /*8a10*/  HADD2.F32 R34, -RZ, R28.H1_H1 ;  /* 0x3000001cff227230 */ /* 0x000fe40000004100 */
        /* <DEDUP_REMOVED lines=10> */
[----:B------:R-:W-:Y:S01]  /*8ac0*/  FFMA.FTZ R44, R13, R30, R34 ;  /* 0x0000001e0d2c7223 */ /* 0x000fe20000010022 */
[----:B------:R-:W-:Y:S01]  /*8ad0*/  F2FP.F16.E4M3.UNPACK_B R6, R11 ;  /* 0x0000000bff06723e */ /* 0x000fe200020006ff */
[----:B------:R-:W-:Y:S01]  /*8ae0*/  FFMA.FTZ R42, R7, R28, -R36 ;  /* 0x0000001c072a7223 */ /* 0x000fe20000010824 */
[----:B------:R-:W-:Y:S01]  /*8af0*/  F2FP.F16.E4M3.UNPACK_B R15, R15.H1 ;  /* 0x0000000fff0f723e */ /* 0x000fe200030006ff */
[----:B------:R-:W-:Y:S01]  /*8b00*/  HADD2.F32 R13, -RZ, R14.H0_H0 ;  /* 0x2000000eff0d7230 */ /* 0x000fe20000004100 */
[----:B------:R-:W-:Y:S01]  /*8b10*/  F2FP.F16.E4M3.UNPACK_B R34, R5.H1 ;  /* 0x00000005ff22723e */ /* 0x000fe200030006ff */
[----:B------:R-:W-:Y:S01]  /*8b20*/  HADD2.F32 R36, -RZ, R31.H0_H0 ;  /* 0x2000001fff247230 */ /* 0x000fe20000004100 */
[----:B------:R-:W-:Y:S01]  /*8b30*/  F2FP.F16.E4M3.UNPACK_B R11, R11.H1 ;  /* 0x0000000bff0b723e */ /* 0x000fe200030006ff */
[----:B------:R-:W-:Y:S01]  /*8b40*/  HADD2.F32 R7, -RZ, R6.H0_H0 ;  /* 0x20000006ff077230 */ /* 0x000fe20000004100 */
[-C--:B------:R-:W-:Y:S01]  /*8b50*/  F2FP.F16.E4M3.UNPACK_B R5, R4.reuse ;  /* 0x00000004ff05723e */ /* 0x080fe200020006ff */
[----:B------:R-:W-:Y:S01]  /*8b60*/  HADD2.F32 R37, -RZ, R34.H0_H0 ;  /* 0x20000022ff257230 */ /* 0x000fe20000004100 */
[----:B------:R-:W-:Y:S01]  /*8b70*/  F2FP.F16.E4M3.UNPACK_B R28, R4.H1 ;  /* 0x00000004ff1c723e */ /* 0x000fe200030006ff */
        /* <DEDUP_REMOVED lines=23> */
[C---:B------:R-:W-:Y:S01]  /*8cf0*/  FMUL.FTZ R31, R6.reuse, R31 ;  /* 0x0000001f061f7220 */ /* 0x040fe20000410000 */
[----:B------:R-:W-:Y:S01]  /*8d00*/  F2FP.SATFINITE.E4M3.F32.PACK_AB_MERGE_C R42, R45, R42, RZ ;  /* 0x0000002a2d2a723e */ /* 0x000fe200048070ff */
[-C--:B------:R-:W-:Y:S01]  /*8d10*/  FFMA.FTZ R11, R11, R28.reuse, -R4 ;  /* 0x0000001c0b0b7223 */ /* 0x080fe20000010804 */
[----:B------:R-:W-:Y:S01]  /*8d20*/  FFMA.FTZ R34, R15, R28, R34 ;  /* 0x0000001c0f227223 */ /* 0x000fe20000010022 */
[-C--:B------:R-:W-:Y:S01]  /*8d30*/  FFMA.FTZ R7, R6, R5.reuse, -R7 ;  /* 0x0000000506077223 */ /* 0x080fe20000010807 */
[----:B------:R-:W-:Y:S01]  /*8d40*/  FFMA.FTZ R31, R14, R5, R31 ;  /* 0x000000050e1f7223 */ /* 0x000fe2000001001f */
[----:B------:R-:W-:Y:S01]  /*8d50*/  F2FP.SATFINITE.E4M3.F32.PACK_AB_MERGE_C R43, R44, R43, RZ ;  /* 0x0000002b2c2b723e */ /* 0x000fe200048070ff */
[----:B------:R-:W-:Y:S01]  /*8d60*/  IMAD.MOV.U32 R14, RZ, RZ, R47 ;  /* 0x000000ffff0e7224 */ /* 0x000fe200078e002f */
[----:B------:R-:W-:-:S02]  /*8d70*/  F2FP.SATFINITE.E4M3.F32.PACK_AB_MERGE_C R11, R11, R104, RZ ;  /* 0x000000680b0b723e */ /* 0x000fc400048070ff */
[----:B------:R-:W-:Y:S02]  /*8d80*/  F2FP.SATFINITE.E4M3.F32.PACK_AB_MERGE_C R34, R34, R37, RZ ;  /* 0x000000252222723e */ /* 0x000fe400048070ff */
[----:B------:R-:W-:Y:S02]  /*8d90*/  F2FP.SATFINITE.E4M3.F32.PACK_AB_MERGE_C R9, R38, R41, R42 ;  /* 0x000000292609723e */ /* 0x000fe4000480702a */
[----:B------:R-:W-:Y:S02]  /*8da0*/  F2FP.SATFINITE.E4M3.F32.PACK_AB_MERGE_C R11, R7, R46, R11 ;  /* 0x0000002e070b723e */ /* 0x000fe4000480700b */
[----:B------:R-:W-:Y:S02]  /*8db0*/  F2FP.SATFINITE.E4M3.F32.PACK_AB_MERGE_C R13, R40, R39, R43 ;  /* 0x00000027280d723e */ /* 0x000fe4000480702b */
[----:B------:R-:W-:-:S07]  /*8dc0*/  F2FP.SATFINITE.E4M3.F32.PACK_AB_MERGE_C R15, R31, R36, R34 ;  /* 0x000000241f0f723e */ /* 0x000fce0004807022 */
.L_x_1491:
[----:B------:R-:W-:Y:S05]  /*8dd0*/  BSYNC B1 ;  /* 0x0000000000017941 */ /* 0x000fea0003800000 */
.L_x_1490:
[----:B--2---:R2:W-:Y:S01]  /*8de0*/  STG.E.128 desc[UR38][R32.64], R8 ;  /* 0x0000000820007986 */ /* 0x0045e2000c101d26 */
[----:B------:R-:W-:-:S13]  /*8df0*/  ISETP.GE.AND P2, PT, R35, R117, PT ;  /* 0x000000752300720c */ /* 0x000fda0003f46270 */
[----:B------:R-:W-:Y:S05]  /*8e00*/  @P2 BRA `(.L_x_1454) ;  /* 0x00000000009c2947 */ /* 0x000fea0003800000 */
[--C-:B------:R-:W-:Y:S02]  /*8e10*/  SHF.R.S32.HI R4, RZ, 0x1f, R35.reuse ;  /* 0x0000001fff047819 */ /* 0x100fe40000011423 */
[----:B------:R-:W-:-:S04]  /*8e20*/  IADD3 R35, P2, P3, R62, R96, R35 ;  /* 0x000000603e237210 */ /* 0x000fc80007b5e023 */
[----:B------:R-:W-:Y:S02]  /*8e30*/  IADD3.X R4, R100, R119, R4, P2, P3 ;  /* 0x0000007764047210 */ /* 0x000fe400017e6404 */
[----:B------:R-:W-:-:S05]  /*8e40*/  IADD3 R94, P2, R35, R94, RZ ;  /* 0x0000005e235e7210 */ /* 0x000fca0007f5e0ff */
[----:B------:R-:W-:-:S05]  /*8e50*/  IMAD.X R95, R4, 0x1, R95, P2 ;  /* 0x00000001045f7824 */ /* 0x000fca00010e065f */
[----:B---3--:R3:W-:Y:S01]  /*8e60*/  STG.E.128 desc[UR38][R94.64], R12 ;  /* 0x0000000c5e007986 */ /* 0x0087e2000c101d26 */
[----:B------:R-:W-:Y:S05]  /*8e70*/  BRA `(.L_x_1454) ;  /* 0x0000000000807947 */ /* 0x000fea0003800000 */
.L_x_1447:
[----:B------:R-:W-:-:S06]  /*8e80*/  UISETP.NE.AND UP0, UPT, UR41, 0x3, UPT ;  /* 0x000000032900788c */ /* 0x000fcc000bf05270 */
[----:B------:R-:W-:-:S13]  /*8e90*/  PLOP3.LUT P1, PT, PT, PT, UP0, 0x80, 0x0 ;  /* 0x000000000000781c */ /* 0x000fda0003f2f008 */
[----:B------:R-:W-:Y:S05]  /*8ea0*/  @!P1 BRA `(.L_x_1492) ;  /* 0x0000000000049947 */ /* 0x000fea0003800000 */
[----:B------:R-:W-:Y:S01]  /*8eb0*/  BPT.TRAP 0x1 ;  /* 0x000000040000795c */ /* 0x000fe20000300000 */
.L_x_1492:
[----:B------:R-:W-:Y:S01]  /*8ec0*/  IMAD R108, R17, 0x8, R16 ;  /* 0x00000008116c7824 */ /* 0x000fe200078e0210 */
[----:B------:R-:W-:Y:S01]  /*8ed0*/  SHF.L.U32 R110, R174, 0x1f, RZ ;  /* 0x0000001fae6e7819 */ /* 0x000fe200000006ff */
[----:B------:R-:W-:Y:S01]  /*8ee0*/  IMAD R109, R25, -0x80, R2 ;  /* 0xffffff80196d7824 */ /* 0x000fe200078e0202 */
[----:B------:R-:W-:Y:S02]  /*8ef0*/  BSSY B1, `(.L_x_1493) ;  /* 0x0000004000017945 */ /* 0x000fe40003800000 */
[----:B------:R-:W0:Y:S02]  /*8f00*/  SYNCS.PHASECHK.TRANS64.TRYWAIT P2, [R108+URZ+0x22890], R110 ;  /* 0x0228906e6c0075a7 */ /* 0x000e24000804017f */
[----:B------:R-:W-:Y:S01]  /*8f10*/  VIMNMX R109, R109, 0x80, PT ;  /* 0x000000806d6d7848 */ /* 0x000fe20003fe0100 */
[----:B0-----:R-:W-:Y:S06]  /*8f20*/  @!P2 BRA `(.L_x_1494) ;  /* 0x000001fc0018a947 */ /* 0x001fec0003800000 */
.L_x_1801:
[----:B------:R-:W-:Y:S05]  /*8f30*/  BSYNC B1 ;  /* 0x0000000000017941 */ /* 0x000fea0003800000 */
.L_x_1493:
[----:B------:R-:W-:-:S13]  /*8f40*/  ISETP.GE.AND P2, PT, R19, R109, PT ;  /* 0x0000006d1300720c */ /* 0x000fda0003f46270 */
[----:B------:R-:W-:Y:S05]  /*8f50*/  @P2 BRA `(.L_x_1454) ;  /* 0x0000000000482947 */ /* 0x000fea0003800000 */
[----:B------:R-:W-:-:S13]  /*8f60*/  ISETP.NE.AND P2, PT, R64, RZ, PT ;  /* 0x000000ff4000720c */ /* 0x000fda0003f45270 */
[----:B------:R-:W1:Y:S04]  /*8f70*/  @P2 LDS.128 R4, [R97+0x16400] ;  /* 0x0164000061042984 */ /* 0x000e680000000c00 */
[----:B-1----:R-:W-:Y:S01]  /*8f80*/  @P2 STG.E.128 desc[UR38][R8.64], R4 ;  /* 0x0000000408002986 */ /* 0x002fe2000c101d26 */
        /* <DEDUP_REMOVED lines=14> */
[----:B-1----:R1:W-:Y:S02]  /*9070*/  @P2 STG.E.128 desc[UR38][R8.64+0xa0], R4 ;  /* 0x0000a00408002986 */ /* 0x0023e4000c101d26 */
.L_x_1454:
[----:B------:R-:W-:Y:S05]  /*9080*/  BSYNC B0 ;  /* 0x0000000000007941 */ /* 0x000fea0003800000 */
.L_x_1446:
[----:B-1234-:R-:W1:Y:S01]  /*9090*/  S2R R4, SR_TID.X ;  /* 0x0000000000047919 */ /* 0x01ee620000002100 */
[----:B------:R-:W-:Y:S01]  /*90a0*/  @!PT LDS RZ, [RZ] ;  /* 0x00000000fffff984 */ /* 0x000fe20000000800 */
[----:B------:R-:W-:Y:S01]  /*90b0*/  @!PT LDS RZ, [RZ] ;  /* 0x00000000fffff984 */ /* 0x000fe20000000800 */
[----:B------:R-:W-:Y:S01]  /*90c0*/  @!PT LDS RZ, [RZ] ;  /* 0x00000000fffff984 */ /* 0x000fe20000000800 */
[----:B------:R-:W-:Y:S01]  /*90d0*/  @!PT LDS RZ, [RZ] ;  /* 0x00000000fffff984 */ /* 0x000fe20000000800 */
[----:B------:R2:W-:Y:S06]  /*90e0*/  MEMBAR.ALL.CTA ;  /* 0x0000000000007992 */ /* 0x0005ec0000008000 */
[----:B--2---:R-:W2:Y:S01]  /*90f0*/  FENCE.VIEW.ASYNC.S ;  /* 0x00000000000073c6 */ /* 0x004ea20000000000 */
[----:B------:R-:W-:Y:S05]  /*9100*/  WARPSYNC.ALL ;  /* 0x0000000000007948 */ /* 0x000fea0003800000 */
[----:B------:R-:W-:Y:S01]  /*9110*/  BSSY B0, `(.L_x_1495) ;  /* 0x0000009000007945 */ /* 0x000fe20003800000 */
[----:B-1----:R-:W-:Y:S01]  /*9120*/  LOP3.LUT R4, R4, 0x7f, RZ, 0xc0, !PT ;  /* 0x0000007f04047812 */ /* 0x002fe200078ec0ff */
[----:B--2---:R1:W-:Y:S03]  /*9130*/  BAR.SYNC.DEFER_BLOCKING R77, 0x80 ;  /* 0x0002004d0000751d */ /* 0x0043e60000010000 */
[----:B------:R-:W-:-:S13]  /*9140*/  ISETP.NE.AND P3, PT, R4, RZ, PT ;  /* 0x000000ff0400720c */ /* 0x000fda0003f65270 */
[----:B------:R-:W-:-:S05]  /*9150*/  @!P3 VIADD R4, R108, 0x228a0 ;  /* 0x000228a06c04b836 */ /* 0x000fca0000000000 */
[----:B------:R-:W-:-:S04]  /*9160*/  @!P3 PRMT R4, RZ, 0x654, R4 ;  /* 0x00000654ff04b816 */ /* 0x000fc80000000004 */
[----:B------:R1:W-:Y:S01]  /*9170*/  @!P3 SYNCS.ARRIVE.TRANS64.RED.A1T0 RZ, [R4+URZ], RZ ;  /* 0x000000ff04ffb9a7 */ /* 0x0003e2000810043f */
[----:B------:R-:W-:Y:S05]  /*9180*/  @!P1 BRA `(.L_x_1496) ;  /* 0x0000000000049947 */ /* 0x000fea0003800000 */
[----:B------:R-:W-:Y:S01]  /*9190*/  BPT.TRAP 0x1 ;  /* 0x000000040000795c */ /* 0x000fe20000300000 */
.L_x_1496:
[----:B------:R-:W-:Y:S05]  /*91a0*/  BSYNC B0 ;  /* 0x0000000000007941 */ /* 0x000fea0003800000 */
.L_x_1495:
[----:B------:R-:W2:Y:S01]  /*91b0*/  SYNCS.PHASECHK.TRANS64.TRYWAIT P1, [R108+URZ+0x228b0], R110 ;  /* 0x0228b06e6c0075a7 */ /* 0x000ea2000802017f */
[----:B------:R-:W-:Y:S04]  /*91c0*/  BSSY B0, `(.L_x_1497) ;  /* 0x0000002000007945 */ /* 0x000fe80003800000 */
[----:B--2---:R-:W-:Y:S05]  /*91d0*/  @!P1 BRA `(.L_x_1498) ;  /* 0x000001f800809947 */ /* 0x004fea0003800000 */
.L_x_1802:
[----:B------:R-:W-:Y:S05]  /*91e0*/  BSYNC B0 ;  /* 0x0000000000007941 */ /* 0x000fea0003800000 */
.L_x_1497:
[----:B------:R-:W-:Y:S01]  /*91f0*/  ISETP.GE.AND P1, PT, R19, R109, PT ;  /* 0x0000006d1300720c */ /* 0x000fe20003f26270 */
[----:B------:R-:W-:-:S12]  /*9200*/  BSSY B0, `(.L_x_1499) ;  /* 0x0000030000007945 */ /* 0x000fd80003800000 */
[----:B------:R-:W-:Y:S05]  /*9210*/  @P1 BRA `(.L_x_1500) ;  /* 0x0000000000b81947 */ /* 0x000fea0003800000 */
[----:B------:R-:W-:Y:S01]  /*9220*/  ULDC UR4, c[0x0][0x320] ;  /* 0x0000c80000047ab9 */ /* 0x000fe20000000800 */
[----:B------:R-:W-:Y:S01]  /*9230*/  PLOP3.LUT P5, PT, PT, PT, PT, 0x8, 0x0 ;  /* 0x000000000000781c */ /* 0x000fe20003fae170 */
[----:B-1----:R-:W-:Y:S01]  /*9240*/  IMAD.WIDE R4, R25, 0x80, R54 ;  /* 0x0000008019047825 */ /* 0x002fe200078e0236 */
[----:B------:R-:W-:Y:S01]  /*9250*/  ISETP.GE.AND P2, PT, R98, UR4, PT ;  /* 0x0000000462007c0c */ /* 0x000fe2000bf46270 */
[----:B------:R-:W-:Y:S01]  /*9260*/  ULDC.64 UR6, c[0x0][0x328] ;  /* 0x0000ca0000067ab9 */ /* 0x000fe20000000a00 */
[----:B------:R-:W-:Y:S01]  /*9270*/  MOV R7, R65 ;  /* 0x0000004100077202 */ /* 0x000fe20000000f00 */
[----:B------:R-:W-:Y:S01]  /*9280*/  IMAD.MOV.U32 R6, RZ, RZ, R60 ;  /* 0x000000ffff067224 */ /* 0x000fe200078e003c */
[----:B------:R-:W-:Y:S01]  /*9290*/  PLOP3.LUT P4, PT, PT, PT, PT, 0x8, 0x0 ;  /* 0x000000000000781c */ /* 0x000fe20003f8e170 */
[----:B------:R-:W-:Y:S01]  /*92a0*/  IMAD R5, R5, UR6, RZ ;  /* 0x0000000605057c24 */ /* 0x000fe2000f8e02ff */
[----:B------:R-:W-:Y:S01]  /*92b0*/  ULDC.64 UR8, c[0x0][0x318] ;  /* 0x0000c60000087ab9 */ /* 0x000fe20000000a00 */
[----:B------:R-:W-:-:S02]  /*92c0*/  IMAD R13, R17, 0x4000, R193 ;  /* 0x00004000110d7824 */ /* 0x000fc400078e02c1 */
[----:B------:R-:W-:-:S04]  /*92d0*/  IMAD.WIDE.U32 R6, R4, UR6, R6 ;  /* 0x0000000604067c25 */ /* 0x000fc8000f8e0006 */
[----:B------:R-:W-:Y:S01]  /*92e0*/  @!P2 LOP3.LUT P1, RZ, R183, 0x2, RZ, 0xc0, !PT ;  /* 0x00000002b7ffa812 */ /* 0x000fe2000782c0ff */
[----:B------:R-:W-:Y:S02]  /*92f0*/  IMAD R5, R4, UR7, R5 ;  /* 0x0000000704057c24 */ /* 0x000fe4000f8e0205 */
[----:B------:R-:W-:Y:S01]  /*9300*/  @!P2 VIADD R4, R13, 0x20 ;  /* 0x000000200d04a836 */ /* 0x000fe20000000000 */
[----:B------:R-:W-:Y:S02]  /*9310*/  @!P2 PLOP3.LUT P5, PT, P1, PT, PT, 0x80, 0x0 ;  /* 0x000000000000a81c */ /* 0x000fe40000faf070 */
[----:B------:R-:W-:-:S11]  /*9320*/  ISETP.GE.AND P1, PT, R92, UR4, PT ;  /* 0x000000045c007c0c */ /* 0x000fd6000bf26270 */
[----:B------:R-:W-:Y:S02]  /*9330*/  @P5 VIADD R4, R13, 0xffffffe0 ;  /* 0xffffffe00d045836 */ /* 0x000fe40000000000 */
[----:B------:R-:W-:Y:S01]  /*9340*/  @!P1 LOP3.LUT P6, RZ, R183, 0x4, RZ, 0xc0, !PT ;  /* 0x00000004b7ff9812 */ /* 0x000fe200078cc0ff */
[----:B------:R-:W-:Y:S02]  /*9350*/  @!P1 VIADD R10, R13, 0x40 ;  /* 0x000000400d0a9836 */ /* 0x000fe40000000000 */
[----:B------:R-:W-:Y:S01]  /*9360*/  @!P2 IMAD.IADD R11, R16, 0x1, R4 ;  /* 0x00000001100ba824 */ /* 0x000fe200078e0204 */
[----:B------:R-:W-:Y:S02]  /*9370*/  @!P1 PLOP3.LUT P4, PT, P6, PT, PT, 0x80, 0x0 ;  /* 0x000000000000981c */ /* 0x000fe4000378f070 */
[----:B------:R-:W-:-:S04]  /*9380*/  IADD3 R8, P6, R6, UR8, RZ ;  /* 0x0000000806087c10 */ /* 0x000fc8000ffde0ff */
[----:B------:R-:W-:Y:S02]  /*9390*/  IADD3.X R9, R7, UR9, R5, P6, !PT ;  /* 0x0000000907097c10 */ /* 0x000fe4000b7fe405 */
[----:B------:R-:W1:Y:S05]  /*93a0*/  @!P2 LDS.128 R4, [R11+0x8400] ;  /* 0x008400000b04a984 */ /* 0x000e6a0000000c00 */
[----:B------:R-:W-:-:S04]  /*93b0*/  @P4 VIADD R10, R13, 0xffffffc0 ;  /* 0xffffffc00d0a4836 */ /* 0x000fc80000000000 */
[----:B------:R-:W-:Y:S01]  /*93c0*/  @!P1 IMAD.IADD R12, R16, 0x1, R10 ;  /* 0x00000001100c9824 */ /* 0x000fe200078e020a */
[----:B-1----:R-:W-:Y:S04]  /*93d0*/  @!P2 STG.E.128 desc[UR38][R8.64+0x20], R4 ;  /* 0x000020040800a986 */ /* 0x002fe8000c101d26 */
[----:B------:R-:W1:Y:S04]  /*93e0*/  @!P1 LDS.128 R4, [R12+0x8400] ;  /* 0x008400000c049984 */ /* 0x000e680000000c00 */
[----:B-1----:R-:W-:Y:S01]  /*93f0*/  @!P1 STG.E.128 desc[UR38][R8.64+0x40], R4 ;  /* 0x0000400408009986 */ /* 0x002fe2000c101d26 */
[----:B------:R-:W-:-:S13]  /*9400*/  ISETP.GE.AND P1, PT, R22, UR4, PT ;  /* 0x0000000416007c0c */ /* 0x000fda000bf26270 */
[----:B------:R-:W-:-:S05]  /*9410*/  @!P1 IMAD.IADD R10, R16, 0x1, R13 ;  /* 0x00000001100a9824 */ /* 0x000fca00078e020d */
[----:B------:R-:W1:Y:S04]  /*9420*/  @!P1 LDS.128 R4, [R10+0x8400] ;  /* 0x008400000a049984 */ /* 0x000e680000000c00 */
[----:B-1----:R3:W-:Y:S01]  /*9430*/  @!P1 STG.E.128 desc[UR38][R8.64], R4 ;  /* 0x0000000408009986 */ /* 0x0027e2000c101d26 */
[----:B------:R-:W-:-:S13]  /*9440*/  ISETP.GE.AND P1, PT, R91, UR4, PT ;  /* 0x000000045b007c0c */ /* 0x000fda000bf26270 */
[----:B------:R-:W-:Y:S05]  /*9450*/  @P1 BRA `(.L_x_1500) ;  /* 0x0000000000281947 */ /* 0x000fea0003800000 */
[----:B------:R-:W-:Y:S01]  /*9460*/  R2P PR, R183, 0x6 ;  /* 0x00000006b7007804 */ /* 0x000fe20000000000 */
[----:B---3--:R-:W-:Y:S02]  /*9470*/  IMAD.MOV.U32 R4, RZ, RZ, -0x40 ;  /* 0xffffffc0ff047424 */ /* 0x008fe400078e00ff */
[----:B------:R-:W-:Y:S02]  /*9480*/  IMAD.MOV.U32 R6, RZ, RZ, 0x40 ;  /* 0x00000040ff067424 */ /* 0x000fe400078e00ff */
[----:B------:R-:W-:Y:S01]  /*9490*/  IMAD.MOV.U32 R5, RZ, RZ, 0x60 ;  /* 0x00000060ff057424 */ /* 0x000fe200078e00ff */
[----:B------:R-:W-:-:S07]  /*94a0*/  SEL R4, R4, 0x40, P2 ;  /* 0x0000004004047807 */ /* 0x000fce0001000000 */
[----:B------:R-:W-:Y:S01]  /*94b0*/  @P2 IADD3 R5, -R6, 0x20, RZ ;  /* 0x0000002006052810 */ /* 0x000fe20007ffe1ff */
[----:B------:R-:W-:-:S05]  /*94c0*/  @P1 VIADD R5, R4, 0xffffffe0 ;  /* 0xffffffe004051836 */ /* 0x000fca0000000000 */
[----:B------:R-:W-:-:S06]  /*94d0*/  IADD3 R5, R16, R13, R5 ;  /* 0x0000000d10057210 */ /* 0x000fcc0007ffe005 */
[----:B------:R-:W1:Y:S04]  /*94e0*/  LDS.128 R4, [R5+0x8400] ;  /* 0x0084000005047984 */ /* 0x000e680000000c00 */
[----:B-1----:R4:W-:Y:S02]  /*94f0*/  STG.E.128 desc[UR38][R8.64+0x60], R4 ;  /* 0x0000600408007986 */ /* 0x0029e4000c101d26 */
.L_x_1500:
[----:B------:R-:W-:Y:S05]  /*9500*/  BSYNC B0 ;  /* 0x0000000000007941 */ /* 0x000fea0003800000 */
.L_x_1499:
[----:B------:R-:W-:Y:S01]  /*9510*/  @!PT LDS RZ, [RZ] ;  /* 0x00000000fffff984 */ /* 0x000fe20000000800 */
[----:B------:R-:W-:Y:S01]  /*9520*/  @!PT LDS RZ, [RZ] ;  /* 0x00000000fffff984 */ /* 0x000fe20000000800 */
[----:B------:R-:W-:Y:S01]  /*9530*/  @!PT LDS RZ, [RZ] ;  /* 0x00000000fffff984 */ /* 0x000fe20000000800 */
[----:B------:R-:W-:Y:S01]  /*9540*/  @!PT LDS RZ, [RZ] ;  /* 0x00000000fffff984 */ /* 0x000fe20000000800 */
[----:B------:R5:W-:Y:S06]  /*9550*/  MEMBAR.ALL.CTA ;  /* 0x0000000000007992 */ /* 0x000bec0000008000 */
[----:B-----5:R-:W5:Y:S01]  /*9560*/  FENCE.VIEW.ASYNC.S ;  /* 0x00000000000073c6 */ /* 0x020f620000000000 */
[----:B------:R-:W-:Y:S02]  /*9570*/  VIADD R17, R17, 0x1 ;  /* 0x0000000111117836 */ /* 0x000fe40000000000 */
[----:B0-2---:R-:W-:Y:S01]  /*9580*/  @!P3 VIADD R108, R108, 0x228c0 ;  /* 0x000228c06c6cb836 */ /* 0x005fe20000000000 */
[----:B-----5:R0:W-:Y:S02]  /*9590*/  BAR.SYNC.DEFER_BLOCKING R77, 0x80 ;  /* 0x0002004d0000751d */ /* 0x0201e40000010000 */
[----:B------:R-:W-:-:S02]  /*95a0*/  ISETP.NE.AND P1, PT, R17, 0x2, PT ;  /* 0x000000021100780c */ /* 0x000fc40003f25270 */
[----:B------:R-:W-:Y:S02]  /*95b0*/  @!P3 PRMT R108, RZ, 0x654, R108 ;  /* 0x00000654ff6cb816 */ /* 0x000fe4000000006c */
[----:B---34-:R-:W-:Y:S02]  /*95c0*/  SEL R5, RZ, 0x1, P1 ;  /* 0x00000001ff057807 */ /* 0x018fe40000800000 */
[----:B------:R-:W-:Y:S02]  /*95d0*/  SEL R17, R17, RZ, P1 ;  /* 0x000000ff11117207 */ /* 0x000fe40000800000 */
[----:B------:R-:W-:Y:S01]  /*95e0*/  LOP3.LUT R174, R174, R5, RZ, 0x3c, !PT ;  /* 0x00000005aeae7212 */ /* 0x000fe200078e3cff */
[----:B------:R0:W-:Y:S01]  /*95f0*/  @!P3 SYNCS.ARRIVE.TRANS64.RED.A1T0 RZ, [R108+URZ], RZ ;  /* 0x000000ff6cffb9a7 */ /* 0x0001e2000810043f */
[----:B------:R-:W-:Y:S05]  /*9600*/  @P0 BRA `(.L_x_1501) ;  /* 0xffffff9400000947 */ /* 0x000fea000383ffff */
[----:B-1----:R-:W1:Y:S01]  /*9610*/  S2R R4, SR_TID.X ;  /* 0x0000000000047919 */ /* 0x002e620000002100 */
[----:B------:R-:W-:Y:S02]  /*9620*/  PLOP3.LUT P0, PT, PT, PT, PT, 0x8, 0x0 ;  /* 0x000000000000781c */ /* 0x000fe40003f0e170 */
[----:B-1----:R-:W-:-:S04]  /*9630*/  SHF.R.U32.HI R4, RZ, 0x7, R4 ;  /* 0x00000007ff047819 */ /* 0x002fc80000011604 */
[----:B------:R-:W-:-:S13]  /*9640*/  ISETP.NE.AND P2, PT, R4, 0x1, PT ;  /* 0x000000010400780c */ /* 0x000fda0003f45270 */
[----:B------:R-:W-:Y:S06]  /*9650*/  @!P2 BAR.ARV 0x9, 0x100 ;  /* 0x024400000000ab1d */ /* 0x000fec0000002000 */
.L_x_1441:
[----:B------:R-:W1:Y:S01]  /*9660*/  LDC R0, c[0x0][0x448] ;  /* 0x00011200ff007b82 */ /* 0x000e620000000800 */
[----:B------:R-:W-:-:S07]  /*9670*/  VIADD R3, R175, 0x7f ;  /* 0x0000007faf037836 */ /* 0x000fce0000000000 */
[----:B------:R-:W2:Y:S01]  /*9680*/  LDC.64 R6, c[0x0][0x9e0] ;  /* 0x00027800ff067b82 */ /* 0x000ea20000000a00 */
[----:B-1----:R-:W-:Y:S02]  /*9690*/  ISETP.NE.AND P1, PT, R0, 0x1, PT ;  /* 0x000000010000780c */ /* 0x002fe40003f25270 */
[----:B--2---:R-:W-:-:S11]  /*96a0*/  ISETP.GE.AND P2, PT, R7, 0x1, PT ;  /* 0x000000010700780c */ /* 0x004fd60003f46270 */
[----:B------:R-:W1:Y:S08]  /*96b0*/  @P1 LDC R0, c[0x0][0x44c] ;  /* 0x00011300ff001b82 */ /* 0x000e700000000800 */
[----:B------:R-:W2:Y:S01]  /*96c0*/  @P1 LDC R5, c[0x0][0x450] ;  /* 0x00011400ff051b82 */ /* 0x000ea20000000800 */
[----:B-1----:R-:W-:-:S05]  /*96d0*/  @P1 IMAD.HI.U32 R0, R3, R0, RZ ;  /* 0x0000000003001227 */ /* 0x002fca00078e00ff */
[----:B--2---:R-:W-:-:S05]  /*96e0*/  @P1 SHF.R.U32.HI R3, RZ, R5, R0 ;  /* 0x00000005ff031219 */ /* 0x004fca0000011600 */
[----:B------:R-:W-:Y:S01]  /*96f0*/  IMAD.IADD R3, R48, 0x1, R3 ;  /* 0x0000000130037824 */ /* 0x000fe200078e0203 */
[----:B------:R-:W-:Y:S06]  /*9700*/  @P0 BRA `(.L_x_1502) ;  /* 0x00000000000c0947 */ /* 0x000fec0003800000 */
[----:B------:R-:W1:Y:S01]  /*9710*/  FENCE.VIEW.ASYNC.G ;  /* 0x00000000000073c6 */ /* 0x000e620000000100 */
[----:B------:R-:W-:Y:S05]  /*9720*/  WARPSYNC.ALL ;  /* 0x0000000000007948 */ /* 0x000fea0003800000 */
[----:B-1----:R-:W-:Y:S06]  /*9730*/  BAR.ARV 0xc, 0x180 ;  /* 0x0306000000007b1d */ /* 0x002fec0000002000 */
.L_x_1502:
[----:B------:R-:W-:Y:S01]  /*9740*/  IMAD.IADD R0, R3, 0x1, R6 ;  /* 0x0000000103007824 */ /* 0x000fe200078e0206 */
[----:B------:R-:W-:Y:S06]  /*9750*/  @!P2 BRA `(.L_x_1503) ;  /* 0x000000000048a947 */ /* 0x000fec0003800000 */
[C---:B------:R-:W-:Y:S01]  /*9760*/  ISETP.GT.AND P0, PT, R3.reuse, RZ, PT ;  /* 0x000000ff0300720c */ /* 0x040fe20003f04270 */
[----:B------:R-:W-:Y:S01]  /*9770*/  BSSY B0, `(.L_x_1504) ;  /* 0x000000e000007945 */ /* 0x000fe20003800000 */
[----:B------:R-:W-:-:S11]  /*9780*/  VIADD R2, R3, 0xffffffff ;  /* 0xffffffff03027836 */ /* 0x000fd60000000000 */
[----:B------:R-:W-:Y:S05]  /*9790*/  @P0 BRA `(.L_x_1505) ;  /* 0x00000000001c0947 */ /* 0x000fea0003800000 */
[----:B------:R-:W-:Y:S01]  /*97a0*/  ISETP.NE.AND P0, PT, R7, 0x1, PT ;  /* 0x000000010700780c */ /* 0x000fe20003f05270 */
[----:B------:R-:W-:-:S12]  /*97b0*/  IMAD.MOV R3, RZ, RZ, -R3 ;  /* 0x000000ffff037224 */ /* 0x000fd800078e0a03 */
[----:B------:R-:W1:Y:S02]  /*97c0*/  @P0 LDC.64 R4, c[0x0][0x9e8] ;  /* 0x00027a00ff040b82 */ /* 0x000e640000000a00 */
[----:B-1----:R-:W-:-:S05]  /*97d0*/  @P0 IMAD.HI.U32 R2, R3, R4, RZ ;  /* 0x0000000403020227 */ /* 0x002fca00078e00ff */
[----:B------:R-:W-:-:S04]  /*97e0*/  @P0 SHF.R.U32.HI R3, RZ, R5, R2 ;  /* 0x00000005ff030219 */ /* 0x000fc80000011602 */
[----:B------:R-:W-:Y:S01]  /*97f0*/  LOP3.LUT R2, RZ, R3, RZ, 0x33, !PT ;  /* 0x00000003ff027212 */ /* 0x000fe200078e33ff */
[----:B------:R-:W-:Y:S06]  /*9800*/  BRA `(.L_x_1506) ;  /* 0x0000000000107947 */ /* 0x000fec0003800000 */
.L_x_1505:
[----:B------:R-:W-:-:S13]  /*9810*/  ISETP.NE.AND P0, PT, R7, 0x1, PT ;  /* 0x000000010700780c */ /* 0x000fda0003f05270 */
[----:B------:R-:W1:Y:S02]  /*9820*/  @P0 LDC.64 R4, c[0x0][0x9e8] ;  /* 0x00027a00ff040b82 */ /* 0x000e640000000a00 */
[----:B-1----:R-:W-:-:S05]  /*9830*/  @P0 IMAD.HI.U32 R4, R2, R4, RZ ;  /* 0x0000000402040227 */ /* 0x002fca00078e00ff */
[----:B------:R-:W-:-:S07]  /*9840*/  @P0 SHF.R.U32.HI R2, RZ, R5, R4 ;  /* 0x00000005ff020219 */ /* 0x000fce0000011604 */
.L_x_1506:
[----:B------:R-:W-:Y:S05]  /*9850*/  BSYNC B0 ;  /* 0x0000000000007941 */ /* 0x000fea0003800000 */
.L_x_1504:
[----:B------:R-:W-:-:S05]  /*9860*/  IMAD R3, R2, R7, R7 ;  /* 0x0000000702037224 */ /* 0x000fca00078e0207 */
[----:B------:R-:W-:-:S07]  /*9870*/  VIMNMX R0, R0, R3, PT ;  /* 0x0000000300007248 */ /* 0x000fce0003fe0100 */
.L_x_1503:
[----:B------:R-:W1:Y:S01]  /*9880*/  @P1 LDC R2, c[0x0][0x44c] ;  /* 0x00011300ff021b82 */ /* 0x000e620000000800 */
[----:B------:R-:W-:Y:S01]  /*9890*/  IADD3 R0, R0, 0x7f, RZ ;  /* 0x0000007f00007810 */ /* 0x000fe20007ffe0ff */
[----:B------:R-:W-:Y:S01]  /*98a0*/  IMAD.MOV.U32 R5, RZ, RZ, R175 ;  /* 0x000000ffff057224 */ /* 0x000fe200078e00af */
[----:B------:R-:W-:Y:S02]  /*98b0*/  ULDC UR4, c[0x0][0x9dc] ;  /* 0x0002770000047ab9 */ /* 0x000fe40000000800 */
[----:B------:R-:W-:-:S03]  /*98c0*/  SHF.R.S32.HI R3, RZ, 0x1f, R0 ;  /* 0x0000001fff037819 */ /* 0x000fc60000011400 */
[----:B------:R-:W2:Y:S01]  /*98d0*/  @P1 LDC R9, c[0x0][0x450] ;  /* 0x00011400ff091b82 */ /* 0x000ea20000000800 */
[----:B------:R-:W-:-:S04]  /*98e0*/  LEA.HI R3, R3, R0, RZ, 0x7 ;  /* 0x0000000003037211 */ /* 0x000fc800078f38ff */
[----:B------:R-:W-:-:S04]  /*98f0*/  SHF.R.S32.HI R0, RZ, 0x7, R3 ;  /* 0x00000007ff007819 */ /* 0x000fc80000011403 */
[----:B------:R-:W-:Y:S01]  /*9900*/  VIMNMX R89, R27, R0, PT ;  /* 0x000000001b597248 */ /* 0x000fe20003fe0100 */
[----:B-1----:R-:W-:-:S05]  /*9910*/  @P1 IMAD.HI.U32 R2, R175, R2, RZ ;  /* 0x00000002af021227 */ /* 0x002fca00078e00ff */
[----:B--2---:R-:W-:-:S05]  /*9920*/  @P1 SHF.R.U32.HI R5, RZ, R9, R2 ;  /* 0x00000009ff051219 */ /* 0x004fca0000011602 */
        /* <DEDUP_REMOVED lines=13> */
.L_x_1509:
[----:B------:R-:W-:-:S13]  /*9a00*/  ISETP.NE.AND P0, PT, R7, 0x1, PT ;  /* 0x000000010700780c */ /* 0x000fda0003f05270 */
[----:B------:R-:W1:Y:S02]  /*9a10*/  @P0 LDC.64 R4, c[0x0][0x9e8] ;  /* 0x00027a00ff040b82 */ /* 0x000e640000000a00 */
[----:B-1----:R-:W-:-:S05]  /*9a20*/  @P0 IMAD.HI.U32 R4, R2, R4, RZ ;  /* 0x0000000402040227 */ /* 0x002fca00078e00ff */
[----:B------:R-:W-:-:S07]  /*9a30*/  @P0 SHF.R.U32.HI R2, RZ, R5, R4 ;  /* 0x00000005ff020219 */ /* 0x000fce0000011604 */
.L_x_1510:
[----:B------:R-:W-:Y:S05]  /*9a40*/  BSYNC B0 ;  /* 0x0000000000007941 */ /* 0x000fea0003800000 */
.L_x_1508:
[----:B------:R-:W-:-:S05]  /*9a50*/  IMAD R3, R2, R7, RZ ;  /* 0x0000000702037224 */ /* 0x000fca00078e02ff */
[----:B------:R-:W-:-:S07]  /*9a60*/  VIMNMX R0, R0, R3, !PT ;  /* 0x0000000300007248 */ /* 0x000fce0007fe0100 */
.L_x_1507:
[----:B------:R-:W-:Y:S01]  /*9a70*/  SHF.R.S32.HI R3, RZ, 0x1f, R0 ;  /* 0x0000001fff037819 */ /* 0x000fe20000011400 */
[----:B------:R-:W-:Y:S01]  /*9a80*/  IMAD.MOV.U32 R62, RZ, RZ, RZ ;  /* 0x000000ffff3e7224 */ /* 0x000fe200078e00ff */
[----:B------:R-:W-:Y:S01]  /*9a90*/  PLOP3.LUT P0, PT, PT, PT, PT, 0x80, 0x0 ;  /* 0x000000000000781c */ /* 0x000fe20003f0f070 */
[----:B------:R-:W-:Y:S01]  /*9aa0*/  IMAD.MOV.U32 R64, RZ, RZ, RZ ;  /* 0x000000ffff407224 */ /* 0x000fe200078e00ff */
[----:B------:R-:W-:Y:S02]  /*9ab0*/  LEA.HI R3, R3, R0, RZ, 0x7 ;  /* 0x0000000003037211 */ /* 0x000fe400078f38ff */
[----:B------:R-:W-:Y:S02]  /*9ac0*/  CS2R R150, SRZ ;  /* 0x0000000000967805 */ /* 0x000fe4000001ff00 */
        /* <DEDUP_REMOVED lines=17> */
[----:B------:R-:W-:Y:S01]  /*9be0*/  CS2R R26, SRZ ;  /* 0x00000000001a7805 */ /* 0x000fe2000001ff00 */
[----:B------:R-:W-:Y:S01]  /*9bf0*/  IMAD.MOV.U32 R25, RZ, RZ, RZ ;  /* 0x000000ffff197224 */ /* 0x000fe200078e00ff */
[----:B------:R-:W-:Y:S02]  /*9c00*/  CS2R R118, SRZ ;  /* 0x0000000000767805 */ /* 0x000fe4000001ff00 */
[----:B------:R-:W-:-:S02]  /*9c10*/  CS2R R28, SRZ ;  /* 0x00000000001c7805 */ /* 0x000fc4000001ff00 */
[----:B------:R-:W-:Y:S02]  /*9c20*/  CS2R R116, SRZ ;  /* 0x0000000000747805 */ /* 0x000fe4000001ff00 */
[----:B------:R-:W-:Y:S02]  /*9c30*/  CS2R R30, SRZ ;  /* 0x00000000001e7805 */ /* 0x000fe4000001ff00 */
[----:B------:R-:W-:Y:S02]  /*9c40*/  CS2R R110, SRZ ;  /* 0x00000000006e7805 */ /* 0x000fe4000001ff00 */
[----:B------:R-:W-:Y:S02]  /*9c50*/  CS2R R32, SRZ ;  /* 0x0000000000207805 */ /* 0x000fe4000001ff00 */
[----:B0-----:R-:W-:Y:S02]  /*9c60*/  CS2R R108, SRZ ;  /* 0x00000000006c7805 */ /* 0x001fe4000001ff00 */
        /* <DEDUP_REMOVED lines=8> */
[----:B------:R-:W-:Y:S01]  /*9cf0*/  IMAD.MOV.U32 R42, RZ, RZ, RZ ;  /* 0x000000ffff2a7224 */ /* 0x000fe200078e00ff */
[----:B------:R-:W-:Y:S06]  /*9d00*/  @!P1 BRA `(.L_x_1511) ;  /* 0x0000015400089947 */ /* 0x000fec0003800000 */
[----:B------:R-:W-:-:S03]  /*9d10*/  UMOV UR4, 0xffffffff ;  /* 0xffffffff00047882 */ /* 0x000fc60000000000 */
[----:B------:R-:W-:Y:S05]  /*9d20*/  BRA.DIV UR4, `(.L_x_1512) ;  /* 0x000001ee04c07947 */ /* 0x000fea000b800000 */
[----:B------:R0:W1:Y:S02]  /*9d30*/  SHFL.IDX PT, R176, R213, RZ, 0x1f ;  /* 0x00001fffd5b07589 */ /* 0x00006400000e0000 */
.L_x_1805:
        /* <DEDUP_REMOVED lines=22> */
[----:B-1----:R-:W-:-:S07]  /*9ea0*/  IMAD.MOV.U32 R13, RZ, RZ, RZ ;  /* 0x000000ffff0d7224 */ /* 0x002fce00078e00ff */
[----:B------:R-:W-:-:S07]  /*9eb0*/  LEPC R20, `(.L_x_1513) ;  /* 0x000000001014794e */ /* 0x000fce0000000000 */
[----:B0-2--5:R-:W-:Y:S05]  /*9ec0*/  CALL.ABS.NOINC R2 ;  /* 0x0000000002007343 */ /* 0x025fea0003c00000 */
.L_x_1513:
[----:B------:R-:W-:Y:S01]  /*9ed0*/  ULDC.64 UR4, c[0x0][0x990] ;  /* 0x0002640000047ab9 */ /* 0x000fe20000000a00 */
[----:B------:R-:W-:Y:S01]  /*9ee0*/  ULDC.64 UR6, c[0x0][0x998] ;  /* 0x0002660000067ab9 */ /* 0x000fe20000000a00 */
[----:B------:R-:W-:Y:S02]  /*9ef0*/  ISETP.NE.U32.AND P0, PT, RZ, UR4, PT ;  /* 0x00000004ff007c0c */ /* 0x000fe4000bf05070 */
[----:B------:R-:W-:Y:S02]  /*9f00*/  ISETP.NE.U32.AND P1, PT, RZ, UR6, PT ;  /* 0x00000006ff007c0c */ /* 0x000fe4000bf25070 */
[----:B------:R-:W-:Y:S02]  /*9f10*/  ISETP.NE.AND.EX P0, PT, RZ, UR5, PT, P0 ;  /* 0x00000005ff007c0c */ /* 0x000fe4000bf05300 */
[----:B------:R-:W-:-:S11]  /*9f20*/  ISETP.NE.AND.EX P1, PT, RZ, UR7, PT, P1 ;  /* 0x00000007ff007c0c */ /* 0x000fd6000bf25310 */
[----:B------:R-:W1:Y:S01]  /*9f30*/  @P0 LDC.64 R6, c[0x0][0x9a8] ;  /* 0x00026a00ff060b82 */ /* 0x000e620000000a00 */
[--C-:B------:R-:W-:Y:S02]  /*9f40*/  @P0 SHF.R.S32.HI R3, RZ, 0x1f, R179.reuse ;  /* 0x0000001fff030819 */ /* 0x100fe400000114b3 */
[----:B------:R-:W-:Y:S02]  /*9f50*/  @P1 SHF.R.S32.HI R5, RZ, 0x1f, R179 ;  /* 0x0000001fff051819 */ /* 0x000fe400000114b3 */
[----:B------:R-:W-:-:S03]  /*9f60*/  @P0 SHF.R.S32.HI R15, RZ, 0x1f, R178 ;  /* 0x0000001fff0f0819 */ /* 0x000fc600000114b2 */
        /* <DEDUP_REMOVED lines=18> */
[----:B------:R-:W-:Y:S02]  /*a090*/  @P0 IADD3 R5, R3, R9, RZ ;  /* 0x0000000903050210 */ /* 0x000fe40007ffe0ff */
[----:B------:R-:W-:Y:S01]  /*a0a0*/  @P0 LEA R4, P2, R2, UR4, 0x2 ;  /* 0x0000000402040c11 */ /* 0x000fe2000f8410ff */
[----:B------:R-:W-:Y:S01]  /*a0b0*/  @P1 IMAD.IADD R3, R7, 0x1, R11 ;  /* 0x0000000107031824 */ /* 0x000fe200078e020b */
[----:B------:R-:W-:Y:S01]  /*a0c0*/  @P1 LEA R8, P3, R6, UR6, 0x2 ;  /* 0x0000000606081c11 */ /* 0x000fe2000f8610ff */
[----:B------:R-:W-:Y:S01]  /*a0d0*/  IMAD.MOV.U32 R0, RZ, RZ, 0x3f800000 ;  /* 0x3f800000ff007424 */ /* 0x000fe200078e00ff */
[----:B------:R-:W-:Y:S01]  /*a0e0*/  @P0 LEA.HI.X R5, R2, UR5, R5, 0x2, P2 ;  /* 0x0000000502050c11 */ /* 0x000fe200090f1405 */
[----:B------:R-:W-:Y:S01]  /*a0f0*/  ULDC UR4, c[0x0][0x3f4] ;  /* 0x0000fd0000047ab9 */ /* 0x000fe20000000800 */
        /* <DEDUP_REMOVED lines=19> */
.L_x_1517:
[----:B--2---:R2:W3:Y:S02]  /*a230*/  SYNCS.PHASECHK.TRANS64.TRYWAIT P0, [R16+URZ+0x22800], R3 ;  /* 0x02280003100075a7 */ /* 0x0044e4000800017f */
[----:B---3--:R-:W-:Y:S05]  /*a240*/  @!P0 NANOSLEEP.SYNCS 0x989680 ;  /* 0x009896800000895d */ /* 0x008fea0003900000 */
[----:B------:R-:W3:Y:S02]  /*a250*/  @!P0 SYNCS.PHASECHK.TRANS64 P0, [R16+URZ+0x22800], R3 ;  /* 0x02280003100085a7 */ /* 0x000ee4000800007f */
[----:B---3--:R-:W-:Y:S05]  /*a260*/  @!P0 BRA `(.L_x_1517) ;  /* 0xfffffffc00f08947 */ /* 0x008fea000383ffff */
.L_x_1516:
[----:B------:R-:W-:Y:S05]  /*a270*/  BSYNC B0 ;  /* 0x0000000000007941 */ /* 0x000fea0003800000 */
.L_x_1515:
[----:B------:R-:W-:Y:S05]  /*a280*/  BRA `(.L_x_1518) ;  /* 0x0000006c009c7947 */ /* 0x000fea0003800000 */
.L_x_1514:
[----:B------:R-:W-:Y:S01]  /*a290*/  ULOP3.LUT UP0, URZ, UR42, 0x1bf, URZ, 0xc0, !UPT ;  /* 0x000001bf2a3f7892 */ /* 0x000fe2000f80c03f */
[----:B-----5:R-:W-:Y:S01]  /*a2a0*/  SHF.R.S32.HI R0, RZ, 0x1f, R24 ;  /* 0x0000001fff007819 */ /* 0x020fe20000011418 */
[----:B------:R-:W-:Y:S01]  /*a2b0*/  ULDC.64 UR4, c[0x0][0x3f8] ;  /* 0x0000fe0000047ab9 */ /* 0x000fe20000000a00 */
[----:B------:R-:W-:Y:S01]  /*a2c0*/  ULDC.64 UR6, c[0x0][0x408] ;  /* 0x0001020000067ab9 */ /* 0x000fe20000000a00 */
[----:B------:R-:W-:Y:S02]  /*a2d0*/  IMAD.WIDE.U32 R26, R24, UR4, RZ ;  /* 0x00000004181a7c25 */ /* 0x000fe4000f8e00ff */
[----:B------:R-:W-:Y:S02]  /*a2e0*/  PLOP3.LUT P0, PT, PT, PT, UP0, 0x80, 0x0 ;  /* 0x000000000000781c */ /* 0x000fe40003f0f008 */
[C---:B------:R-:W-:Y:S02]  /*a2f0*/  IMAD R3, R0.reuse, UR4, RZ ;  /* 0x0000000400037c24 */ /* 0x040fe4000f8e02ff */
[----:B------:R-:W-:-:S02]  /*a300*/  IMAD R5, R0, UR6, RZ ;  /* 0x0000000600057c24 */ /* 0x000fc4000f8e02ff */
[C---:B------:R-:W-:Y:S02]  /*a310*/  IMAD R3, R24.reuse, UR5, R3 ;  /* 0x0000000518037c24 */ /* 0x040fe4000f8e0203 */
[C---:B------:R-:W-:Y:S02]  /*a320*/  IMAD R5, R24.reuse, UR7, R5 ;  /* 0x0000000718057c24 */ /* 0x040fe4000f8e0205 */
[----:B------:R-:W-:-:S04]  /*a330*/  IMAD.WIDE.U32 R24, R24, UR6, RZ ;  /* 0x0000000618187c25 */ /* 0x000fc8000f8e00ff */
[----:B------:R-:W-:Y:S02]  /*a340*/  IMAD.IADD R29, R3, 0x1, R27 ;  /* 0x00000001031d7824 */ /* 0x000fe400078e021b */
        /* <DEDUP_REMOVED lines=17> */
[----:B0-2---:R-:W-:Y:S05]  /*a460*/  CALL.ABS.NOINC R14 ;  /* 0x000000000e007343 */ /* 0x005fea0003c00000 */
.L_x_1519:
[----:B------:R-:W-:Y:S01]  /*a470*/  ULDC.U8 UR4, c[0x0][0x410] ;  /* 0x0001040000047ab9 */ /* 0x000fe20000000000 */
[----:B------:R-:W-:Y:S01]  /*a480*/  BSSY B0, `(.L_x_1520) ;  /* 0x00006bf000007945 */ /* 0x000fe20003800000 */
[----:B------:R-:W-:Y:S01]  /*a490*/  ISETP.NE.AND P0, PT, RZ, UR4, PT ;  /* 0x00000004ff007c0c */ /* 0x000fe2000bf05270 */
[----:B------:R-:W-:-:S12]  /*a4a0*/  IMAD.IADD R10, R19, 0x1, R175 ;  /* 0x00000001130a7824 */ /* 0x000fd800078e02af */
[----:B------:R-:W-:Y:S05]  /*a4b0*/  @!P0 BRA `(.L_x_1521) ;  /* 0x0000003400788947 */ /* 0x000fea0003800000 */
[----:B------:R-:W1:Y:S01]  /*a4c0*/  LDC R21, c[0x0][0x448] ;  /* 0x00011200ff157b82 */ /* 0x000e620000000800 */
[----:B------:R-:W-:Y:S01]  /*a4d0*/  ULDC.64 UR4, c[0x0][0x3f8] ;  /* 0x0000fe0000047ab9 */ /* 0x000fe20000000a00 */
[----:B------:R-:W-:Y:S01]  /*a4e0*/  IMAD.MOV.U32 R6, RZ, RZ, R26 ;  /* 0x000000ffff067224 */ /* 0x000fe200078e001a */
[----:B------:R-:W-:Y:S01]  /*a4f0*/  MOV R8, R24 ;  /* 0x0000001800087202 */ /* 0x000fe20000000f00 */
[----:B------:R-:W-:Y:S01]  /*a500*/  IMAD.MOV.U32 R7, RZ, RZ, R29 ;  /* 0x000000ffff077224 */ /* 0x000fe200078e001d */
[----:B------:R-:W-:Y:S01]  /*a510*/  ULDC.64 UR6, c[0x0][0x408] ;  /* 0x0001020000067ab9 */ /* 0x000fe20000000a00 */
[----:B------:R-:W-:Y:S01]  /*a520*/  IMAD.MOV.U32 R9, RZ, RZ, R31 ;  /* 0x000000ffff097224 */ /* 0x000fe200078e001f */
[----:B------:R-:W-:Y:S01]  /*a530*/  ULDC.64 UR8, c[0x0][0x400] ;  /* 0x0001000000087ab9 */ /* 0x000fe20000000a00 */
[----:B-1----:R-:W-:-:S13]  /*a540*/  ISETP.NE.AND P0, PT, R21, 0x1, PT ;  /* 0x000000011500780c */ /* 0x002fda0003f05270 */
[----:B------:R-:W1:Y:S08]  /*a550*/  @P0 LDC R3, c[0x0][0x44c] ;  /* 0x00011300ff030b82 */ /* 0x000e700000000800 */
[----:B------:R-:W2:Y:S01]  /*a560*/  @P0 LDC R5, c[0x0][0x450] ;  /* 0x00011400ff050b82 */ /* 0x000ea20000000800 */
[----:B-1----:R-:W-:-:S04]  /*a570*/  @P0 IMAD.HI.U32 R0, R10, R3, RZ ;  /* 0x000000030a000227 */ /* 0x002fc800078e00ff */
[----:B------:R-:W-:Y:S01]  /*a580*/  IMAD.MOV.U32 R3, RZ, RZ, R10 ;  /* 0x000000ffff037224 */ /* 0x000fe200078e000a */
[----:B--2---:R-:W-:-:S04]  /*a590*/  @P0 SHF.R.U32.HI R3, RZ, R5, R0 ;  /* 0x00000005ff030219 */ /* 0x004fc80000011600 */
[----:B------:R-:W-:Y:S01]  /*a5a0*/  SHF.R.S32.HI R0, RZ, 0x1f, R3 ;  /* 0x0000001fff007819 */ /* 0x000fe20000011403 */
[----:B------:R-:W-:-:S04]  /*a5b0*/  IMAD.WIDE.U32 R6, R3, UR4, R6 ;  /* 0x0000000403067c25 */ /* 0x000fc8000f8e0006 */
[----:B------:R-:W-:Y:S02]  /*a5c0*/  IMAD R4, R0, UR4, RZ ;  /* 0x0000000400047c24 */ /* 0x000fe4000f8e02ff */
[----:B------:R-:W-:-:S04]  /*a5d0*/  IMAD.WIDE.U32 R8, R3, UR6, R8 ;  /* 0x0000000603087c25 */ /* 0x000fc8000f8e0008 */
[C---:B------:R-:W-:Y:S01]  /*a5e0*/  IMAD R13, R3.reuse, UR5, R4 ;  /* 0x00000005030d7c24 */ /* 0x040fe2000f8e0204 */
[----:B------:R-:W-:Y:S01]  /*a5f0*/  ULDC.64 UR4, c[0x0][0x3e8] ;  /* 0x0000fa0000047ab9 */ /* 0x000fe20000000a00 */
[----:B------:R-:W-:Y:S01]  /*a600*/  IMAD R4, R0, UR6, RZ ;  /* 0x0000000600047c24 */ /* 0x000fe2000f8e02ff */
[----:B------:R-:W-:Y:S01]  /*a610*/  IADD3 R5, P0, R6, UR4, RZ ;  /* 0x0000000406057c10 */ /* 0x000fe2000ff1e0ff */
[----:B------:R-:W-:Y:S01]  /*a620*/  UMOV UR4, 0xffffffff ;  /* 0xffffffff00047882 */ /* 0x000fe20000000000 */
[----:B------:R-:W-:Y:S01]  /*a630*/  IADD3 R0, P1, R8, UR8, RZ ;  /* 0x0000000808007c10 */ /* 0x000fe2000ff3e0ff */
[----:B------:R-:W-:Y:S01]  /*a640*/  IMAD R3, R3, UR7, R4 ;  /* 0x0000000703037c24 */ /* 0x000fe2000f8e0204 */
[----:B------:R-:W-:-:S04]  /*a650*/  IADD3.X R13, R7, UR5, R13, P0, !PT ;  /* 0x00000005070d7c10 */ /* 0x000fc800087fe40d */
[----:B------:R-:W-:Y:S01]  /*a660*/  IADD3.X R7, R9, UR9, R3, P1, !PT ;  /* 0x0000000909077c10 */ /* 0x000fe20008ffe403 */
[----:B------:R-:W-:Y:S06]  /*a670*/  BRA.DIV UR4, `(.L_x_1522) ;  /* 0x000001e604987947 */ /* 0x000fec000b800000 */
[----:B------:R1:W2:Y:S04]  /*a680*/  SHFL.IDX PT, R3, R13, RZ, 0x1e1f ;  /* 0x001e1fff0d037589 */ /* 0x0002a800000e0000 */
[----:B------:R-:W3:Y:S04]  /*a690*/  SHFL.IDX PT, R5, R5, RZ, 0x1e1f ;  /* 0x001e1fff05057589 */ /* 0x000ee800000e0000 */
[----:B------:R-:W4:Y:S04]  /*a6a0*/  SHFL.IDX PT, R7, R7, RZ, 0x1e1f ;  /* 0x001e1fff07077589 */ /* 0x000f2800000e0000 */
[----:B------:R1:W0:Y:S02]  /*a6b0*/  SHFL.IDX PT, R14, R0, RZ, 0x1e1f ;  /* 0x001e1fff000e7589 */ /* 0x00022400000e0000 */
.L_x_1811:
[----:B-1----:R-:W-:Y:S01]  /*a6c0*/  IMAD R0, R168, R21, RZ ;  /* 0x00000015a8007224 */ /* 0x002fe200078e02ff */
[----:B------:R-:W-:Y:S01]  /*a6d0*/  BSSY B1, `(.L_x_1523) ;  /* 0x0000047000017945 */ /* 0x000fe20003800000 */
        /* <DEDUP_REMOVED lines=22> */
[CC--:B---3--:R-:W-:Y:S02]  /*a840*/  @!P5 IADD3 R8, P0, R172.reuse, R5.reuse, RZ ;  /* 0x00000005ac08d210 */ /* 0x0c8fe40007f1e0ff */
[-C--:B0-----:R-:W-:Y:S02]  /*a850*/  @!P5 IADD3 R10, P1, R172, R14.reuse, RZ ;  /* 0x0000000eac0ad210 */ /* 0x081fe40007f3e0ff */
[----:B------:R-:W-:Y:S01]  /*a860*/  @!P2 IADD3 R12, P4, R185, R5, RZ ;  /* 0x00000005b90ca210 */ /* 0x000fe20007f9e0ff */
[--C-:B--2---:R-:W-:Y:S02]  /*a870*/  @!P5 IMAD.X R9, R3, 0x1, R4.reuse, P0 ;  /* 0x000000010309d824 */ /* 0x104fe400000e0604 */
[----:B----4-:R-:W-:Y:S01]  /*a880*/  @!P5 IMAD.X R11, R7, 0x1, R4, P1 ;  /* 0x00000001070bd824 */ /* 0x010fe200008e0604 */
[----:B------:R-:W-:Y:S01]  /*a890*/  ISETP.GE.AND P1, PT, R187, UR4, PT ;  /* 0x00000004bb007c0c */ /* 0x000fe2000bf26270 */
[----:B------:R-:W-:Y:S01]  /*a8a0*/  @!P2 IMAD.X R13, R3, 0x1, R208, P4 ;  /* 0x00000001030da824 */ /* 0x000fe200020e06d0 */
[----:B------:R-:W5:Y:S01]  /*a8b0*/  @!P5 LD.E.64 R38, desc[UR38][R8.64] ;  /* 0x000000260826d980 */ /* 0x000f62000c101b00 */
[----:B------:R-:W-:-:S02]  /*a8c0*/  @!P2 IADD3 R20, P0, R185, R14, RZ ;  /* 0x0000000eb914a210 */ /* 0x000fc40007f1e0ff */
[C---:B------:R-:W-:Y:S01]  /*a8d0*/  @!P3 IADD3 R40, P4, R184.reuse, R5, RZ ;  /* 0x00000005b828b210 */ /* 0x040fe20007f9e0ff */
[----:B------:R-:W5:Y:S01]  /*a8e0*/  @!P5 LD.E.64 R36, desc[UR38][R10.64] ;  /* 0x000000260a24d980 */ /* 0x000f62000c101b00 */
[----:B------:R-:W-:Y:S02]  /*a8f0*/  @!P3 IADD3 R42, P5, R184, R14, RZ ;  /* 0x0000000eb82ab210 */ /* 0x000fe40007fbe0ff */
[----:B------:R-:W-:Y:S02]  /*a900*/  CS2R R34, SRZ ;  /* 0x0000000000227805 */ /* 0x000fe4000001ff00 */
[----:B------:R-:W-:Y:S01]  /*a910*/  CS2R R30, SRZ ;  /* 0x00000000001e7805 */ /* 0x000fe2000001ff00 */
[----:B------:R-:W-:Y:S01]  /*a920*/  @!P2 IMAD.X R21, R7, 0x1, R208, P0 ;  /* 0x000000010715a824 */ /* 0x000fe200000e06d0 */
[----:B------:R-:W-:Y:S01]  /*a930*/  CS2R R28, SRZ ;  /* 0x00000000001c7805 */ /* 0x000fe2000001ff00 */
[--C-:B------:R-:W-:Y:S01]  /*a940*/  @!P3 IMAD.X R41, R3, 0x1, R207.reuse, P4 ;  /* 0x000000010329b824 */ /* 0x100fe200020e06cf */
[----:B------:R-:W5:Y:S01]  /*a950*/  @!P2 LD.E.64 R32, desc[UR38][R12.64] ;  /* 0x000000260c20a980 */ /* 0x000f62000c101b00 */
[----:B------:R-:W-:Y:S01]  /*a960*/  @!P3 IMAD.X R43, R7, 0x1, R207, P5 ;  /* 0x00000001072bb824 */ /* 0x000fe200028e06cf */
[----:B------:R-:W-:-:S02]  /*a970*/  ISETP.GE.AND P0, PT, R186, UR4, PT ;  /* 0x00000004ba007c0c */ /* 0x000fc4000bf06270 */
        /* <DEDUP_REMOVED lines=8> */
[--C-:B------:R-:W-:Y:S01]  /*aa00*/  @!P1 IMAD.X R49, R7, 0x1, R206.reuse, P4 ;  /* 0x0000000107319824 */ /* 0x100fe200020e06ce */
[-C--:B------:R-:W-:Y:S01]  /*aa10*/  @!P0 IADD3 R50, P5, R186, R5.reuse, RZ ;  /* 0x00000005ba328210 */ /* 0x080fe20007fbe0ff */
[----:B------:R-:W-:Y:S01]  /*aa20*/  @!P1 IMAD.X R47, R3, 0x1, R206, P3 ;  /* 0x00000001032f9824 */ /* 0x000fe200018e06ce */
[----:B0-----:R-:W-:Y:S02]  /*aa30*/  @!P2 IADD3 R40, P3, R188, R5, RZ ;  /* 0x00000005bc28a210 */ /* 0x001fe40007f7e0ff */
[----:B------:R-:W-:Y:S01]  /*aa40*/  CS2R R12, SRZ ;  /* 0x00000000000c7805 */ /* 0x000fe2000001ff00 */
[----:B------:R1:W5:Y:S01]  /*aa50*/  @!P1 LD.E.64 R24, desc[UR38][R48.64] ;  /* 0x0000002630189980 */ /* 0x000362000c101b00 */
[----:B------:R-:W-:Y:S02]  /*aa60*/  CS2R R20, SRZ ;  /* 0x0000000000147805 */ /* 0x000fe4000001ff00 */
[----:B------:R-:W-:-:S02]  /*aa70*/  CS2R R10, SRZ ;  /* 0x00000000000a7805 */ /* 0x000fc4000001ff00 */
[----:B------:R-:W-:Y:S01]  /*aa80*/  CS2R R8, SRZ ;  /* 0x0000000000087805 */ /* 0x000fe2000001ff00 */
[----:B------:R1:W5:Y:S01]  /*aa90*/  @!P1 LD.E.64 R26, desc[UR38][R46.64] ;  /* 0x000000262e1a9980 */ /* 0x000362000c101b00 */
[-C--:B------:R-:W-:Y:S01]  /*aaa0*/  @!P0 IADD3 R4, P1, R186, R14.reuse, RZ ;  /* 0x0000000eba048210 */ /* 0x080fe20007f3e0ff */
[C-C-:B------:R-:W-:Y:S01]  /*aab0*/  @!P0 IMAD.X R51, R3.reuse, 0x1, R205.reuse, P5 ;  /* 0x0000000103338824 */ /* 0x140fe200028e06cd */
[----:B------:R-:W-:Y:S01]  /*aac0*/  @!P2 IADD3 R14, P4, R188, R14, RZ ;  /* 0x0000000ebc0ea210 */ /* 0x000fe20007f9e0ff */
[--C-:B------:R-:W-:Y:S02]  /*aad0*/  @!P2 IMAD.X R41, R3, 0x1, R204.reuse, P3 ;  /* 0x000000010329a824 */ /* 0x100fe400018e06cc */
[C---:B------:R-:W-:Y:S01]  /*aae0*/  @!P0 IMAD.X R5, R7.reuse, 0x1, R205, P1 ;  /* 0x0000000107058824 */ /* 0x040fe200008e06cd */
[----:B------:R1:W5:Y:S01]  /*aaf0*/  @!P0 LD.E.64 R12, desc[UR38][R50.64] ;  /* 0x00000026320c8980 */ /* 0x000362000c101b00 */
[----:B------:R-:W-:-:S03]  /*ab00*/  @!P2 IMAD.X R15, R7, 0x1, R204, P4 ;  /* 0x00000001070fa824 */ /* 0x000fc600020e06cc */
[----:B------:R1:W5:Y:S04]  /*ab10*/  @!P0 LD.E.64 R20, desc[UR38][R4.64] ;  /* 0x0000002604148980 */ /* 0x000368000c101b00 */
[----:B------:R1:W5:Y:S04]  /*ab20*/  @!P2 LD.E.64 R10, desc[UR38][R40.64] ;  /* 0x00000026280aa980 */ /* 0x000368000c101b00 */
[----:B------:R1:W5:Y:S02]  /*ab30*/  @!P2 LD.E.64 R8, desc[UR38][R14.64] ;  /* 0x000000260e08a980 */ /* 0x000364000c101b00 */
.L_x_1524:
[----:B------:R-:W-:Y:S05]  /*ab40*/  BSYNC B1 ;  /* 0x0000000000017941 */ /* 0x000fea0003800000 */
.L_x_1523:
[----:B------:R-:W-:Y:S01]  /*ab50*/  ULEA.HI UR4, UR37, UR37, URZ, 0x1 ;  /* 0x0000002525047291 */ /* 0x000fe2000f8f083f */
[----:B------:R-:W-:Y:S01]  /*ab60*/  VIADDMNMX R0, R0, -R175, 0x80, PT ;  /* 0x0000008000007446 */ /* 0x000fe200038009af */
[----:B------:R-:W-:Y:S02]  /*ab70*/  BSSY B1, `(.L_x_1525) ;  /* 0x0000008000017945 */ /* 0x000fe40003800000 */
[----:B------:R-:W-:Y:S01]  /*ab80*/  ULOP3.LUT UR4, UR4, 0xfffffffe, URZ, 0xc0, !UPT ;  /* 0xfffffffe04047892 */ /* 0x000fe2000f8ec03f */
[----:B------:R-:W-:-:S03]  /*ab90*/  ISETP.GE.AND P1, PT, R19, R0, PT ;  /* 0x000000001300720c */ /* 0x000fc60003f26270 */
[----:B------:R-:W-:-:S06]  /*aba0*/  UIADD3 UR4, UR37, -UR4, URZ ;  /* 0x8000000425047290 */ /* 0x000fcc000fffe03f */
[----:B--2---:R-:W-:-:S05]  /*abb0*/  IMAD.U32 R3, RZ, RZ, UR4 ;  /* 0x00000004ff037e24 */ /* 0x004fca000f8e00ff */
[----:B------:R-:W-:-:S04]  /*abc0*/  SHF.L.U32 R3, R3, 0x1f, RZ ;  /* 0x0000001f03037819 */ /* 0x000fc800000006ff */
[----:B------:R-:W2:Y:S02]  /*abd0*/  SYNCS.PHASECHK.TRANS64.TRYWAIT P0, [R16+URZ+0x22800], R3 ;  /* 0x02280003100075a7 */ /* 0x000ea4000800017f */
[----:B--2---:R-:W-:Y:S05]  /*abe0*/  @!P0 BRA `(.L_x_1526) ;  /* 0x000001e000a88947 */ /* 0x004fea0003800000 */
.L_x_1812:
[----:B------:R-:W-:Y:S05]  /*abf0*/  BSYNC B1 ;  /* 0x0000000000017941 */ /* 0x000fea0003800000 */
.L_x_1525:
[----:B------:R-:W-:Y:S05]  /*ac00*/  @P1 BRA `(.L_x_1527) ;  /* 0x0000006400181947 */ /* 0x000fea0003800000 */
[----:B--2---:R-:W2:Y:S01]  /*ac10*/  LDC R3, c[0x0][0x3f4] ;  /* 0x0000fd00ff037b82 */ /* 0x004ea20000000800 */
        /* <DEDUP_REMOVED lines=9> */
[----:B-1-34-:R-:W1:Y:S01]  /*acb0*/  LDS.128 R4, [R0+0x10400] ;  /* 0x0104000000047984 */ /* 0x01ae620000000c00 */
[----:B0----5:R-:W-:Y:S02]  /*acc0*/  SHF.R.U32.HI R14, RZ, 0x8, R38 ;  /* 0x00000008ff0e7819 */ /* 0x021fe40000011626 */
        /* <DEDUP_REMOVED lines=24> */
[----:B-1----:R-:W-:-:S02]  /*ae50*/  F2FP.F16.E4M3.UNPACK_B R3, R6.H1 ;  /* 0x00000006ff03723e */ /* 0x002fc400030006ff */
        /* <DEDUP_REMOVED lines=91> */
.L_x_1529:
[----:B------:R-:W-:Y:S05]  /*b410*/  BSYNC B1 ;  /* 0x0000000000017941 */ /* 0x000fea0003800000 */
.L_x_1528:
[----:B------:R-:W-:Y:S04]  /*b420*/  BSSY B1, `(.L_x_1530) ;  /* 0x000007c000017945 */ /* 0x000fe80003800000 */
[----:B------:R-:W-:Y:S05]  /*b430*/  @P1 BRA `(.L_x_1531) ;  /* 0x0000000400e81947 */ /* 0x000fea0003800000 */
[----:B-1234-:R-:W1:Y:S01]  /*b440*/  LDS.128 R4, [R198] ;  /* 0x00000000c6047984 */ /* 0x01ee620000000c00 */
        /* <DEDUP_REMOVED lines=13> */
[----:B0-----:R-:W-:Y:S02]  /*b520*/  LOP3.LUT R14, R32, 0xff, RZ, 0xc0, !PT ;  /* 0x000000ff200e7812 */ /* 0x001fe400078ec0ff */
        /* <DEDUP_REMOVED lines=17> */
[-C--:B-1----:R-:W-:Y:S02]  /*b640*/  F2FP.F16.E4M3.UNPACK_B R3, R6.reuse.H1 ;  /* 0x00000006ff03723e */ /* 0x082fe400030006ff */
        /* <DEDUP_REMOVED lines=89> */
.L_x_1531:
[----:B------:R-:W-:Y:S05]  /*bbe0*/  BSYNC B1 ;  /* 0x0000000000017941 */ /* 0x000fea0003800000 */
.L_x_1530:
[----:B------:R-:W-:Y:S04]  /*bbf0*/  BSSY B1, `(.L_x_1532) ;  /* 0x0000078000017945 */ /* 0x000fe80003800000 */
[----:B------:R-:W-:Y:S05]  /*bc00*/  @P2 BRA `(.L_x_1533) ;  /* 0x0000000400d82947 */ /* 0x000fea0003800000 */
[----:B01234-:R-:W0:Y:S01]  /*bc10*/  LDS.128 R4, [R0+0x12400] ;  /* 0x0124000000047984 */ /* 0x01fe220000000c00 */
[----:B-----5:R-:W-:Y:S02]  /*bc20*/  SHF.R.U32.HI R14, RZ, 0x8, R30 ;  /* 0x00000008ff0e7819 */ /* 0x020fe4000001161e */
        /* <DEDUP_REMOVED lines=116> */
.L_x_1533:
[----:B------:R-:W-:Y:S05]  /*c370*/  BSYNC B1 ;  /* 0x0000000000017941 */ /* 0x000fea0003800000 */
.L_x_1532:
[----:B------:R-:W-:Y:S04]  /*c380*/  BSSY B1, `(.L_x_1534) ;  /* 0x000007c000017945 */ /* 0x000fe80003800000 */
[----:B------:R-:W-:Y:S05]  /*c390*/  @P3 BRA `(.L_x_1535) ;  /* 0x0000000400e83947 */ /* 0x000fea0003800000 */
[----:B01234-:R-:W0:Y:S01]  /*c3a0*/  LDS.128 R4, [R198+0x2000] ;  /* 0x00200000c6047984 */ /* 0x01fe220000000c00 */
        /* <DEDUP_REMOVED lines=13> */
[----:B------:R-:W-:Y:S02]  /*c480*/  LOP3.LUT R14, R26, 0xff, RZ, 0xc0, !PT ;  /* 0x000000ff1a0e7812 */ /* 0x000fe400078ec0ff */
        /* <DEDUP_REMOVED lines=107> */
.L_x_1535:
[----:B------:R-:W-:Y:S05]  /*cb40*/  BSYNC B1 ;  /* 0x0000000000017941 */ /* 0x000fea0003800000 */
.L_x_1534:
[----:B------:R-:W-:Y:S04]  /*cb50*/  BSSY B1, `(.L_x_1536) ;  /* 0x0000078000017945 */ /* 0x000fe80003800000 */
[----:B------:R-:W-:Y:S05]  /*cb60*/  @P4 BRA `(.L_x_1537) ;  /* 0x0000000400d84947 */ /* 0x000fea0003800000 */
[----:B01234-:R-:W0:Y:S01]  /*cb70*/  LDS.128 R4, [R0+0x14400] ;  /* 0x0144000000047984 */ /* 0x01fe220000000c00 */
[----:B-----5:R-:W-:Y:S02]  /*cb80*/  SHF.R.U32.HI R14, RZ, 0x8, R12 ;  /* 0x00000008ff0e7819 */ /* 0x020fe4000001160c */
        /* <DEDUP_REMOVED lines=24> */
[----:B------:R-:W-:Y:S02]  /*cd10*/  LOP3.LUT R15, R3, 0xff0000, R12, 0xf8, !PT ;  /* 0x00ff0000030f7812 */ /* 0x000fe400078ef80c */
        /* <DEDUP_REMOVED lines=91> */
.L_x_1537:
[----:B------:R-:W-:Y:S05]  /*d2d0*/  BSYNC B1 ;  /* 0x0000000000017941 */ /* 0x000fea0003800000 */
.L_x_1536:
[----:B------:R-:W-:Y:S05]  /*d2e0*/  @P5 BRA `(.L_x_1527) ;  /* 0x0000003c00605947 */ /* 0x000fea0003800000 */
[----:B01234-:R-:W0:Y:S01]  /*d2f0*/  LDS.128 R4, [R198+0x4000] ;  /* 0x00400000c6047984 */ /* 0x01fe220000000c00 */
[----:B-----5:R-:W-:Y:S02]  /*d300*/  SHF.R.U32.HI R12, RZ, 0x8, R11 ;  /* 0x00000008ff0c7819 */ /* 0x020fe4000001160b */
[----:B------:R-:W-:Y:S02]  /*d310*/  SHF.R.U32.HI R20, RZ, 0x8, R9 ;  /* 0x00000008ff147819 */ /* 0x000fe40000011609 */
[----:B------:R-:W-:Y:S02]  /*d320*/  LOP3.LUT R13, R11, 0xff, RZ, 0xc0, !PT ;  /* 0x000000ff0b0d7812 */ /* 0x000fe400078ec0ff */
[----:B------:R-:W-:Y:S02]  /*d330*/  LOP3.LUT R21, R9, 0xff, RZ, 0xc0, !PT ;  /* 0x000000ff09157812 */ /* 0x000fe400078ec0ff */
[----:B------:R-:W-:Y:S02]  /*d340*/  LOP3.LUT R12, R12, 0xff, RZ, 0xc0, !PT ;  /* 0x000000ff0c0c7812 */ /* 0x000fe400078ec0ff */
[----:B------:R-:W-:-:S02]  /*d350*/  LOP3.LUT R20, R20, 0xff, RZ, 0xc0, !PT ;  /* 0x000000ff14147812 */ /* 0x000fc400078ec0ff */
[----:B------:R-:W-:Y:S02]  /*d360*/  SHF.R.U32.HI R0, RZ, 0x8, R10 ;  /* 0x00000008ff007819 */ /* 0x000fe4000001160a */
[----:B------:R-:W-:Y:S02]  /*d370*/  SHF.R.U32.HI R14, RZ, 0x8, R8 ;  /* 0x00000008ff0e7819 */ /* 0x000fe40000011608 */
        /* <DEDUP_REMOVED lines=114> */
.L_x_1521:
[----:B------:R-:W1:Y:S01]  /*daa0*/  LDC R25, c[0x0][0x448] ;  /* 0x00011200ff197b82 */ /* 0x000e620000000800 */
[----:B------:R-:W-:Y:S01]  /*dab0*/  IMAD.MOV.U32 R9, RZ, RZ, R10 ;  /* 0x000000ffff097224 */ /* 0x000fe200078e000a */
[----:B------:R-:W-:Y:S01]  /*dac0*/  ULDC.64 UR4, c[0x0][0x3f8] ;  /* 0x0000fe0000047ab9 */ /* 0x000fe20000000a00 */
[----:B------:R-:W-:Y:S01]  /*dad0*/  IMAD.MOV.U32 R6, RZ, RZ, R24 ;  /* 0x000000ffff067224 */ /* 0x000fe200078e0018 */
[----:B------:R-:W-:Y:S01]  /*dae0*/  ULDC.64 UR6, c[0x0][0x408] ;  /* 0x0001020000067ab9 */ /* 0x000fe20000000a00 */
[----:B------:R-:W-:Y:S01]  /*daf0*/  IMAD.MOV.U32 R7, RZ, RZ, R31 ;  /* 0x000000ffff077224 */ /* 0x000fe200078e001f */
[----:B------:R-:W-:Y:S01]  /*db00*/  ULDC.64 UR8, c[0x0][0x400] ;  /* 0x0001000000087ab9 */ /* 0x000fe20000000a00 */
[----:B------:R-:W-:Y:S02]  /*db10*/  IMAD.MOV.U32 R4, RZ, RZ, R26 ;  /* 0x000000ffff047224 */ /* 0x000fe400078e001a */
[----:B------:R-:W-:Y:S01]  /*db20*/  IMAD.MOV.U32 R5, RZ, RZ, R29 ;  /* 0x000000ffff057224 */ /* 0x000fe200078e001d */
[----:B-1----:R-:W-:-:S13]  /*db30*/  ISETP.NE.AND P0, PT, R25, 0x1, PT ;  /* 0x000000011900780c */ /* 0x002fda0003f05270 */
[----:B------:R-:W1:Y:S08]  /*db40*/  @P0 LDC R3, c[0x0][0x44c] ;  /* 0x00011300ff030b82 */ /* 0x000e700000000800 */
[----:B------:R-:W2:Y:S01]  /*db50*/  @P0 LDC R0, c[0x0][0x450] ;  /* 0x00011400ff000b82 */ /* 0x000ea20000000800 */
[----:B-1----:R-:W-:-:S05]  /*db60*/  @P0 IMAD.HI.U32 R3, R10, R3, RZ ;  /* 0x000000030a030227 */ /* 0x002fca00078e00ff */
[----:B--2---:R-:W-:-:S04]  /*db70*/  @P0 SHF.R.U32.HI R9, RZ, R0, R3 ;  /* 0x00000000ff090219 */ /* 0x004fc80000011603 */
[----:B------:R-:W-:Y:S01]  /*db80*/  SHF.R.S32.HI R0, RZ, 0x1f, R9 ;  /* 0x0000001fff007819 */ /* 0x000fe20000011409 */
[----:B------:R-:W-:-:S04]  /*db90*/  IMAD.WIDE.U32 R6, R9, UR6, R6 ;  /* 0x0000000609067c25 */ /* 0x000fc8000f8e0006 */
[----:B------:R-:W-:Y:S01]  /*dba0*/  IMAD R8, R0, UR4, RZ ;  /* 0x0000000400087c24 */ /* 0x000fe2000f8e02ff */
[----:B------:R-:W-:Y:S01]  /*dbb0*/  IADD3 R21, P1, R6, UR8, RZ ;  /* 0x0000000806157c10 */ /* 0x000fe2000ff3e0ff */
[----:B------:R-:W-:-:S04]  /*dbc0*/  IMAD.WIDE.U32 R4, R9, UR4, R4 ;  /* 0x0000000409047c25 */ /* 0x000fc8000f8e0004 */
[----:B------:R-:W-:Y:S02]  /*dbd0*/  IMAD R0, R0, UR6, RZ ;  /* 0x0000000600007c24 */ /* 0x000fe4000f8e02ff */
[C---:B------:R-:W-:Y:S01]  /*dbe0*/  IMAD R13, R9.reuse, UR5, R8 ;  /* 0x00000005090d7c24 */ /* 0x040fe2000f8e0208 */
[----:B------:R-:W-:Y:S01]  /*dbf0*/  ULDC.64 UR4, c[0x0][0x3e8] ;  /* 0x0000fa0000047ab9 */ /* 0x000fe20000000a00 */
[----:B------:R-:W-:Y:S01]  /*dc00*/  IMAD R6, R9, UR7, R0 ;  /* 0x0000000709067c24 */ /* 0x000fe2000f8e0200 */
[----:B------:R-:W-:Y:S01]  /*dc10*/  IADD3 R3, P0, R4, UR4, RZ ;  /* 0x0000000404037c10 */ /* 0x000fe2000ff1e0ff */
[----:B------:R-:W-:-:S03]  /*dc20*/  UMOV UR4, 0xffffffff ;  /* 0xffffffff00047882 */ /* 0x000fc60000000000 */
[----:B------:R-:W-:Y:S02]  /*dc30*/  IADD3.X R13, R5, UR5, R13, P0, !PT ;  /* 0x00000005050d7c10 */ /* 0x000fe400087fe40d */
[----:B------:R-:W-:Y:S01]  /*dc40*/  IADD3.X R20, R7, UR9, R6, P1, !PT ;  /* 0x0000000907147c10 */ /* 0x000fe20008ffe406 */
[----:B------:R-:W-:Y:S06]  /*dc50*/  BRA.DIV UR4, `(.L_x_1538) ;  /* 0x000001b204a07947 */ /* 0x000fec000b800000 */
[----:B------:R1:W2:Y:S04]  /*dc60*/  SHFL.IDX PT, R0, R13, RZ, 0x1e1f ;  /* 0x001e1fff0d007589 */ /* 0x0002a800000e0000 */
[----:B------:R-:W3:Y:S04]  /*dc70*/  SHFL.IDX PT, R3, R3, RZ, 0x1e1f ;  /* 0x001e1fff03037589 */ /* 0x000ee800000e0000 */
[----:B------:R-:W4:Y:S04]  /*dc80*/  SHFL.IDX PT, R20, R20, RZ, 0x1e1f ;  /* 0x001e1fff14147589 */ /* 0x000f2800000e0000 */
[----:B-1----:R-:W0:Y:S02]  /*dc90*/  SHFL.IDX PT, R21, R21, RZ, 0x1e1f ;  /* 0x001e1fff15157589 */ /* 0x002e2400000e0000 */
.L_x_1818:
[----:B------:R-:W-:Y:S01]  /*dca0*/  IMAD R45, R168, R25, RZ ;  /* 0x00000019a82d7224 */ /* 0x000fe200078e02ff */
        /* <DEDUP_REMOVED lines=15> */
[C---:B------:R-:W-:Y:S01]  /*dda0*/  VIADD R4, R22.reuse, 0x20 ;  /* 0x0000002016047836 */ /* 0x040fe20000000000 */
        /* <DEDUP_REMOVED lines=13> */
[----:B0-----:R-:W-:Y:S01]  /*de80*/  @!P2 IADD3 R38, P4, R22, R21, RZ ;  /* 0x000000151626a210 */ /* 0x001fe20007f9e0ff */
[----:B------:R-:W-:-:S02]  /*de90*/  @!P0 IMAD.SHL.U32 R48, R202, 0x10, RZ ;  /* 0x00000010ca308824 */ /* 0x000fc400078e00ff */
[--C-:B--2---:R-:W-:Y:S01]  /*dea0*/  @!P2 IMAD.X R37, R0, 0x1, R5.reuse, P3 ;  /* 0x000000010025a824 */ /* 0x104fe200018e0605 */
[-C--:B------:R-:W-:Y:S01]  /*deb0*/  @!P1 IADD3 R40, P5, R3, R42.reuse, RZ ;  /* 0x0000002a03289210 */ /* 0x080fe20007fbe0ff */
[----:B----4-:R-:W-:Y:S01]  /*dec0*/  @!P2 IMAD.X R39, R20, 0x1, R5, P4 ;  /* 0x000000011427a824 */ /* 0x010fe200020e0605 */
[----:B------:R-:W-:Y:S02]  /*ded0*/  @!P1 SHF.R.S32.HI R5, RZ, 0x1f, R42 ;  /* 0x0000001fff059819 */ /* 0x000fe4000001142a */
[----:B------:R-:W-:Y:S02]  /*dee0*/  @!P1 IADD3 R42, P4, R21, R42, RZ ;  /* 0x0000002a152a9210 */ /* 0x000fe40007f9e0ff */
[----:B------:R-:W-:Y:S02]  /*def0*/  CS2R R8, SRZ ;  /* 0x0000000000087805 */ /* 0x000fe4000001ff00 */
[-C--:B------:R-:W-:Y:S01]  /*df00*/  @!P0 IADD3 R46, P3, R3, R48.reuse, RZ ;  /* 0x00000030032e8210 */ /* 0x080fe20007f7e0ff */
[--C-:B------:R-:W-:Y:S01]  /*df10*/  @!P1 IMAD.X R41, R0, 0x1, R5.reuse, P5 ;  /* 0x0000000100299824 */ /* 0x100fe200028e0605 */
[----:B------:R-:W-:Y:S01]  /*df20*/  @!P0 SHF.R.S32.HI R3, RZ, 0x1f, R48 ;  /* 0x0000001fff038819 */ /* 0x000fe20000011430 */
[----:B------:R-:W-:Y:S01]  /*df30*/  @!P1 IMAD.X R43, R20, 0x1, R5, P4 ;  /* 0x00000001142b9824 */ /* 0x000fe200020e0605 */
[----:B------:R-:W-:-:S02]  /*df40*/  @!P0 IADD3 R48, P5, R21, R48, RZ ;  /* 0x0000003015308210 */ /* 0x000fc40007fbe0ff */
[----:B------:R-:W-:Y:S02]  /*df50*/  CS2R R4, SRZ ;  /* 0x0000000000047805 */ /* 0x000fe4000001ff00 */
[----:B------:R-:W-:Y:S02]  /*df60*/  CS2R R10, SRZ ;  /* 0x00000000000a7805 */ /* 0x000fe4000001ff00 */
[----:B------:R-:W-:Y:S02]  /*df70*/  CS2R R32, SRZ ;  /* 0x0000000000207805 */ /* 0x000fe4000001ff00 */
[----:B------:R-:W-:Y:S02]  /*df80*/  CS2R R34, SRZ ;  /* 0x0000000000227805 */ /* 0x000fe4000001ff00 */
[----:B------:R-:W-:Y:S02]  /*df90*/  CS2R R12, SRZ ;  /* 0x00000000000c7805 */ /* 0x000fe4000001ff00 */
[----:B------:R-:W-:Y:S01]  /*dfa0*/  CS2R R14, SRZ ;  /* 0x00000000000e7805 */ /* 0x000fe2000001ff00 */
[--C-:B------:R-:W-:Y:S01]  /*dfb0*/  @!P0 IMAD.X R47, R0, 0x1, R3.reuse, P3 ;  /* 0x00000001002f8824 */ /* 0x100fe200018e0603 */
[----:B------:R1:W5:Y:S01]  /*dfc0*/  @!P2 LD.E.128 R24, desc[UR38][R36.64] ;  /* 0x000000262418a980 */ /* 0x000362000c101d00 */
[----:B------:R-:W-:-:S03]  /*dfd0*/  @!P0 IMAD.X R49, R20, 0x1, R3, P5 ;  /* 0x0000000114318824 */ /* 0x000fc600028e0603 */
[----:B------:R1:W5:Y:S04]  /*dfe0*/  @!P2 LD.E.128 R4, desc[UR38][R38.64] ;  /* 0x000000262604a980 */ /* 0x000368000c101d00 */
[----:B------:R1:W5:Y:S04]  /*dff0*/  @!P1 LD.E.128 R28, desc[UR38][R40.64] ;  /* 0x00000026281c9980 */ /* 0x000368000c101d00 */
[----:B------:R1:W5:Y:S04]  /*e000*/  @!P1 LD.E.128 R8, desc[UR38][R42.64] ;  /* 0x000000262a089980 */ /* 0x000368000c101d00 */
[----:B------:R1:W5:Y:S04]  /*e010*/  @!P0 LD.E.128 R32, desc[UR38][R46.64] ;  /* 0x000000262e208980 */ /* 0x000368000c101d00 */
[----:B------:R1:W5:Y:S02]  /*e020*/  @!P0 LD.E.128 R12, desc[UR38][R48.64] ;  /* 0x00000026300c8980 */ /* 0x000364000c101d00 */
.L_x_1540:
[----:B------:R-:W-:Y:S05]  /*e030*/  BSYNC B1 ;  /* 0x0000000000017941 */ /* 0x000fea0003800000 */
.L_x_1539:
[----:B------:R-:W-:Y:S01]  /*e040*/  ULEA.HI UR4, UR37, UR37, URZ, 0x1 ;  /* 0x0000002525047291 */ /* 0x000fe2000f8f083f */
[----:B--2---:R-:W-:Y:S01]  /*e050*/  VIADDMNMX R0, R45, -R175, 0x80, PT ;  /* 0x000000802d007446 */ /* 0x004fe200038009af */
[----:B------:R-:W-:Y:S02]  /*e060*/  BSSY B1, `(.L_x_1541) ;  /* 0x0000008000017945 */ /* 0x000fe40003800000 */
[----:B------:R-:W-:Y:S01]  /*e070*/  ULOP3.LUT UR4, UR4, 0xfffffffe, URZ, 0xc0, !UPT ;  /* 0xfffffffe04047892 */ /* 0x000fe2000f8ec03f */
[----:B------:R-:W-:-:S03]  /*e080*/  ISETP.GE.AND P1, PT, R19, R0, PT ;  /* 0x000000001300720c */ /* 0x000fc60003f26270 */
[----:B------:R-:W-:-:S06]  /*e090*/  UIADD3 UR4, UR37, -UR4, URZ ;  /* 0x8000000425047290 */ /* 0x000fcc000fffe03f */
[----:B---3--:R-:W-:-:S05]  /*e0a0*/  IMAD.U32 R3, RZ, RZ, UR4 ;  /* 0x00000004ff037e24 */ /* 0x008fca000f8e00ff */
[----:B------:R-:W-:-:S04]  /*e0b0*/  SHF.L.U32 R3, R3, 0x1f, RZ ;  /* 0x0000001f03037819 */ /* 0x000fc800000006ff */
[----:B------:R-:W2:Y:S02]  /*e0c0*/  SYNCS.PHASECHK.TRANS64.TRYWAIT P0, [R16+URZ+0x22800], R3 ;  /* 0x02280003100075a7 */ /* 0x000ea4000800017f */
[----:B--2---:R-:W-:Y:S05]  /*e0d0*/  @!P0 BRA `(.L_x_1542) ;  /* 0x000001ac00f08947 */ /* 0x004fea0003800000 */
.L_x_1819:
[----:B------:R-:W-:Y:S05]  /*e0e0*/  BSYNC B1 ;  /* 0x0000000000017941 */ /* 0x000fea0003800000 */
.L_x_1541:
[----:B------:R-:W-:Y:S05]  /*e0f0*/  @P1 BRA `(.L_x_1527) ;  /* 0x0000002c00dc1947 */ /* 0x000fea0003800000 */
[----:B--2---:R-:W2:Y:S01]  /*e100*/  LDC R3, c[0x0][0x3f4] ;  /* 0x0000fd00ff037b82 */ /* 0x004ea20000000800 */
[C---:B------:R-:W-:Y:S01]  /*e110*/  VIADD R0, R22.reuse, 0x20 ;  /* 0x0000002016007836 */ /* 0x040fe20000000000 */
[----:B------:R-:W-:Y:S01]  /*e120*/  BSSY B1, `(.L_x_1543) ;  /* 0x00000fc000017945 */ /* 0x000fe20003800000 */
[C---:B----4-:R-:W-:Y:S01]  /*e130*/  VIADD R20, R22.reuse, 0x40 ;  /* 0x0000004016147836 */ /* 0x050fe20000000000 */
[-C--:B--2---:R-:W-:Y:S02]  /*e140*/  ISETP.GE.AND P0, PT, R22, R3.reuse, PT ;  /* 0x000000031600720c */ /* 0x084fe40003f06270 */
[-C--:B------:R-:W-:Y:S02]  /*e150*/  ISETP.GE.AND P1, PT, R0, R3.reuse, PT ;  /* 0x000000030000720c */ /* 0x080fe40003f26270 */
[----:B------:R-:W-:-:S09]  /*e160*/  ISETP.GE.AND P2, PT, R20, R3, PT ;  /* 0x000000031400720c */ /* 0x000fd20003f46270 */
[----:B------:R-:W-:Y:S05]  /*e170*/  @P0 BRA `(.L_x_1544) ;  /* 0x0000000c00d80947 */ /* 0x000fea0003800000 */
[----:B-----5:R-:W-:Y:S02]  /*e180*/  SHF.R.U32.HI R0, RZ, 0x8, R24 ;  /* 0x00000008ff007819 */ /* 0x020fe40000011618 */
[----:B------:R-:W-:Y:S02]  /*e190*/  LOP3.LUT R20, R24, 0xff, RZ, 0xc0, !PT ;  /* 0x000000ff18147812 */ /* 0x000fe400078ec0ff */
[----:B0-----:R-:W-:Y:S02]  /*e1a0*/  LOP3.LUT R21, R0, 0xff, RZ, 0xc0, !PT ;  /* 0x000000ff00157812 */ /* 0x001fe400078ec0ff */
[----:B------:R-:W-:Y:S02]  /*e1b0*/  LEA.HI R0, R3, R201, RZ, 0x1c ;  /* 0x000000c903007211 */ /* 0x000fe400078fe0ff */
[----:B------:R-:W-:Y:S02]  /*e1c0*/  PRMT R45, R21, 0x7604, R20 ;  /* 0x00007604152d7816 */ /* 0x000fe40000000014 */
[----:B------:R-:W-:-:S02]  /*e1d0*/  SHF.R.S32.HI R21, RZ, 0x1f, R0 ;  /* 0x0000001fff157819 */ /* 0x000fc40000011400 */
[----:B-1----:R-:W-:Y:S02]  /*e1e0*/  SHF.R.U32.HI R37, RZ, 0x8, R25 ;  /* 0x00000008ff257819 */ /* 0x002fe40000011619 */
[----:B------:R-:W-:Y:S02]  /*e1f0*/  LEA.HI R20, R21, R0, RZ, 0x2 ;  /* 0x0000000015147211 */ /* 0x000fe400078f10ff */
[----:B------:R-:W-:Y:S02]  /*e200*/  SHF.L.U32 R21, R0, 0x4, RZ ;  /* 0x0000000400157819 */ /* 0x000fe400000006ff */
[----:B------:R-:W-:Y:S01]  /*e210*/  SHF.R.U32.HI R39, RZ, 0x8, R26 ;  /* 0x00000008ff277819 */ /* 0x000fe2000001161a */
[----:B------:R-:W-:Y:S01]  /*e220*/  IMAD.SHL.U32 R20, R20, 0x800, RZ ;  /* 0x0000080014147824 */ /* 0x000fe200078e00ff */
[----:B------:R-:W-:Y:S02]  /*e230*/  LOP3.LUT R0, R180, 0x30, R21, 0xf8, !PT ;  /* 0x00000030b4007812 */ /* 0x000fe400078ef815 */
[----:B------:R-:W-:-:S02]  /*e240*/  LOP3.LUT R36, R25, 0xff, RZ, 0xc0, !PT ;  /* 0x000000ff19247812 */ /* 0x000fc400078ec0ff */
[----:B------:R-:W-:Y:S02]  /*e250*/  LOP3.LUT R0, R0, R181, RZ, 0x3c, !PT ;  /* 0x000000b500007212 */ /* 0x000fe400078e3cff */
[----:B------:R-:W-:Y:S02]  /*e260*/  LOP3.LUT R21, R20, 0xffffe000, RZ, 0xc0, !PT ;  /* 0xffffe00014157812 */ /* 0x000fe400078ec0ff */
[----:B------:R-:W-:Y:S02]  /*e270*/  LOP3.LUT R38, R26, 0xff, RZ, 0xc0, !PT ;  /* 0x000000ff1a267812 */ /* 0x000fe400078ec0ff */
[----:B------:R-:W-:Y:S02]  /*e280*/  LOP3.LUT R37, R37, 0xff, RZ, 0xc0, !PT ;  /* 0x000000ff25257812 */ /* 0x000fe400078ec0ff */
[----:B------:R-:W-:Y:S02]  /*e290*/  LOP3.LUT R39, R39, 0xff, RZ, 0xc0, !PT ;  /* 0x000000ff27277812 */ /* 0x000fe400078ec0ff */
[----:B------:R-:W-:-:S02]  /*e2a0*/  IADD3 R21, R0, R182, R21 ;  /* 0x000000b600157210 */ /* 0x000fc40007ffe015 */
[----:B------:R-:W-:Y:S02]  /*e2b0*/  PRMT R46, R37, 0x7604, R36 ;  /* 0x00007604252e7816 */ /* 0x000fe40000000024 */
[----:B------:R-:W-:Y:S01]  /*e2c0*/  PRMT R47, R39, 0x7604, R38 ;  /* 0x00007604272f7816 */ /* 0x000fe20000000026 */
[----:B------:R-:W-:Y:S01]  /*e2d0*/  IMAD.IADD R0, R16, 0x1, R21 ;  /* 0x0000000110007824 */ /* 0x000fe200078e0215 */
[----:B------:R-:W-:Y:S02]  /*e2e0*/  SHF.R.U32.HI R37, RZ, 0x8, R27 ;  /* 0x00000008ff257819 */ /* 0x000fe4000001161b */
[----:B------:R-:W-:Y:S02]  /*e2f0*/  SHF.R.U32.HI R39, RZ, 0x8, R4 ;  /* 0x00000008ff277819 */ /* 0x000fe40000011604 */
[----:B------:R-:W-:Y:S02]  /*e300*/  SHF.R.U32.HI R40, RZ, 0x8, R5 ;  /* 0x00000008ff287819 */ /* 0x000fe40000011605 */
[----:B------:R-:W-:-:S02]  /*e310*/  LOP3.LUT R36, R27, 0xff, RZ, 0xc0, !PT ;  /* 0x000000ff1b247812 */ /* 0x000fc400078ec0ff */
[----:B------:R-:W-:Y:S02]  /*e320*/  LOP3.LUT R38, R4, 0xff, RZ, 0xc0, !PT ;  /* 0x000000ff04267812 */ /* 0x000fe400078ec0ff */
[----:B------:R-:W-:Y:S02]  /*e330*/  LOP3.LUT R37, R37, 0xff, RZ, 0xc0, !PT ;  /* 0x000000ff25257812 */ /* 0x000fe400078ec0ff */
[----:B------:R-:W-:Y:S02]  /*e340*/  LOP3.LUT R39, R39, 0xff, RZ, 0xc0, !PT ;  /* 0x000000ff27277812 */ /* 0x000fe400078ec0ff */
[----:B------:R-:W-:Y:S02]  /*e350*/  LOP3.LUT R21, R40, 0xff, RZ, 0xc0, !PT ;  /* 0x000000ff28157812 */ /* 0x000fe400078ec0ff */
[----:B------:R-:W0:Y:S01]  /*e360*/  LDS.128 R40, [R0+0x10400] ;  /* 0x0104000000287984 */ /* 0x000e220000000c00 */
[----:B------:R-:W-:Y:S02]  /*e370*/  PRMT R20, R37, 0x7604, R36 ;  /* 0x0000760425147816 */ /* 0x000fe40000000024 */
[----:B------:R-:W-:-:S02]  /*e380*/  PRMT R53, R39, 0x7604, R38 ;  /* 0x0000760427357816 */ /* 0x000fc40000000026 */
[----:B------:R-:W1:Y:S01]  /*e390*/  LDS.128 R36, [R211+0x10400] ;  /* 0x01040000d3247984 */ /* 0x000e620000000c00 */
[----:B------:R-:W-:Y:S02]  /*e3a0*/  SHF.R.U32.HI R50, RZ, 0x8, R6 ;  /* 0x00000008ff327819 */ /* 0x000fe40000011606 */
[----:B------:R-:W-:Y:S02]  /*e3b0*/  LOP3.LUT R48, R5, 0xff, RZ, 0xc0, !PT ;  /* 0x000000ff05307812 */ /* 0x000fe400078ec0ff */
[----:B------:R-:W-:Y:S02]  /*e3c0*/  LOP3.LUT R49, R6, 0xff, RZ, 0xc0, !PT ;  /* 0x000000ff06317812 */ /* 0x000fe400078ec0ff */
[----:B------:R-:W-:Y:S02]  /*e3d0*/  LOP3.LUT R50, R50, 0xff, RZ, 0xc0, !PT ;  /* 0x000000ff32327812 */ /* 0x000fe400078ec0ff */
[----:B------:R-:W-:Y:S02]  /*e3e0*/  PRMT R48, R21, 0x7604, R48 ;  /* 0x0000760415307816 */ /* 0x000fe40000000030 */
[----:B------:R-:W-:-:S02]  /*e3f0*/  SHF.R.U32.HI R55, RZ, 0x10, R5 ;  /* 0x00000010ff377819 */ /* 0x000fc40000011605 */
[----:B------:R-:W-:Y:S02]  /*e400*/  SHF.R.U32.HI R21, RZ, 0x10, R25 ;  /* 0x00000010ff157819 */ /* 0x000fe40000011619 */
[----:B------:R-:W-:Y:S01]  /*e410*/  PRMT R57, R50, 0x7604, R49 ;  /* 0x0000760432397816 */ /* 0x000fe20000000031 */
[----:B------:R-:W-:Y:S01]  /*e420*/  IMAD.U32 R55, R55, 0x10000, RZ ;  /* 0x0001000037377824 */ /* 0x000fe200078e00ff */
[----:B------:R-:W-:Y:S01]  /*e430*/  SHF.R.U32.HI R49, RZ, 0x10, R27 ;  /* 0x00000010ff317819 */ /* 0x000fe2000001161b */
[----:B------:R-:W-:Y:S01]  /*e440*/  IMAD.U32 R21, R21, 0x10000, RZ ;  /* 0x0001000015157824 */ /* 0x000fe200078e00ff */
[----:B------:R-:W-:Y:S02]  /*e450*/  SHF.R.U32.HI R52, RZ, 0x8, R7 ;  /* 0x00000008ff347819 */ /* 0x000fe40000011607 */
[----:B------:R-:W-:Y:S01]  /*e460*/  LOP3.LUT R51, R7, 0xff, RZ, 0xc0, !PT ;  /* 0x000000ff07337812 */ /* 0x000fe200078ec0ff */
[----:B------:R-:W-:Y:S01]  /*e470*/  IMAD.U32 R49, R49, 0x10000, RZ ;  /* 0x0001000031317824 */ /* 0x000fe200078e00ff */
[----:B------:R-:W-:-:S02]  /*e480*/  LOP3.LUT R52, R52, 0xff, RZ, 0xc0, !PT ;  /* 0x000000ff34347812 */ /* 0x000fc400078ec0ff */
[----:B------:R-:W-:Y:S02]  /*e490*/  LOP3.LUT R55, R48, 0xff0000, R55, 0xf8, !PT ;  /* 0x00ff000030377812 */ /* 0x000fe400078ef837 */
        /* <DEDUP_REMOVED lines=196> */
.L_x_1544:
[----:B------:R-:W-:Y:S05]  /*f0e0*/  BSYNC B1 ;  /* 0x0000000000017941 */ /* 0x000fea0003800000 */
.L_x_1543:
[----:B------:R-:W-:Y:S04]  /*f0f0*/  BSSY B1, `(.L_x_1545) ;  /* 0x0000100000017945 */ /* 0x000fe80003800000 */
[----:B------:R-:W-:Y:S05]  /*f100*/  @P1 BRA `(.L_x_1546) ;  /* 0x0000000c00f81947 */ /* 0x000fea0003800000 */
[----:B--2--5:R-:W-:Y:S02]  /*f110*/  SHF.R.U32.HI R0, RZ, 0x8, R28 ;  /* 0x00000008ff007819 */ /* 0x024fe4000001161c */
[----:B------:R-:W-:Y:S02]  /*f120*/  LOP3.LUT R5, R28, 0xff, RZ, 0xc0, !PT ;  /* 0x000000ff1c057812 */ /* 0x000fe400078ec0ff */
[----:B------:R-:W-:Y:S02]  /*f130*/  LOP3.LUT R4, R0, 0xff, RZ, 0xc0, !PT ;  /* 0x000000ff00047812 */ /* 0x000fe400078ec0ff */
[----:B------:R-:W-:Y:S02]  /*f140*/  LEA.HI R0, R3, R200, RZ, 0x1c ;  /* 0x000000c803007211 */ /* 0x000fe400078fe0ff */
[----:B-1----:R-:W-:Y:S02]  /*f150*/  PRMT R37, R4, 0x7604, R5 ;  /* 0x0000760404257816 */ /* 0x002fe40000000005 */
[----:B------:R-:W-:-:S02]  /*f160*/  SHF.R.S32.HI R5, RZ, 0x1f, R0 ;  /* 0x0000001fff057819 */ /* 0x000fc40000011400 */
[----:B------:R-:W-:Y:S02]  /*f170*/  SHF.R.U32.HI R20, RZ, 0x8, R31 ;  /* 0x00000008ff147819 */ /* 0x000fe4000001161f */
[----:B------:R-:W-:Y:S01]  /*f180*/  LEA.HI R4, R5, R0, RZ, 0x2 ;  /* 0x0000000005047211 */ /* 0x000fe200078f10ff */
[----:B------:R-:W-:Y:S01]  /*f190*/  IMAD.SHL.U32 R5, R0, 0x10, RZ ;  /* 0x0000001000057824 */ /* 0x000fe200078e00ff */
[----:B------:R-:W-:Y:S02]  /*f1a0*/  SHF.R.U32.HI R6, RZ, 0x8, R29 ;  /* 0x00000008ff067819 */ /* 0x000fe4000001161d */
[----:B0-----:R-:W-:Y:S01]  /*f1b0*/  LOP3.LUT R21, R31, 0xff, RZ, 0xc0, !PT ;  /* 0x000000ff1f157812 */ /* 0x001fe200078ec0ff */
[----:B------:R-:W-:Y:S01]  /*f1c0*/  IMAD.SHL.U32 R4, R4, 0x800, RZ ;  /* 0x0000080004047824 */ /* 0x000fe200078e00ff */
[----:B------:R-:W-:Y:S02]  /*f1d0*/  LOP3.LUT R0, R180, 0x30, R5, 0xf8, !PT ;  /* 0x00000030b4007812 */ /* 0x000fe400078ef805 */
[----:B------:R-:W-:-:S02]  /*f1e0*/  LOP3.LUT R20, R20, 0xff, RZ, 0xc0, !PT ;  /* 0x000000ff14147812 */ /* 0x000fc400078ec0ff */
[----:B------:R-:W-:Y:S02]  /*f1f0*/  SHF.R.U32.HI R24, RZ, 0x8, R8 ;  /* 0x00000008ff187819 */ /* 0x000fe40000011608 */
[----:B------:R-:W-:Y:S02]  /*f200*/  LOP3.LUT R0, R0, R181, RZ, 0x3c, !PT ;  /* 0x000000b500007212 */ /* 0x000fe400078e3cff */
[----:B------:R-:W-:Y:S02]  /*f210*/  LOP3.LUT R5, R4, 0xffffe000, RZ, 0xc0, !PT ;  /* 0xffffe00004057812 */ /* 0x000fe400078ec0ff */
[----:B------:R-:W-:Y:S02]  /*f220*/  LOP3.LUT R7, R29, 0xff, RZ, 0xc0, !PT ;  /* 0x000000ff1d077812 */ /* 0x000fe400078ec0ff */
[----:B------:R-:W-:Y:S02]  /*f230*/  LOP3.LUT R6, R6, 0xff, RZ, 0xc0, !PT ;  /* 0x000000ff06067812 */ /* 0x000fe400078ec0ff */
[----:B------:R-:W-:-:S02]  /*f240*/  PRMT R43, R20, 0x7604, R21 ;  /* 0x00007604142b7816 */ /* 0x000fc40000000015 */
[----:B------:R-:W-:Y:S02]  /*f250*/  LOP3.LUT R25, R8, 0xff, RZ, 0xc0, !PT ;  /* 0x000000ff08197812 */ /* 0x000fe400078ec0ff */
[----:B------:R-:W-:Y:S02]  /*f260*/  LOP3.LUT R24, R24, 0xff, RZ, 0xc0, !PT ;  /* 0x000000ff18187812 */ /* 0x000fe400078ec0ff */
[----:B------:R-:W-:Y:S02]  /*f270*/  IADD3 R21, R0, R182, R5 ;  /* 0x000000b600157210 */ /* 0x000fe40007ffe005 */
[----:B------:R-:W-:Y:S02]  /*f280*/  PRMT R36, R6, 0x7604, R7 ;  /* 0x0000760406247816 */ /* 0x000fe40000000007 */
[----:B------:R-:W-:Y:S02]  /*f290*/  SHF.R.U32.HI R0, RZ, 0x8, R9 ;  /* 0x00000008ff007819 */ /* 0x000fe40000011609 */
[----:B------:R-:W-:-:S02]  /*f2a0*/  SHF.R.U32.HI R6, RZ, 0x8, R30 ;  /* 0x00000008ff067819 */ /* 0x000fc4000001161e */
[----:B------:R-:W-:Y:S02]  /*f2b0*/  PRMT R45, R24, 0x7604, R25 ;  /* 0x00007604182d7816 */ /* 0x000fe40000000019 */
[----:B------:R-:W-:Y:S02]  /*f2c0*/  LOP3.LUT R25, R9, 0xff, RZ, 0xc0, !PT ;  /* 0x000000ff09197812 */ /* 0x000fe400078ec0ff */
[----:B------:R-:W-:Y:S02]  /*f2d0*/  SHF.R.U32.HI R24, RZ, 0x8, R11 ;  /* 0x00000008ff187819 */ /* 0x000fe4000001160b */
[----:B------:R-:W-:Y:S02]  /*f2e0*/  LOP3.LUT R0, R0, 0xff, RZ, 0xc0, !PT ;  /* 0x000000ff00007812 */ /* 0x000fe400078ec0ff */
[----:B------:R-:W-:Y:S02]  /*f2f0*/  LOP3.LUT R7, R30, 0xff, RZ, 0xc0, !PT ;  /* 0x000000ff1e077812 */ /* 0x000fe400078ec0ff */
[----:B------:R-:W-:-:S02]  /*f300*/  LOP3.LUT R6, R6, 0xff, RZ, 0xc0, !PT ;  /* 0x000000ff06067812 */ /* 0x000fc400078ec0ff */
[----:B------:R-:W-:Y:S02]  /*f310*/  SHF.R.U32.HI R20, RZ, 0x8, R10 ;  /* 0x00000008ff147819 */ /* 0x000fe4000001160a */
[----:B------:R-:W-:Y:S02]  /*f320*/  LOP3.LUT R27, R10, 0xff, RZ, 0xc0, !PT ;  /* 0x000000ff0a1b7812 */ /* 0x000fe400078ec0ff */
[----:B------:R-:W-:Y:S02]  /*f330*/  LOP3.LUT R24, R24, 0xff, RZ, 0xc0, !PT ;  /* 0x000000ff18187812 */ /* 0x000fe400078ec0ff */
[----:B------:R-:W-:Y:S01]  /*f340*/  PRMT R47, R0, 0x7604, R25 ;  /* 0x00007604002f7816 */ /* 0x000fe20000000019 */
[----:B------:R-:W-:Y:S01]  /*f350*/  IMAD.IADD R0, R16, 0x1, R21 ;  /* 0x0000000110007824 */ /* 0x000fe200078e0215 */
[----:B------:R-:W-:Y:S02]  /*f360*/  LOP3.LUT R20, R20, 0xff, RZ, 0xc0, !PT ;  /* 0x000000ff14147812 */ /* 0x000fe400078ec0ff */
[----:B------:R-:W-:-:S02]  /*f370*/  LOP3.LUT R41, R11, 0xff, RZ, 0xc0, !PT ;  /* 0x000000ff0b297812 */ /* 0x000fc400078ec0ff */
[----:B------:R-:W-:Y:S02]  /*f380*/  PRMT R39, R6, 0x7604, R7 ;  /* 0x0000760406277816 */ /* 0x000fe40000000007 */
[----:B------:R-:W0:Y:S01]  /*f390*/  LDS.128 R4, [R210+0x10400] ;  /* 0x01040000d2047984 */ /* 0x000e220000000c00 */
[----:B------:R-:W-:Y:S02]  /*f3a0*/  PRMT R49, R20, 0x7604, R27 ;  /* 0x0000760414317816 */ /* 0x000fe4000000001b */
[----:B------:R-:W-:Y:S02]  /*f3b0*/  PRMT R42, R24, 0x7604, R41 ;  /* 0x00007604182a7816 */ /* 0x000fe40000000029 */
[----:B------:R-:W1:Y:S01]  /*f3c0*/  LDS.128 R24, [R0+0x10400] ;  /* 0x0104000000187984 */ /* 0x000e620000000c00 */
[----:B------:R-:W-:Y:S02]  /*f3d0*/  SHF.R.U32.HI R21, RZ, 0x10, R29 ;  /* 0x00000010ff157819 */ /* 0x000fe4000001161d */
[----:B------:R-:W-:-:S02]  /*f3e0*/  SHF.R.U32.HI R20, RZ, 0x10, R28 ;  /* 0x00000010ff147819 */ /* 0x000fc4000001161c */
[----:B------:R-:W-:Y:S02]  /*f3f0*/  SHF.R.U32.HI R38, RZ, 0x10, R30 ;  /* 0x00000010ff267819 */ /* 0x000fe4000001161e */
[----:B------:R-:W-:Y:S02]  /*f400*/  LOP3.LUT R21, R21, 0xff, RZ, 0xc0, !PT ;  /* 0x000000ff15157812 */ /* 0x000fe400078ec0ff */
[----:B------:R-:W-:Y:S02]  /*f410*/  LOP3.LUT R20, R20, 0xff, RZ, 0xc0, !PT ;  /* 0x000000ff14147812 */ /* 0x000fe400078ec0ff */
[----:B------:R-:W-:Y:S02]  /*f420*/  LOP3.LUT R38, R38, 0xff, RZ, 0xc0, !PT ;  /* 0x000000ff26267812 */ /* 0x000fe400078ec0ff */
[----:B------:R-:W-:Y:S02]  /*f430*/  PRMT R21, R21, 0x7054, R36 ;  /* 0x0000705415157816 */ /* 0x000fe40000000024 */
[----:B------:R-:W-:-:S02]  /*f440*/  PRMT R37, R20, 0x7054, R37 ;  /* 0x0000705414257816 */ /* 0x000fc40000000025 */
[----:B------:R-:W-:Y:S02]  /*f450*/  SHF.R.U32.HI R36, RZ, 0x10, R9 ;  /* 0x00000010ff247819 */ /* 0x000fe40000011609 */
[----:B------:R-:W-:Y:S02]  /*f460*/  SHF.R.U32.HI R20, RZ, 0x10, R8 ;  /* 0x00000010ff147819 */ /* 0x000fe40000011608 */
[----:B------:R-:W-:Y:S02]  /*f470*/  PRMT R41, R38, 0x7054, R39 ;  /* 0x0000705426297816 */ /* 0x000fe40000000027 */
[----:B------:R-:W-:Y:S02]  /*f480*/  SHF.R.U32.HI R40, RZ, 0x10, R31 ;  /* 0x00000010ff287819 */ /* 0x000fe4000001161f */
[----:B------:R-:W-:Y:S02]  /*f490*/  SHF.R.U32.HI R39, RZ, 0x10, R11 ;  /* 0x00000010ff277819 */ /* 0x000fe4000001160b */
[----:B------:R-:W-:-:S02]  /*f4a0*/  LOP3.LUT R36, R36, 0xff, RZ, 0xc0, !PT ;  /* 0x000000ff24247812 */ /* 0x000fc400078ec0ff */
[----:B------:R-:W-:Y:S02]  /*f4b0*/  LOP3.LUT R20, R20, 0xff, RZ, 0xc0, !PT ;  /* 0x000000ff14147812 */ /* 0x000fe400078ec0ff */
[----:B------:R-:W-:Y:S02]  /*f4c0*/  LOP3.LUT R40, R40, 0xff, RZ, 0xc0, !PT ;  /* 0x000000ff28287812 */ /* 0x000fe400078ec0ff */
[----:B------:R-:W-:Y:S02]  /*f4d0*/  SHF.R.U32.HI R38, RZ, 0x10, R10 ;  /* 0x00000010ff267819 */ /* 0x000fe4000001160a */
[----:B------:R-:W-:Y:S02]  /*f4e0*/  LOP3.LUT R39, R39, 0xff, RZ, 0xc0, !PT ;  /* 0x000000ff27277812 */ /* 0x000fe400078ec0ff */
[----:B------:R-:W-:Y:S02]  /*f4f0*/  PRMT R47, R36, 0x7054, R47 ;  /* 0x00007054242f7816 */ /* 0x000fe4000000002f */
[----:B------:R-:W-:-:S02]  /*f500*/  PRMT R45, R20, 0x7054, R45 ;  /* 0x00007054142d7816 */ /* 0x000fc4000000002d */
[----:B------:R-:W-:Y:S02]  /*f510*/  PRMT R43, R40, 0x7054, R43 ;  /* 0x00007054282b7816 */ /* 0x000fe4000000002b */
[----:B------:R-:W-:Y:S02]  /*f520*/  LOP3.LUT R38, R38, 0xff, RZ, 0xc0, !PT ;  /* 0x000000ff26267812 */ /* 0x000fe400078ec0ff */
[----:B------:R-:W-:Y:S02]  /*f530*/  PRMT R51, R39, 0x7054, R42 ;  /* 0x0000705427337816 */ /* 0x000fe4000000002a */
[----:B------:R-:W-:Y:S02]  /*f540*/  LOP3.LUT R39, R37, 0xff000000, R28, 0xf8, !PT ;  /* 0xff00000025277812 */ /* 0x000fe400078ef81c */
[----:B------:R-:W-:Y:S02]  /*f550*/  LOP3.LUT R40, R21, 0xff000000, R29, 0xf8, !PT ;  /* 0xff00000015287812 */ /* 0x000fe400078ef81d */
[----:B------:R-:W-:-:S02]  /*f560*/  LOP3.LUT R47, R47, 0xff000000, R9, 0xf8, !PT ;  /* 0xff0000002f2f7812 */ /* 0x000fc400078ef809 */
[----:B------:R-:W-:Y:S02]  /*f570*/  LOP3.LUT R45, R45, 0xff000000, R8, 0xf8, !PT ;  /* 0xff0000002d2d7812 */ /* 0x000fe400078ef808 */
[-C--:B0-----:R-:W-:Y:S02]  /*f580*/  F2FP.F16.E4M3.UNPACK_B R28, R7.reuse ;  /* 0x00000007ff1c723e */ /* 0x081fe400020006ff */
[----:B------:R-:W-:Y:S02]  /*f590*/  F2FP.F16.E4M3.UNPACK_B R29, R7.H1 ;  /* 0x00000007ff1d723e */ /* 0x000fe400030006ff */
[-C--:B------:R-:W-:Y:S02]  /*f5a0*/  F2FP.F16.E4M3.UNPACK_B R7, R4.reuse ;  /* 0x00000004ff07723e */ /* 0x080fe400020006ff */
[----:B------:R-:W-:Y:S02]  /*f5b0*/  F2FP.F16.E4M3.UNPACK_B R8, R4.H1 ;  /* 0x00000004ff08723e */ /* 0x000fe400030006ff */
[----:B------:R-:W-:-:S02]  /*f5c0*/  PRMT R49, R38, 0x7054, R49 ;  /* 0x0000705426317816 */ /* 0x000fc40000000031 */
[-C--:B------:R-:W-:Y:S02]  /*f5d0*/  F2FP.F16.E4M3.UNPACK_B R4, R6.reuse ;  /* 0x00000006ff04723e */ /* 0x080fe400020006ff */
[----:B------:R-:W-:Y:S02]  /*f5e0*/  F2FP.F16.E4M3.UNPACK_B R21, R6.H1 ;  /* 0x00000006ff15723e */ /* 0x000fe400030006ff */
[----:B------:R-:W-:Y:S02]  /*f5f0*/  LOP3.LUT R20, R41, 0xff000000, R30, 0xf8, !PT ;  /* 0xff00000029147812 */ /* 0x000fe400078ef81e */
[----:B------:R-:W-:Y:S02]  /*f600*/  F2FP.F16.E4M3.UNPACK_B R46, R47 ;  /* 0x0000002fff2e723e */ /* 0x000fe400020006ff */
[----:B-1----:R-:W-:Y:S02]  /*f610*/  F2FP.F16.E4M3.UNPACK_B R6, R25 ;  /* 0x00000019ff06723e */ /* 0x002fe400020006ff */
        /* <DEDUP_REMOVED lines=173> */
.L_x_1546:
[----:B------:R-:W-:Y:S05]  /*100f0*/  BSYNC B1 ;  /* 0x0000000000017941 */ /* 0x000fea0003800000 */
.L_x_1545:
[----:B------:R-:W-:Y:S05]  /*10100*/  @P2 BRA `(.L_x_1527) ;  /* 0x0000000c00d82947 */ /* 0x000fea0003800000 */
[----:B--23-5:R-:W-:Y:S02]  /*10110*/  SHF.R.U32.HI R4, RZ, 0x8, R32 ;  /* 0x00000008ff047819 */ /* 0x02cfe40000011620 */
[----:B------:R-:W-:Y:S02]  /*10120*/  LOP3.LUT R0, R32, 0xff, RZ, 0xc0, !PT ;  /* 0x000000ff20007812 */ /* 0x000fe400078ec0ff */
[----:B------:R-:W-:Y:S02]  /*10130*/  SHF.R.U32.HI R8, RZ, 0x8, R34 ;  /* 0x00000008ff087819 */ /* 0x000fe40000011622 */
[----:B------:R-:W-:Y:S02]  /*10140*/  LOP3.LUT R5, R4, 0xff, RZ, 0xc0, !PT ;  /* 0x000000ff04057812 */ /* 0x000fe400078ec0ff */
[----:B------:R-:W-:Y:S02]  /*10150*/  LEA.HI R3, R3, R202, RZ, 0x1c ;  /* 0x000000ca03037211 */ /* 0x000fe400078fe0ff */
[----:B------:R-:W-:-:S02]  /*10160*/  LOP3.LUT R4, R34, 0xff, RZ, 0xc0, !PT ;  /* 0x000000ff22047812 */ /* 0x000fc400078ec0ff */
[----:B------:R-:W-:Y:S02]  /*10170*/  LOP3.LUT R9, R8, 0xff, RZ, 0xc0, !PT ;  /* 0x000000ff08097812 */ /* 0x000fe400078ec0ff */
[----:B0-----:R-:W-:Y:S02]  /*10180*/  PRMT R21, R5, 0x7604, R0 ;  /* 0x0000760405157816 */ /* 0x001fe40000000000 */
[----:B------:R-:W-:Y:S02]  /*10190*/  SHF.R.S32.HI R0, RZ, 0x1f, R3 ;  /* 0x0000001fff007819 */ /* 0x000fe40000011403 */
[----:B------:R-:W-:Y:S02]  /*101a0*/  PRMT R25, R9, 0x7604, R4 ;  /* 0x0000760409197816 */ /* 0x000fe40000000004 */
[----:B------:R-:W-:Y:S01]  /*101b0*/  LEA.HI R4, R0, R3, RZ, 0x2 ;  /* 0x0000000300047211 */ /* 0x000fe200078f10ff */
[----:B------:R-:W-:Y:S01]  /*101c0*/  IMAD.SHL.U32 R3, R3, 0x10, RZ ;  /* 0x0000001003037824 */ /* 0x000fe200078e00ff */
[----:B------:R-:W-:-:S02]  /*101d0*/  SHF.R.U32.HI R7, RZ, 0x8, R33 ;  /* 0x00000008ff077819 */ /* 0x000fc40000011621 */
[----:B------:R-:W-:Y:S01]  /*101e0*/  LOP3.LUT R6, R33, 0xff, RZ, 0xc0, !PT ;  /* 0x000000ff21067812 */ /* 0x000fe200078ec0ff */
[----:B------:R-:W-:Y:S01]  /*101f0*/  IMAD.SHL.U32 R4, R4, 0x800, RZ ;  /* 0x0000080004047824 */ /* 0x000fe200078e00ff */
[----:B------:R-:W-:Y:S02]  /*10200*/  LOP3.LUT R0, R180, 0x30, R3, 0xf8, !PT ;  /* 0x00000030b4007812 */ /* 0x000fe400078ef803 */
[----:B------:R-:W-:Y:S02]  /*10210*/  LOP3.LUT R7, R7, 0xff, RZ, 0xc0, !PT ;  /* 0x000000ff07077812 */ /* 0x000fe400078ec0ff */
[----:B------:R-:W-:Y:S02]  /*10220*/  SHF.R.U32.HI R8, RZ, 0x8, R12 ;  /* 0x00000008ff087819 */ /* 0x000fe4000001160c */
[----:B------:R-:W-:Y:S02]  /*10230*/  LOP3.LUT R0, R0, R181, RZ, 0x3c, !PT ;  /* 0x000000b500007212 */ /* 0x000fe400078e3cff */
[----:B------:R-:W-:-:S02]  /*10240*/  LOP3.LUT R3, R4, 0xffffe000, RZ, 0xc0, !PT ;  /* 0xffffe00004037812 */ /* 0x000fc400078ec0ff */
[----:B------:R-:W-:Y:S02]  /*10250*/  PRMT R20, R7, 0x7604, R6 ;  /* 0x0000760407147816 */ /* 0x000fe40000000006 */
[----:B------:R-:W-:Y:S02]  /*10260*/  LOP3.LUT R7, R12, 0xff, RZ, 0xc0, !PT ;  /* 0x000000ff0c077812 */ /* 0x000fe400078ec0ff */
[----:B------:R-:W-:Y:S02]  /*10270*/  LOP3.LUT R8, R8, 0xff, RZ, 0xc0, !PT ;  /* 0x000000ff08087812 */ /* 0x000fe400078ec0ff */
[----:B------:R-:W-:Y:S02]  /*10280*/  IADD3 R3, R0, R182, R3 ;  /* 0x000000b600037210 */ /* 0x000fe40007ffe003 */
[----:B------:R-:W-:Y:S02]  /*10290*/  PRMT R29, R8, 0x7604, R7 ;  /* 0x00007604081d7816 */ /* 0x000fe40000000007 */
[----:B------:R-:W-:Y:S01]  /*102a0*/  SHF.R.U32.HI R6, RZ, 0x8, R35 ;  /* 0x00000008ff067819 */ /* 0x000fe20000011623 */
[----:B------:R-:W-:Y:S01]  /*102b0*/  IMAD.IADD R0, R16, 0x1, R3 ;  /* 0x0000000110007824 */ /* 0x000fe200078e0203 */
[----:B------:R-:W-:-:S02]  /*102c0*/  SHF.R.U32.HI R8, RZ, 0x8, R13 ;  /* 0x00000008ff087819 */ /* 0x000fc4000001160d */
[----:B------:R-:W-:Y:S02]  /*102d0*/  LOP3.LUT R5, R35, 0xff, RZ, 0xc0, !PT ;  /* 0x000000ff23057812 */ /* 0x000fe400078ec0ff */
[----:B------:R-:W-:Y:S02]  /*102e0*/  LOP3.LUT R6, R6, 0xff, RZ, 0xc0, !PT ;  /* 0x000000ff06067812 */ /* 0x000fe400078ec0ff */
[----:B------:R-:W-:Y:S02]  /*102f0*/  LOP3.LUT R3, R8, 0xff, RZ, 0xc0, !PT ;  /* 0x000000ff08037812 */ /* 0x000fe400078ec0ff */
[----:B------:R-:W0:Y:S01]  /*10300*/  LDS.128 R8, [R0+0x10400] ;  /* 0x0104000000087984 */ /* 0x000e220000000c00 */
[----:B------:R-:W-:Y:S02]  /*10310*/  PRMT R24, R6, 0x7604, R5 ;  /* 0x0000760406187816 */ /* 0x000fe40000000005 */
[----:B------:R-:W-:Y:S01]  /*10320*/  SHF.R.U32.HI R31, RZ, 0x8, R15 ;  /* 0x00000008ff1f7819 */ /* 0x000fe2000001160f */
[----:B------:R-:W2:Y:S01]  /*10330*/  LDS.128 R4, [R209+0x10400] ;  /* 0x01040000d1047984 */ /* 0x000ea20000000c00 */
[----:B------:R-:W-:-:S02]  /*10340*/  LOP3.LUT R30, R15, 0xff, RZ, 0xc0, !PT ;  /* 0x000000ff0f1e7812 */ /* 0x000fc400078ec0ff */
[----:B------:R-:W-:Y:S02]  /*10350*/  LOP3.LUT R31, R31, 0xff, RZ, 0xc0, !PT ;  /* 0x000000ff1f1f7812 */ /* 0x000fe400078ec0ff */
[----:B------:R-:W-:Y:S02]  /*10360*/  SHF.R.U32.HI R28, RZ, 0x8, R14 ;  /* 0x00000008ff1c7819 */ /* 0x000fe4000001160e */
[----:B------:R-:W-:Y:S02]  /*10370*/  LOP3.LUT R26, R13, 0xff, RZ, 0xc0, !PT ;  /* 0x000000ff0d1a7812 */ /* 0x000fe400078ec0ff */
[----:B------:R-:W-:Y:S02]  /*10380*/  PRMT R30, R31, 0x7604, R30 ;  /* 0x000076041f1e7816 */ /* 0x000fe4000000001e */
[----:B------:R-:W-:Y:S02]  /*10390*/  LOP3.LUT R27, R14, 0xff, RZ, 0xc0, !PT ;  /* 0x000000ff0e1b7812 */ /* 0x000fe400078ec0ff */
[----:B------:R-:W-:-:S02]  /*103a0*/  LOP3.LUT R28, R28, 0xff, RZ, 0xc0, !PT ;  /* 0x000000ff1c1c7812 */ /* 0x000fc400078ec0ff */
[----:B------:R-:W-:Y:S02]  /*103b0*/  SHF.R.U32.HI R31, RZ, 0x10, R13 ;  /* 0x00000010ff1f7819 */ /* 0x000fe4000001160d */
[----:B------:R-:W-:Y:S02]  /*103c0*/  PRMT R26, R3, 0x7604, R26 ;  /* 0x00007604031a7816 */ /* 0x000fe4000000001a */
[----:B------:R-:W-:Y:S01]  /*103d0*/  SHF.R.U32.HI R3, RZ, 0x10, R33 ;  /* 0x00000010ff037819 */ /* 0x000fe20000011621 */
[----:B------:R-:W-:Y:S01]  /*103e0*/  IMAD.U32 R31, R31, 0x10000, RZ ;  /* 0x000100001f1f7824 */ /* 0x000fe200078e00ff */
[----:B-1----:R-:W-:Y:S02]  /*103f0*/  PRMT R37, R28, 0x7604, R27 ;  /* 0x000076041c257816 */ /* 0x002fe4000000001b */
[----:B------:R-:W-:Y:S01]  /*10400*/  SHF.R.U32.HI R27, RZ, 0x10, R35 ;  /* 0x00000010ff1b7819 */ /* 0x000fe20000011623 */
[----:B------:R-:W-:Y:S01]  /*10410*/  IMAD.U32 R3, R3, 0x10000, RZ ;  /* 0x0001000003037824 */ /* 0x000fe200078e00ff */
[----:B------:R-:W-:-:S02]  /*10420*/  SHF.R.U32.HI R39, RZ, 0x10, R15 ;  /* 0x00000010ff277819 */ /* 0x000fc4000001160f */
[----:B------:R-:W-:Y:S01]  /*10430*/  LOP3.LUT R31, R26, 0xff0000, R31, 0xf8, !PT ;  /* 0x00ff00001a1f7812 */ /* 0x000fe200078ef81f */
[----:B------:R-:W-:Y:S01]  /*10440*/  IMAD.U32 R27, R27, 0x10000, RZ ;  /* 0x000100001b1b7824 */ /* 0x000fe200078e00ff */
[----:B------:R-:W-:Y:S01]  /*10450*/  LOP3.LUT R21, R21, 0xff0000, R32, 0xf8, !PT ;  /* 0x00ff000015157812 */ /* 0x000fe200078ef820 */
[----:B------:R-:W-:Y:S01]  /*10460*/  IMAD.U32 R39, R39, 0x10000, RZ ;  /* 0x0001000027277824 */ /* 0x000fe200078e00ff */
[----:B------:R-:W-:Y:S02]  /*10470*/  LOP3.LUT R3, R20, 0xff0000, R3, 0xf8, !PT ;  /* 0x00ff000014037812 */ /* 0x000fe400078ef803 */
[----:B------:R-:W-:Y:S02]  /*10480*/  LOP3.LUT R25, R25, 0xff0000, R34, 0xf8, !PT ;  /* 0x00ff000019197812 */ /* 0x000fe400078ef822 */
[----:B------:R-:W-:Y:S02]  /*10490*/  LOP3.LUT R31, R31, 0xff000000, R13, 0xf8, !PT ;  /* 0xff0000001f1f7812 */ /* 0x000fe400078ef80d */
        /* <DEDUP_REMOVED lines=8> */
[----:B------:R-:W-:Y:S02]  /*10520*/  LOP3.LUT R34, R27, 0xff000000, R35, 0xf8, !PT ;  /* 0xff0000001b227812 */ /* 0x000fe400078ef823 */
[----:B------:R-:W-:Y:S02]  /*10530*/  LOP3.LUT R39, R30, 0xff0000, R39, 0xf8, !PT ;  /* 0x00ff00001e277812 */ /* 0x000fe400078ef827 */
[----:B------:R-:W-:Y:S02]  /*10540*/  LOP3.LUT R35, R29, 0xff000000, R12, 0xf8, !PT ;  /* 0xff0000001d237812 */ /* 0x000fe400078ef80c */
[----:B------:R-:W-:Y:S02]  /*10550*/  F2FP.F16.E4M3.UNPACK_B R29, R32 ;  /* 0x00000020ff1d723e */ /* 0x000fe400020006ff */
[----:B------:R-:W-:Y:S01]  /*10560*/  LOP3.LUT R38, R37, 0xff000000, R14, 0xf8, !PT ;  /* 0xff00000025267812 */ /* 0x000fe200078ef80e */
[--C-:B------:R-:W-:Y:S01]  /*10570*/  HADD2.F32 R37, -RZ, R36.reuse.H0_H0 ;  /* 0x20000024ff257230 */ /* 0x100fe20000004100 */
[-C--:B--2---:R-:W-:Y:S01]  /*10580*/  F2FP.F16.E4M3.UNPACK_B R12, R5.reuse ;  /* 0x00000005ff0c723e */ /* 0x084fe200020006ff */
[----:B------:R-:W-:Y:S01]  /*10590*/  HADD2.F32 R30, -RZ, R29.H0_H0 ;  /* 0x2000001dff1e7230 */ /* 0x000fe20000004100 */
[----:B------:R-:W-:Y:S01]  /*105a0*/  F2FP.F16.E4M3.UNPACK_B R13, R5.H1 ;  /* 0x00000005ff0d723e */ /* 0x000fe200030006ff */
[--C-:B------:R-:W-:Y:S01]  /*105b0*/  HADD2.F32 R5, -RZ, R21.reuse.H0_H0 ;  /* 0x20000015ff057230 */ /* 0x100fe20000004100 */
[----:B------:R-:W-:Y:S01]  /*105c0*/  LOP3.LUT R39, R39, 0xff000000, R15, 0xf8, !PT ;  /* 0xff00000027277812 */ /* 0x000fe200078ef80f */
[----:B------:R-:W-:Y:S01]  /*105d0*/  HADD2.F32 R36, -RZ, R36.H1_H1 ;  /* 0x30000024ff247230 */ /* 0x000fe20000004100 */
[-C--:B------:R-:W-:Y:S01]  /*105e0*/  F2FP.F16.E4M3.UNPACK_B R15, R7.reuse ;  /* 0x00000007ff0f723e */ /* 0x080fe200020006ff */
[----:B------:R-:W-:Y:S01]  /*105f0*/  HADD2.F32 R21, -RZ, R21.H1_H1 ;  /* 0x30000015ff157230 */ /* 0x000fe20000004100 */
[----:B------:R-:W-:Y:S01]  /*10600*/  F2FP.F16.E4M3.UNPACK_B R20, R7.H1 ;  /* 0x00000007ff14723e */ /* 0x000fe200030006ff */
[C---:B------:R-:W-:Y:S01]  /*10610*/  FMUL.FTZ R41, R5.reuse, R37 ;  /* 0x0000002505297220 */ /* 0x040fe20000410000 */
[----:B------:R-:W-:Y:S01]  /*10620*/  F2FP.F16.E4M3.UNPACK_B R7, R6 ;  /* 0x00000006ff07723e */ /* 0x000fe200020006ff */
[----:B------:R-:W-:Y:S01]  /*10630*/  FMUL.FTZ R40, R5, R30 ;  /* 0x0000001e05287220 */ /* 0x000fe20000410000 */
[----:B------:R-:W-:Y:S01]  /*10640*/  F2FP.F16.E4M3.UNPACK_B R14, R6.H1 ;  /* 0x00000006ff0e723e */ /* 0x000fe200030006ff */
[--C-:B------:R-:W-:Y:S01]  /*10650*/  HADD2.F32 R6, -RZ, R12.reuse.H0_H0 ;  /* 0x2000000cff067230 */ /* 0x100fe20000004100 */
[----:B------:R-:W-:Y:S01]  /*10660*/  F2FP.F16.E4M3.UNPACK_B R24, R9.H1 ;  /* 0x00000009ff18723e */ /* 0x000fe200030006ff */
[----:B------:R-:W-:Y:S01]  /*10670*/  HADD2.F32 R29, -RZ, R29.H1_H1 ;  /* 0x3000001dff1d7230 */ /* 0x000fe20000004100 */
[----:B------:R-:W-:Y:S01]  /*10680*/  F2FP.F16.E4M3.UNPACK_B R32, R32.H1 ;  /* 0x00000020ff20723e */ /* 0x000fe200030006ff */
[----:B------:R-:W-:-:S02]  /*10690*/  HADD2.F32 R12, -RZ, R12.H1_H1 ;  /* 0x3000000cff0c7230 */ /* 0x000fc40000004100 */
[C---:B------:R-:W-:Y:S01]  /*106a0*/  FFMA.FTZ R5, R6.reuse, R30, -R41 ;  /* 0x0000001e06057223 */ /* 0x040fe20000010829 */
[----:B------:R-:W-:Y:S01]  /*106b0*/  F2FP.F16.E4M3.UNPACK_B R30, R31.H1 ;  /* 0x0000001fff1e723e */ /* 0x000fe200030006ff */
[----:B------:R-:W-:Y:S01]  /*106c0*/  FFMA.FTZ R40, R6, R37, R40 ;  /* 0x0000002506287223 */ /* 0x000fe20000010028 */
[-C--:B------:R-:W-:Y:S01]  /*106d0*/  F2FP.F16.E4M3.UNPACK_B R26, R11.reuse ;  /* 0x0000000bff1a723e */ /* 0x080fe200020006ff */
[----:B------:R-:W-:Y:S01]  /*106e0*/  HADD2.F32 R31, -RZ, R32.H0_H0 ;  /* 0x20000020ff1f7230 */ /* 0x000fe20000004100 */
[----:B------:R-:W-:Y:S01]  /*106f0*/  F2FP.F16.E4M3.UNPACK_B R27, R11.H1 ;  /* 0x0000000bff1b723e */ /* 0x000fe200030006ff */
[----:B------:R-:W-:Y:S01]  /*10700*/  HADD2.F32 R37, -RZ, R30.H0_H0 ;  /* 0x2000001eff257230 */ /* 0x000fe20000004100 */
[----:B------:R-:W-:Y:S01]  /*10710*/  F2FP.F16.E4M3.UNPACK_B R11, R10 ;  /* 0x0000000aff0b723e */ /* 0x000fe200020006ff */
[----:B------:R-:W-:Y:S01]  /*10720*/  FMUL.FTZ R41, R21, R36 ;  /* 0x0000002415297220 */ /* 0x000fe20000410000 */
[----:B------:R-:W-:Y:S01]  /*10730*/  F2FP.F16.E4M3.UNPACK_B R25, R10.H1 ;  /* 0x0000000aff19723e */ /* 0x000fe200030006ff */
[----:B------:R-:W-:-:S02]  /*10740*/  HADD2.F32 R10, -RZ, R24.H0_H0 ;  /* 0x20000018ff0a7230 */ /* 0x000fc40000004100 */
[-C--:B------:R-:W-:Y:S01]  /*10750*/  FMUL.FTZ R21, R21, R29.reuse ;  /* 0x0000001d15157220 */ /* 0x080fe20000410000 */
[----:B------:R-:W-:Y:S02]  /*10760*/  HADD2.F32 R6, -RZ, R13.H0_H0 ;  /* 0x2000000dff067230 */ /* 0x000fe40000004100 */
[----:B------:R-:W-:Y:S01]  /*10770*/  FFMA.FTZ R42, R12, R29, -R41 ;  /* 0x0000001d0c2a7223 */ /* 0x000fe20000010829 */
[----:B------:R-:W-:Y:S01]  /*10780*/  F2FP.F16.E4M3.UNPACK_B R29, R39 ;  /* 0x00000027ff1d723e */ /* 0x000fe200020006ff */
[C---:B------:R-:W-:Y:S01]  /*10790*/  FMUL.FTZ R43, R10.reuse, R37 ;  /* 0x000000250a2b7220 */ /* 0x040fe20000410000 */
[-C--:B------:R-:W-:Y:S01]  /*107a0*/  FMUL.FTZ R10, R10, R31.reuse ;  /* 0x0000001f0a0a7220 */ /* 0x080fe20000410000 */
[----:B------:R-:W-:Y:S01]  /*107b0*/  FFMA.FTZ R41, R12, R36, R21 ;  /* 0x000000240c297223 */ /* 0x000fe20000010015 */
[-C--:B------:R-:W-:Y:S01]  /*107c0*/  F2FP.F16.E4M3.UNPACK_B R12, R34.reuse ;  /* 0x00000022ff0c723e */ /* 0x080fe200020006ff */
[C---:B------:R-:W-:Y:S01]  /*107d0*/  FFMA.FTZ R43, R6.reuse, R31, -R43 ;  /* 0x0000001f062b7223 */ /* 0x040fe2000001082b */
[----:B------:R-:W-:Y:S01]  /*107e0*/  FFMA.FTZ R37, R6, R37, R10 ;  /* 0x0000002506257223 */ /* 0x000fe2000001000a */
[----:B------:R-:W-:Y:S01]  /*107f0*/  HADD2.F32 R32, -RZ, R32.H1_H1 ;  /* 0x30000020ff207230 */ /* 0x000fe20000004100 */
[----:B------:R-:W-:Y:S01]  /*10800*/  F2FP.F16.E4M3.UNPACK_B R39, R39.H1 ;  /* 0x00000027ff27723e */ /* 0x000fe200030006ff */
[----:B------:R-:W-:Y:S01]  /*10810*/  HADD2.F32 R24, -RZ, R24.H1_H1 ;  /* 0x30000018ff187230 */ /* 0x000fe20000004100 */
[----:B------:R-:W-:Y:S01]  /*10820*/  F2FP.F16.E4M3.UNPACK_B R34, R34.H1 ;  /* 0x00000022ff22723e */ /* 0x000fe200030006ff */
[----:B------:R-:W-:Y:S01]  /*10830*/  HADD2.F32 R31, -RZ, R29.H0_H0 ;  /* 0x2000001dff1f7230 */ /* 0x000fe20000004100 */
[----:B------:R-:W-:Y:S01]  /*10840*/  F2FP.F16.E4M3.UNPACK_B R9, R8 ;  /* 0x00000008ff09723e */ /* 0x000fe200020006ff */
[----:B------:R-:W-:-:S02]  /*10850*/  HADD2.F32 R10, -RZ, R26.H0_H0 ;  /* 0x2000001aff0a7230 */ /* 0x000fc40000004100 */
[----:B------:R-:W-:Y:S01]  /*10860*/  FMUL.FTZ R45, R24, R32 ;  /* 0x00000020182d7220 */ /* 0x000fe20000410000 */
[----:B------:R-:W-:Y:S01]  /*10870*/  HADD2.F32 R21, -RZ, R12.H0_H0 ;  /* 0x2000000cff157230 */ /* 0x000fe20000004100 */
[----:B------:R-:W-:Y:S01]  /*10880*/  F2FP.F16.E4M3.UNPACK_B R8, R8.H1 ;  /* 0x00000008ff08723e */ /* 0x000fe200030006ff */
[----:B------:R-:W-:Y:S02]  /*10890*/  HADD2.F32 R30, -RZ, R30.H1_H1 ;  /* 0x3000001eff1e7230 */ /* 0x000fe40000004100 */
[C---:B------:R-:W-:Y:S01]  /*108a0*/  FMUL.FTZ R47, R10.reuse, R31 ;  /* 0x0000001f0a2f7220 */ /* 0x040fe20000410000 */
[----:B------:R-:W-:Y:S02]  /*108b0*/  HADD2.F32 R13, -RZ, R13.H1_H1 ;  /* 0x3000000dff0d7230 */ /* 0x000fe40000004100 */
[----:B------:R-:W-:Y:S01]  /*108c0*/  FMUL.FTZ R10, R10, R21 ;  /* 0x000000150a0a7220 */ /* 0x000fe20000410000 */
[----:B------:R-:W-:Y:S02]  /*108d0*/  HADD2.F32 R6, -RZ, R15.H0_H0 ;  /* 0x2000000fff067230 */ /* 0x000fe40000004100 */
[----:B------:R-:W-:Y:S01]  /*108e0*/  FMUL.FTZ R36, R24, R30 ;  /* 0x0000001e18247220 */ /* 0x000fe20000410000 */
[----:B------:R-:W-:-:S02]  /*108f0*/  HADD2.F32 R29, -RZ, R29.H1_H1 ;  /* 0x3000001dff1d7230 */ /* 0x000fc40000004100 */
[C---:B------:R-:W-:Y:S01]  /*10900*/  FFMA.FTZ R30, R13.reuse, R30, R45 ;  /* 0x0000001e0d1e7223 */ /* 0x040fe2000001002d */
[----:B------:R-:W-:Y:S02]  /*10910*/  HADD2.F32 R26, -RZ, R26.H1_H1 ;  /* 0x3000001aff1a7230 */ /* 0x000fe40000004100 */
[C---:B------:R-:W-:Y:S01]  /*10920*/  FFMA.FTZ R47, R6.reuse, R21, -R47 ;  /* 0x00000015062f7223 */ /* 0x040fe2000001082f */
[----:B------:R-:W-:Y:S02]  /*10930*/  HADD2.F32 R12, -RZ, R12.H1_H1 ;  /* 0x3000000cff0c7230 */ /* 0x000fe40000004100 */
[----:B------:R-:W-:Y:S01]  /*10940*/  FFMA.FTZ R45, R6, R31, R10 ;  /* 0x0000001f062d7223 */ /* 0x000fe2000001000a */
[----:B------:R-:W-:Y:S01]  /*10950*/  FFMA.FTZ R36, R13, R32, -R36 ;  /* 0x000000200d247223 */ /* 0x000fe20000010824 */
[----:B------:R-:W-:Y:S02]  /*10960*/  HADD2.F32 R15, -RZ, R15.H1_H1 ;  /* 0x3000000fff0f7230 */ /* 0x000fe40000004100 */
[----:B------:R-:W-:Y:S01]  /*10970*/  FMUL.FTZ R24, R26, R29 ;  /* 0x0000001d1a187220 */ /* 0x000fe20000410000 */
[----:B------:R-:W-:-:S02]  /*10980*/  HADD2.F32 R21, -RZ, R39.H0_H0 ;  /* 0x20000027ff157230 */ /* 0x000fc40000004100 */
[-C--:B------:R-:W-:Y:S01]  /*10990*/  FMUL.FTZ R26, R26, R12.reuse ;  /* 0x0000000c1a1a7220 */ /* 0x080fe20000410000 */
[----:B------:R-:W-:Y:S02]  /*109a0*/  HADD2.F32 R10, -RZ, R27.H0_H0 ;  /* 0x2000001bff0a7230 */ /* 0x000fe40000004100 */
[C---:B------:R-:W-:Y:S01]  /*109b0*/  FFMA.FTZ R46, R15.reuse, R12, -R24 ;  /* 0x0000000c0f2e7223 */ /* 0x040fe20000010818 */
[----:B------:R-:W-:Y:S02]  /*109c0*/  HADD2.F32 R13, -RZ, R34.H0_H0 ;  /* 0x20000022ff0d7230 */ /* 0x000fe40000004100 */
[----:B------:R-:W-:Y:S01]  /*109d0*/  FFMA.FTZ R48, R15, R29, R26 ;  /* 0x0000001d0f307223 */ /* 0x000fe2000001001a */
[----:B------:R-:W-:Y:S02]  /*109e0*/  HADD2.F32 R6, -RZ, R20.H0_H0 ;  /* 0x20000014ff067230 */ /* 0x000fe40000004100 */
[C---:B------:R-:W-:Y:S01]  /*109f0*/  FMUL.FTZ R31, R10.reuse, R21 ;  /* 0x000000150a1f7220 */ /* 0x040fe20000410000 */
[----:B------:R-:W-:Y:S01]  /*10a00*/  F2FP.F16.E4M3.UNPACK_B R15, R35.H1 ;  /* 0x00000023ff0f723e */ /* 0x000fe200030006ff */
[----:B------:R-:W-:Y:S01]  /*10a10*/  FMUL.FTZ R10, R10, R13 ;  /* 0x0000000d0a0a7220 */ /* 0x000fe20000410000 */
[----:B------:R-:W-:Y:S01]  /*10a20*/  F2FP.F16.E4M3.UNPACK_B R12, R28.H1 ;  /* 0x0000001cff0c723e */ /* 0x000fe200030006ff */
[----:B------:R-:W-:Y:S01]  /*10a30*/  HADD2.F32 R34, -RZ, R34.H1_H1 ;  /* 0x30000022ff227230 */ /* 0x000fe20000004100 */
[-C--:B------:R-:W-:Y:S01]  /*10a40*/  F2FP.F16.E4M3.UNPACK_B R3, R4.reuse ;  /* 0x00000004ff03723e */ /* 0x080fe200020006ff */
[----:B------:R-:W-:Y:S01]  /*10a50*/  FFMA.FTZ R50, R6, R21, R10 ;  /* 0x0000001506327223 */ /* 0x000fe2000001000a */
        /* <DEDUP_REMOVED lines=10> */
[----:B------:R-:W-:Y:S02]  /*10b00*/  HADD2.F32 R20, -RZ, R20.H1_H1 ;  /* 0x30000014ff147230 */ /* 0x000fe40000004100 */
[----:B------:R-:W-:Y:S01]  /*10b10*/  FMUL.FTZ R27, R10, R21 ;  /* 0x000000150a1b7220 */ /* 0x000fe20000410000 */
[----:B------:R-:W-:-:S02]  /*10b20*/  HADD2.F32 R6, -RZ, R4.H0_H0 ;  /* 0x20000004ff067230 */ /* 0x000fc40000004100 */
[----:B------:R-:W-:Y:S01]  /*10b30*/  FMUL.FTZ R10, R10, R13 ;  /* 0x0000000d0a0a7220 */ /* 0x000fe20000410000 */
[----:B------:R-:W-:Y:S02]  /*10b40*/  HADD2.F32 R8, -RZ, R8.H1_H1 ;  /* 0x30000008ff087230 */ /* 0x000fe40000004100 */
[----:B------:R-:W-:Y:S01]  /*10b50*/  FFMA.FTZ R39, R20, R39, R24 ;  /* 0x0000002714277223 */ /* 0x000fe20000010018 */
[----:B------:R-:W-:Y:S02]  /*10b60*/  HADD2.F32 R4, -RZ, R4.H1_H1 ;  /* 0x30000004ff047230 */ /* 0x000fe40000004100 */
[C---:B------:R-:W-:Y:S01]  /*10b70*/  FFMA.FTZ R26, R6.reuse, R21, R10 ;  /* 0x00000015061a7223 */ /* 0x040fe2000001000a */
[----:B------:R-:W-:Y:S01]  /*10b80*/  FFMA.FTZ R24, R6, R13, -R27 ;  /* 0x0000000d06187223 */ /* 0x000fe2000001081b */
[----:B------:R-:W-:Y:S01]  /*10b90*/  HADD2.F32 R21, -RZ, R15.H1_H1 ;  /* 0x3000000fff157230 */ /* 0x000fe20000004100 */
[----:B------:R-:W-:Y:S01]  /*10ba0*/  F2FP.F16.E4M3.UNPACK_B R28, R28 ;  /* 0x0000001cff1c723e */ /* 0x000fe200020006ff */
[----:B------:R-:W-:-:S02]  /*10bb0*/  HADD2.F32 R13, -RZ, R12.H1_H1 ;  /* 0x3000000cff0d7230 */ /* 0x000fc40000004100 */
[----:B------:R-:W-:Y:S01]  /*10bc0*/  FFMA.FTZ R34, R20, R34, -R29 ;  /* 0x0000002214227223 */ /* 0x000fe2000001081d */
[----:B------:R-:W-:Y:S02]  /*10bd0*/  HADD2.F32 R15, -RZ, R35.H0_H0 ;  /* 0x20000023ff0f7230 */ /* 0x000fe40000004100 */
[C---:B------:R-:W-:Y:S01]  /*10be0*/  FMUL.FTZ R27, R8.reuse, R21 ;  /* 0x00000015081b7220 */ /* 0x040fe20000410000 */
[--C-:B------:R-:W-:Y:S02]  /*10bf0*/  HADD2.F32 R6, -RZ, R9.reuse.H0_H0 ;  /* 0x20000009ff067230 */ /* 0x100fe40000004100 */
[-C--:B------:R-:W-:Y:S01]  /*10c00*/  FMUL.FTZ R8, R8, R13.reuse ;  /* 0x0000000d08087220 */ /* 0x080fe20000410000 */
[----:B------:R-:W-:Y:S02]  /*10c10*/  HADD2.F32 R9, -RZ, R9.H1_H1 ;  /* 0x30000009ff097230 */ /* 0x000fe40000004100 */
[----:B------:R-:W-:Y:S01]  /*10c20*/  FFMA.FTZ R29, R4, R13, -R27 ;  /* 0x0000000d041d7223 */ /* 0x000fe2000001081b */
[----:B------:R-:W-:-:S02]  /*10c30*/  HADD2.F32 R13, -RZ, R28.H0_H0 ;  /* 0x2000001cff0d7230 */ /* 0x000fc40000004100 */
[----:B------:R-:W-:Y:S01]  /*10c40*/  FFMA.FTZ R31, R4, R21, R8 ;  /* 0x00000015041f7223 */ /* 0x000fe20000010008 */
[----:B------:R-:W-:Y:S02]  /*10c50*/  HADD2.F32 R4, -RZ, R3.H0_H0 ;  /* 0x20000003ff047230 */ /* 0x000fe40000004100 */
[C---:B------:R-:W-:Y:S01]  /*10c60*/  FMUL.FTZ R21, R6.reuse, R15 ;  /* 0x0000000f06157220 */ /* 0x040fe20000410000 */
[----:B------:R-:W-:Y:S02]  /*10c70*/  HADD2.F32 R28, -RZ, R28.H1_H1 ;  /* 0x3000001cff1c7230 */ /* 0x000fe40000004100 */
[-C--:B------:R-:W-:Y:S01]  /*10c80*/  FMUL.FTZ R27, R6, R13.reuse ;  /* 0x0000000d061b7220 */ /* 0x080fe20000410000 */
[----:B------:R-:W-:Y:S02]  /*10c90*/  HADD2.F32 R8, -RZ, R35.H1_H1 ;  /* 0x30000023ff087230 */ /* 0x000fe40000004100 */
[C---:B------:R-:W-:Y:S01]  /*10ca0*/  FFMA.FTZ R21, R4.reuse, R13, -R21 ;  /* 0x0000000d04157223 */ /* 0x040fe20000010815 */
[----:B------:R-:W-:Y:S01]  /*10cb0*/  HADD2.F32 R3, -RZ, R3.H1_H1 ;  /* 0x30000003ff037230 */ /* 0x000fe20000004100 */
[----:B------:R-:W-:Y:S01]  /*10cc0*/  F2FP.F16.E4M3.UNPACK_B R10, R38.H1 ;  /* 0x00000026ff0a723e */ /* 0x000fe200030006ff */
[C---:B------:R-:W-:Y:S01]  /*10cd0*/  FMUL.FTZ R13, R9.reuse, R28 ;  /* 0x0000001c090d7220 */ /* 0x040fe20000410000 */
[----:B------:R-:W-:Y:S01]  /*10ce0*/  F2FP.F16.E4M3.UNPACK_B R6, R33.H1 ;  /* 0x00000021ff06723e */ /* 0x000fe200030006ff */
[----:B------:R-:W-:Y:S01]  /*10cf0*/  FMUL.FTZ R12, R9, R8 ;  /* 0x00000008090c7220 */ /* 0x000fe20000410000 */
[----:B------:R-:W-:Y:S01]  /*10d00*/  FFMA.FTZ R27, R4, R15, R27 ;  /* 0x0000000f041b7223 */ /* 0x000fe2000001001b */
[----:B------:R-:W-:-:S02]  /*10d10*/  HADD2.F32 R9, -RZ, R10.H0_H0 ;  /* 0x2000000aff097230 */ /* 0x000fc40000004100 */
[C---:B------:R-:W-:Y:S01]  /*10d20*/  FFMA.FTZ R20, R3.reuse, R8, R13 ;  /* 0x0000000803147223 */ /* 0x040fe2000001000d */
[--C-:B------:R-:W-:Y:S02]  /*10d30*/  HADD2.F32 R4, -RZ, R25.reuse.H0_H0 ;  /* 0x20000019ff047230 */ /* 0x100fe40000004100 */
[----:B------:R-:W-:Y:S01]  /*10d40*/  FFMA.FTZ R12, R3, R28, -R12 ;  /* 0x0000001c030c7223 */ /* 0x000fe2000001080c */
[----:B------:R-:W-:Y:S01]  /*10d50*/  HADD2.F32 R8, -RZ, R6.H0_H0 ;  /* 0x20000006ff087230 */ /* 0x000fe20000004100 */
[----:B------:R-:W-:Y:S01]  /*10d60*/  F2FP.F16.E4M3.UNPACK_B R38, R38 ;  /* 0x00000026ff26723e */ /* 0x000fe200020006ff */
        /* <DEDUP_REMOVED lines=10> */
[----:B------:R-:W-:Y:S01]  /*10e10*/  F2FP.SATFINITE.E4M3.F32.PACK_AB_MERGE_C R36, R36, R43, RZ ;  /* 0x0000002b2424723e */ /* 0x000fe200048070ff */
[C---:B------:R-:W-:Y:S01]  /*10e20*/  FFMA.FTZ R15, R3.reuse, R9, R4 ;  /* 0x00000009030f7223 */ /* 0x040fe20000010004 */
[----:B------:R-:W-:Y:S02]  /*10e30*/  HADD2.F32 R9, -RZ, R38.H0_H0 ;  /* 0x20000026ff097230 */ /* 0x000fe40000004100 */
[----:B------:R-:W-:Y:S01]  /*10e40*/  FFMA.FTZ R25, R14, R6, -R13 ;  /* 0x000000060e197223 */ /* 0x000fe2000001080d */
[----:B------:R-:W-:Y:S02]  /*10e50*/  HADD2.F32 R4, -RZ, R11.H0_H0 ;  /* 0x2000000bff047230 */ /* 0x000fe40000004100 */
[----:B------:R-:W-:Y:S01]  /*10e60*/  FFMA.FTZ R28, R3, R8, -R28 ;  /* 0x00000008031c7223 */ /* 0x000fe2000001081c */
        /* <DEDUP_REMOVED lines=21> */
[----:B------:R-:W-:Y:S02]  /*10fc0*/  F2FP.SATFINITE.E4M3.F32.PACK_AB_MERGE_C R8, R31, R26, RZ ;  /* 0x0000001a1f08723e */ /* 0x000fe400048070ff */
[----:B------:R-:W-:Y:S02]  /*10fd0*/  F2FP.SATFINITE.E4M3.F32.PACK_AB_MERGE_C R5, R42, R5, R36 ;  /* 0x000000052a05723e */ /* 0x000fe40004807024 */
[----:B------:R-:W-:Y:S02]  /*10fe0*/  F2FP.SATFINITE.E4M3.F32.PACK_AB_MERGE_C R7, R46, R47, R7 ;  /* 0x0000002f2e07723e */ /* 0x000fe40004807007 */
[----:B------:R-:W-:Y:S02]  /*10ff0*/  F2FP.SATFINITE.E4M3.F32.PACK_AB_MERGE_C R4, R12, R21, R4 ;  /* 0x000000150c04723e */ /* 0x000fe40004807004 */
[----:B------:R-:W-:-:S02]  /*11000*/  F2FP.SATFINITE.E4M3.F32.PACK_AB_MERGE_C R6, R3, R6, R25 ;  /* 0x000000060306723e */ /* 0x000fc40004807019 */
[----:B------:R-:W-:Y:S02]  /*11010*/  F2FP.SATFINITE.E4M3.F32.PACK_AB_MERGE_C R9, R41, R40, R9 ;  /* 0x000000282909723e */ /* 0x000fe40004807009 */
[----:B------:R-:W-:Y:S01]  /*11020*/  F2FP.SATFINITE.E4M3.F32.PACK_AB_MERGE_C R11, R48, R45, R11 ;  /* 0x0000002d300b723e */ /* 0x000fe2000480700b */
[----:B------:R0:W-:Y:S01]  /*11030*/  STS.128 [R209+0x10400], R4 ;  /* 0x01040004d1007388 */ /* 0x0001e20000000c00 */
[----:B------:R-:W-:Y:S02]  /*11040*/  F2FP.SATFINITE.E4M3.F32.PACK_AB_MERGE_C R8, R20, R27, R8 ;  /* 0x0000001b1408723e */ /* 0x000fe40004807008 */
[----:B------:R-:W-:-:S05]  /*11050*/  F2FP.SATFINITE.E4M3.F32.PACK_AB_MERGE_C R10, R13, R10, R15 ;  /* 0x0000000a0d0a723e */ /* 0x000fca000480700f */
[----:B------:R0:W-:Y:S02]  /*11060*/  STS.128 [R0+0x10400], R8 ;  /* 0x0104000800007388 */ /* 0x0001e40000000c00 */
.L_x_1527:
[----:B------:R-:W-:Y:S05]  /*11070*/  BSYNC B0 ;  /* 0x0000000000007941 */ /* 0x000fea0003800000 */
.L_x_1520:
        /* <DEDUP_REMOVED lines=8> */
.L_x_1518:
[----:B0-23--:R-:W-:-:S05]  /*11100*/  IMAD.U32 R0, RZ, RZ, UR41 ;  /* 0x00000029ff007e24 */ /* 0x00dfca000f8e00ff */
[----:B------:R-:W-:-:S13]  /*11110*/  ISETP.NE.AND P0, PT, R0, 0x3, PT ;  /* 0x000000030000780c */ /* 0x000fda0003f05270 */
[----:B------:R-:W-:Y:S05]  /*11120*/  @!P0 BRA `(.L_x_1547) ;  /* 0x0000000000048947 */ /* 0x000fea0003800000 */
[----:B------:R-:W-:Y:S01]  /*11130*/  BPT.TRAP 0x1 ;  /* 0x000000040000795c */ /* 0x000fe20000300000 */
.L_x_1547:
[----:B-----5:R-:W-:Y:S01]  /*11140*/  IMAD R8, R169, 0x8, R16 ;  /* 0x00000008a9087824 */ /* 0x020fe200078e0210 */
[----:B-1----:R-:W-:-:S04]  /*11150*/  SHF.L.U32 R3, R18, 0x1f, RZ ;  /* 0x0000001f12037819 */ /* 0x002fc800000006ff */
[----:B------:R0:W1:Y:S01]  /*11160*/  SYNCS.PHASECHK.TRANS64.TRYWAIT P2, [R8+URZ+0x22830], R3 ;  /* 0x02283003080075a7 */ /* 0x000062000804017f */
[----:B------:R-:W-:Y:S05]  /*11170*/  @!P0 BRA `(.L_x_1548) ;  /* 0x0000000000048947 */ /* 0x000fea0003800000 */
[----:B------:R-:W-:Y:S01]  /*11180*/  BPT.TRAP 0x1 ;  /* 0x000000040000795c */ /* 0x000fe20000300000 */
.L_x_1548:
[----:B------:R-:W2:Y:S02]  /*11190*/  S2R R0, SR_TID.X ;  /* 0x0000000000007919 */ /* 0x000ea40000002100 */
[----:B--2---:R-:W-:-:S04]  /*111a0*/  LOP3.LUT R0, R0, 0x7f, RZ, 0xc0, !PT ;  /* 0x0000007f00007812 */ /* 0x004fc800078ec0ff */
[----:B------:R-:W-:Y:S01]  /*111b0*/  ISETP.NE.AND P1, PT, R0, RZ, PT ;  /* 0x000000ff0000720c */ /* 0x000fe20003f25270 */
[----:B-1----:R-:W-:-:S12]  /*111c0*/  @P2 BRA `(.L_x_1549) ;  /* 0x0000000000082947 */ /* 0x002fd80003800000 */
[----:B------:R-:W1:Y:S02]  /*111d0*/  SYNCS.PHASECHK.TRANS64.TRYWAIT P2, [R8+URZ+0x22830], R3 ;  /* 0x02283003080075a7 */ /* 0x000e64000804017f */
[----:B-1----:R-:W-:Y:S05]  /*111e0*/  @!P2 BRA `(.L_x_1550) ;  /* 0x0000017c00c0a947 */ /* 0x002fea0003800000 */
.L_x_1549:
[----:B------:R-:W-:Y:S05]  /*111f0*/  WARPSYNC.ALL ;  /* 0x0000000000007948 */ /* 0x000fea0003800000 */
[----:B------:R-:W-:Y:S01]  /*11200*/  VIADD R0, R16, 0x16400 ;  /* 0x0001640010007836 */ /* 0x000fe20000000000 */
[----:B------:R-:W-:Y:S01]  /*11210*/  R2UR UR28, R44 ;  /* 0x000000002c1c72ca */ /* 0x000fe200000e0000 */
[----:B------:R-:W-:Y:S01]  /*11220*/  UMOV UR29, 0x80000020 ;  /* 0x80000020001d7882 */ /* 0x000fe20000000000 */
[----:B----4-:R-:W-:Y:S01]  /*11230*/  MOV R7, 0x80000020 ;  /* 0x8000002000077802 */ /* 0x010fe20000000f00 */
[----:B------:R-:W-:Y:S01]  /*11240*/  WARPGROUP.ARRIVE ;  /* 0x00000000000079c5 */ /* 0x000fe20000000000 */
[----:B------:R-:W-:Y:S01]  /*11250*/  SHF.R.U32.HI R0, RZ, 0x4, R0 ;  /* 0x00000004ff007819 */ /* 0x000fe20000011600 */
[----:B------:R-:W-:Y:S01]  /*11260*/  IMAD.MOV.U32 R11, RZ, RZ, -0x7fffffe0 ;  /* 0x80000020ff0b7424 */ /* 0x000fe200078e00ff */
[----:B------:R-:W-:Y:S01]  /*11270*/  R2UR UR31, R7 ;  /* 0x00000000071f72ca */ /* 0x000fe200000e0000 */
[----:B------:R-:W-:Y:S01]  /*11280*/  UMOV UR9, 0x80000020 ;  /* 0x8000002000097882 */ /* 0x000fe20000000000 */
[----:B------:R-:W-:Y:S01]  /*11290*/  LOP3.LUT R0, R0, 0x3fff, RZ, 0xc0, !PT ;  /* 0x00003fff00007812 */ /* 0x000fe200078ec0ff */
[----:B------:R-:W-:Y:S01]  /*112a0*/  UMOV UR13, 0x80000020 ;  /* 0x80000020000d7882 */ /* 0x000fe20000000000 */
[----:B------:R-:W-:Y:S01]  /*112b0*/  R2UR UR11, R11 ;  /* 0x000000000b0b72ca */ /* 0x000fe200000e0000 */
[----:B------:R-:W-:Y:S01]  /*112c0*/  IMAD.MOV.U32 R11, RZ, RZ, -0x7fffffe0 ;  /* 0x80000020ff0b7424 */ /* 0x000fe200078e00ff */
[----:B------:R-:W-:Y:S01]  /*112d0*/  LOP3.LUT R4, R0, 0x10000, RZ, 0xfc, !PT ;  /* 0x0001000000047812 */ /* 0x000fe200078efcff */
[----:B------:R-:W-:Y:S01]  /*112e0*/  ULOP3.LUT UR28, UR28, 0x10000, URZ, 0xfc, !UPT ;  /* 0x000100001c1c7892 */ /* 0x000fe2000f8efc3f */
[----:B------:R-:W-:Y:S01]  /*112f0*/  IMAD.MOV.U32 R7, RZ, RZ, -0x7fffffe0 ;  /* 0x80000020ff077424 */ /* 0x000fe200078e00ff */
[----:B------:R-:W-:Y:S01]  /*11300*/  UMOV UR17, 0x80000020 ;  /* 0x8000002000117882 */ /* 0x000fe20000000000 */
[----:B------:R-:W-:Y:S01]  /*11310*/  R2UR UR15, R11 ;  /* 0x000000000b0f72ca */ /* 0x000fe200000e0000 */
[----:B------:R-:W-:Y:S01]  /*11320*/  IMAD R6, R169, 0x600, R4 ;  /* 0x00000600a9067824 */ /* 0x000fe200078e0204 */
[----:B------:R-:W-:Y:S01]  /*11330*/  UIADD3 UR8, UR28, 0x2, URZ ;  /* 0x000000021c087890 */ /* 0x000fe2000fffe03f */
[----:B------:R-:W-:Y:S01]  /*11340*/  IMAD.MOV.U32 R11, RZ, RZ, -0x7fffffe0 ;  /* 0x80000020ff0b7424 */ /* 0x000fe200078e00ff */
[----:B------:R-:W-:Y:S01]  /*11350*/  UIADD3 UR12, UR28, 0x200, URZ ;  /* 0x000002001c0c7890 */ /* 0x000fe2000fffe03f */
[C---:B------:R-:W-:Y:S01]  /*11360*/  VIADD R10, R6.reuse, 0x2 ;  /* 0x00000002060a7836 */ /* 0x040fe20000000000 */
[----:B------:R-:W-:Y:S01]  /*11370*/  R2UR UR30, R6 ;  /* 0x00000000061e72ca */ /* 0x000fe200000e0000 */
[----:B------:R-:W-:Y:S01]  /*11380*/  UIADD3 UR16, UR28, 0x202, URZ ;  /* 0x000002021c107890 */ /* 0x000fe2000fffe03f */
[----:B------:R-:W-:Y:S01]  /*11390*/  R2UR UR19, R11 ;  /* 0x000000000b1372ca */ /* 0x000fe200000e0000 */
[----:B------:R-:W-:Y:S01]  /*113a0*/  IMAD.MOV.U32 R11, RZ, RZ, -0x7fffffe0 ;  /* 0x80000020ff0b7424 */ /* 0x000fe200078e00ff */
[----:B------:R-:W-:Y:S01]  /*113b0*/  R2UR UR10, R10 ;  /* 0x000000000a0a72ca */ /* 0x000fe200000e0000 */
[----:B------:R-:W-:Y:S01]  /*113c0*/  VIADD R10, R6, 0x200 ;  /* 0x00000200060a7836 */ /* 0x000fe20000000000 */
[----:B------:R-:W-:Y:S01]  /*113d0*/  UIADD3 UR20, UR28, 0x400, URZ ;  /* 0x000004001c147890 */ /* 0x000fe2000fffe03f */
[----:B------:R-:W-:Y:S01]  /*113e0*/  R2UR UR27, R7 ;  /* 0x00000000071b72ca */ /* 0x000fe200000e0000 */
[----:B------:R-:W-:Y:S01]  /*113f0*/  UMOV UR21, 0x80000020 ;  /* 0x8000002000157882 */ /* 0x000fe20000000000 */
[----:B------:R-:W-:Y:S01]  /*11400*/  R2UR UR23, R11 ;  /* 0x000000000b1772ca */ /* 0x000fe200000e0000 */
[----:B------:R-:W-:Y:S01]  /*11410*/  UIADD3 UR24, UR28, 0x402, URZ ;  /* 0x000004021c187890 */ /* 0x000fe2000fffe03f */
[----:B------:R-:W-:Y:S01]  /*11420*/  R2UR UR14, R10 ;  /* 0x000000000a0e72ca */ /* 0x000fe200000e0000 */
[----:B------:R-:W-:Y:S01]  /*11430*/  VIADD R10, R6, 0x202 ;  /* 0x00000202060a7836 */ /* 0x000fe20000000000 */
[----:B------:R-:W-:Y:S01]  /*11440*/  QGMMA.64x128x32.F32.E4M3.E4M3 R24, gdesc[UR28], RZ, !UPT, gsb0 ;  /* 0x01e000001c1879f3 */ /* 0x000fe2000c0008ff */
[----:B------:R-:W-:Y:S01]  /*11450*/  UMOV UR25, 0x80000020 ;  /* 0x8000002000197882 */ /* 0x000fe20000000000 */
[----:B01----:R-:W-:Y:S01]  /*11460*/  @!P1 VIADD R8, R8, 0x22840 ;  /* 0x0002284008089836 */ /* 0x003fe20000000000 */
[----:B------:R-:W-:Y:S01]  /*11470*/  ULDC UR43, c[0x0][0x9dc] ;  /* 0x00027700002b7ab9 */ /* 0x000fe20000000800 */
[----:B------:R-:W-:Y:S01]  /*11480*/  R2UR UR18, R10 ;  /* 0x000000000a1272ca */ /* 0x000fe200000e0000 */
[C---:B------:R-:W-:Y:S01]  /*11490*/  VIADD R10, R6.reuse, 0x400 ;  /* 0x00000400060a7836 */ /* 0x040fe20000000000 */
[----:B------:R-:W-:Y:S01]  /*114a0*/  ULOP3.LUT UR43, URZ, UR43, URZ, 0x33, !UPT ;  /* 0x0000002b3f2b7292 */ /* 0x000fe2000f8e333f */
[----:B------:R-:W-:Y:S01]  /*114b0*/  VIADD R6, R6, 0x402 ;  /* 0x0000040206067836 */ /* 0x000fe20000000000 */
[----:B------:R-:W-:-:S02]  /*114c0*/  @!P1 PRMT R8, RZ, 0x654, R8 ;  /* 0x00000654ff089816 */ /* 0x000fc40000000008 */
[----:B------:R-:W-:Y:S02]  /*114d0*/  R2UR UR22, R10 ;  /* 0x000000000a1672ca */ /* 0x000fe400000e0000 */
[----:B------:R-:W-:Y:S02]  /*114e0*/  R2UR UR26, R6 ;  /* 0x00000000061a72ca */ /* 0x000fe400000e0000 */
[----:B------:R-:W0:Y:S02]  /*114f0*/  LDC R6, c[0x0][0x448] ;  /* 0x00011200ff067b82 */ /* 0x000e240000000800 */
[----:B0-----:R-:W-:-:S13]  /*11500*/  ISETP.NE.AND P2, PT, R6, 0x1, PT ;  /* 0x000000010600780c */ /* 0x001fda0003f45270 */
[----:B------:R-:W0:Y:S08]  /*11510*/  @P2 LDC R7, c[0x0][0x44c] ;  /* 0x00011300ff072b82 */ /* 0x000e300000000800 */
[----:B------:R-:W1:Y:S01]  /*11520*/  @P2 LDC R9, c[0x0][0x450] ;  /* 0x00011400ff092b82 */ /* 0x000e620000000800 */
        /* <DEDUP_REMOVED lines=18> */
[C---:B------:R-:W-:Y:S01]  /*11650*/  FMUL.FTZ R66, R2.reuse, R78 ;  /* 0x0000004e02427220 */ /* 0x040fe20000410000 */
[----:B------:R-:W-:Y:S02]  /*11660*/  IMAD.IADD R78, R189, 0x1, R175 ;  /* 0x00000001bd4e7824 */ /* 0x000fe400078e02af */
[----:B------:R-:W-:Y:S01]  /*11670*/  FMUL.FTZ R92, R2, R48 ;  /* 0x00000030025c7220 */ /* 0x000fe20000410000 */
[----:B------:R-:W-:-:S02]  /*11680*/  IMAD.MOV.U32 R48, RZ, RZ, -0x80 ;  /* 0xffffff80ff307424 */ /* 0x000fc400078e00ff */
[----:B------:R-:W-:Y:S01]  /*11690*/  FMUL.FTZ R11, R2, R31 ;  /* 0x0000001f020b7220 */ /* 0x000fe20000410000 */
[----:B0-----:R-:W-:-:S04]  /*116a0*/  @P2 IMAD.HI.U32 R6, R78, R7, RZ ;  /* 0x000000074e062227 */ /* 0x001fc800078e00ff */
[C---:B------:R-:W-:Y:S01]  /*116b0*/  FMUL.FTZ R91, R2.reuse, R45 ;  /* 0x0000002d025b7220 */ /* 0x040fe20000410000 */
[C---:B------:R-:W-:Y:S01]  /*116c0*/  FMUL.FTZ R31, R2.reuse, R55 ;  /* 0x00000037021f7220 */ /* 0x040fe20000410000 */
[C---:B------:R-:W-:Y:S01]  /*116d0*/  FMUL.FTZ R45, R2.reuse, R70 ;  /* 0x00000046022d7220 */ /* 0x040fe20000410000 */
[C---:B------:R-:W-:Y:S01]  /*116e0*/  FMUL.FTZ R70, R2.reuse, R83 ;  /* 0x0000005302467220 */ /* 0x040fe20000410000 */
[----:B-1----:R-:W-:Y:S01]  /*116f0*/  @P2 SHF.R.U32.HI R78, RZ, R9, R6 ;  /* 0x00000009ff4e2219 */ /* 0x002fe20000011606 */
[C---:B------:R-:W-:Y:S01]  /*11700*/  FMUL.FTZ R0, R2.reuse, R26 ;  /* 0x0000001a02007220 */ /* 0x040fe20000410000 */
[----:B------:R-:W0:Y:S01]  /*11710*/  LDC.64 R6, c[0x0][0x9e0] ;  /* 0x00027800ff067b82 */ /* 0x000e220000000a00 */
[----:B------:R-:W-:Y:S02]  /*11720*/  IMAD R83, R89, R48, 0x80 ;  /* 0x0000008059537424 */ /* 0x000fe400078e0230 */
        /* <DEDUP_REMOVED lines=24> */
[----:B------:R-:W-:-:S02]  /*118b0*/  VIADD R58, R83, 0x1 ;  /* 0x00000001533a7836 */ /* 0x000fc40000000000 */
        /* <DEDUP_REMOVED lines=30> */
[----:B------:R-:W-:Y:S01]  /*11aa0*/  IMAD R9, R171, -0x2, R58 ;  /* 0xfffffffeab097824 */ /* 0x000fe200078e023a */
[----:B0-----:R-:W-:Y:S01]  /*11ab0*/  ISETP.GE.AND P3, PT, R7, 0x1, PT ;  /* 0x000000010700780c */ /* 0x001fe20003f66270 */
[----:B------:R-:W0:Y:S01]  /*11ac0*/  MUFU.TANH R5, R5 ;  /* 0x0000000500057308 */ /* 0x000e220000002400 */
[----:B------:R2:W-:Y:S01]  /*11ad0*/  @!P1 SYNCS.ARRIVE.TRANS64.RED.A1T0 RZ, [R8+URZ], RZ ;  /* 0x000000ff08ff99a7 */ /* 0x0005e2000810043f */
[----:B------:R-:W-:Y:S01]  /*11ae0*/  FMUL.FTZ R80, R2, R80 ;  /* 0x0000005002507220 */ /* 0x000fe20000410000 */
[----:B------:R-:W-:-:S02]  /*11af0*/  IADD3 R9, -R168, R9, R170 ;  /* 0x00000009a8097210 */ /* 0x000fc40007ffe1aa */
[----:B------:R-:W-:-:S03]  /*11b00*/  LEA R82, R89, 0xffffff80, 0x7 ;  /* 0xffffff8059527811 */ /* 0x000fc600078e38ff */
[----:B------:R-:W3:Y:S01]  /*11b10*/  MUFU.TANH R90, R90 ;  /* 0x0000005a005a7308 */ /* 0x000ee20000002400 */
[----:B--2---:R-:W-:Y:S02]  /*11b20*/  IMAD.IADD R8, R170, 0x1, R83 ;  /* 0x00000001aa087824 */ /* 0x004fe400078e0253 */
[----:B------:R-:W-:Y:S02]  /*11b30*/  IMAD.IADD R87, R9, 0x1, R6 ;  /* 0x0000000109577824 */ /* 0x000fe400078e0206 */
[----:B------:R-:W-:Y:S02]  /*11b40*/  IMAD R86, R171, -0x2, R8 ;  /* 0xfffffffeab567824 */ /* 0x000fe400078e0208 */
[----:B------:R-:W-:Y:S01]  /*11b50*/  VIADD R99, R9, UR43 ;  /* 0x0000002b09637c36 */ /* 0x000fe20008000000 */
[----:B------:R-:W2:Y:S03]  /*11b60*/  MUFU.TANH R0, R0 ;  /* 0x0000000000007308 */ /* 0x000ea60000002400 */
[----:B-1----:R-:W-:-:S05]  /*11b70*/  IMAD.IADD R79, R99, 0x1, R55 ;  /* 0x00000001634f7824 */ /* 0x002fca00078e0237 */
[----:B------:R-:W1:Y:S08]  /*11b80*/  MUFU.TANH R3, R3 ;  /* 0x0000000300037308 */ /* 0x000e700000002400 */
        /* <DEDUP_REMOVED lines=59> */
[----:B------:R5:W0:Y:S02]  /*11f40*/  MUFU.TANH R98, R80 ;  /* 0x0000005000627308 */ /* 0x000a240000002400 */
[----:B-----5:R-:W-:Y:S01]  /*11f50*/  VIADDMNMX R80, R55, R87, R86, PT ;  /* 0x0000005737507246 */ /* 0x020fe20003800156 */
[----:B-1234-:R-:W-:Y:S06]  /*11f60*/  @!P3 BRA `(.L_x_1551) ;  /* 0x000000000050b947 */ /* 0x01efec0003800000 */
        /* <DEDUP_REMOVED lines=11> */
.L_x_1553:
[----:B------:R-:W-:-:S13]  /*12020*/  ISETP.NE.AND P4, PT, R7, 0x1, PT ;  /* 0x000000010700780c */ /* 0x000fda0003f85270 */
[----:B------:R-:W1:Y:S02]  /*12030*/  @P4 LDC.64 R8, c[0x0][0x9e8] ;  /* 0x00027a00ff084b82 */ /* 0x000e640000000a00 */
[----:B-1----:R-:W-:-:S05]  /*12040*/  @P4 IMAD.HI.U32 R8, R55, R8, RZ ;  /* 0x0000000837084227 */ /* 0x002fca00078e00ff */
[----:B------:R-:W-:-:S07]  /*12050*/  @P4 SHF.R.U32.HI R55, RZ, R9, R8 ;  /* 0x00000009ff374219 */ /* 0x000fce0000011608 */
.L_x_1554:
[----:B------:R-:W-:Y:S05]  /*12060*/  BSYNC B0 ;  /* 0x0000000000007941 */ /* 0x000fea0003800000 */
.L_x_1552:
[----:B------:R-:W-:-:S04]  /*12070*/  IMAD R8, R55, R7, -R82 ;  /* 0x0000000737087224 */ /* 0x000fc800078e0a52 */
[----:B------:R-:W-:-:S05]  /*12080*/  IMAD R8, R171, -0x2, R8 ;  /* 0xfffffffeab087824 */ /* 0x000fca00078e0208 */
[----:B------:R-:W-:Y:S02]  /*12090*/  VIMNMX R79, R79, R8, !PT ;  /* 0x000000084f4f7248 */ /* 0x000fe40007fe0100 */
[----:B------:R-:W-:-:S07]  /*120a0*/  VIADDMNMX R80, R8, R7, R80, PT ;  /* 0x0000000708507246 */ /* 0x000fce0003800150 */
.L_x_1551:
[C---:B------:R-:W-:Y:S01]  /*120b0*/  ISETP.GE.AND P4, PT, R83.reuse, 0x2, PT ;  /* 0x000000025300780c */ /* 0x040fe20003f86270 */
[----:B------:R-:W1:Y:S01]  /*120c0*/  SHFL.IDX PT, R9, R78, 0x1, 0x1c1f ;  /* 0x003c1f004e097f89 */ /* 0x000e6200000e0000 */
        /* <DEDUP_REMOVED lines=14> */
[----:B0-----:R-:W-:Y:S02]  /*121b0*/  FSEL R75, R29, -INF , !P5 ;  /* 0xff8000001d4b7808 */ /* 0x001fe40006800000 */
[----:B------:R-:W-:-:S02]  /*121c0*/  ISETP.GT.AND P5, PT, R79, 0x10, !P6 ;  /* 0x000000104f00780c */ /* 0x000fc400077a4270 */
[----:B------:R-:W-:Y:S02]  /*121d0*/  ISETP.GE.AND P6, PT, R83, 0x12, PT ;  /* 0x000000125300780c */ /* 0x000fe40003fc6270 */
[----:B------:R-:W-:Y:S02]  /*121e0*/  ISETP.LT.OR P5, PT, R80, 0x11, P5 ;  /* 0x000000115000780c */ /* 0x000fe40002fa1670 */
[----:B------:R-:W-:Y:S02]  /*121f0*/  P2R R103, PR, RZ, 0x40 ;  /* 0x00000040ff677803 */ /* 0x000fe40000000000 */
[----:B------:R-:W-:Y:S02]  /*12200*/  FSEL R74, R32, -INF , !P5 ;  /* 0xff800000204a7808 */ /* 0x000fe40006800000 */
[----:B------:R-:W-:Y:S02]  /*12210*/  ISETP.GT.AND P5, PT, R79, 0x11, !P6 ;  /* 0x000000114f00780c */ /* 0x000fe400077a4270 */
[----:B------:R-:W-:-:S02]  /*12220*/  ISETP.GE.AND P6, PT, R83, 0x19, PT ;  /* 0x000000195300780c */ /* 0x000fc40003fc6270 */
[C---:B------:R-:W-:Y:S02]  /*12230*/  ISETP.LT.OR P5, PT, R80.reuse, 0x12, P5 ;  /* 0x000000125000780c */ /* 0x040fe40002fa1670 */
        /* <DEDUP_REMOVED lines=23> */
[----:B------:R-:W-:Y:S02]  /*123b0*/  ISETP.GE.AND P6, PT, R83, 0x2a, PT ;  /* 0x0000002a5300780c */ /* 0x000fe40003fc6270 */
[----:B------:R-:W-:Y:S02]  /*123c0*/  ISETP.LT.OR P5, PT, R80, 0x29, P5 ;  /* 0x000000295000780c */ /* 0x000fe40002fa1670 */
[----:B------:R-:W-:Y:S02]  /*123d0*/  P2R R109, PR, RZ, 0x40 ;  /* 0x00000040ff6d7803 */ /* 0x000fe40000000000 */
[----:B------:R-:W-:Y:S02]  /*123e0*/  FSEL R61, R44, -INF , !P5 ;  /* 0xff8000002c3d7808 */ /* 0x000fe40006800000 */
[----:B------:R-:W-:Y:S02]  /*123f0*/  ISETP.GT.AND P5, PT, R79, 0x29, !P6 ;  /* 0x000000294f00780c */ /* 0x000fe400077a4270 */
[----:B------:R-:W-:-:S02]  /*12400*/  ISETP.GE.AND P6, PT, R83, 0x31, PT ;  /* 0x000000315300780c */ /* 0x000fc40003fc6270 */
        /* <DEDUP_REMOVED lines=19> */
[C---:B------:R-:W-:Y:S02]  /*12540*/  ISETP.LT.OR P5, PT, R80.reuse, 0x3a, P5 ;  /* 0x0000003a5000780c */ /* 0x040fe40002fa1670 */
        /* <DEDUP_REMOVED lines=71> */
[----:B------:R-:W-:-:S02]  /*129c0*/  VIADDMNMX R62, R9, R87, R86, PT ;  /* 0x00000057093e7246 */ /* 0x000fc40003800156 */
        /* <DEDUP_REMOVED lines=14> */
[----:B------:R-:W-:Y:S01]  /*12ab0*/  FSEL R5, R85, -INF , !P6 ;  /* 0xff80000055057808 */ /* 0x000fe20007000000 */
[----:B------:R-:W-:Y:S08]  /*12ac0*/  @!P3 BRA `(.L_x_1555) ;  /* 0x000000000050b947 */ /* 0x000ff00003800000 */
        /* <DEDUP_REMOVED lines=11> */
.L_x_1557:
[----:B------:R-:W-:-:S13]  /*12b80*/  ISETP.NE.AND P6, PT, R7, 0x1, PT ;  /* 0x000000010700780c */ /* 0x000fda0003fc5270 */
[----:B------:R-:W0:Y:S02]  /*12b90*/  @P6 LDC.64 R8, c[0x0][0x9e8] ;  /* 0x00027a00ff086b82 */ /* 0x000e240000000a00 */
[----:B0-----:R-:W-:-:S05]  /*12ba0*/  @P6 IMAD.HI.U32 R8, R78, R8, RZ ;  /* 0x000000084e086227 */ /* 0x001fca00078e00ff */
[----:B------:R-:W-:-:S07]  /*12bb0*/  @P6 SHF.R.U32.HI R78, RZ, R9, R8 ;  /* 0x00000009ff4e6219 */ /* 0x000fce0000011608 */
.L_x_1558:
[----:B------:R-:W-:Y:S05]  /*12bc0*/  BSYNC B0 ;  /* 0x0000000000007941 */ /* 0x000fea0003800000 */
.L_x_1556:
[----:B------:R-:W-:-:S04]  /*12bd0*/  IMAD R78, R78, R7, -R82 ;  /* 0x000000074e4e7224 */ /* 0x000fc800078e0a52 */
[----:B------:R-:W-:-:S05]  /*12be0*/  IMAD R9, R171, -0x2, R78 ;  /* 0xfffffffeab097824 */ /* 0x000fca00078e024e */
[----:B------:R-:W-:Y:S02]  /*12bf0*/  VIMNMX R60, R60, R9, !PT ;  /* 0x000000093c3c7248 */ /* 0x000fe40007fe0100 */
[----:B------:R-:W-:-:S07]  /*12c00*/  VIADDMNMX R62, R9, R7, R62, PT ;  /* 0x00000007093e7246 */ /* 0x000fce000380013e */
.L_x_1555:
[----:B------:R-:W-:Y:S01]  /*12c10*/  ISETP.GT.AND P4, PT, R60, 0x1, !P4 ;  /* 0x000000013c00780c */ /* 0x000fe20006784270 */
[----:B------:R-:W-:Y:S01]  /*12c20*/  ULDC UR35, c[0x0][0x988] ;  /* 0x0002620000237ab9 */ /* 0x000fe20000000800 */
[----:B------:R-:W-:Y:S02]  /*12c30*/  ISETP.NE.AND P6, PT, R105, RZ, PT ;  /* 0x000000ff6900720c */ /* 0x000fe40003fc5270 */
[----:B------:R-:W-:Y:S02]  /*12c40*/  ISETP.LT.OR P4, PT, R62, 0x2, P4 ;  /* 0x000000023e00780c */ /* 0x000fe40002781670 */
[----:B------:R-:W-:Y:S02]  /*12c50*/  MOV R80, UR35 ;  /* 0x0000002300507c02 */ /* 0x000fe40008000f00 */
[----:B------:R-:W-:Y:S02]  /*12c60*/  FSEL R8, R3, -INF , !P4 ;  /* 0xff80000003087808 */ /* 0x000fe40006000000 */
[----:B------:R-:W-:-:S02]  /*12c70*/  ISETP.NE.AND P4, PT, R100, RZ, PT ;  /* 0x000000ff6400720c */ /* 0x000fc40003f85270 */
[C---:B------:R-:W-:Y:S02]  /*12c80*/  ISETP.GT.AND P5, PT, R60.reuse, 0x78, !P5 ;  /* 0x000000783c00780c */ /* 0x040fe40006fa4270 */
[----:B------:R-:W-:Y:S02]  /*12c90*/  ISETP.GT.AND P4, PT, R60, 0x8, !P4 ;  /* 0x000000083c00780c */ /* 0x000fe40006784270 */
[C---:B------:R-:W-:Y:S02]  /*12ca0*/  ISETP.LT.OR P5, PT, R62.reuse, 0x79, P5 ;  /* 0x000000793e00780c */ /* 0x040fe40002fa1670 */
[----:B------:R-:W-:-:S04]  /*12cb0*/  ISETP.LT.OR P4, PT, R62, 0x9, P4 ;  /* 0x000000093e00780c */ /* 0x000fc80002781670 */
[----:B------:R-:W-:Y:S02]  /*12cc0*/  FSEL R3, R10, -INF , !P4 ;  /* 0xff8000000a037808 */ /* 0x000fe40006000000 */
[----:B------:R-:W-:-:S04]  /*12cd0*/  ISETP.NE.AND P4, PT, R101, RZ, PT ;  /* 0x000000ff6500720c */ /* 0x000fc80003f85270 */
[----:B------:R-:W-:-:S04]  /*12ce0*/  ISETP.GT.AND P4, PT, R60, 0x9, !P4 ;  /* 0x000000093c00780c */ /* 0x000fc80006784270 */
[----:B------:R-:W-:-:S04]  /*12cf0*/  ISETP.LT.OR P4, PT, R62, 0xa, P4 ;  /* 0x0000000a3e00780c */ /* 0x000fc80002781670 */
        /* <DEDUP_REMOVED lines=22> */
[----:B------:R-:W-:Y:S02]  /*12e60*/  ISETP.GT.AND P4, PT, R60, 0x19, !P6 ;  /* 0x000000193c00780c */ /* 0x000fe40007784270 */
[----:B------:R-:W-:-:S02]  /*12e70*/  ISETP.NE.AND P6, PT, R114, RZ, PT ;  /* 0x000000ff7200720c */ /* 0x000fc40003fc5270 */
        /* <DEDUP_REMOVED lines=67> */
[----:B------:R-:W-:Y:S02]  /*132b0*/  ISETP.GT.AND P4, PT, R60, 0x48, !P6 ;  /* 0x000000483c00780c */ /* 0x000fe40007784270 */
[----:B------:R-:W-:Y:S02]  /*132c0*/  ISETP.NE.AND P6, PT, R98, RZ, PT ;  /* 0x000000ff6200720c */ /* 0x000fe40003fc5270 */
        /* <DEDUP_REMOVED lines=52> */
[----:B------:R-:W-:-:S01]  /*13610*/  FFMA.FTZ R78, R63, UR35, -R84 ;  /* 0x000000233f4e7c23 */ /* 0x000fc20008010854 */
[----:B------:R-:W-:Y:S01]  /*13620*/  ISETP.LT.OR P4, PT, R62, 0x1, P4 ;  /* 0x000000013e00780c */ /* 0x000fe20002781670 */
[----:B------:R-:W-:-:S01]  /*13630*/  FFMA.FTZ R80, R59, UR35, -R84 ;  /* 0x000000233b507c23 */ /* 0x000fc20008010854 */
[--C-:B------:R-:W-:Y:S01]  /*13640*/  FFMA.FTZ R82, R53, UR35, -R84.reuse ;  /* 0x0000002335527c23 */ /* 0x100fe20008010854 */
[----:B------:R-:W-:-:S01]  /*13650*/  FFMA.FTZ R56, R56, UR35, -R84 ;  /* 0x0000002338387c23 */ /* 0x000fc20008010854 */
[----:B------:R-:W-:Y:S01]  /*13660*/  FSEL R79, R0, -INF , !P4 ;  /* 0xff800000004f7808 */ /* 0x000fe20006000000 */
[----:B------:R-:W-:-:S01]  /*13670*/  FFMA.FTZ R0, R77, UR35, -R84 ;  /* 0x000000234d007c23 */ /* 0x000fc20008010854 */
[----:B------:R-:W-:Y:S01]  /*13680*/  ISETP.GT.AND P4, PT, R60, 0x79, !P6 ;  /* 0x000000793c00780c */ /* 0x000fe20007784270 */
[----:B------:R-:W-:-:S01]  /*13690*/  FFMA.FTZ R77, R90, UR35, -R84 ;  /* 0x000000235a4d7c23 */ /* 0x000fc20008010854 */
[----:B------:R-:W-:Y:S01]  /*136a0*/  FMNMX.FTZ R10, R79, R8, !PT ;  /* 0x000000084f0a7209 */ /* 0x000fe20007810000 */
[----:B------:R-:W-:-:S01]  /*136b0*/  FFMA.FTZ R76, R76, UR35, -R84 ;  /* 0x000000234c4c7c23 */ /* 0x000fc20008010854 */
[----:B------:R-:W-:Y:S01]  /*136c0*/  ISETP.LT.OR P4, PT, R62, 0x7a, P4 ;  /* 0x0000007a3e00780c */ /* 0x000fe20002781670 */
[----:B------:R-:W-:Y:S01]  /*136d0*/  MUFU.EX2 R0, R0 ;  /* 0x0000000000007308 */ /* 0x000fe20000000800 */
[----:B------:R-:W-:Y:S01]  /*136e0*/  FMNMX.FTZ R10, R3, R10, !PT ;  /* 0x0000000a030a7209 */ /* 0x000fe20007810000 */
[--C-:B------:R-:W-:Y:S01]  /*136f0*/  FFMA.FTZ R75, R75, UR35, -R84.reuse ;  /* 0x000000234b4b7c23 */ /* 0x100fe20008010854 */
[----:B------:R-:W-:Y:S01]  /*13700*/  FSEL R48, R48, -INF , !P4 ;  /* 0xff80000030307808 */ /* 0x000fe20006000000 */
[--C-:B------:R-:W-:Y:S01]  /*13710*/  FFMA.FTZ R74, R74, UR35, -R84.reuse ;  /* 0x000000234a4a7c23 */ /* 0x100fe20008010854 */
[----:B------:R-:W-:Y:S01]  /*13720*/  FMNMX.FTZ R81, R9, R10, !PT ;  /* 0x0000000a09517209 */ /* 0x000fe20007810000 */
[--C-:B------:R-:W-:Y:S01]  /*13730*/  FFMA.FTZ R73, R73, UR35, -R84.reuse ;  /* 0x0000002349497c23 */ /* 0x100fe20008010854 */
[----:B------:R-:W-:-:S01]  /*13740*/  FFMA.FTZ R72, R72, UR35, -R84 ;  /* 0x0000002348487c23 */ /* 0x000fc20008010854 */
[----:B------:R-:W0:Y:S01]  /*13750*/  MUFU.EX2 R77, R77 ;  /* 0x0000004d004d7308 */ /* 0x000e220000000800 */
[----:B------:R-:W-:Y:S01]  /*13760*/  FMNMX.FTZ R10, R12, R81, !PT ;  /* 0x000000510c0a7209 */ /* 0x000fe20007810000 */
[--C-:B------:R-:W-:Y:S01]  /*13770*/  FFMA.FTZ R71, R71, UR35, -R84.reuse ;  /* 0x0000002347477c23 */ /* 0x100fe20008010854 */
[----:B------:R-:W-:-:S01]  /*13780*/  FFMA.FTZ R67, R67, UR35, -R84 ;  /* 0x0000002343437c23 */ /* 0x000fc20008010854 */
[--C-:B------:R-:W-:Y:S01]  /*13790*/  FFMA.FTZ R61, R61, UR35, -R84.reuse ;  /* 0x000000233d3d7c23 */ /* 0x100fe20008010854 */
[----:B------:R-:W-:Y:S01]  /*137a0*/  FMNMX.FTZ R81, R13, R10, !PT ;  /* 0x0000000a0d517209 */ /* 0x000fe20007810000 */
[--C-:B------:R-:W-:Y:S01]  /*137b0*/  FFMA.FTZ R58, R58, UR35, -R84.reuse ;  /* 0x000000233a3a7c23 */ /* 0x100fe20008010854 */
[----:B------:R-:W-:-:S01]  /*137c0*/  FFMA.FTZ R57, R57, UR35, -R84 ;  /* 0x0000002339397c23 */ /* 0x000fc20008010854 */
[----:B------:R-:W1:Y:S01]  /*137d0*/  MUFU.EX2 R76, R76 ;  /* 0x0000004c004c7308 */ /* 0x000e620000000800 */
[----:B------:R-:W-:Y:S01]  /*137e0*/  FMNMX.FTZ R10, R14, R81, !PT ;  /* 0x000000510e0a7209 */ /* 0x000fe20007810000 */
[--C-:B------:R-:W-:Y:S01]  /*137f0*/  FFMA.FTZ R55, R55, UR35, -R84.reuse ;  /* 0x0000002337377c23 */ /* 0x100fe20008010854 */
[----:B------:R-:W-:-:S01]  /*13800*/  FFMA.FTZ R54, R54, UR35, -R84 ;  /* 0x0000002336367c23 */ /* 0x000fc20008010854 */
[--C-:B------:R-:W-:Y:S01]  /*13810*/  FFMA.FTZ R52, R52, UR35, -R84.reuse ;  /* 0x0000002334347c23 */ /* 0x100fe20008010854 */
[----:B------:R-:W-:Y:S01]  /*13820*/  FMNMX.FTZ R81, R15, R10, !PT ;  /* 0x0000000a0f517209 */ /* 0x000fe20007810000 */
[--C-:B------:R-:W-:Y:S01]  /*13830*/  FFMA.FTZ R41, R41, UR35, -R84.reuse ;  /* 0x0000002329297c23 */ /* 0x100fe20008010854 */
[----:B------:R-:W-:-:S01]  /*13840*/  FFMA.FTZ R50, R50, UR35, -R84 ;  /* 0x0000002332327c23 */ /* 0x000fc20008010854 */
[----:B------:R-:W2:Y:S01]  /*13850*/  MUFU.EX2 R75, R75 ;  /* 0x0000004b004b7308 */ /* 0x000ea20000000800 */
[----:B------:R-:W-:Y:S01]  /*13860*/  FMNMX.FTZ R10, R20, R81, !PT ;  /* 0x00000051140a7209 */ /* 0x000fe20007810000 */
[--C-:B------:R-:W-:Y:S01]  /*13870*/  FFMA.FTZ R49, R49, UR35, -R84.reuse ;  /* 0x0000002331317c23 */ /* 0x100fe20008010854 */
[----:B------:R-:W-:-:S01]  /*13880*/  FFMA.FTZ R40, R40, UR35, -R84 ;  /* 0x0000002328287c23 */ /* 0x000fc20008010854 */
[--C-:B------:R-:W-:Y:S01]  /*13890*/  FFMA.FTZ R37, R37, UR35, -R84.reuse ;  /* 0x0000002325257c23 */ /* 0x100fe20008010854 */
[----:B------:R-:W-:Y:S01]  /*138a0*/  FMNMX.FTZ R81, R21, R10, !PT ;  /* 0x0000000a15517209 */ /* 0x000fe20007810000 */
[--C-:B------:R-:W-:Y:S01]  /*138b0*/  FFMA.FTZ R36, R36, UR35, -R84.reuse ;  /* 0x0000002324247c23 */ /* 0x100fe20008010854 */
[----:B------:R-:W-:-:S01]  /*138c0*/  FFMA.FTZ R33, R33, UR35, -R84 ;  /* 0x0000002321217c23 */ /* 0x000fc20008010854 */
[----:B------:R-:W3:Y:S01]  /*138d0*/  MUFU.EX2 R74, R74 ;  /* 0x0000004a004a7308 */ /* 0x000ee20000000800 */
[----:B------:R-:W-:Y:S01]  /*138e0*/  FMNMX.FTZ R10, R24, R81, !PT ;  /* 0x00000051180a7209 */ /* 0x000fe20007810000 */
[--C-:B------:R-:W-:Y:S01]  /*138f0*/  FFMA.FTZ R32, R32, UR35, -R84.reuse ;  /* 0x0000002320207c23 */ /* 0x100fe20008010854 */
[----:B------:R-:W-:-:S01]  /*13900*/  FFMA.FTZ R29, R29, UR35, -R84 ;  /* 0x000000231d1d7c23 */ /* 0x000fc20008010854 */
[--C-:B------:R-:W-:Y:S01]  /*13910*/  FFMA.FTZ R28, R28, UR35, -R84.reuse ;  /* 0x000000231c1c7c23 */ /* 0x100fe20008010854 */
[----:B------:R-:W-:Y:S01]  /*13920*/  FMNMX.FTZ R81, R25, R10, !PT ;  /* 0x0000000a19517209 */ /* 0x000fe20007810000 */
[----:B------:R-:W-:-:S02]  /*13930*/  FFMA.FTZ R5, R5, UR35, -R84 ;  /* 0x0000002305057c23 */ /* 0x000fc40008010854 */
[----:B------:R-:W-:Y:S01]  /*13940*/  MUFU.EX2 R73, R73 ;  /* 0x0000004900497308 */ /* 0x000fe20000000800 */
[----:B------:R-:W-:-:S04]  /*13950*/  FMNMX.FTZ R10, R26, R81, !PT ;  /* 0x000000511a0a7209 */ /* 0x000fc80007810000 */
[----:B------:R-:W-:-:S03]  /*13960*/  FMNMX.FTZ R63, R27, R10, !PT ;  /* 0x0000000a1b3f7209 */ /* 0x000fc60007810000 */
        /* <DEDUP_REMOVED lines=20> */
[----:B------:R-:W-:Y:S02]  /*13ab0*/  FMNMX.FTZ R10, R68, R53, !PT ;  /* 0x00000035440a7209 */ /* 0x000fe40007810000 */
[----:B------:R-:W-:Y:S01]  /*13ac0*/  FSEL R53, R47, -INF , !P5 ;  /* 0xff8000002f357808 */ /* 0x000fe20006800000 */
[----:B------:R-:W-:Y:S01]  /*13ad0*/  MUFU.EX2 R57, R57 ;  /* 0x0000003900397308 */ /* 0x000fe20000000800 */
[----:B------:R-:W-:-:S04]  /*13ae0*/  FMNMX.FTZ R59, R69, R10, !PT ;  /* 0x0000000a453b7209 */ /* 0x000fc80007810000 */
[----:B------:R-:W-:-:S03]  /*13af0*/  FMNMX.FTZ R10, R70, R59, !PT ;  /* 0x0000003b460a7209 */ /* 0x000fc60007810000 */
[----:B------:R4:W-:Y:S01]  /*13b00*/  MUFU.EX2 R47, R56 ;  /* 0x00000038002f7308 */ /* 0x0009e20000000800 */
[----:B------:R-:W-:-:S04]  /*13b10*/  FMNMX.FTZ R59, R53, R10, !PT ;  /* 0x0000000a353b7209 */ /* 0x000fc80007810000 */
[----:B------:R-:W-:Y:S01]  /*13b20*/  FMNMX.FTZ R10, R48, R59, !PT ;  /* 0x0000003b300a7209 */ /* 0x000fe20007810000 */
[----:B------:R-:W-:-:S01]  /*13b30*/  FFMA.FTZ R59, R44, UR35, -R84 ;  /* 0x000000232c3b7c23 */ /* 0x000fc20008010854 */
[----:B------:R-:W-:Y:S01]  /*13b40*/  FFMA.FTZ R44, R51, UR35, -R84 ;  /* 0x00000023332c7c23 */ /* 0x000fe20008010854 */
[----:B------:R-:W-:Y:S01]  /*13b50*/  IMAD.U32 R51, RZ, RZ, UR35 ;  /* 0x00000023ff337e24 */ /* 0x000fe2000f8e00ff */
[----:B------:R-:W-:Y:S01]  /*13b60*/  MUFU.EX2 R55, R55 ;  /* 0x0000003700377308 */ /* 0x000fe20000000800 */
[----:B------:R-:W5:Y:S07]  /*13b70*/  SHFL.BFLY PT, R63, R10, 0x2, 0x1f ;  /* 0x0c401f000a3f7f89 */ /* 0x000f6e00000e0000 */
[----:B------:R-:W-:Y:S08]  /*13b80*/  MUFU.EX2 R82, R82 ;  /* 0x0000005200527308 */ /* 0x000ff00000000800 */
[----:B------:R-:W-:Y:S08]  /*13b90*/  MUFU.EX2 R52, R52 ;  /* 0x0000003400347308 */ /* 0x000ff00000000800 */
[----:B------:R-:W-:Y:S01]  /*13ba0*/  MUFU.EX2 R59, R59 ;  /* 0x0000003b003b7308 */ /* 0x000fe20000000800 */
[----:B-----5:R-:W-:-:S05]  /*13bb0*/  FMNMX.FTZ R63, R10, R63, !PT ;  /* 0x0000003f0a3f7209 */ /* 0x020fca0007810000 */
[----:B------:R-:W5:Y:S02]  /*13bc0*/  SHFL.BFLY PT, R10, R63, 0x1, 0x1f ;  /* 0x0c201f003f0a7f89 */ /* 0x000f6400000e0000 */
[----:B------:R-:W-:Y:S08]  /*13bd0*/  MUFU.EX2 R54, R54 ;  /* 0x0000003600367308 */ /* 0x000ff00000000800 */
[----:B------:R-:W-:Y:S08]  /*13be0*/  MUFU.EX2 R50, R50 ;  /* 0x0000003200327308 */ /* 0x000ff00000000800 */
[----:B------:R-:W-:Y:S01]  /*13bf0*/  MUFU.EX2 R49, R49 ;  /* 0x0000003100317308 */ /* 0x000fe20000000800 */
[----:B-----5:R-:W-:-:S07]  /*13c00*/  FMNMX.FTZ R10, R63, R10, !PT ;  /* 0x0000000a3f0a7209 */ /* 0x020fce0007810000 */
[----:B------:R-:W-:Y:S01]  /*13c10*/  MUFU.EX2 R41, R41 ;  /* 0x0000002900297308 */ /* 0x000fe20000000800 */
[C---:B------:R-:W-:Y:S01]  /*13c20*/  FSETP.NEU.FTZ.AND P4, PT, R10.reuse, -INF , PT ;  /* 0xff8000000a00780b */ /* 0x040fe20003f9d000 */
[----:B------:R-:W-:-:S05]  /*13c30*/  FFMA.FTZ R51, R10, R51, -8 ;  /* 0xc10000000a337423 */ /* 0x000fca0000010033 */
[----:B----4-:R-:W-:Y:S01]  /*13c40*/  FSEL R56, R51, RZ, P4 ;  /* 0x000000ff33387208 */ /* 0x010fe20002000000 */
[----:B------:R-:W-:Y:S04]  /*13c50*/  MUFU.EX2 R44, R44 ;  /* 0x0000002c002c7308 */ /* 0x000fe80000000800 */
[----:B------:R-:W-:-:S01]  /*13c60*/  FFMA.FTZ R51, R79, UR35, -R56 ;  /* 0x000000234f337c23 */ /* 0x000fc20008010838 */
[--C-:B------:R-:W-:Y:S01]  /*13c70*/  FFMA.FTZ R8, R8, UR35, -R56.reuse ;  /* 0x0000002308087c23 */ /* 0x100fe20008010838 */
[----:B------:R-:W-:-:S01]  /*13c80*/  FFMA.FTZ R60, R3, UR35, -R56 ;  /* 0x00000023033c7c23 */ /* 0x000fc20008010838 */
[--C-:B------:R-:W-:Y:S01]  /*13c90*/  FFMA.FTZ R3, R12, UR35, -R56.reuse ;  /* 0x000000230c037c23 */ /* 0x100fe20008010838 */
[----:B------:R-:W-:-:S01]  /*13ca0*/  FFMA.FTZ R12, R13, UR35, -R56 ;  /* 0x000000230d0c7c23 */ /* 0x000fc20008010838 */
[--C-:B------:R-:W-:Y:S01]  /*13cb0*/  FFMA.FTZ R13, R14, UR35, -R56.reuse ;  /* 0x000000230e0d7c23 */ /* 0x100fe20008010838 */
[----:B------:R-:W-:Y:S01]  /*13cc0*/  MUFU.EX2 R51, R51 ;  /* 0x0000003300337308 */ /* 0x000fe20000000800 */
[----:B------:R-:W-:-:S01]  /*13cd0*/  FFMA.FTZ R15, R15, UR35, -R56 ;  /* 0x000000230f0f7c23 */ /* 0x000fc20008010838 */
[--C-:B------:R-:W-:Y:S01]  /*13ce0*/  FFMA.FTZ R14, R21, UR35, -R56.reuse ;  /* 0x00000023150e7c23 */ /* 0x100fe20008010838 */
[----:B------:R-:W-:-:S01]  /*13cf0*/  FFMA.FTZ R62, R9, UR35, -R56 ;  /* 0x00000023093e7c23 */ /* 0x000fc20008010838 */
[----:B0-----:R-:W-:Y:S01]  /*13d00*/  FADD.FTZ R21, R0, R77 ;  /* 0x0000004d00157221 */ /* 0x001fe20000010000 */
[----:B------:R-:W-:-:S01]  /*13d10*/  FFMA.FTZ R9, R20, UR35, -R56 ;  /* 0x0000002314097c23 */ /* 0x000fc20008010838 */
[--C-:B------:R-:W-:Y:S01]  /*13d20*/  FFMA.FTZ R20, R27, UR35, -R56.reuse ;  /* 0x000000231b147c23 */ /* 0x100fe20008010838 */
[----:B------:R-:W-:-:S01]  /*13d30*/  FFMA.FTZ R24, R24, UR35, -R56 ;  /* 0x0000002318187c23 */ /* 0x000fc20008010838 */
[----:B------:R-:W0:Y:S01]  /*13d40*/  MUFU.EX2 R8, R8 ;  /* 0x0000000800087308 */ /* 0x000e220000000800 */
[----:B------:R-:W-:-:S01]  /*13d50*/  FFMA.FTZ R25, R25, UR35, -R56 ;  /* 0x0000002319197c23 */ /* 0x000fc20008010838 */
[--C-:B------:R-:W-:Y:S01]  /*13d60*/  FFMA.FTZ R30, R30, UR35, -R56.reuse ;  /* 0x000000231e1e7c23 */ /* 0x100fe20008010838 */
[----:B------:R-:W-:-:S01]  /*13d70*/  FFMA.FTZ R31, R31, UR35, -R56 ;  /* 0x000000231f1f7c23 */ /* 0x000fc20008010838 */
[--C-:B------:R-:W-:Y:S01]  /*13d80*/  FFMA.FTZ R35, R35, UR35, -R56.reuse ;  /* 0x0000002323237c23 */ /* 0x100fe20008010838 */
[----:B------:R-:W-:-:S01]  /*13d90*/  FFMA.FTZ R38, R38, UR35, -R56 ;  /* 0x0000002326267c23 */ /* 0x000fc20008010838 */
[--C-:B------:R-:W-:Y:S01]  /*13da0*/  FFMA.FTZ R39, R39, UR35, -R56.reuse ;  /* 0x0000002327277c23 */ /* 0x100fe20008010838 */
[----:B------:R-:W-:-:S01]  /*13db0*/  FFMA.FTZ R42, R42, UR35, -R56 ;  /* 0x000000232a2a7c23 */ /* 0x000fc20008010838 */
[----:B------:R-:W4:Y:S01]  /*13dc0*/  MUFU.EX2 R60, R60 ;  /* 0x0000003c003c7308 */ /* 0x000f220000000800 */
[----:B------:R-:W-:-:S01]  /*13dd0*/  FFMA.FTZ R43, R43, UR35, -R56 ;  /* 0x000000232b2b7c23 */ /* 0x000fc20008010838 */
[--C-:B------:R-:W-:Y:S01]  /*13de0*/  FFMA.FTZ R45, R45, UR35, -R56.reuse ;  /* 0x000000232d2d7c23 */ /* 0x100fe20008010838 */
[----:B------:R-:W-:-:S01]  /*13df0*/  FFMA.FTZ R46, R46, UR35, -R56 ;  /* 0x000000232e2e7c23 */ /* 0x000fc20008010838 */
[--C-:B------:R-:W-:Y:S01]  /*13e00*/  FFMA.FTZ R64, R64, UR35, -R56.reuse ;  /* 0x0000002340407c23 */ /* 0x100fe20008010838 */
[----:B------:R-:W-:-:S01]  /*13e10*/  FFMA.FTZ R65, R65, UR35, -R56 ;  /* 0x0000002341417c23 */ /* 0x000fc20008010838 */
[--C-:B------:R-:W-:Y:S01]  /*13e20*/  FFMA.FTZ R66, R66, UR35, -R56.reuse ;  /* 0x0000002342427c23 */ /* 0x100fe20008010838 */
[----:B------:R-:W-:-:S01]  /*13e30*/  FFMA.FTZ R68, R68, UR35, -R56 ;  /* 0x0000002344447c23 */ /* 0x000fc20008010838 */
[----:B------:R5:W-:Y:S01]  /*13e40*/  MUFU.EX2 R84, R15 ;  /* 0x0000000f00547308 */ /* 0x000be20000000800 */
[----:B------:R-:W-:-:S01]  /*13e50*/  FFMA.FTZ R69, R69, UR35, -R56 ;  /* 0x0000002345457c23 */ /* 0x000fc20008010838 */
[--C-:B------:R-:W-:Y:S01]  /*13e60*/  FFMA.FTZ R70, R70, UR35, -R56.reuse ;  /* 0x0000002346467c23 */ /* 0x100fe20008010838 */
[----:B------:R-:W-:-:S01]  /*13e70*/  FFMA.FTZ R53, R53, UR35, -R56 ;  /* 0x0000002335357c23 */ /* 0x000fc20008010838 */
[----:B------:R-:W-:-:S04]  /*13e80*/  FFMA.FTZ R48, R48, UR35, -R56 ;  /* 0x0000002330307c23 */ /* 0x000fc80008010838 */
[----:B------:R-:W4:Y:S01]  /*13e90*/  MUFU.EX2 R63, R62 ;  /* 0x0000003e003f7308 */ /* 0x000f220000000800 */
[----:B-----5:R-:W-:-:S01]  /*13ea0*/  FFMA.FTZ R15, R34, UR35, -R56 ;  /* 0x00000023220f7c23 */ /* 0x020fc20008010838 */
[----:B-1----:R-:W-:-:S04]  /*13eb0*/  FADD.FTZ R34, R76, R21 ;  /* 0x000000154c227221 */ /* 0x002fc80000010000 */
[C---:B--2---:R-:W-:Y:S01]  /*13ec0*/  FADD.FTZ R21, R75.reuse, R34 ;  /* 0x000000224b157221 */ /* 0x044fe20000010000 */
[----:B------:R-:W-:Y:S01]  /*13ed0*/  F2FP.SATFINITE.E4M3.F32.PACK_AB_MERGE_C R75, R75, R76, RZ ;  /* 0x0000004c4b4b723e */ /* 0x000fe200048070ff */
[----:B------:R-:W1:Y:S02]  /*13ee0*/  MUFU.EX2 R3, R3 ;  /* 0x0000000300037308 */ /* 0x000e640000000800 */
[----:B---3--:R-:W-:-:S01]  /*13ef0*/  FADD.FTZ R34, R74, R21 ;  /* 0x000000154a227221 */ /* 0x008fc20000010000 */
[----:B0-----:R-:W-:Y:S01]  /*13f00*/  FADD.FTZ R21, R51, R8 ;  /* 0x0000000833157221 */ /* 0x001fe20000010000 */
[----:B------:R-:W-:Y:S02]  /*13f10*/  F2FP.SATFINITE.E4M3.F32.PACK_AB_MERGE_C R164, R77, R0, R75 ;  /* 0x000000004da4723e */ /* 0x000fe4000480704b */
[----:B------:R-:W-:Y:S01]  /*13f20*/  FADD.FTZ R27, R73, R34 ;  /* 0x00000022491b7221 */ /* 0x000fe20000010000 */
[----:B----4-:R-:W-:-:S01]  /*13f30*/  FADD.FTZ R34, R60, R21 ;  /* 0x000000153c227221 */ /* 0x010fc20000010000 */
[----:B------:R-:W0:Y:S01]  /*13f40*/  MUFU.EX2 R12, R12 ;  /* 0x0000000c000c7308 */ /* 0x000e220000000800 */
[C---:B------:R-:W-:Y:S01]  /*13f50*/  F2FP.SATFINITE.E4M3.F32.PACK_AB_MERGE_C R60, R63.reuse, R60, RZ ;  /* 0x0000003c3f3c723e */ /* 0x040fe200048070ff */
[----:B------:R-:W-:Y:S01]  /*13f60*/  FADD.FTZ R62, R72, R27 ;  /* 0x0000001b483e7221 */ /* 0x000fe20000010000 */
[----:B------:R-:W-:-:S02]  /*13f70*/  FADD.FTZ R34, R63, R34 ;  /* 0x000000223f227221 */ /* 0x000fc40000010000 */
[----:B------:R-:W-:Y:S01]  /*13f80*/  F2FP.SATFINITE.E4M3.F32.PACK_AB_MERGE_C R165, R8, R51, R60 ;  /* 0x0000003308a5723e */ /* 0x000fe2000480703c */
[----:B------:R-:W-:-:S01]  /*13f90*/  FADD.FTZ R62, R71, R62 ;  /* 0x0000003e473e7221 */ /* 0x000fc20000010000 */
[----:B------:R-:W2:Y:S01]  /*13fa0*/  @P2 LDC R8, c[0x0][0x44c] ;  /* 0x00011300ff082b82 */ /* 0x000ea20000000800 */
[----:B------:R3:W4:Y:S01]  /*13fb0*/  MUFU.EX2 R79, R13 ;  /* 0x0000000d004f7308 */ /* 0x0007220000000800 */
[----:B-1----:R-:W-:-:S01]  /*13fc0*/  FADD.FTZ R21, R3, R34 ;  /* 0x0000002203157221 */ /* 0x002fc20000010000 */
[----:B------:R-:W-:Y:S01]  /*13fd0*/  FADD.FTZ R27, R67, R62 ;  /* 0x0000003e431b7221 */ /* 0x000fe20000010000 */
[----:B------:R-:W-:-:S03]  /*13fe0*/  F2FP.SATFINITE.E4M3.F32.PACK_AB_MERGE_C R71, R71, R72, RZ ;  /* 0x000000484747723e */ /* 0x000fc600048070ff */
[----:B------:R-:W-:Y:S01]  /*13ff0*/  FADD.FTZ R0, R78, R27 ;  /* 0x0000001b4e007221 */ /* 0x000fe20000010000 */
[----:B------:R-:W-:Y:S01]  /*14000*/  F2FP.SATFINITE.E4M3.F32.PACK_AB_MERGE_C R166, R73, R74, R71 ;  /* 0x0000004a49a6723e */ /* 0x000fe20004807047 */
[----:B------:R-:W1:Y:S01]  /*14010*/  MUFU.EX2 R9, R9 ;  /* 0x0000000900097308 */ /* 0x000e620000000800 */
[----:B0-----:R-:W-:-:S01]  /*14020*/  FADD.FTZ R34, R12, R21 ;  /* 0x000000150c227221 */ /* 0x001fc20000010000 */
[----:B---3--:R-:W-:Y:S01]  /*14030*/  FFMA.FTZ R13, R26, UR35, -R56 ;  /* 0x000000231a0d7c23 */ /* 0x008fe20008010838 */
[----:B------:R-:W-:-:S01]  /*14040*/  FADD.FTZ R27, R61, R0 ;  /* 0x000000003d1b7221 */ /* 0x000fc20000010000 */
[----:B------:R-:W-:-:S03]  /*14050*/  F2FP.SATFINITE.E4M3.F32.PACK_AB_MERGE_C R61, R80, R61, RZ ;  /* 0x0000003d503d723e */ /* 0x000fc600048070ff */
[----:B------:R-:W-:Y:S01]  /*14060*/  FADD.FTZ R27, R80, R27 ;  /* 0x0000001b501b7221 */ /* 0x000fe20000010000 */
[----:B------:R-:W0:Y:S01]  /*14070*/  MUFU.EX2 R14, R14 ;  /* 0x0000000e000e7308 */ /* 0x000e220000000800 */
[----:B----4-:R-:W-:-:S01]  /*14080*/  FADD.FTZ R21, R79, R34 ;  /* 0x000000224f157221 */ /* 0x010fc20000010000 */
[----:B------:R-:W-:Y:S02]  /*14090*/  F2FP.SATFINITE.E4M3.F32.PACK_AB_MERGE_C R79, R84, R79, RZ ;  /* 0x0000004f544f723e */ /* 0x000fe400048070ff */
[----:B------:R-:W-:Y:S01]  /*140a0*/  F2FP.SATFINITE.E4M3.F32.PACK_AB_MERGE_C R160, R78, R67, R61 ;  /* 0x000000434ea0723e */ /* 0x000fe2000480703d */
[----:B------:R-:W-:Y:S01]  /*140b0*/  FADD.FTZ R0, R84, R21 ;  /* 0x0000001554007221 */ /* 0x000fe20000010000 */
[----:B------:R-:W-:Y:S01]  /*140c0*/  F2FP.SATFINITE.E4M3.F32.PACK_AB_MERGE_C R167, R12, R3, R79 ;  /* 0x000000030ca7723e */ /* 0x000fe2000480704f */
[----:B--2---:R-:W-:Y:S01]  /*140d0*/  @P2 IMAD.HI.U32 R8, R175, R8, RZ ;  /* 0x00000008af082227 */ /* 0x004fe200078e00ff */
[----:B------:R-:W2:Y:S03]  /*140e0*/  MUFU.EX2 R24, R24 ;  /* 0x0000001800187308 */ /* 0x000ea60000000800 */
[----:B-1----:R-:W-:-:S01]  /*140f0*/  FADD.FTZ R21, R9, R0 ;  /* 0x0000000009157221 */ /* 0x002fc20000010000 */
[----:B------:R-:W-:Y:S01]  /*14100*/  FADD.FTZ R0, R58, R27 ;  /* 0x0000001b3a007221 */ /* 0x000fe20000010000 */
[----:B------:R-:W-:-:S03]  /*14110*/  F2FP.SATFINITE.E4M3.F32.PACK_AB_MERGE_C R27, R82, R55, RZ ;  /* 0x00000037521b723e */ /* 0x000fc600048070ff */
[C---:B------:R-:W-:Y:S01]  /*14120*/  FADD.FTZ R34, R57.reuse, R0 ;  /* 0x0000000039227221 */ /* 0x040fe20000010000 */
[----:B------:R-:W-:Y:S01]  /*14130*/  F2FP.SATFINITE.E4M3.F32.PACK_AB_MERGE_C R162, R57, R58, R27 ;  /* 0x0000003a39a2723e */ /* 0x000fe2000480701b */
[----:B------:R-:W1:Y:S01]  /*14140*/  MUFU.EX2 R25, R25 ;  /* 0x0000001900197308 */ /* 0x000e620000000800 */
[----:B0-----:R-:W-:-:S01]  /*14150*/  FADD.FTZ R21, R14, R21 ;  /* 0x000000150e157221 */ /* 0x001fc20000010000 */
[----:B------:R-:W-:Y:S01]  /*14160*/  FADD.FTZ R55, R55, R34 ;  /* 0x0000002237377221 */ /* 0x000fe20000010000 */
[----:B------:R-:W-:Y:S02]  /*14170*/  F2FP.SATFINITE.E4M3.F32.PACK_AB_MERGE_C R27, R59, R52, RZ ;  /* 0x000000343b1b723e */ /* 0x000fe400048070ff */
[----:B------:R-:W-:Y:S01]  /*14180*/  F2FP.SATFINITE.E4M3.F32.PACK_AB_MERGE_C R34, R49, R50, RZ ;  /* 0x000000323122723e */ /* 0x000fe200048070ff */
[----:B------:R-:W-:-:S01]  /*14190*/  FADD.FTZ R55, R82, R55 ;  /* 0x0000003752377221 */ /* 0x000fc20000010000 */
[----:B------:R-:W-:Y:S01]  /*141a0*/  F2FP.SATFINITE.E4M3.F32.PACK_AB_MERGE_C R156, R47, R54, R27 ;  /* 0x000000362f9c723e */ /* 0x000fe2000480701b */
[----:B------:R-:W0:Y:S01]  /*141b0*/  MUFU.EX2 R13, R13 ;  /* 0x0000000d000d7308 */ /* 0x000e220000000800 */
[----:B--2---:R-:W-:-:S01]  /*141c0*/  FADD.FTZ R0, R24, R21 ;  /* 0x0000001518007221 */ /* 0x004fc20000010000 */
[----:B------:R-:W-:Y:S01]  /*141d0*/  FADD.FTZ R54, R54, R55 ;  /* 0x0000003736367221 */ /* 0x000fe20000010000 */
[----:B------:R-:W-:-:S03]  /*141e0*/  F2FP.SATFINITE.E4M3.F32.PACK_AB_MERGE_C R158, R44, R41, R34 ;  /* 0x000000292c9e723e */ /* 0x000fc60004807022 */
[----:B------:R-:W-:Y:S02]  /*141f0*/  FADD.FTZ R47, R47, R54 ;  /* 0x000000362f2f7221 */ /* 0x000fe40000010000 */
[----:B------:R-:W2:Y:S01]  /*14200*/  MUFU.EX2 R20, R20 ;  /* 0x0000001400147308 */ /* 0x000ea20000000800 */
[----:B-1----:R-:W-:-:S01]  /*14210*/  FADD.FTZ R0, R25, R0 ;  /* 0x0000000019007221 */ /* 0x002fc20000010000 */
[----:B------:R-:W-:Y:S01]  /*14220*/  FADD.FTZ R52, R52, R47 ;  /* 0x0000002f34347221 */ /* 0x000fe20000010000 */
[----:B------:R-:W-:-:S03]  /*14230*/  F2FP.SATFINITE.E4M3.F32.PACK_AB_MERGE_C R24, R25, R24, RZ ;  /* 0x000000181918723e */ /* 0x000fc600048070ff */
[----:B------:R-:W-:Y:S01]  /*14240*/  FADD.FTZ R52, R59, R52 ;  /* 0x000000343b347221 */ /* 0x000fe20000010000 */
[----:B------:R-:W-:Y:S01]  /*14250*/  F2FP.SATFINITE.E4M3.F32.PACK_AB_MERGE_C R161, R14, R9, R24 ;  /* 0x000000090ea1723e */ /* 0x000fe20004807018 */
[----:B------:R-:W1:Y:S01]  /*14260*/  MUFU.EX2 R30, R30 ;  /* 0x0000001e001e7308 */ /* 0x000e620000000800 */
[----:B0-----:R-:W-:-:S01]  /*14270*/  FADD.FTZ R21, R13, R0 ;  /* 0x000000000d157221 */ /* 0x001fc20000010000 */
[----:B------:R-:W-:Y:S01]  /*14280*/  FADD.FTZ R41, R41, R52 ;  /* 0x0000003429297221 */ /* 0x000fe20000010000 */
[----:B------:R-:W-:-:S03]  /*14290*/  IMAD.MOV.U32 R9, RZ, RZ, R175 ;  /* 0x000000ffff097224 */ /* 0x000fc600078e00af */
[----:B------:R-:W-:Y:S02]  /*142a0*/  FADD.FTZ R41, R44, R41 ;  /* 0x000000292c297221 */ /* 0x000fe40000010000 */
[----:B------:R-:W0:Y:S01]  /*142b0*/  MUFU.EX2 R31, R31 ;  /* 0x0000001f001f7308 */ /* 0x000e220000000800 */
[----:B--2---:R-:W-:-:S01]  /*142c0*/  FADD.FTZ R21, R20, R21 ;  /* 0x0000001514157221 */ /* 0x004fc20000010000 */
[----:B------:R-:W-:-:S04]  /*142d0*/  FADD.FTZ R50, R50, R41 ;  /* 0x0000002932327221 */ /* 0x000fc80000010000 */
[----:B------:R-:W-:Y:S02]  /*142e0*/  FADD.FTZ R49, R49, R50 ;  /* 0x0000003231317221 */ /* 0x000fe40000010000 */
[----:B------:R-:W2:Y:S01]  /*142f0*/  MUFU.EX2 R15, R15 ;  /* 0x0000000f000f7308 */ /* 0x000ea20000000800 */
[----:B-1----:R-:W-:-:S07]  /*14300*/  FADD.FTZ R0, R30, R21 ;  /* 0x000000151e007221 */ /* 0x002fce0000010000 */
[----:B------:R-:W1:Y:S01]  /*14310*/  MUFU.EX2 R26, R35 ;  /* 0x00000023001a7308 */ /* 0x000e620000000800 */
[----:B0-----:R-:W-:-:S01]  /*14320*/  FADD.FTZ R0, R31, R0 ;  /* 0x000000001f007221 */ /* 0x001fc20000010000 */
[----:B------:R-:W-:-:S04]  /*14330*/  F2FP.SATFINITE.E4M3.F32.PACK_AB_MERGE_C R30, R31, R30, RZ ;  /* 0x0000001e1f1e723e */ /* 0x000fc800048070ff */
[----:B------:R-:W-:Y:S02]  /*14340*/  F2FP.SATFINITE.E4M3.F32.PACK_AB_MERGE_C R163, R20, R13, R30 ;  /* 0x0000000d14a3723e */ /* 0x000fe4000480701e */
        /* <DEDUP_REMOVED lines=8> */
[----:B------:R-:W-:-:S04]  /*143d0*/  F2FP.SATFINITE.E4M3.F32.PACK_AB_MERGE_C R38, R39, R38, RZ ;  /* 0x000000262726723e */ /* 0x000fc800048070ff */
[----:B------:R-:W-:Y:S02]  /*143e0*/  F2FP.SATFINITE.E4M3.F32.PACK_AB_MERGE_C R157, R26, R15, R38 ;  /* 0x0000000f1a9d723e */ /* 0x000fe40004807026 */
[----:B------:R-:W2:Y:S01]  /*143f0*/  MUFU.EX2 R45, R45 ;  /* 0x0000002d002d7308 */ /* 0x000ea20000000800 */
[----:B-1----:R-:W-:-:S02]  /*14400*/  FADD.FTZ R0, R42, R25 ;  /* 0x000000192a007221 */ /* 0x002fc40000010000 */
[----:B------:R-:W1:Y:S05]  /*14410*/  @P2 LDC R25, c[0x0][0x450] ;  /* 0x00011400ff192b82 */ /* 0x000e6a0000000800 */
[----:B------:R-:W-:Y:S01]  /*14420*/  MUFU.EX2 R36, R36 ;  /* 0x0000002400247308 */ /* 0x000fe20000000800 */
[----:B0-----:R-:W-:-:S07]  /*14430*/  FADD.FTZ R0, R43, R0 ;  /* 0x000000002b007221 */ /* 0x001fce0000010000 */
[----:B------:R-:W0:Y:S01]  /*14440*/  MUFU.EX2 R33, R33 ;  /* 0x0000002100217308 */ /* 0x000e220000000800 */
[----:B--2---:R-:W-:-:S07]  /*14450*/  FADD.FTZ R3, R45, R0 ;  /* 0x000000002d037221 */ /* 0x004fce0000010000 */
[----:B------:R-:W2:Y:S01]  /*14460*/  MUFU.EX2 R46, R46 ;  /* 0x0000002e002e7308 */ /* 0x000ea20000000800 */
[----:B-1----:R-:W-:-:S07]  /*14470*/  @P2 SHF.R.U32.HI R9, RZ, R25, R8 ;  /* 0x00000019ff092219 */ /* 0x002fce0000011608 */
[----:B------:R-:W-:Y:S01]  /*14480*/  MUFU.EX2 R40, R40 ;  /* 0x0000002800287308 */ /* 0x000fe20000000800 */
[----:B0-----:R-:W-:Y:S01]  /*14490*/  F2FP.SATFINITE.E4M3.F32.PACK_AB_MERGE_C R0, R33, R36, RZ ;  /* 0x000000242100723e */ /* 0x001fe200048070ff */
[----:B------:R-:W-:-:S04]  /*144a0*/  IMAD.IADD R9, R88, 0x1, R9 ;  /* 0x0000000158097824 */ /* 0x000fc800078e0209 */
[----:B------:R-:W-:Y:S02]  /*144b0*/  IMAD.IADD R6, R9, 0x1, R6 ;  /* 0x0000000109067824 */ /* 0x000fe400078e0206 */
[----:B------:R-:W0:Y:S01]  /*144c0*/  MUFU.EX2 R37, R37 ;  /* 0x0000002500257308 */ /* 0x000e220000000800 */
[----:B--2---:R-:W-:-:S01]  /*144d0*/  FADD.FTZ R3, R46, R3 ;  /* 0x000000032e037221 */ /* 0x004fc20000010000 */
        /* <DEDUP_REMOVED lines=19> */
[----:B0-----:R-:W-:-:S01]  /*14610*/  FADD.FTZ R0, R21, R0 ;  /* 0x0000000015007221 */ /* 0x001fc20000010000 */
[----:B------:R-:W-:-:S04]  /*14620*/  F2FP.SATFINITE.E4M3.F32.PACK_AB_MERGE_C R66, R21, R66, RZ ;  /* 0x000000421542723e */ /* 0x000fc800048070ff */
[----:B------:R-:W-:Y:S02]  /*14630*/  F2FP.SATFINITE.E4M3.F32.PACK_AB_MERGE_C R153, R65, R64, R66 ;  /* 0x000000404199723e */ /* 0x000fe40004807042 */
[----:B------:R-:W0:Y:S08]  /*14640*/  MUFU.EX2 R69, R69 ;  /* 0x0000004500457308 */ /* 0x000e300000000800 */
[----:B------:R-:W2:Y:S01]  /*14650*/  MUFU.EX2 R70, R70 ;  /* 0x0000004600467308 */ /* 0x000ea20000000800 */
[----:B-1----:R-:W-:Y:S01]  /*14660*/  F2FP.SATFINITE.E4M3.F32.PACK_AB_MERGE_C R154, R29, R32, R3 ;  /* 0x000000201d9a723e */ /* 0x002fe20004807003 */
[----:B------:R-:W-:-:S04]  /*14670*/  FADD.FTZ R32, R32, R33 ;  /* 0x0000002120207221 */ /* 0x000fc80000010000 */
[----:B------:R-:W-:Y:S02]  /*14680*/  FADD.FTZ R29, R29, R32 ;  /* 0x000000201d1d7221 */ /* 0x000fe40000010000 */
[----:B------:R-:W-:Y:S01]  /*14690*/  MUFU.EX2 R53, R53 ;  /* 0x0000003500357308 */ /* 0x000fe20000000800 */
[----:B0-----:R-:W-:-:S01]  /*146a0*/  FADD.FTZ R3, R69, R0 ;  /* 0x0000000045037221 */ /* 0x001fc20000010000 */
[----:B------:R-:W-:-:S06]  /*146b0*/  FADD.FTZ R28, R28, R29 ;  /* 0x0000001d1c1c7221 */ /* 0x000fcc0000010000 */
[----:B------:R-:W0:Y:S01]  /*146c0*/  MUFU.EX2 R48, R48 ;  /* 0x0000003000307308 */ /* 0x000e220000000800 */
[----:B--2---:R-:W-:-:S01]  /*146d0*/  FADD.FTZ R0, R70, R3 ;  /* 0x0000000346007221 */ /* 0x004fc20000010000 */
[----:B0-----:R-:W-:-:S03]  /*146e0*/  F2FP.SATFINITE.E4M3.F32.PACK_AB_MERGE_C R3, R48, R53, RZ ;  /* 0x000000353003723e */ /* 0x001fc600048070ff */
[----:B------:R-:W-:Y:S01]  /*146f0*/  FADD.FTZ R53, R53, R0 ;  /* 0x0000000035357221 */ /* 0x000fe20000010000 */
[----:B------:R-:W-:Y:S01]  /*14700*/  F2FP.SATFINITE.E4M3.F32.PACK_AB_MERGE_C R155, R70, R69, R3 ;  /* 0x00000045469b723e */ /* 0x000fe20004807003 */
[----:B------:R-:W-:Y:S02]  /*14710*/  FADD.FTZ R3, R5, R28 ;  /* 0x0000001c05037221 */ /* 0x000fe40000010000 */
[----:B------:R-:W-:-:S01]  /*14720*/  FADD.FTZ R0, R48, R53 ;  /* 0x0000003530007221 */ /* 0x000fc20000010000 */
[----:B------:R-:W-:Y:S01]  /*14730*/  VIADD R5, R89, 0xfffffffe ;  /* 0xfffffffe59057836 */ /* 0x000fe20000000000 */
        /* <DEDUP_REMOVED lines=12> */
.L_x_1561:
[----:B------:R-:W-:-:S13]  /*14800*/  ISETP.NE.AND P4, PT, R7, 0x1, PT ;  /* 0x000000010700780c */ /* 0x000fda0003f85270 */
[----:B------:R-:W0:Y:S02]  /*14810*/  @P4 LDC.64 R12, c[0x0][0x9e8] ;  /* 0x00027a00ff0c4b82 */ /* 0x000e240000000a00 */
[----:B0-----:R-:W-:-:S05]  /*14820*/  @P4 IMAD.HI.U32 R12, R8, R12, RZ ;  /* 0x0000000c080c4227 */ /* 0x001fca00078e00ff */
[----:B------:R-:W-:-:S07]  /*14830*/  @P4 SHF.R.U32.HI R8, RZ, R13, R12 ;  /* 0x0000000dff084219 */ /* 0x000fce000001160c */
.L_x_1562:
[----:B------:R-:W-:Y:S05]  /*14840*/  BSYNC B0 ;  /* 0x0000000000007941 */ /* 0x000fea0003800000 */
.L_x_1560:
[----:B------:R-:W-:-:S05]  /*14850*/  IMAD R7, R8, R7, R7 ;  /* 0x0000000708077224 */ /* 0x000fca00078e0207 */
[----:B------:R-:W-:-:S07]  /*14860*/  VIMNMX R6, R6, R7, PT ;  /* 0x0000000706067248 */ /* 0x000fce0003fe0100 */
.L_x_1559:
[----:B------:R-:W-:Y:S01]  /*14870*/  SHF.R.S32.HI R7, RZ, 0x1f, R6 ;  /* 0x0000001fff077819 */ /* 0x000fe20000011406 */
[----:B------:R-:W-:Y:S01]  /*14880*/  ULDC UR32, c[0x0][0x9e4] ;  /* 0x0002790000207ab9 */ /* 0x000fe20000000800 */
[----:B------:R-:W-:Y:S01]  /*14890*/  ULDC UR4, c[0x0][0x9e4] ;  /* 0x0002790000047ab9 */ /* 0x000fe20000000800 */
[----:B------:R-:W-:Y:S01]  /*148a0*/  ULDC UR5, c[0x0][0x988] ;  /* 0x0002620000057ab9 */ /* 0x000fe20000000800 */
[----:B------:R-:W-:Y:S01]  /*148b0*/  LEA.HI R7, R7, R6, RZ, 0x7 ;  /* 0x0000000607077211 */ /* 0x000fe200078f38ff */
[----:B------:R-:W-:Y:S01]  /*148c0*/  ULDC UR7, c[0x0][0x988] ;  /* 0x0002620000077ab9 */ /* 0x000fe20000000800 */
[----:B------:R-:W-:Y:S01]  /*148d0*/  ULDC UR6, c[0x0][0x988] ;  /* 0x0002620000067ab9 */ /* 0x000fe20000000800 */
[----:B------:R-:W-:Y:S01]  /*148e0*/  ULDC UR34, c[0x0][0x9e0] ;  /* 0x0002780000227ab9 */ /* 0x000fe20000000800 */
[----:B------:R-:W-:Y:S01]  /*148f0*/  SHF.R.S32.HI R14, RZ, 0x7, R7 ;  /* 0x00000007ff0e7819 */ /* 0x000fe20000011407 */
[----:B------:R-:W-:Y:S01]  /*14900*/  ULDC UR33, c[0x0][0x9e0] ;  /* 0x0002780000217ab9 */ /* 0x000fe20000000800 */
[----:B------:R-:W-:-:S02]  /*14910*/  CS2R R150, SRZ ;  /* 0x0000000000967805 */ /* 0x000fc4000001ff00 */
[----:B------:R-:W-:Y:S02]  /*14920*/  CS2R R148, SRZ ;  /* 0x0000000000947805 */ /* 0x000fe4000001ff00 */
[----:B------:R-:W-:Y:S02]  /*14930*/  VIMNMX R14, R177, R14, !PT ;  /* 0x0000000eb10e7248 */ /* 0x000fe40007fe0100 */
[----:B------:R-:W-:Y:S02]  /*14940*/  CS2R R146, SRZ ;  /* 0x0000000000927805 */ /* 0x000fe4000001ff00 */
[----:B------:R-:W-:Y:S02]  /*14950*/  CS2R R144, SRZ ;  /* 0x0000000000907805 */ /* 0x000fe4000001ff00 */
[----:B------:R-:W-:Y:S02]  /*14960*/  CS2R R142, SRZ ;  /* 0x00000000008e7805 */ /* 0x000fe4000001ff00 */
        /* <DEDUP_REMOVED lines=27> */
[----:B------:R-:W-:Y:S01]  /*14b20*/  CS2R R88, SRZ ;  /* 0x0000000000587805 */ /* 0x000fe2000001ff00 */
[----:B------:R-:W-:Y:S06]  /*14b30*/  @!P4 BRA `(.L_x_1563) ;  /* 0x00000038000cc947 */ /* 0x000fec0003800000 */
[----:B------:R-:W-:-:S07]  /*14b40*/  IMAD.MOV.U32 R151, RZ, RZ, RZ ;  /* 0x000000ffff977224 */ /* 0x000fce00078e00ff */
.L_x_1582:
[----:B------:R-:W-:Y:S01]  /*14b50*/  VIADD R13, R169, 0x1 ;  /* 0x00000001a90d7836 */ /* 0x000fe20000000000 */
[----:B------:R-:W-:Y:S05]  /*14b60*/  YIELD ;  /* 0x0000000000007946 */ /* 0x000fea0003800000 */
[----:B------:R-:W-:-:S04]  /*14b70*/  ISETP.NE.AND P4, PT, R13, 0x2, PT ;  /* 0x000000020d00780c */ /* 0x000fc80003f85270 */
[----:B------:R-:W-:Y:S02]  /*14b80*/  SEL R7, RZ, 0x1, P4 ;  /* 0x00000001ff077807 */ /* 0x000fe40002000000 */
[----:B------:R-:W-:Y:S02]  /*14b90*/  SEL R13, R13, RZ, P4 ;  /* 0x000000ff0d0d7207 */ /* 0x000fe40002000000 */
[----:B------:R-:W-:Y:S02]  /*14ba0*/  ISETP.NE.AND P4, PT, R176, RZ, PT ;  /* 0x000000ffb000720c */ /* 0x000fe40003f85270 */
[----:B------:R-:W-:-:S11]  /*14bb0*/  LOP3.LUT R12, R18, R7, RZ, 0x3c, !PT ;  /* 0x00000007120c7212 */ /* 0x000fd600078e3cff */
[----:B------:R-:W-:Y:S05]  /*14bc0*/  @P4 BRA `(.L_x_1564) ;  /* 0x0000000000304947 */ /* 0x000fea0003800000 */
[----:B------:R-:W-:Y:S05]  /*14bd0*/  @!P0 BRA `(.L_x_1565) ;  /* 0x0000000000048947 */ /* 0x000fea0003800000 */
[----:B------:R-:W-:Y:S01]  /*14be0*/  BPT.TRAP 0x1 ;  /* 0x000000040000795c */ /* 0x000fe20000300000 */
.L_x_1565:
[----:B------:R-:W-:Y:S01]  /*14bf0*/  IMAD R7, R13, 0x8, R16 ;  /* 0x000000080d077824 */ /* 0x000fe200078e0210 */
[----:B------:R-:W-:-:S04]  /*14c00*/  SHF.L.U32 R6, R12, 0x1f, RZ ;  /* 0x0000001f0c067819 */ /* 0x000fc800000006ff */
[----:B------:R0:W1:Y:S01]  /*14c10*/  SYNCS.PHASECHK.TRANS64.TRYWAIT P5, [R7+URZ+0x22830], R6 ;  /* 0x02283006070075a7 */ /* 0x00006200080a017f */
[----:B------:R-:W-:Y:S05]  /*14c20*/  @!P0 BRA `(.L_x_1566) ;  /* 0x0000000000048947 */ /* 0x000fea0003800000 */
[----:B------:R-:W-:Y:S01]  /*14c30*/  BPT.TRAP 0x1 ;  /* 0x000000040000795c */ /* 0x000fe20000300000 */
.L_x_1566:
[----:B------:R-:W-:Y:S04]  /*14c40*/  BSSY B0, `(.L_x_1564) ;  /* 0x0000004000007945 */ /* 0x000fe80003800000 */
[----:B-1----:R-:W-:Y:S05]  /*14c50*/  @P5 BRA `(.L_x_1567) ;  /* 0x0000000000085947 */ /* 0x002fea0003800000 */
[----:B------:R-:W1:Y:S02]  /*14c60*/  SYNCS.PHASECHK.TRANS64.TRYWAIT P5, [R7+URZ+0x22830], R6 ;  /* 0x02283006070075a7 */ /* 0x000e6400080a017f */
[----:B-1----:R-:W-:Y:S05]  /*14c70*/  @!P5 BRA `(.L_x_1568) ;  /* 0x000001440030d947 */ /* 0x002fea0003800000 */
.L_x_1567:
[----:B------:R-:W-:Y:S05]  /*14c80*/  BSYNC B0 ;  /* 0x0000000000007941 */ /* 0x000fea0003800000 */
.L_x_1564:
[----:B------:R-:W2:Y:S01]  /*14c90*/  S2R R8, SR_TID.X ;  /* 0x0000000000087919 */ /* 0x000ea20000002100 */
[----:B01----:R-:W-:Y:S01]  /*14ca0*/  IMAD.MOV.U32 R7, RZ, RZ, -0x7fffffe0 ;  /* 0x80000020ff077424 */ /* 0x003fe200078e00ff */
[----:B------:R-:W-:Y:S05]  /*14cb0*/  WARPSYNC.ALL ;  /* 0x0000000000007948 */ /* 0x000fea0003800000 */
[----:B------:R-:W-:Y:S01]  /*14cc0*/  R2UR UR31, R7 ;  /* 0x00000000071f72ca */ /* 0x000fe200000e0000 */
[----:B------:R-:W-:Y:S02]  /*14cd0*/  IMAD R6, R13, 0x600, R4 ;  /* 0x000006000d067824 */ /* 0x000fe400078e0204 */
[----:B------:R-:W-:-:S03]  /*14ce0*/  IMAD.MOV.U32 R9, RZ, RZ, -0x7fffffe0 ;  /* 0x80000020ff097424 */ /* 0x000fc600078e00ff */
[----:B------:R-:W-:Y:S02]  /*14cf0*/  R2UR UR30, R6 ;  /* 0x00000000061e72ca */ /* 0x000fe400000e0000 */
[----:B------:R-:W-:Y:S01]  /*14d00*/  R2UR UR11, R9 ;  /* 0x00000000090b72ca */ /* 0x000fe200000e0000 */
[----:B------:R-:W-:-:S05]  /*14d10*/  IMAD.MOV.U32 R9, RZ, RZ, -0x7fffffe0 ;  /* 0x80000020ff097424 */ /* 0x000fca00078e00ff */
[----:B------:R-:W-:Y:S01]  /*14d20*/  R2UR UR15, R9 ;  /* 0x00000000090f72ca */ /* 0x000fe200000e0000 */
[----:B------:R-:W-:-:S05]  /*14d30*/  IMAD.MOV.U32 R9, RZ, RZ, -0x7fffffe0 ;  /* 0x80000020ff097424 */ /* 0x000fca00078e00ff */
[----:B------:R-:W-:Y:S02]  /*14d40*/  R2UR UR19, R9 ;  /* 0x00000000091372ca */ /* 0x000fe400000e0000 */
[----:B------:R-:W-:Y:S02]  /*14d50*/  MOV R9, 0x80000020 ;  /* 0x8000002000097802 */ /* 0x000fe40000000f00 */
[----:B--2---:R-:W-:Y:S02]  /*14d60*/  SHF.R.U32.HI R8, RZ, 0x7, R8 ;  /* 0x00000007ff087819 */ /* 0x004fe40000011608 */
[----:B------:R-:W-:-:S03]  /*14d70*/  R2UR UR23, R9 ;  /* 0x00000000091772ca */ /* 0x000fc600000e0000 */
[----:B------:R-:W-:Y:S02]  /*14d80*/  VIADD R7, R8, 0x8 ;  /* 0x0000000808077836 */ /* 0x000fe40000000000 */
[----:B------:R-:W-:-:S03]  /*14d90*/  VIADD R8, R6, 0x2 ;  /* 0x0000000206087836 */ /* 0x000fc60000000000 */
[----:B------:R0:W-:Y:S02]  /*14da0*/  BAR.SYNC.DEFER_BLOCKING R7, 0x100 ;  /* 0x000400070000751d */ /* 0x0001e40000010000 */
[----:B------:R-:W-:Y:S01]  /*14db0*/  R2UR UR10, R8 ;  /* 0x00000000080a72ca */ /* 0x000fe200000e0000 */
[----:B------:R-:W-:-:S05]  /*14dc0*/  VIADD R8, R6, 0x200 ;  /* 0x0000020006087836 */ /* 0x000fca0000000000 */
[----:B------:R-:W-:Y:S01]  /*14dd0*/  R2UR UR14, R8 ;  /* 0x00000000080e72ca */ /* 0x000fe200000e0000 */
[----:B------:R-:W-:Y:S02]  /*14de0*/  VIADD R8, R6, 0x202 ;  /* 0x0000020206087836 */ /* 0x000fe40000000000 */
[----:B0-----:R-:W-:-:S03]  /*14df0*/  IMAD.MOV.U32 R7, RZ, RZ, -0x7fffffe0 ;  /* 0x80000020ff077424 */ /* 0x001fc600078e00ff */
[----:B------:R-:W-:Y:S01]  /*14e00*/  R2UR UR18, R8 ;  /* 0x00000000081272ca */ /* 0x000fe200000e0000 */
[C---:B------:R-:W-:Y:S01]  /*14e10*/  VIADD R8, R6.reuse, 0x400 ;  /* 0x0000040006087836 */ /* 0x040fe20000000000 */
[----:B------:R-:W-:Y:S01]  /*14e20*/  R2UR UR27, R7 ;  /* 0x00000000071b72ca */ /* 0x000fe200000e0000 */
[----:B------:R-:W-:-:S03]  /*14e30*/  VIADD R6, R6, 0x402 ;  /* 0x0000040206067836 */ /* 0x000fc60000000000 */
[----:B------:R-:W-:Y:S02]  /*14e40*/  R2UR UR22, R8 ;  /* 0x00000000081672ca */ /* 0x000fe400000e0000 */
[----:B------:R-:W-:Y:S01]  /*14e50*/  R2UR UR26, R6 ;  /* 0x00000000061a72ca */ /* 0x000fe200000e0000 */
        /* <DEDUP_REMOVED lines=18> */
[----:B------:R-:W-:Y:S05]  /*14f80*/  @P4 BRA `(.L_x_1569) ;  /* 0x0000000000284947 */ /* 0x000fea0003800000 */
[----:B------:R-:W-:Y:S05]  /*14f90*/  @!P0 BRA `(.L_x_1570) ;  /* 0x0000000000048947 */ /* 0x000fea0003800000 */
[----:B------:R-:W-:Y:S01]  /*14fa0*/  BPT.TRAP 0x1 ;  /* 0x000000040000795c */ /* 0x000fe20000300000 */
.L_x_1570:
[----:B------:R-:W-:Y:S01]  /*14fb0*/  SHF.L.U32 R6, R18, 0x1f, RZ ;  /* 0x0000001f12067819 */ /* 0x000fe200000006ff */
[----:B------:R-:W-:-:S04]  /*14fc0*/  IMAD R7, R169, 0x8, R16 ;  /* 0x00000008a9077824 */ /* 0x000fc800078e0210 */
[----:B------:R0:W1:Y:S01]  /*14fd0*/  SYNCS.PHASECHK.TRANS64.TRYWAIT P4, [R7+URZ+0x22850], R6 ;  /* 0x02285006070075a7 */ /* 0x000062000808017f */
[----:B------:R-:W-:Y:S05]  /*14fe0*/  @!P0 BRA `(.L_x_1571) ;  /* 0x0000000000048947 */ /* 0x000fea0003800000 */
[----:B------:R-:W-:Y:S01]  /*14ff0*/  BPT.TRAP 0x1 ;  /* 0x000000040000795c */ /* 0x000fe20000300000 */
.L_x_1571:
[----:B-1----:R-:W-:Y:S05]  /*15000*/  @P4 BRA `(.L_x_1569) ;  /* 0x0000000000084947 */ /* 0x002fea0003800000 */
[----:B------:R-:W1:Y:S02]  /*15010*/  SYNCS.PHASECHK.TRANS64.TRYWAIT P4, [R7+URZ+0x22850], R6 ;  /* 0x02285006070075a7 */ /* 0x000e64000808017f */
[----:B-1----:R-:W-:Y:S05]  /*15020*/  @!P4 BRA `(.L_x_1572) ;  /* 0x000001400058c947 */ /* 0x002fea0003800000 */
.L_x_1569:
[----:B01----:R-:W-:Y:S01]  /*15030*/  VIADD R6, R16, 0x400 ;  /* 0x0000040010067836 */ /* 0x003fe20000000000 */
[----:B------:R-:W-:Y:S05]  /*15040*/  WARPSYNC.ALL ;  /* 0x0000000000007948 */ /* 0x000fea0003800000 */
[----:B------:R-:W-:Y:S01]  /*15050*/  SHF.R.U32.HI R6, RZ, 0x4, R6 ;  /* 0x00000004ff067819 */ /* 0x000fe20000011606 */
[----:B------:R-:W-:Y:S01]  /*15060*/  IMAD.MOV.U32 R7, RZ, RZ, 0x40000040 ;  /* 0x40000040ff077424 */ /* 0x000fe200078e00ff */
[----:B------:R-:W-:Y:S01]  /*15070*/  WARPGROUP.ARRIVE ;  /* 0x00000000000079c5 */ /* 0x000fe20000000000 */
[----:B------:R-:W-:Y:S01]  /*15080*/  IMAD.MOV.U32 R9, RZ, RZ, 0x40000040 ;  /* 0x40000040ff097424 */ /* 0x000fe200078e00ff */
[----:B------:R-:W-:-:S04]  /*15090*/  LOP3.LUT R6, R6, 0x3fff, RZ, 0xc0, !PT ;  /* 0x00003fff06067812 */ /* 0x000fc800078ec0ff */
[----:B------:R-:W0:Y:S01]  /*150a0*/  S2R R219, SR_TID.X ;  /* 0x0000000000db7919 */ /* 0x000e220000002100 */
[----:B------:R-:W-:Y:S01]  /*150b0*/  R2UR UR11, R7 ;  /* 0x00000000070b72ca */ /* 0x000fe200000e0000 */
[----:B------:R-:W-:Y:S01]  /*150c0*/  IMAD.MOV.U32 R7, RZ, RZ, 0x40000040 ;  /* 0x40000040ff077424 */ /* 0x000fe200078e00ff */
[----:B------:R-:W-:Y:S01]  /*150d0*/  LOP3.LUT R6, R6, 0x10000, RZ, 0xfc, !PT ;  /* 0x0001000006067812 */ /* 0x000fe200078efcff */
[C---:B------:R-:W-:Y:S01]  /*150e0*/  FMUL.FTZ R15, R2.reuse, R26 ;  /* 0x0000001a020f7220 */ /* 0x040fe20000410000 */
[C---:B------:R-:W-:Y:S01]  /*150f0*/  FMUL.FTZ R26, R2.reuse, R28 ;  /* 0x0000001c021a7220 */ /* 0x040fe20000410000 */
[C---:B------:R-:W-:Y:S01]  /*15100*/  FMUL.FTZ R28, R2.reuse, R34 ;  /* 0x00000022021c7220 */ /* 0x040fe20000410000 */
[C---:B------:R-:W-:Y:S01]  /*15110*/  FMUL.FTZ R34, R2.reuse, R37 ;  /* 0x0000002502227220 */ /* 0x040fe20000410000 */
[----:B------:R-:W-:Y:S02]  /*15120*/  IMAD R6, R169, 0x400, R6 ;  /* 0x00000400a9067824 */ /* 0x000fe400078e0206 */
[C---:B------:R-:W-:Y:S01]  /*15130*/  FMUL.FTZ R37, R2.reuse, R43 ;  /* 0x0000002b02257220 */ /* 0x040fe20000410000 */
[C---:B------:R-:W-:Y:S01]  /*15140*/  FMUL.FTZ R43, R2.reuse, R45 ;  /* 0x0000002d022b7220 */ /* 0x040fe20000410000 */
[----:B------:R-:W-:Y:S01]  /*15150*/  FMUL.FTZ R45, R2, R51 ;  /* 0x00000033022d7220 */ /* 0x000fe20000410000 */
[C---:B------:R-:W-:Y:S01]  /*15160*/  VIADD R8, R6.reuse, 0x2 ;  /* 0x0000000206087836 */ /* 0x040fe20000000000 */
[----:B------:R-:W-:Y:S01]  /*15170*/  R2UR UR10, R6 ;  /* 0x00000000060a72ca */ /* 0x000fe200000e0000 */
[C---:B------:R-:W-:Y:S01]  /*15180*/  FMUL.FTZ R51, R2.reuse, R58 ;  /* 0x0000003a02337220 */ /* 0x040fe20000410000 */
[C---:B------:R-:W-:Y:S01]  /*15190*/  FMUL.FTZ R58, R2.reuse, R66 ;  /* 0x00000042023a7220 */ /* 0x040fe20000410000 */
[C---:B------:R-:W-:Y:S01]  /*151a0*/  FMUL.FTZ R66, R2.reuse, R74 ;  /* 0x0000004a02427220 */ /* 0x040fe20000410000 */
[----:B------:R-:W-:Y:S01]  /*151b0*/  FMUL.FTZ R74, R2, R82 ;  /* 0x00000052024a7220 */ /* 0x000fe20000410000 */
[----:B------:R-:W-:-:S02]  /*151c0*/  IMAD.IADD R82, R189, 0x1, R175 ;  /* 0x00000001bd527824 */ /* 0x000fc400078e02af */
[C---:B------:R-:W-:Y:S01]  /*151d0*/  FMUL.FTZ R21, R2.reuse, R25 ;  /* 0x0000001902157220 */ /* 0x040fe20000410000 */
[C---:B------:R-:W-:Y:S01]  /*151e0*/  FMUL.FTZ R18, R2.reuse, R27 ;  /* 0x0000001b02127220 */ /* 0x040fe20000410000 */
[C---:B------:R-:W-:Y:S01]  /*151f0*/  FMUL.FTZ R25, R2.reuse, R31 ;  /* 0x0000001f02197220 */ /* 0x040fe20000410000 */
[C---:B------:R-:W-:Y:S01]  /*15200*/  FMUL.FTZ R27, R2.reuse, R29 ;  /* 0x0000001d021b7220 */ /* 0x040fe20000410000 */
[C---:B------:R-:W-:Y:S01]  /*15210*/  FMUL.FTZ R31, R2.reuse, R33 ;  /* 0x00000021021f7220 */ /* 0x040fe20000410000 */
[C---:B------:R-:W-:Y:S01]  /*15220*/  FMUL.FTZ R20, R2.reuse, R24 ;  /* 0x0000001802147220 */ /* 0x040fe20000410000 */
[----:B------:R-:W-:Y:S01]  /*15230*/  FMUL.FTZ R29, R2, R35 ;  /* 0x00000023021d7220 */ /* 0x000fe20000410000 */
[----:B------:R-:W-:Y:S01]  /*15240*/  QGMMA.64x128x32.F32.E4M3.E4M3 R88, R164, gdesc[UR8], R88, gsb0 ;  /* 0x01e00008a4587df3 */ /* 0x000fe20008000858 */
[----:B------:R-:W-:Y:S01]  /*15250*/  R2UR UR10, R8 ;  /* 0x00000000080a72ca */ /* 0x000fe200000e0000 */
[----:B------:R-:W-:Y:S01]  /*15260*/  VIADD R8, R6, 0x4 ;  /* 0x0000000406087836 */ /* 0x000fe20000000000 */
[----:B------:R-:W-:Y:S01]  /*15270*/  R2UR UR11, R9 ;  /* 0x00000000090b72ca */ /* 0x000fe200000e0000 */
[----:B------:R-:W-:-:S02]  /*15280*/  IMAD.MOV.U32 R9, RZ, RZ, 0x40000040 ;  /* 0x40000040ff097424 */ /* 0x000fc400078e00ff */
[----:B------:R-:W-:Y:S01]  /*15290*/  FMUL.FTZ R33, R2, R36 ;  /* 0x0000002402217220 */ /* 0x000fe20000410000 */
[----:B------:R-:W-:Y:S02]  /*152a0*/  VIADD R6, R6, 0x6 ;  /* 0x0000000606067836 */ /* 0x000fe40000000000 */
        /* <DEDUP_REMOVED lines=9> */
[----:B0-----:R-:W-:Y:S01]  /*15340*/  SHF.R.U32.HI R219, RZ, 0x7, R219 ;  /* 0x00000007ffdb7819 */ /* 0x001fe200000116db */
        /* <DEDUP_REMOVED lines=38> */
[----:B------:R-:W-:-:S05]  /*155b0*/  WARPGROUP.ARRIVE ;  /* 0x00000000000079c5 */ /* 0x000fca0000000000 */
[----:B------:R-:W0:Y:S01]  /*155c0*/  MUFU.TANH R34, R34 ;  /* 0x0000002200227308 */ /* 0x000e220000002400 */
[----:B------:R-:W-:Y:S01]  /*155d0*/  QGMMA.64x128x32.F32.E4M3.E4M3 R88, R160, gdesc[UR8], R88, gsb0 ;  /* 0x01e00008a0587df3 */ /* 0x000fe20008000858 */
[----:B------:R-:W-:Y:S01]  /*155e0*/  R2UR UR10, R8 ;  /* 0x00000000080a72ca */ /* 0x000fe200000e0000 */
[C---:B------:R-:W-:Y:S01]  /*155f0*/  FMUL.FTZ R8, R2.reuse, R55 ;  /* 0x0000003702087220 */ /* 0x040fe20000410000 */
[----:B------:R-:W-:Y:S01]  /*15600*/  R2UR UR11, R9 ;  /* 0x00000000090b72ca */ /* 0x000fe200000e0000 */
[C---:B------:R-:W-:Y:S01]  /*15610*/  FMUL.FTZ R55, R2.reuse, R63 ;  /* 0x0000003f02377220 */ /* 0x040fe20000410000 */
[C---:B------:R-:W-:Y:S01]  /*15620*/  FMUL.FTZ R63, R2.reuse, R71 ;  /* 0x00000047023f7220 */ /* 0x040fe20000410000 */
[C---:B------:R-:W-:Y:S01]  /*15630*/  FMUL.FTZ R71, R2.reuse, R79 ;  /* 0x0000004f02477220 */ /* 0x040fe20000410000 */
[C---:B------:R-:W-:Y:S01]  /*15640*/  FMUL.FTZ R9, R2.reuse, R56 ;  /* 0x0000003802097220 */ /* 0x040fe20000410000 */
[----:B------:R-:W5:Y:S01]  /*15650*/  @P2 LDC R79, c[0x0][0x450] ;  /* 0x00011400ff4f2b82 */ /* 0x000f620000000800 */
        /* <DEDUP_REMOVED lines=27> */
[----:B------:R-:W-:Y:S02]  /*15810*/  R2UR UR10, R6 ;  /* 0x00000000060a72ca */ /* 0x000fe400000e0000 */
[----:B------:R-:W-:-:S04]  /*15820*/  R2UR UR11, R7 ;  /* 0x00000000070b72ca */ /* 0x000fc800000e0000 */
[----:B------:R-:W0:Y:S01]  /*15830*/  MUFU.TANH R8, R8 ;  /* 0x0000000800087308 */ /* 0x000e220000002400 */
[----:B------:R-:W1:Y:S07]  /*15840*/  @P2 LDC R7, c[0x0][0x44c] ;  /* 0x00011300ff072b82 */ /* 0x000e6e0000000800 */
[----:B------:R-:W0:Y:S08]  /*15850*/  MUFU.TANH R9, R9 ;  /* 0x0000000900097308 */ /* 0x000e300000002400 */
[----:B------:R-:W0:Y:S08]  /*15860*/  MUFU.TANH R53, R53 ;  /* 0x0000003500357308 */ /* 0x000e300000002400 */
[----:B------:R-:W0:Y:S01]  /*15870*/  MUFU.TANH R51, R51 ;  /* 0x0000003300337308 */ /* 0x000e220000002400 */
[----:B-1----:R-:W-:-:S04]  /*15880*/  @P2 IMAD.HI.U32 R6, R82, R7, RZ ;  /* 0x0000000752062227 */ /* 0x002fc800078e00ff */
[----:B------:R-:W-:Y:S01]  /*15890*/  @!P1 IMAD R7, R13, 0x8, R16 ;  /* 0x000000080d079824 */ /* 0x000fe200078e0210 */
[----:B-----5:R-:W-:Y:S01]  /*158a0*/  @P2 SHF.R.U32.HI R82, RZ, R79, R6 ;  /* 0x0000004fff522219 */ /* 0x020fe20000011606 */
[----:B------:R-:W-:Y:S01]  /*158b0*/  IMAD.SHL.U32 R79, R5, 0x80, RZ ;  /* 0x00000080054f7824 */ /* 0x000fe200078e00ff */
[----:B------:R-:W-:Y:S01]  /*158c0*/  IADD3 R6, -R219, 0xb, RZ ;  /* 0x0000000bdb067810 */ /* 0x000fe20007ffe1ff */
[----:B------:R-:W-:Y:S01]  /*158d0*/  @!P1 VIADD R7, R7, 0x22840 ;  /* 0x0002284007079836 */ /* 0x000fe20000000000 */
[----:B------:R-:W1:Y:S02]  /*158e0*/  MUFU.TANH R52, R52 ;  /* 0x0000003400347308 */ /* 0x000e640000002400 */
[----:B------:R-:W-:Y:S02]  /*158f0*/  IADD3 R84, -R79, 0x1, RZ ;  /* 0x000000014f547810 */ /* 0x000fe40007ffe1ff */
[----:B------:R-:W-:-:S04]  /*15900*/  @!P1 PRMT R7, RZ, 0x654, R7 ;  /* 0x00000654ff079816 */ /* 0x000fc80000000007 */
        /* <DEDUP_REMOVED lines=15> */
[----:B------:R-:W-:Y:S07]  /*15a00*/  QGMMA.64x128x32.F32.E4M3.E4M3 R88, R152, gdesc[UR8], R88, gsb0 ;  /* 0x01e0000898587df3 */ /* 0x000fee0008000858 */
        /* <DEDUP_REMOVED lines=16> */
[----:B------:R-:W5:Y:S01]  /*15b10*/  SHFL.IDX PT, R153, R82, RZ, 0x1c1f ;  /* 0x001c1fff52997589 */ /* 0x000f6200000e0000 */
[----:B------:R0:W-:Y:S06]  /*15b20*/  BAR.ARV R6, 0x100 ;  /* 0x000400060000751d */ /* 0x0001ec0000002000 */
[----:B------:R2:W-:Y:S02]  /*15b30*/  @!P1 SYNCS.ARRIVE.TRANS64.RED.A1T0 RZ, [R7+URZ], RZ ;  /* 0x000000ff07ff99a7 */ /* 0x0005e4000810043f */
[----:B--2---:R-:W-:-:S05]  /*15b40*/  IMAD R7, R171, -0x2, R84 ;  /* 0xfffffffeab077824 */ /* 0x004fca00078e0254 */
[----:B------:R-:W-:-:S05]  /*15b50*/  IADD3 R7, -R168, R7, R170 ;  /* 0x00000007a8077210 */ /* 0x000fca0007ffe1aa */
[C---:B------:R-:W-:Y:S02]  /*15b60*/  VIADD R86, R7.reuse, UR43 ;  /* 0x0000002b07567c36 */ /* 0x040fe40008000000 */
[----:B------:R-:W-:-:S03]  /*15b70*/  VIADD R87, R7, UR34 ;  /* 0x0000002207577c36 */ /* 0x000fc60008000000 */
[----:B-----5:R-:W-:Y:S01]  /*15b80*/  IADD3 R84, R86, R153, RZ ;  /* 0x0000009956547210 */ /* 0x020fe20007ffe0ff */
[----:B------:R-:W-:Y:S01]  /*15b90*/  IMAD.IADD R85, R87, 0x1, R153 ;  /* 0x0000000157557824 */ /* 0x000fe200078e0299 */
[----:B01-34-:R-:W-:Y:S06]  /*15ba0*/  @!P3 BRA `(.L_x_1573) ;  /* 0x000000000058b947 */ /* 0x01bfec0003800000 */
        /* <DEDUP_REMOVED lines=12> */
.L_x_1575:
[----:B------:R-:W-:-:S05]  /*15c70*/  IMAD.U32 R154, RZ, RZ, UR32 ;  /* 0x00000020ff9a7e24 */ /* 0x000fca000f8e00ff */
[----:B------:R-:W-:-:S13]  /*15c80*/  ISETP.NE.AND P4, PT, R154, 0x1, PT ;  /* 0x000000019a00780c */ /* 0x000fda0003f85270 */
[----:B------:R-:W0:Y:S02]  /*15c90*/  @P4 LDC.64 R6, c[0x0][0x9e8] ;  /* 0x00027a00ff064b82 */ /* 0x000e240000000a00 */
[----:B0-----:R-:W-:-:S05]  /*15ca0*/  @P4 IMAD.HI.U32 R6, R152, R6, RZ ;  /* 0x0000000698064227 */ /* 0x001fca00078e00ff */
[----:B------:R-:W-:-:S07]  /*15cb0*/  @P4 SHF.R.U32.HI R152, RZ, R7, R6 ;  /* 0x00000007ff984219 */ /* 0x000fce0000011606 */
.L_x_1576:
[----:B------:R-:W-:Y:S05]  /*15cc0*/  BSYNC B0 ;  /* 0x0000000000007941 */ /* 0x000fea0003800000 */
.L_x_1574:
[----:B------:R-:W-:-:S04]  /*15cd0*/  IMAD R152, R152, R154, -R79 ;  /* 0x0000009a98987224 */ /* 0x000fc800078e0a4f */
[----:B------:R-:W-:-:S05]  /*15ce0*/  IMAD R152, R171, -0x2, R152 ;  /* 0xfffffffeab987824 */ /* 0x000fca00078e0298 */
[----:B------:R-:W-:Y:S02]  /*15cf0*/  VIADDMNMX R85, R152, R154, R85, PT ;  /* 0x0000009a98557246 */ /* 0x000fe40003800155 */
[----:B------:R-:W-:-:S07]  /*15d00*/  VIMNMX R84, R84, R152, !PT ;  /* 0x0000009854547248 */ /* 0x000fce0007fe0100 */
.L_x_1573:
[----:B------:R-:W-:Y:S01]  /*15d10*/  ISETP.GT.AND P4, PT, R5, -0x1, PT ;  /* 0xffffffff0500780c */ /* 0x000fe20003f84270 */
[----:B------:R-:W0:Y:S03]  /*15d20*/  SHFL.IDX PT, R7, R82, 0x1, 0x1c1f ;  /* 0x003c1f0052077f89 */ /* 0x000e2600000e0000 */
[----:B------:R-:W-:-:S04]  /*15d30*/  ISETP.GT.AND P5, PT, R84, RZ, P4 ;  /* 0x000000ff5400720c */ /* 0x000fc800027a4270 */
[----:B------:R-:W-:-:S04]  /*15d40*/  ISETP.LT.OR P5, PT, R85, 0x1, P5 ;  /* 0x000000015500780c */ /* 0x000fc80002fa1670 */
[----:B------:R-:W-:Y:S02]  /*15d50*/  FSEL R20, R20, -INF , !P5 ;  /* 0xff80000014147808 */ /* 0x000fe40006800000 */
[----:B------:R-:W-:-:S04]  /*15d60*/  ISETP.GT.AND P5, PT, R84, 0x1, P4 ;  /* 0x000000015400780c */ /* 0x000fc800027a4270 */
[----:B------:R-:W-:-:S04]  /*15d70*/  ISETP.LT.OR P5, PT, R85, 0x2, P5 ;  /* 0x000000025500780c */ /* 0x000fc80002fa1670 */
[----:B------:R-:W-:Y:S02]  /*15d80*/  FSEL R21, R21, -INF , !P5 ;  /* 0xff80000015157808 */ /* 0x000fe40006800000 */
[----:B------:R-:W-:Y:S01]  /*15d90*/  ISETP.GT.AND P5, PT, R84, 0x8, P4 ;  /* 0x000000085400780c */ /* 0x000fe200027a4270 */
[--C-:B0-----:R-:W-:Y:S02]  /*15da0*/  IMAD.IADD R87, R87, 0x1, R7.reuse ;  /* 0x0000000157577824 */ /* 0x101fe400078e0207 */
[----:B------:R-:W-:Y:S01]  /*15db0*/  IMAD.IADD R86, R86, 0x1, R7 ;  /* 0x0000000156567824 */ /* 0x000fe200078e0207 */
[----:B------:R-:W-:-:S04]  /*15dc0*/  ISETP.LT.OR P5, PT, R85, 0x9, P5 ;  /* 0x000000095500780c */ /* 0x000fc80002fa1670 */
[----:B------:R-:W-:Y:S02]  /*15dd0*/  FSEL R26, R26, -INF , !P5 ;  /* 0xff8000001a1a7808 */ /* 0x000fe40006800000 */
[----:B------:R-:W-:-:S04]  /*15de0*/  ISETP.GT.AND P5, PT, R84, 0x9, P4 ;  /* 0x000000095400780c */ /* 0x000fc800027a4270 */
        /* <DEDUP_REMOVED lines=99> */
.L_x_1579:
[----:B------:R-:W-:-:S05]  /*16420*/  IMAD.U32 R84, RZ, RZ, UR32 ;  /* 0x00000020ff547e24 */ /* 0x000fca000f8e00ff */
[----:B------:R-:W-:-:S13]  /*16430*/  ISETP.NE.AND P5, PT, R84, 0x1, PT ;  /* 0x000000015400780c */ /* 0x000fda0003fa5270 */
[----:B------:R-:W0:Y:S02]  /*16440*/  @P5 LDC.64 R6, c[0x0][0x9e8] ;  /* 0x00027a00ff065b82 */ /* 0x000e240000000a00 */
[----:B0-----:R-:W-:-:S05]  /*16450*/  @P5 IMAD.HI.U32 R6, R82, R6, RZ ;  /* 0x0000000652065227 */ /* 0x001fca00078e00ff */
[----:B------:R-:W-:-:S07]  /*16460*/  @P5 SHF.R.U32.HI R82, RZ, R7, R6 ;  /* 0x00000007ff525219 */ /* 0x000fce0000011606 */
.L_x_1580:
[----:B------:R-:W-:Y:S05]  /*16470*/  BSYNC B0 ;  /* 0x0000000000007941 */ /* 0x000fea0003800000 */
.L_x_1578:
[----:B------:R-:W-:-:S04]  /*16480*/  IMAD R82, R82, R84, -R79 ;  /* 0x0000005452527224 */ /* 0x000fc800078e0a4f */
[----:B------:R-:W-:-:S05]  /*16490*/  IMAD R82, R171, -0x2, R82 ;  /* 0xfffffffeab527824 */ /* 0x000fca00078e0252 */
[----:B------:R-:W-:Y:S02]  /*164a0*/  VIADDMNMX R87, R82, R84, R87, PT ;  /* 0x0000005452577246 */ /* 0x000fe40003800157 */
[----:B------:R-:W-:-:S07]  /*164b0*/  VIMNMX R86, R86, R82, !PT ;  /* 0x0000005256567248 */ /* 0x000fce0007fe0100 */
.L_x_1577:
[----:B------:R-:W-:Y:S01]  /*164c0*/  ISETP.GT.AND P5, PT, R86, 0x1, P4 ;  /* 0x000000015600780c */ /* 0x000fe200027a4270 */
[----:B------:R-:W-:Y:S01]  /*164d0*/  UMOV UR35, UR7 ;  /* 0x0000000700237c82 */ /* 0x000fe20008000000 */
[----:B------:R-:W-:Y:S02]  /*164e0*/  FMNMX.FTZ R6, R20, R11, !PT ;  /* 0x0000000b14067209 */ /* 0x000fe40007810000 */
[----:B------:R-:W-:Y:S02]  /*164f0*/  ISETP.LT.OR P5, PT, R87, 0x2, P5 ;  /* 0x000000025700780c */ /* 0x000fe40002fa1670 */
[----:B------:R-:W-:Y:S02]  /*16500*/  FMNMX.FTZ R7, R21, R6, !PT ;  /* 0x0000000615077209 */ /* 0x000fe40007810000 */
[----:B------:R-:W-:Y:S02]  /*16510*/  FSEL R18, R18, -INF , !P5 ;  /* 0xff80000012127808 */ /* 0x000fe40006800000 */
[----:B------:R-:W-:-:S02]  /*16520*/  ISETP.GT.AND P5, PT, R86, 0x8, P4 ;  /* 0x000000085600780c */ /* 0x000fc400027a4270 */
[----:B------:R-:W-:Y:S02]  /*16530*/  FMNMX.FTZ R6, R26, R7, !PT ;  /* 0x000000071a067209 */ /* 0x000fe40007810000 */
[----:B------:R-:W-:Y:S02]  /*16540*/  ISETP.LT.OR P5, PT, R87, 0x9, P5 ;  /* 0x000000095700780c */ /* 0x000fe40002fa1670 */
[----:B------:R-:W-:Y:S02]  /*16550*/  FMNMX.FTZ R7, R27, R6, !PT ;  /* 0x000000061b077209 */ /* 0x000fe40007810000 */
[----:B------:R-:W-:Y:S02]  /*16560*/  FSEL R24, R24, -INF , !P5 ;  /* 0xff80000018187808 */ /* 0x000fe40006800000 */
[----:B------:R-:W-:Y:S02]  /*16570*/  ISETP.GT.AND P5, PT, R86, 0x9, P4 ;  /* 0x000000095600780c */ /* 0x000fe400027a4270 */
[----:B------:R-:W-:-:S02]  /*16580*/  FMNMX.FTZ R6, R30, R7, !PT ;  /* 0x000000071e067209 */ /* 0x000fc40007810000 */
[----:B------:R-:W-:Y:S02]  /*16590*/  ISETP.LT.OR P5, PT, R87, 0xa, P5 ;  /* 0x0000000a5700780c */ /* 0x000fe40002fa1670 */
[----:B------:R-:W-:Y:S02]  /*165a0*/  FMNMX.FTZ R6, R31, R6, !PT ;  /* 0x000000061f067209 */ /* 0x000fe40007810000 */
[----:B------:R-:W-:Y:S02]  /*165b0*/  FSEL R25, R25, -INF , !P5 ;  /* 0xff80000019197808 */ /* 0x000fe40006800000 */
[----:B------:R-:W-:Y:S02]  /*165c0*/  ISETP.GT.AND P5, PT, R86, 0x10, P4 ;  /* 0x000000105600780c */ /* 0x000fe400027a4270 */
[----:B------:R-:W-:Y:S02]  /*165d0*/  FMNMX.FTZ R7, R33, R6, !PT ;  /* 0x0000000621077209 */ /* 0x000fe40007810000 */
[----:B------:R-:W-:-:S02]  /*165e0*/  ISETP.LT.OR P5, PT, R87, 0x11, P5 ;  /* 0x000000115700780c */ /* 0x000fc40002fa1670 */
[----:B------:R-:W-:Y:S02]  /*165f0*/  FMNMX.FTZ R7, R34, R7, !PT ;  /* 0x0000000722077209 */ /* 0x000fe40007810000 */
[----:B------:R-:W-:Y:S02]  /*16600*/  FSEL R28, R28, -INF , !P5 ;  /* 0xff8000001c1c7808 */ /* 0x000fe40006800000 */
[----:B------:R-:W-:Y:S02]  /*16610*/  ISETP.GT.AND P5, PT, R86, 0x11, P4 ;  /* 0x000000115600780c */ /* 0x000fe400027a4270 */
[----:B------:R-:W-:Y:S02]  /*16620*/  FMNMX.FTZ R6, R38, R7, !PT ;  /* 0x0000000726067209 */ /* 0x000fe40007810000 */
[----:B------:R-:W-:Y:S02]  /*16630*/  ISETP.LT.OR P5, PT, R87, 0x12, P5 ;  /* 0x000000125700780c */ /* 0x000fe40002fa1670 */
[----:B------:R-:W-:-:S02]  /*16640*/  FMNMX.FTZ R7, R39, R6, !PT ;  /* 0x0000000627077209 */ /* 0x000fc40007810000 */
[----:B------:R-:W-:Y:S02]  /*16650*/  FSEL R29, R29, -INF , !P5 ;  /* 0xff8000001d1d7808 */ /* 0x000fe40006800000 */
[----:B------:R-:W-:Y:S02]  /*16660*/  ISETP.GT.AND P5, PT, R86, 0x18, P4 ;  /* 0x000000185600780c */ /* 0x000fe400027a4270 */
[----:B------:R-:W-:Y:S02]  /*16670*/  FMNMX.FTZ R6, R42, R7, !PT ;  /* 0x000000072a067209 */ /* 0x000fe40007810000 */
[----:B------:R-:W-:Y:S02]  /*16680*/  ISETP.LT.OR P5, PT, R87, 0x19, P5 ;  /* 0x000000195700780c */ /* 0x000fe40002fa1670 */
[----:B------:R-:W-:Y:S02]  /*16690*/  FMNMX.FTZ R7, R43, R6, !PT ;  /* 0x000000062b077209 */ /* 0x000fe40007810000 */
[----:B------:R-:W-:-:S02]  /*166a0*/  FSEL R32, R32, -INF , !P5 ;  /* 0xff80000020207808 */ /* 0x000fc40006800000 */
[----:B------:R-:W-:Y:S02]  /*166b0*/  ISETP.GT.AND P5, PT, R86, 0x19, P4 ;  /* 0x000000195600780c */ /* 0x000fe400027a4270 */
        /* <DEDUP_REMOVED lines=49> */
[----:B------:R-:W-:Y:S01]  /*169d0*/  ISETP.GT.AND P5, PT, R86, 0x41, P4 ;  /* 0x000000415600780c */ /* 0x000fe200027a4270 */
[----:B------:R-:W0:Y:S03]  /*169e0*/  SHFL.BFLY PT, R7, R6, 0x2, 0x1f ;  /* 0x0c401f0006077f89 */ /* 0x000e2600000e0000 */
[----:B------:R-:W-:-:S04]  /*169f0*/  ISETP.LT.OR P5, PT, R87, 0x42, P5 ;  /* 0x000000425700780c */ /* 0x000fc80002fa1670 */
[----:B------:R-:W-:Y:S02]  /*16a00*/  FSEL R52, R52, -INF , !P5 ;  /* 0xff80000034347808 */ /* 0x000fe40006800000 */
[----:B------:R-:W-:-:S04]  /*16a10*/  ISETP.GT.AND P5, PT, R86, 0x48, P4 ;  /* 0x000000485600780c */ /* 0x000fc800027a4270 */
[----:B------:R-:W-:-:S04]  /*16a20*/  ISETP.LT.OR P5, PT, R87, 0x49, P5 ;  /* 0x000000495700780c */ /* 0x000fc80002fa1670 */
[----:B------:R-:W-:Y:S02]  /*16a30*/  FSEL R54, R54, -INF , !P5 ;  /* 0xff80000036367808 */ /* 0x000fe40006800000 */
[----:B------:R-:W-:-:S04]  /*16a40*/  ISETP.GT.AND P5, PT, R86, 0x49, P4 ;  /* 0x000000495600780c */ /* 0x000fc800027a4270 */
[----:B------:R-:W-:Y:S02]  /*16a50*/  ISETP.LT.OR P5, PT, R87, 0x4a, P5 ;  /* 0x0000004a5700780c */ /* 0x000fe40002fa1670 */
[----:B0-----:R-:W-:Y:S02]  /*16a60*/  FMNMX.FTZ R7, R6, R7, !PT ;  /* 0x0000000706077209 */ /* 0x001fe40007810000 */
        /* <DEDUP_REMOVED lines=10> */
[----:B0-----:R-:W-:Y:S01]  /*16b10*/  FMNMX.FTZ R6, R7, R6, !PT ;  /* 0x0000000607067209 */ /* 0x001fe20007810000 */
[----:B------:R-:W-:Y:S01]  /*16b20*/  IMAD.U32 R7, RZ, RZ, UR35 ;  /* 0x00000023ff077e24 */ /* 0x000fe2000f8e00ff */
[----:B------:R-:W-:Y:S02]  /*16b30*/  FSEL R62, R62, -INF , !P5 ;  /* 0xff8000003e3e7808 */ /* 0x000fe40006800000 */
[----:B------:R-:W-:Y:S01]  /*16b40*/  ISETP.GT.AND P5, PT, R86, 0x59, P4 ;  /* 0x000000595600780c */ /* 0x000fe200027a4270 */
[----:B------:R-:W-:-:S03]  /*16b50*/  FFMA.FTZ R84, R6, R7, -8 ;  /* 0xc100000006547423 */ /* 0x000fc60000010007 */
        /* <DEDUP_REMOVED lines=23> */
[C---:B------:R-:W-:Y:S02]  /*16cd0*/  ISETP.GT.AND P5, PT, R86.reuse, RZ, P4 ;  /* 0x000000ff5600720c */ /* 0x040fe400027a4270 */
[----:B------:R-:W-:Y:S02]  /*16ce0*/  ISETP.GT.AND P4, PT, R86, 0x79, P4 ;  /* 0x000000795600780c */ /* 0x000fe40002784270 */
[C---:B------:R-:W-:Y:S02]  /*16cf0*/  ISETP.LT.OR P5, PT, R87.reuse, 0x1, P5 ;  /* 0x000000015700780c */ /* 0x040fe40002fa1670 */
[----:B------:R-:W-:Y:S02]  /*16d00*/  ISETP.LT.OR P4, PT, R87, 0x7a, P4 ;  /* 0x0000007a5700780c */ /* 0x000fe40002781670 */
[----:B------:R-:W-:-:S02]  /*16d10*/  FSEL R79, R15, -INF , !P5 ;  /* 0xff8000000f4f7808 */ /* 0x000fc40006800000 */
[----:B------:R-:W-:Y:S02]  /*16d20*/  FSETP.NEU.FTZ.AND P5, PT, R6, -INF , PT ;  /* 0xff8000000600780b */ /* 0x000fe40003fbd000 */
[----:B------:R-:W-:Y:S02]  /*16d30*/  FSEL R80, R80, -INF , !P4 ;  /* 0xff80000050507808 */ /* 0x000fe40006000000 */
[----:B------:R-:W-:-:S05]  /*16d40*/  FSEL R84, R84, RZ, P5 ;  /* 0x000000ff54547208 */ /* 0x000fca0002800000 */
[--C-:B------:R-:W-:Y:S01]  /*16d50*/  FFMA.FTZ R15, R26, UR35, -R84.reuse ;  /* 0x000000231a0f7c23 */ /* 0x100fe20008010854 */
[----:B------:R-:W-:-:S01]  /*16d60*/  FFMA.FTZ R26, R27, UR35, -R84 ;  /* 0x000000231b1a7c23 */ /* 0x000fc20008010854 */
[----:B------:R-:W-:Y:S01]  /*16d70*/  FMNMX.FTZ R27, R79, R10, !PT ;  /* 0x0000000a4f1b7209 */ /* 0x000fe20007810000 */
[----:B------:R-:W-:-:S01]  /*16d80*/  FFMA.FTZ R7, R21, UR35, -R84 ;  /* 0x0000002315077c23 */ /* 0x000fc20008010854 */
        /* <DEDUP_REMOVED lines=16> */
[----:B------:R-:W-:Y:S01]  /*16e90*/  FFMA.FTZ R83, R83, UR35, -R84 ;  /* 0x0000002353537c23 */ /* 0x000fe20008010854 */
[----:B------:R-:W-:Y:S01]  /*16ea0*/  MUFU.EX2 R20, R20 ;  /* 0x0000001400147308 */ /* 0x000fe20000000800 */
[----:B------:R-:W-:-:S04]  /*16eb0*/  FMNMX.FTZ R31, R29, R82, !PT ;  /* 0x000000521d1f7209 */ /* 0x000fc80007810000 */
[----:B------:R-:W-:Y:S01]  /*16ec0*/  FMNMX.FTZ R82, R32, R31, !PT ;  /* 0x0000001f20527209 */ /* 0x000fe20007810000 */
[----:B------:R-:W-:-:S02]  /*16ed0*/  FFMA.FTZ R31, R38, UR35, -R84 ;  /* 0x00000023261f7c23 */ /* 0x000fc40008010854 */
[----:B------:R-:W-:Y:S01]  /*16ee0*/  MUFU.EX2 R7, R7 ;  /* 0x0000000700077308 */ /* 0x000fe20000000800 */
[----:B------:R-:W-:-:S04]  /*16ef0*/  FMNMX.FTZ R33, R35, R82, !PT ;  /* 0x0000005223217209 */ /* 0x000fc80007810000 */
[----:B------:R-:W-:-:S03]  /*16f00*/  FMNMX.FTZ R38, R36, R33, !PT ;  /* 0x0000002124267209 */ /* 0x000fc60007810000 */
[----:B------:R-:W-:Y:S01]  /*16f10*/  MUFU.EX2 R15, R15 ;  /* 0x0000000f000f7308 */ /* 0x000fe20000000800 */
[----:B------:R-:W-:-:S04]  /*16f20*/  FMNMX.FTZ R33, R37, R38, !PT ;  /* 0x0000002625217209 */ /* 0x000fc80007810000 */
[----:B------:R-:W-:Y:S01]  /*16f30*/  FMNMX.FTZ R82, R40, R33, !PT ;  /* 0x0000002128527209 */ /* 0x000fe20007810000 */
[----:B------:R-:W-:-:S02]  /*16f40*/  FFMA.FTZ R33, R42, UR35, -R84 ;  /* 0x000000232a217c23 */ /* 0x000fc40008010854 */
[----:B------:R0:W-:Y:S01]  /*16f50*/  MUFU.EX2 R38, R85 ;  /* 0x0000005500267308 */ /* 0x0001e20000000800 */
[----:B------:R-:W-:-:S04]  /*16f60*/  FMNMX.FTZ R39, R41, R82, !PT ;  /* 0x0000005229277209 */ /* 0x000fc80007810000 */
[----:B------:R-:W-:-:S03]  /*16f70*/  FMNMX.FTZ R42, R44, R39, !PT ;  /* 0x000000272c2a7209 */ /* 0x000fc60007810000 */
[----:B------:R-:W-:Y:S01]  /*16f80*/  MUFU.EX2 R26, R26 ;  /* 0x0000001a001a7308 */ /* 0x000fe20000000800 */
[----:B------:R-:W-:Y:S01]  /*16f90*/  FMNMX.FTZ R39, R45, R42, !PT ;  /* 0x0000002a2d277209 */ /* 0x000fe20007810000 */
[--C-:B0-----:R-:W-:Y:S01]  /*16fa0*/  FFMA.FTZ R85, R57, UR35, -R84.reuse ;  /* 0x0000002339557c23 */ /* 0x101fe20008010854 */
[----:B------:R-:W-:-:S01]  /*16fb0*/  FFMA.FTZ R57, R64, UR35, -R84 ;  /* 0x0000002340397c23 */ /* 0x000fc20008010854 */
[--C-:B------:R-:W-:Y:S01]  /*16fc0*/  FFMA.FTZ R64, R65, UR35, -R84.reuse ;  /* 0x0000002341407c23 */ /* 0x100fe20008010854 */
[----:B------:R-:W-:Y:S01]  /*16fd0*/  FMNMX.FTZ R39, R48, R39, !PT ;  /* 0x0000002730277209 */ /* 0x000fe20007810000 */
[--C-:B------:R-:W-:Y:S01]  /*16fe0*/  FFMA.FTZ R65, R72, UR35, -R84.reuse ;  /* 0x0000002348417c23 */ /* 0x100fe20008010854 */
[----:B------:R-:W-:-:S01]  /*16ff0*/  FFMA.FTZ R72, R73, UR35, -R84 ;  /* 0x0000002349487c23 */ /* 0x000fc20008010854 */
[----:B------:R0:W-:Y:S01]  /*17000*/  MUFU.EX2 R42, R152 ;  /* 0x00000098002a7308 */ /* 0x0001e20000000800 */
[----:B------:R-:W-:Y:S01]  /*17010*/  FMNMX.FTZ R46, R8, R39, !PT ;  /* 0x00000027082e7209 */ /* 0x000fe20007810000 */
[----:B------:R-:W-:-:S03]  /*17020*/  FFMA.FTZ R73, R81, UR35, -R84 ;  /* 0x0000002351497c23 */ /* 0x000fc60008010854 */
[----:B------:R-:W-:Y:S01]  /*17030*/  FMNMX.FTZ R43, R51, R46, !PT ;  /* 0x0000002e332b7209 */ /* 0x000fe20007810000 */
[----:B------:R-:W-:-:S02]  /*17040*/  FFMA.FTZ R46, R47, UR35, -R84 ;  /* 0x000000232f2e7c23 */ /* 0x000fc40008010854 */
[----:B------:R-:W-:Y:S01]  /*17050*/  MUFU.EX2 R21, R21 ;  /* 0x0000001500157308 */ /* 0x000fe20000000800 */
[----:B------:R-:W-:-:S04]  /*17060*/  FMNMX.FTZ R43, R52, R43, !PT ;  /* 0x0000002b342b7209 */ /* 0x000fc80007810000 */
[----:B------:R-:W-:Y:S01]  /*17070*/  FMNMX.FTZ R82, R54, R43, !PT ;  /* 0x0000002b36527209 */ /* 0x000fe20007810000 */
[----:B------:R-:W-:-:S01]  /*17080*/  FFMA.FTZ R43, R49, UR35, -R84 ;  /* 0x00000023312b7c23 */ /* 0x000fc20008010854 */
[----:B------:R-:W-:Y:S01]  /*17090*/  FFMA.FTZ R49, R56, UR35, -R84 ;  /* 0x0000002338317c23 */ /* 0x000fe20008010854 */
        /* <DEDUP_REMOVED lines=11> */
[----:B0-----:R-:W-:-:S03]  /*17150*/  FMNMX.FTZ R152, R70, R47, !PT ;  /* 0x0000002f46987209 */ /* 0x001fc60007810000 */
        /* <DEDUP_REMOVED lines=11> */
[----:B------:R-:W-:Y:S01]  /*17210*/  FSEL R84, R6, RZ, P5 ;  /* 0x000000ff06547208 */ /* 0x000fe20002800000 */
[----:B------:R-:W-:Y:S01]  /*17220*/  MUFU.EX2 R39, R153 ;  /* 0x0000009900277308 */ /* 0x000fe20000000800 */
[----:B------:R-:W-:-:S03]  /*17230*/  FMNMX.FTZ R47, R80, R47, !PT ;  /* 0x0000002f502f7209 */ /* 0x000fc60007810000 */
[----:B------:R-:W-:Y:S02]  /*17240*/  FADD.FTZ R11, -R84, R11 ;  /* 0x0000000b540b7221 */ /* 0x000fe40000010100 */
[----:B------:R-:W0:Y:S02]  /*17250*/  SHFL.BFLY PT, R86, R47, 0x2, 0x1f ;  /* 0x0c401f002f567f89 */ /* 0x000e2400000e0000 */
[----:B------:R-:W-:Y:S01]  /*17260*/  FMUL.FTZ R77, R11, UR35 ;  /* 0x000000230b4d7c20 */ /* 0x000fe20008410000 */
[----:B------:R1:W-:Y:S08]  /*17270*/  MUFU.EX2 R84, R83 ;  /* 0x0000005300547308 */ /* 0x0003f00000000800 */
[----:B------:R-:W2:Y:S08]  /*17280*/  MUFU.EX2 R77, R77 ;  /* 0x0000004d004d7308 */ /* 0x000eb00000000800 */
        /* <DEDUP_REMOVED lines=8> */
[----:B------:R-:W-:-:S03]  /*17310*/  IMAD.U32 R86, RZ, RZ, UR35 ;  /* 0x00000023ff567e24 */ /* 0x000fc6000f8e00ff */
[C---:B------:R-:W-:Y:S01]  /*17320*/  FSETP.NEU.FTZ.AND P4, PT, R47.reuse, -INF , PT ;  /* 0xff8000002f00780b */ /* 0x040fe20003f9d000 */
[----:B------:R-:W-:-:S02]  /*17330*/  FFMA.FTZ R81, R47, R86, -8 ;  /* 0xc10000002f517423 */ /* 0x000fc40000010056 */
[----:B------:R-:W-:Y:S03]  /*17340*/  MUFU.EX2 R56, R85 ;  /* 0x0000005500387308 */ /* 0x000fe60000000800 */
[----:B------:R-:W-:Y:S02]  /*17350*/  FSEL R11, R81, RZ, P4 ;  /* 0x000000ff510b7208 */ /* 0x000fe40002000000 */
[----:B------:R-:W-:-:S03]  /*17360*/  FSEL R81, R47, RZ, P4 ;  /* 0x000000ff2f517208 */ /* 0x000fc60002000000 */
[----:B------:R-:W-:Y:S01]  /*17370*/  MUFU.EX2 R53, R53 ;  /* 0x0000003500357308 */ /* 0x000fe20000000800 */
[----:B-1----:R-:W-:-:S01]  /*17380*/  FFMA.FTZ R83, R48, UR35, -R11 ;  /* 0x0000002330537c23 */ /* 0x002fc2000801080b */
[----:B------:R-:W-:Y:S01]  /*17390*/  FFMA.FTZ R79, R79, UR35, -R11 ;  /* 0x000000234f4f7c23 */ /* 0x000fe2000801080b */
[----:B------:R-:W-:-:S01]  /*173a0*/  FADD.FTZ R81, -R81, R10 ;  /* 0x0000000a51517221 */ /* 0x000fc20000010100 */
[--C-:B------:R-:W-:Y:S01]  /*173b0*/  FFMA.FTZ R18, R18, UR35, -R11.reuse ;  /* 0x0000002312127c23 */ /* 0x100fe2000801080b */
[----:B------:R-:W-:-:S01]  /*173c0*/  FFMA.FTZ R24, R24, UR35, -R11 ;  /* 0x0000002318187c23 */ /* 0x000fc2000801080b */
[--C-:B------:R-:W-:Y:S01]  /*173d0*/  FFMA.FTZ R25, R25, UR35, -R11.reuse ;  /* 0x0000002319197c23 */ /* 0x100fe2000801080b */
[----:B------:R-:W-:Y:S01]  /*173e0*/  FMUL.FTZ R48, R81, UR35 ;  /* 0x0000002351307c20 */ /* 0x000fe20008410000 */
[----:B------:R-:W-:Y:S01]  /*173f0*/  MUFU.EX2 R79, R79 ;  /* 0x0000004f004f7308 */ /* 0x000fe20000000800 */
[----:B------:R-:W-:-:S01]  /*17400*/  FFMA.FTZ R28, R28, UR35, -R11 ;  /* 0x000000231c1c7c23 */ /* 0x000fc2000801080b */
[--C-:B------:R-:W-:Y:S01]  /*17410*/  FFMA.FTZ R81, R8, UR35, -R11.reuse ;  /* 0x0000002308517c23 */ /* 0x100fe2000801080b */
[----:B------:R-:W-:-:S01]  /*17420*/  FFMA.FTZ R8, R51, UR35, -R11 ;  /* 0x0000002333087c23 */ /* 0x000fc2000801080b */
[--C-:B------:R-:W-:Y:S01]  /*17430*/  FFMA.FTZ R29, R29, UR35, -R11.reuse ;  /* 0x000000231d1d7c23 */ /* 0x100fe2000801080b */
[----:B------:R-:W-:-:S01]  /*17440*/  FFMA.FTZ R51, R52, UR35, -R11 ;  /* 0x0000002334337c23 */ /* 0x000fc2000801080b */
[----:B------:R-:W-:Y:S01]  /*17450*/  FFMA.FTZ R52, R54, UR35, -R11 ;  /* 0x0000002336347c23 */ /* 0x000fe2000801080b */
[----:B--2---:R-:W-:-:S01]  /*17460*/  FFMA.FTZ R54, R77, R3, R20 ;  /* 0x000000034d367223 */ /* 0x004fc20000010014 */
[----:B------:R-:W0:Y:S01]  /*17470*/  MUFU.EX2 R48, R48 ;  /* 0x0000003000307308 */ /* 0x000e220000000800 */
[----:B------:R-:W-:-:S01]  /*17480*/  FFMA.FTZ R32, R32, UR35, -R11 ;  /* 0x0000002320207c23 */ /* 0x000fc2000801080b */
[----:B------:R-:W-:Y:S01]  /*17490*/  FFMA.FTZ R35, R35, UR35, -R11 ;  /* 0x0000002323237c23 */ /* 0x000fe2000801080b */
[----:B------:R-:W-:-:S01]  /*174a0*/  FADD.FTZ R54, R7, R54 ;  /* 0x0000003607367221 */ /* 0x000fc20000010000 */
[--C-:B------:R-:W-:Y:S01]  /*174b0*/  FFMA.FTZ R36, R36, UR35, -R11.reuse ;  /* 0x0000002324247c23 */ /* 0x100fe2000801080b */
[----:B------:R-:W-:-:S01]  /*174c0*/  FFMA.FTZ R37, R37, UR35, -R11 ;  /* 0x0000002325257c23 */ /* 0x000fc2000801080b */
[--C-:B------:R-:W-:Y:S01]  /*174d0*/  FFMA.FTZ R40, R40, UR35, -R11.reuse ;  /* 0x0000002328287c23 */ /* 0x100fe2000801080b */
[----:B------:R-:W-:-:S01]  /*174e0*/  FFMA.FTZ R41, R41, UR35, -R11 ;  /* 0x0000002329297c23 */ /* 0x000fc2000801080b */
[----:B------:R-:W1:Y:S01]  /*174f0*/  MUFU.EX2 R18, R18 ;  /* 0x0000001200127308 */ /* 0x000e620000000800 */
[----:B------:R-:W-:-:S01]  /*17500*/  FFMA.FTZ R44, R44, UR35, -R11 ;  /* 0x000000232c2c7c23 */ /* 0x000fc2000801080b */
[--C-:B------:R-:W-:Y:S01]  /*17510*/  FFMA.FTZ R45, R45, UR35, -R11.reuse ;  /* 0x000000232d2d7c23 */ /* 0x100fe2000801080b */
[----:B------:R-:W-:-:S01]  /*17520*/  FFMA.FTZ R55, R55, UR35, -R11 ;  /* 0x0000002337377c23 */ /* 0x000fc2000801080b */
[--C-:B------:R-:W-:Y:S01]  /*17530*/  FFMA.FTZ R59, R59, UR35, -R11.reuse ;  /* 0x000000233b3b7c23 */ /* 0x100fe2000801080b */
[----:B------:R-:W-:-:S01]  /*17540*/  FFMA.FTZ R63, R63, UR35, -R11 ;  /* 0x000000233f3f7c23 */ /* 0x000fc2000801080b */
[--C-:B------:R-:W-:Y:S01]  /*17550*/  FFMA.FTZ R69, R69, UR35, -R11.reuse ;  /* 0x0000002345457c23 */ /* 0x100fe2000801080b */
[----:B------:R-:W-:-:S01]  /*17560*/  FFMA.FTZ R71, R71, UR35, -R11 ;  /* 0x0000002347477c23 */ /* 0x000fc2000801080b */
[----:B------:R-:W2:Y:S01]  /*17570*/  MUFU.EX2 R24, R24 ;  /* 0x0000001800187308 */ /* 0x000ea20000000800 */
[----:B0-----:R-:W-:-:S01]  /*17580*/  FFMA.FTZ R3, R48, R0, R79 ;  /* 0x0000000030037223 */ /* 0x001fc2000001004f */
[--C-:B------:R-:W-:Y:S01]  /*17590*/  FFMA.FTZ R75, R75, UR35, -R11.reuse ;  /* 0x000000234b4b7c23 */ /* 0x100fe2000801080b */
[----:B------:R-:W-:-:S05]  /*175a0*/  FFMA.FTZ R78, R78, UR35, -R11 ;  /* 0x000000234e4e7c23 */ /* 0x000fca000801080b */
        /* <DEDUP_REMOVED lines=8> */
[----:B------:R1:W-:Y:S01]  /*17630*/  MUFU.EX2 R10, R83 ;  /* 0x00000053000a7308 */ /* 0x0003e20000000800 */
[----:B--2---:R-:W-:-:S07]  /*17640*/  FADD.FTZ R3, R29, R0 ;  /* 0x000000001d037221 */ /* 0x004fce0000010000 */
[----:B------:R-:W2:Y:S01]  /*17650*/  MUFU.EX2 R35, R35 ;  /* 0x0000002300237308 */ /* 0x000ea20000000800 */
[----:B-1----:R-:W-:-:S01]  /*17660*/  FADD.FTZ R83, R15, R54 ;  /* 0x000000360f537221 */ /* 0x002fc20000010000 */
[----:B------:R-:W-:Y:S01]  /*17670*/  FFMA.FTZ R54, R58, UR35, -R11 ;  /* 0x000000233a367c23 */ /* 0x000fe2000801080b */
[----:B0-----:R-:W-:-:S02]  /*17680*/  FADD.FTZ R0, R32, R3 ;  /* 0x0000000320007221 */ /* 0x001fc40000010000 */
[----:B------:R-:W-:-:S03]  /*17690*/  FADD.FTZ R86, R26, R83 ;  /* 0x000000531a567221 */ /* 0x000fc60000010000 */
[----:B------:R-:W0:Y:S01]  /*176a0*/  MUFU.EX2 R36, R36 ;  /* 0x0000002400247308 */ /* 0x000e220000000800 */
[----:B------:R-:W-:-:S04]  /*176b0*/  FADD.FTZ R83, R21, R86 ;  /* 0x0000005615537221 */ /* 0x000fc80000010000 */
[----:B------:R-:W-:-:S03]  /*176c0*/  FADD.FTZ R58, R30, R83 ;  /* 0x000000531e3a7221 */ /* 0x000fc60000010000 */
[----:B------:R-:W1:Y:S01]  /*176d0*/  MUFU.EX2 R37, R37 ;  /* 0x0000002500257308 */ /* 0x000e620000000800 */
[----:B------:R-:W-:-:S01]  /*176e0*/  FADD.FTZ R83, R27, R58 ;  /* 0x0000003a1b537221 */ /* 0x000fc20000010000 */
[----:B--2---:R-:W-:Y:S01]  /*176f0*/  FADD.FTZ R3, R35, R0 ;  /* 0x0000000023037221 */ /* 0x004fe20000010000 */
[----:B------:R-:W-:-:S02]  /*17700*/  FFMA.FTZ R58, R62, UR35, -R11 ;  /* 0x000000233e3a7c23 */ /* 0x000fc4000801080b */
[----:B------:R-:W-:-:S03]  /*17710*/  FADD.FTZ R86, R34, R83 ;  /* 0x0000005322567221 */ /* 0x000fc60000010000 */
[----:B------:R-:W2:Y:S01]  /*17720*/  MUFU.EX2 R40, R40 ;  /* 0x0000002800287308 */ /* 0x000ea20000000800 */
[----:B------:R-:W-:-:S01]  /*17730*/  FADD.FTZ R83, R31, R86 ;  /* 0x000000561f537221 */ /* 0x000fc20000010000 */
[----:B0-----:R-:W-:-:S03]  /*17740*/  FADD.FTZ R0, R36, R3 ;  /* 0x0000000324007221 */ /* 0x001fc60000010000 */
[----:B------:R-:W-:-:S03]  /*17750*/  FADD.FTZ R62, R38, R83 ;  /* 0x00000053263e7221 */ /* 0x000fc60000010000 */
[----:B------:R-:W0:Y:S01]  /*17760*/  MUFU.EX2 R41, R41 ;  /* 0x0000002900297308 */ /* 0x000e220000000800 */
[----:B-1----:R-:W-:-:S01]  /*17770*/  FADD.FTZ R3, R37, R0 ;  /* 0x0000000025037221 */ /* 0x002fc20000010000 */
[----:B------:R-:W-:Y:S01]  /*17780*/  FADD.FTZ R83, R33, R62 ;  /* 0x0000003e21537221 */ /* 0x000fe20000010000 */
[----:B------:R-:W-:-:S03]  /*17790*/  FFMA.FTZ R62, R66, UR35, -R11 ;  /* 0x00000023423e7c23 */ /* 0x000fc6000801080b */
[----:B------:R-:W-:Y:S02]  /*177a0*/  FADD.FTZ R86, R42, R83 ;  /* 0x000000532a567221 */ /* 0x000fe40000010000 */
[----:B------:R-:W1:Y:S01]  /*177b0*/  MUFU.EX2 R44, R44 ;  /* 0x0000002c002c7308 */ /* 0x000e620000000800 */
[----:B--2---:R-:W-:-:S01]  /*177c0*/  FADD.FTZ R0, R40, R3 ;  /* 0x0000000328007221 */ /* 0x004fc20000010000 */
[----:B------:R-:W-:-:S04]  /*177d0*/  FADD.FTZ R83, R39, R86 ;  /* 0x0000005627537221 */ /* 0x000fc80000010000 */
[----:B------:R-:W-:Y:S02]  /*177e0*/  FADD.FTZ R66, R46, R83 ;  /* 0x000000532e427221 */ /* 0x000fe40000010000 */
[----:B------:R-:W2:Y:S01]  /*177f0*/  MUFU.EX2 R45, R45 ;  /* 0x0000002d002d7308 */ /* 0x000ea20000000800 */
[----:B0-----:R-:W-:-:S01]  /*17800*/  FADD.FTZ R3, R41, R0 ;  /* 0x0000000029037221 */ /* 0x001fc20000010000 */
[----:B------:R-:W-:Y:S01]  /*17810*/  FADD.FTZ R83, R43, R66 ;  /* 0x000000422b537221 */ /* 0x000fe20000010000 */
[----:B------:R-:W-:-:S03]  /*17820*/  FFMA.FTZ R66, R70, UR35, -R11 ;  /* 0x0000002346427c23 */ /* 0x000fc6000801080b */
[----:B------:R-:W-:Y:S02]  /*17830*/  FADD.FTZ R86, R50, R83 ;  /* 0x0000005332567221 */ /* 0x000fe40000010000 */
[----:B------:R-:W0:Y:S01]  /*17840*/  MUFU.EX2 R81, R81 ;  /* 0x0000005100517308 */ /* 0x000e220000000800 */
[----:B-1----:R-:W-:-:S01]  /*17850*/  FADD.FTZ R0, R44, R3 ;  /* 0x000000032c007221 */ /* 0x002fc20000010000 */
[----:B------:R-:W-:-:S04]  /*17860*/  FADD.FTZ R83, R9, R86 ;  /* 0x0000005609537221 */ /* 0x000fc80000010000 */
[----:B------:R-:W-:Y:S02]  /*17870*/  FADD.FTZ R70, R82, R83 ;  /* 0x0000005352467221 */ /* 0x000fe40000010000 */
[----:B------:R-:W1:Y:S01]  /*17880*/  MUFU.EX2 R8, R8 ;  /* 0x0000000800087308 */ /* 0x000e620000000800 */
[----:B--2---:R-:W-:-:S01]  /*17890*/  FADD.FTZ R3, R45, R0 ;  /* 0x000000002d037221 */ /* 0x004fc20000010000 */
[----:B------:R-:W-:Y:S01]  /*178a0*/  FADD.FTZ R83, R49, R70 ;  /* 0x0000004631537221 */ /* 0x000fe20000010000 */
[----:B------:R-:W-:-:S01]  /*178b0*/  FFMA.FTZ R70, R74, UR35, -R11 ;  /* 0x000000234a467c23 */ /* 0x000fc2000801080b */
[----:B------:R-:W-:Y:S01]  /*178c0*/  FFMA.FTZ R11, R80, UR35, -R11 ;  /* 0x00000023500b7c23 */ /* 0x000fe2000801080b */
[----:B------:R-:W-:-:S01]  /*178d0*/  FADD.FTZ R0, R10, R3 ;  /* 0x000000030a007221 */ /* 0x000fc20000010000 */
[----:B------:R-:W-:Y:S02]  /*178e0*/  FADD.FTZ R86, R56, R83 ;  /* 0x0000005338567221 */ /* 0x000fe40000010000 */
[----:B------:R-:W2:Y:S01]  /*178f0*/  MUFU.EX2 R51, R51 ;  /* 0x0000003300337308 */ /* 0x000ea20000000800 */
[----:B0-----:R-:W-:-:S01]  /*17900*/  FADD.FTZ R3, R81, R0 ;  /* 0x0000000051037221 */ /* 0x001fc20000010000 */
[----:B------:R-:W-:-:S06]  /*17910*/  FADD.FTZ R83, R53, R86 ;  /* 0x0000005635537221 */ /* 0x000fcc0000010000 */
        /* <DEDUP_REMOVED lines=48> */
[----:B------:R-:W-:Y:S01]  /*17c20*/  FADD.FTZ R3, R84, R3 ;  /* 0x0000000354037221 */ /* 0x000fe20000010000 */
[----:B-1----:R-:W-:-:S04]  /*17c30*/  FADD.FTZ R0, R85, R0 ;  /* 0x0000000055007221 */ /* 0x002fc80000010000 */
[----:B--2---:R-:W-:Y:S01]  /*17c40*/  FADD.FTZ R0, R11, R0 ;  /* 0x000000000b007221 */ /* 0x004fe20000010000 */
[----:B------:R-:W-:Y:S06]  /*17c50*/  @!P0 BRA `(.L_x_1581) ;  /* 0x0000000000048947 */ /* 0x000fec0003800000 */
[----:B------:R-:W-:Y:S01]  /*17c60*/  BPT.TRAP 0x1 ;  /* 0x000000040000795c */ /* 0x000fe20000300000 */
.L_x_1581:
[----:B------:R-:W-:Y:S01]  /*17c70*/  F2FP.SATFINITE.E4M3.F32.PACK_AB_MERGE_C R15, R26, R15, RZ ;  /* 0x0000000f1a0f723e */ /* 0x000fe200048070ff */
[-C--:B------:R-:W-:Y:S01]  /*17c80*/  FMUL.FTZ R88, R88, R77.reuse ;  /* 0x0000004d58587220 */ /* 0x080fe20000410000 */
[----:B------:R-:W-:Y:S01]  /*17c90*/  F2FP.SATFINITE.E4M3.F32.PACK_AB_MERGE_C R52, R55, R52, RZ ;  /* 0x000000343734723e */ /* 0x000fe200048070ff */
[-C--:B------:R-:W-:Y:S01]  /*17ca0*/  FMUL.FTZ R89, R89, R77.reuse ;  /* 0x0000004d59597220 */ /* 0x080fe20000410000 */
[----:B------:R-:W-:Y:S01]  /*17cb0*/  F2FP.SATFINITE.E4M3.F32.PACK_AB_MERGE_C R164, R7, R20, R15 ;  /* 0x0000001407a4723e */ /* 0x000fe2000480700f */
[----:B------:R-:W-:Y:S01]  /*17cc0*/  IMAD R7, R169, 0x8, R16 ;  /* 0x00000008a9077824 */ /* 0x000fe200078e0210 */
[----:B------:R-:W-:Y:S01]  /*17cd0*/  ISETP.GT.AND P4, PT, R5, R14, PT ;  /* 0x0000000e0500720c */ /* 0x000fe20003f84270 */
[-C--:B------:R-:W-:Y:S01]  /*17ce0*/  FMUL.FTZ R92, R92, R77.reuse ;  /* 0x0000004d5c5c7220 */ /* 0x080fe20000410000 */
[----:B------:R-:W-:Y:S01]  /*17cf0*/  F2FP.SATFINITE.E4M3.F32.PACK_AB_MERGE_C R157, R51, R8, R52 ;  /* 0x00000008339d723e */ /* 0x000fe20004807034 */
[----:B------:R-:W-:Y:S01]  /*17d00*/  IMAD.U32 R8, RZ, RZ, UR40 ;  /* 0x00000028ff087e24 */ /* 0x000fe2000f8e00ff */
        /* <DEDUP_REMOVED lines=97> */
[----:B0-----:R-:W-:Y:S06]  /*18320*/  @P4 BRA `(.L_x_1582) ;  /* 0xffffffc800084947 */ /* 0x001fec000383ffff */
[----:B------:R-:W-:Y:S01]  /*18330*/  IMAD.MOV.U32 R10, RZ, RZ, R47 ;  /* 0x000000ffff0a7224 */ /* 0x000fe200078e002f */
[----:B------:R-:W-:Y:S01]  /*18340*/  MOV R169, R13 ;  /* 0x0000000d00a97202 */ /* 0x000fe20000000f00 */
[----:B------:R-:W-:Y:S02]  /*18350*/  IMAD.MOV.U32 R11, RZ, RZ, R6 ;  /* 0x000000ffff0b7224 */ /* 0x000fe400078e0006 */
[----:B------:R-:W-:-:S07]  /*18360*/  IMAD.MOV.U32 R18, RZ, RZ, R12 ;  /* 0x000000ffff127224 */ /* 0x000fce00078e000c */
.L_x_1563:
        /* <DEDUP_REMOVED lines=24> */
.L_x_1585:
[----:B------:R-:W-:-:S13]  /*184f0*/  ISETP.NE.AND P2, PT, R13, 0x1, PT ;  /* 0x000000010d00780c */ /* 0x000fda0003f45270 */
[----:B------:R-:W0:Y:S02]  /*18500*/  @P2 LDC.64 R8, c[0x0][0x9e8] ;  /* 0x00027a00ff082b82 */ /* 0x000e240000000a00 */
[----:B0-----:R-:W-:-:S05]  /*18510*/  @P2 IMAD.HI.U32 R8, R6, R8, RZ ;  /* 0x0000000806082227 */ /* 0x001fca00078e00ff */
[----:B------:R-:W-:-:S07]  /*18520*/  @P2 SHF.R.U32.HI R6, RZ, R9, R8 ;  /* 0x00000009ff062219 */ /* 0x000fce0000011608 */
.L_x_1586:
[----:B------:R-:W-:Y:S05]  /*18530*/  BSYNC B0 ;  /* 0x0000000000007941 */ /* 0x000fea0003800000 */
.L_x_1584:
[----:B------:R-:W-:-:S05]  /*18540*/  IMAD R6, R6, R13, RZ ;  /* 0x0000000d06067224 */ /* 0x000fca00078e02ff */
[----:B------:R-:W-:-:S07]  /*18550*/  VIMNMX R7, R7, R6, !PT ;  /* 0x0000000607077248 */ /* 0x000fce0007fe0100 */
.L_x_1583:
[----:B------:R-:W-:-:S05]  /*18560*/  VIADD R7, R7, 0x7f ;  /* 0x0000007f07077836 */ /* 0x000fca0000000000 */
[----:B------:R-:W-:-:S04]  /*18570*/  SHF.R.S32.HI R6, RZ, 0x1f, R7 ;  /* 0x0000001fff067819 */ /* 0x000fc80000011407 */
[----:B------:R-:W-:-:S04]  /*18580*/  LEA.HI R6, R6, R7, RZ, 0x7 ;  /* 0x0000000706067211 */ /* 0x000fc800078f38ff */
[----:B------:R-:W-:-:S04]  /*18590*/  SHF.R.S32.HI R6, RZ, 0x7, R6 ;  /* 0x00000007ff067819 */ /* 0x000fc80000011406 */
[----:B------:R-:W-:-:S04]  /*185a0*/  VIMNMX R12, R177, R6, !PT ;  /* 0x00000006b10c7248 */ /* 0x000fc80007fe0100 */
[----:B------:R-:W-:-:S13]  /*185b0*/  ISETP.GE.AND P2, PT, R5, R12, PT ;  /* 0x0000000c0500720c */ /* 0x000fda0003f46270 */
[----:B------:R-:W-:Y:S05]  /*185c0*/  @!P2 BRA `(.L_x_1587) ;  /* 0x000000280004a947 */ /* 0x000fea0003800000 */
[----:B------:R-:W-:Y:S02]  /*185d0*/  IMAD.MOV.U32 R15, RZ, RZ, R10 ;  /* 0x000000ffff0f7224 */ /* 0x000fe400078e000a */
[----:B------:R-:W-:Y:S02]  /*185e0*/  IMAD.MOV.U32 R14, RZ, RZ, R11 ;  /* 0x000000ffff0e7224 */ /* 0x000fe400078e000b */
[----:B------:R-:W-:-:S07]  /*185f0*/  IMAD.MOV.U32 R20, RZ, RZ, R18 ;  /* 0x000000ffff147224 */ /* 0x000fce00078e0012 */
.L_x_1598:
        /* <DEDUP_REMOVED lines=8> */
.L_x_1589:
[----:B------:R-:W-:-:S05]  /*18680*/  VIADD R6, R169, 0x1 ;  /* 0x00000001a9067836 */ /* 0x000fca0000000000 */
[----:B------:R-:W-:-:S04]  /*18690*/  ISETP.NE.AND P3, PT, R6, 0x2, PT ;  /* 0x000000020600780c */ /* 0x000fc80003f65270 */
[----:B------:R-:W-:Y:S02]  /*186a0*/  SEL R7, R6, RZ, P3 ;  /* 0x000000ff06077207 */ /* 0x000fe40001800000 */
[----:B------:R-:W-:-:S03]  /*186b0*/  SHF.L.U32 R6, R18, 0x1f, RZ ;  /* 0x0000001f12067819 */ /* 0x000fc600000006ff */
[----:B------:R-:W-:-:S04]  /*186c0*/  IMAD R7, R7, 0x8, R16 ;  /* 0x0000000807077824 */ /* 0x000fc800078e0210 */
[----:B------:R0:W1:Y:S01]  /*186d0*/  SYNCS.PHASECHK.TRANS64.TRYWAIT P3, [R7+URZ+0x22830], R6 ;  /* 0x02283006070075a7 */ /* 0x000062000806017f */
[----:B------:R-:W-:Y:S05]  /*186e0*/  @!P0 BRA `(.L_x_1590) ;  /* 0x0000000000048947 */ /* 0x000fea0003800000 */
[----:B------:R-:W-:Y:S01]  /*186f0*/  BPT.TRAP 0x1 ;  /* 0x000000040000795c */ /* 0x000fe20000300000 */
.L_x_1590:
[----:B------:R-:W-:Y:S04]  /*18700*/  BSSY B0, `(.L_x_1588) ;  /* 0x0000004000007945 */ /* 0x000fe80003800000 */
[----:B-1----:R-:W-:Y:S05]  /*18710*/  @P3 BRA `(.L_x_1591) ;  /* 0x0000000000083947 */ /* 0x002fea0003800000 */
[----:B------:R-:W1:Y:S02]  /*18720*/  SYNCS.PHASECHK.TRANS64.TRYWAIT P3, [R7+URZ+0x22830], R6 ;  /* 0x02283006070075a7 */ /* 0x000e64000806017f */
[----:B-1----:R-:W-:Y:S05]  /*18730*/  @!P3 BRA `(.L_x_1592) ;  /* 0x0000010800a8b947 */ /* 0x002fea0003800000 */
.L_x_1591:
[----:B------:R-:W-:Y:S05]  /*18740*/  BSYNC B0 ;  /* 0x0000000000007941 */ /* 0x000fea0003800000 */
.L_x_1588:
[----:B------:R-:W2:Y:S01]  /*18750*/  S2R R8, SR_TID.X ;  /* 0x0000000000087919 */ /* 0x000ea20000002100 */
[----:B01----:R-:W-:Y:S01]  /*18760*/  IMAD.MOV.U32 R7, RZ, RZ, -0x7fffffe0 ;  /* 0x80000020ff077424 */ /* 0x003fe200078e00ff */
[----:B------:R-:W-:Y:S05]  /*18770*/  WARPSYNC.ALL ;  /* 0x0000000000007948 */ /* 0x000fea0003800000 */
[----:B------:R-:W-:Y:S01]  /*18780*/  R2UR UR31, R7 ;  /* 0x00000000071f72ca */ /* 0x000fe200000e0000 */
[----:B------:R-:W-:Y:S02]  /*18790*/  VIADD R13, R169, 0x1 ;  /* 0x00000001a90d7836 */ /* 0x000fe40000000000 */
[----:B------:R-:W-:-:S03]  /*187a0*/  IMAD.MOV.U32 R9, RZ, RZ, -0x7fffffe0 ;  /* 0x80000020ff097424 */ /* 0x000fc600078e00ff */
[----:B------:R-:W-:Y:S02]  /*187b0*/  ISETP.NE.AND P3, PT, R13, 0x2, PT ;  /* 0x000000020d00780c */ /* 0x000fe40003f65270 */
[----:B------:R-:W-:Y:S01]  /*187c0*/  R2UR UR11, R9 ;  /* 0x00000000090b72ca */ /* 0x000fe200000e0000 */
[----:B------:R-:W-:Y:S01]  /*187d0*/  IMAD.MOV.U32 R9, RZ, RZ, -0x7fffffe0 ;  /* 0x80000020ff097424 */ /* 0x000fe200078e00ff */
[----:B------:R-:W-:-:S04]  /*187e0*/  SEL R13, R13, RZ, P3 ;  /* 0x000000ff0d0d7207 */ /* 0x000fc80001800000 */
[----:B------:R-:W-:Y:S01]  /*187f0*/  R2UR UR15, R9 ;  /* 0x00000000090f72ca */ /* 0x000fe200000e0000 */
[----:B------:R-:W-:Y:S01]  /*18800*/  IMAD R6, R13, 0x600, R4 ;  /* 0x000006000d067824 */ /* 0x000fe200078e0204 */
[----:B------:R-:W-:-:S04]  /*18810*/  MOV R9, 0x80000020 ;  /* 0x8000002000097802 */ /* 0x000fc80000000f00 */
[----:B------:R-:W-:Y:S02]  /*18820*/  R2UR UR30, R6 ;  /* 0x00000000061e72ca */ /* 0x000fe400000e0000 */
[----:B------:R-:W-:Y:S01]  /*18830*/  R2UR UR19, R9 ;  /* 0x00000000091372ca */ /* 0x000fe200000e0000 */
[----:B------:R-:W-:Y:S01]  /*18840*/  IMAD.MOV.U32 R9, RZ, RZ, -0x7fffffe0 ;  /* 0x80000020ff097424 */ /* 0x000fe200078e00ff */
[----:B--2---:R-:W-:-:S04]  /*18850*/  SHF.R.U32.HI R8, RZ, 0x7, R8 ;  /* 0x00000007ff087819 */ /* 0x004fc80000011608 */
[----:B------:R-:W-:Y:S01]  /*18860*/  R2UR UR23, R9 ;  /* 0x00000000091772ca */ /* 0x000fe200000e0000 */
        /* <DEDUP_REMOVED lines=35> */
.L_x_1594:
[----:B------:R-:W-:Y:S01]  /*18aa0*/  SHF.L.U32 R6, R20, 0x1f, RZ ;  /* 0x0000001f14067819 */ /* 0x000fe200000006ff */
[----:B------:R-:W-:-:S04]  /*18ab0*/  IMAD R7, R169, 0x8, R16 ;  /* 0x00000008a9077824 */ /* 0x000fc800078e0210 */
[----:B------:R0:W1:Y:S01]  /*18ac0*/  SYNCS.PHASECHK.TRANS64.TRYWAIT P2, [R7+URZ+0x22850], R6 ;  /* 0x02285006070075a7 */ /* 0x000062000804017f */
[----:B------:R-:W-:Y:S05]  /*18ad0*/  @!P0 BRA `(.L_x_1595) ;  /* 0x0000000000048947 */ /* 0x000fea0003800000 */
[----:B------:R-:W-:Y:S01]  /*18ae0*/  BPT.TRAP 0x1 ;  /* 0x000000040000795c */ /* 0x000fe20000300000 */
.L_x_1595:
[----:B-1----:R-:W-:Y:S05]  /*18af0*/  @P2 BRA `(.L_x_1593) ;  /* 0x0000000000082947 */ /* 0x002fea0003800000 */
[----:B------:R-:W1:Y:S02]  /*18b00*/  SYNCS.PHASECHK.TRANS64.TRYWAIT P2, [R7+URZ+0x22850], R6 ;  /* 0x02285006070075a7 */ /* 0x000e64000804017f */
[----:B-1----:R-:W-:Y:S05]  /*18b10*/  @!P2 BRA `(.L_x_1596) ;  /* 0x0000010400c4a947 */ /* 0x002fea0003800000 */
.L_x_1593:
[----:B01----:R-:W-:Y:S01]  /*18b20*/  VIADD R6, R16, 0x400 ;  /* 0x0000040010067836 */ /* 0x003fe20000000000 */
[----:B------:R-:W-:Y:S05]  /*18b30*/  WARPSYNC.ALL ;  /* 0x0000000000007948 */ /* 0x000fea0003800000 */
[----:B------:R-:W-:-:S04]  /*18b40*/  SHF.R.U32.HI R6, RZ, 0x4, R6 ;  /* 0x00000004ff067819 */ /* 0x000fc80000011606 */
[----:B------:R-:W-:-:S04]  /*18b50*/  LOP3.LUT R6, R6, 0x3fff, RZ, 0xc0, !PT ;  /* 0x00003fff06067812 */ /* 0x000fc800078ec0ff */
[----:B------:R-:W-:Y:S01]  /*18b60*/  LOP3.LUT R6, R6, 0x10000, RZ, 0xfc, !PT ;  /* 0x0001000006067812 */ /* 0x000fe200078efcff */
        /* <DEDUP_REMOVED lines=73> */
[----:B------:R-:W-:Y:S01]  /*19000*/  FMUL.FTZ R81, R2, R87 ;  /* 0x0000005702517220 */ /* 0x000fe20000410000 */
[----:B------:R-:W-:-:S02]  /*19010*/  IMAD R6, R169, 0x400, R6 ;  /* 0x00000400a9067824 */ /* 0x000fc400078e0206 */
[----:B------:R-:W-:Y:S01]  /*19020*/  FMUL.FTZ R83, R2, R85 ;  /* 0x0000005502537220 */ /* 0x000fe20000410000 */
[----:B------:R-:W-:Y:S01]  /*19030*/  WARPGROUP.ARRIVE ;  /* 0x00000000000079c5 */ /* 0x000fe20000000000 */
[----:B------:R-:W-:Y:S01]  /*19040*/  UMOV UR35, UR6 ;  /* 0x0000000600237c82 */ /* 0x000fe20008000000 */
[----:B------:R-:W0:Y:S01]  /*19050*/  MUFU.TANH R31, R31 ;  /* 0x0000001f001f7308 */ /* 0x000e220000002400 */
[----:B-1----:R-:W-:Y:S01]  /*19060*/  FMNMX.FTZ R10, R30, R11, !PT ;  /* 0x0000000b1e0a7209 */ /* 0x002fe20007810000 */
[----:B------:R-:W-:Y:S01]  /*19070*/  IMAD.U32 R220, RZ, RZ, UR35 ;  /* 0x00000023ffdc7e24 */ /* 0x000fe2000f8e00ff */
[----:B------:R-:W-:Y:S01]  /*19080*/  R2UR UR10, R6 ;  /* 0x00000000060a72ca */ /* 0x000fe200000e0000 */
[----:B------:R-:W1:Y:S04]  /*19090*/  S2R R219, SR_TID.X ;  /* 0x0000000000db7919 */ /* 0x000e680000002100 */
[----:B------:R-:W3:Y:S01]  /*190a0*/  MUFU.TANH R28, R28 ;  /* 0x0000001c001c7308 */ /* 0x000ee20000002400 */
[----:B--2---:R-:W-:-:S07]  /*190b0*/  FMNMX.FTZ R7, R24, R7, !PT ;  /* 0x0000000718077209 */ /* 0x004fce0007810000 */
[----:B------:R-:W2:Y:S01]  /*190c0*/  MUFU.TANH R29, R29 ;  /* 0x0000001d001d7308 */ /* 0x000ea20000002400 */
[----:B0-----:R-:W-:-:S07]  /*190d0*/  FMNMX.FTZ R11, R31, R10, !PT ;  /* 0x0000000a1f0b7209 */ /* 0x001fce0007810000 */
[----:B------:R-:W0:Y:S01]  /*190e0*/  MUFU.TANH R34, R34 ;  /* 0x0000002200227308 */ /* 0x000e220000002400 */
[----:B---3--:R-:W-:-:S07]  /*190f0*/  FMNMX.FTZ R10, R28, R7, !PT ;  /* 0x000000071c0a7209 */ /* 0x008fce0007810000 */
[----:B------:R-:W3:Y:S01]  /*19100*/  MUFU.TANH R35, R35 ;  /* 0x0000002300237308 */ /* 0x000ee20000002400 */
[----:B--2---:R-:W-:Y:S02]  /*19110*/  FMNMX.FTZ R7, R29, R10, !PT ;  /* 0x0000000a1d077209 */ /* 0x004fe40007810000 */
[----:B-1----:R-:W-:-:S05]  /*19120*/  SHF.R.U32.HI R219, RZ, 0x7, R219 ;  /* 0x00000007ffdb7819 */ /* 0x002fca00000116db */
[----:B------:R-:W1:Y:S01]  /*19130*/  MUFU.TANH R32, R32 ;  /* 0x0000002000207308 */ /* 0x000e620000002400 */
[----:B0-----:R-:W-:-:S07]  /*19140*/  FMNMX.FTZ R72, R34, R11, !PT ;  /* 0x0000000b22487209 */ /* 0x001fce0007810000 */
[----:B------:R-:W0:Y:S01]  /*19150*/  MUFU.TANH R33, R33 ;  /* 0x0000002100217308 */ /* 0x000e220000002400 */
[----:B---3--:R-:W-:-:S07]  /*19160*/  FMNMX.FTZ R11, R35, R72, !PT ;  /* 0x00000048230b7209 */ /* 0x008fce0007810000 */
        /* <DEDUP_REMOVED lines=8> */
[C---:B------:R-:W-:Y:S01]  /*191f0*/  FMUL.FTZ R72, R2.reuse, R78 ;  /* 0x0000004e02487220 */ /* 0x040fe20000410000 */
[----:B------:R-:W-:-:S05]  /*19200*/  FMUL.FTZ R78, R2, R80 ;  /* 0x00000050024e7220 */ /* 0x000fca0000410000 */
        /* <DEDUP_REMOVED lines=32> */
[C---:B------:R-:W-:Y:S01]  /*19410*/  FMUL.FTZ R76, R2.reuse, R82 ;  /* 0x00000052024c7220 */ /* 0x040fe20000410000 */
[----:B------:R-:W-:-:S05]  /*19420*/  FMUL.FTZ R82, R2, R84 ;  /* 0x0000005402527220 */ /* 0x000fca0000410000 */
        /* <DEDUP_REMOVED lines=48> */
[----:B0-----:R-:W-:-:S05]  /*19730*/  FMNMX.FTZ R7, R81, R10, !PT ;  /* 0x0000000a51077209 */ /* 0x001fca0007810000 */
[----:B------:R-:W0:Y:S02]  /*19740*/  SHFL.BFLY PT, R86, R7, 0x2, 0x1f ;  /* 0x0c401f0007567f89 */ /* 0x000e2400000e0000 */
[----:B------:R-:W3:Y:S01]  /*19750*/  MUFU.TANH R78, R78 ;  /* 0x0000004e004e7308 */ /* 0x000ee20000002400 */
[----:B--2---:R-:W-:-:S07]  /*19760*/  FMNMX.FTZ R84, R74, R11, !PT ;  /* 0x0000000b4a547209 */ /* 0x004fce0007810000 */
[----:B------:R-:W2:Y:S01]  /*19770*/  MUFU.TANH R79, R79 ;  /* 0x0000004f004f7308 */ /* 0x000ea20000002400 */
[----:B-1----:R-:W-:-:S07]  /*19780*/  FMNMX.FTZ R11, R75, R84, !PT ;  /* 0x000000544b0b7209 */ /* 0x002fce0007810000 */
[----:B------:R-:W1:Y:S01]  /*19790*/  MUFU.TANH R82, R82 ;  /* 0x0000005200527308 */ /* 0x000e620000002400 */
[----:B---3--:R-:W-:Y:S02]  /*197a0*/  FMNMX.FTZ R84, R78, R11, !PT ;  /* 0x0000000b4e547209 */ /* 0x008fe40007810000 */
[----:B0-----:R-:W-:Y:S01]  /*197b0*/  FMNMX.FTZ R86, R7, R86, !PT ;  /* 0x0000005607567209 */ /* 0x001fe20007810000 */
[----:B------:R-:W-:-:S04]  /*197c0*/  IMAD.MOV.U32 R7, RZ, RZ, 0x40000040 ;  /* 0x40000040ff077424 */ /* 0x000fc800078e00ff */
[----:B------:R-:W0:Y:S01]  /*197d0*/  MUFU.TANH R83, R83 ;  /* 0x0000005300537308 */ /* 0x000e220000002400 */
[----:B--2---:R-:W-:Y:S01]  /*197e0*/  FMNMX.FTZ R11, R79, R84, !PT ;  /* 0x000000544f0b7209 */ /* 0x004fe20007810000 */
[----:B------:R-:W-:Y:S01]  /*197f0*/  SHFL.BFLY PT, R87, R86, 0x1, 0x1f ;  /* 0x0c201f0056577f89 */ /* 0x000fe200000e0000 */
[----:B------:R-:W-:Y:S02]  /*19800*/  R2UR UR11, R7 ;  /* 0x00000000070b72ca */ /* 0x000fe400000e0000 */
[----:B-1----:R-:W-:-:S11]  /*19810*/  FMNMX.FTZ R84, R82, R11, !PT ;  /* 0x0000000b52547209 */ /* 0x002fd60007810000 */
[----:B------:R-:W-:Y:S01]  /*19820*/  QGMMA.64x128x32.F32.E4M3.E4M3 R88, R164, gdesc[UR8], R88, gsb0 ;  /* 0x01e00008a4587df3 */ /* 0x000fe20008000858 */
[----:B0-----:R-:W-:-:S05]  /*19830*/  FMNMX.FTZ R84, R83, R84, !PT ;  /* 0x0000005453547209 */ /* 0x001fca0007810000 */
[----:B------:R-:W0:Y:S02]  /*19840*/  SHFL.BFLY PT, R11, R84, 0x2, 0x1f ;  /* 0x0c401f00540b7f89 */ /* 0x000e2400000e0000 */
[----:B0-----:R-:W-:-:S05]  /*19850*/  FMNMX.FTZ R85, R84, R11, !PT ;  /* 0x0000000b54557209 */ /* 0x001fca0007810000 */
[----:B------:R-:W0:Y:S02]  /*19860*/  SHFL.BFLY PT, R10, R85, 0x1, 0x1f ;  /* 0x0c201f00550a7f89 */ /* 0x000e2400000e0000 */
[----:B0-----:R-:W-:Y:S02]  /*19870*/  FMNMX.FTZ R11, R85, R10, !PT ;  /* 0x0000000a550b7209 */ /* 0x001fe40007810000 */
[----:B------:R-:W-:-:S03]  /*19880*/  FMNMX.FTZ R10, R86, R87, !PT ;  /* 0x00000057560a7209 */ /* 0x000fc60007810000 */
[C---:B------:R-:W-:Y:S01]  /*19890*/  FADD.FTZ R14, -R11.reuse, R14 ;  /* 0x0000000e0b0e7221 */ /* 0x040fe20000010100 */
[----:B------:R-:W-:-:S01]  /*198a0*/  FFMA.FTZ R220, R11, R220, -8 ;  /* 0xc10000000bdc7423 */ /* 0x000fc200000100dc */
[----:B------:R-:W-:Y:S02]  /*198b0*/  FADD.FTZ R15, -R10, R15 ;  /* 0x0000000f0a0f7221 */ /* 0x000fe40000010100 */
[----:B------:R-:W-:Y:S01]  /*198c0*/  FMUL.FTZ R14, R14, UR35 ;  /* 0x000000230e0e7c20 */ /* 0x000fe20008410000 */
[--C-:B------:R-:W-:Y:S01]  /*198d0*/  FFMA.FTZ R87, R9, UR35, -R220.reuse ;  /* 0x0000002309577c23 */ /* 0x100fe200080108dc */
[----:B------:R-:W-:Y:S01]  /*198e0*/  FMUL.FTZ R15, R15, UR35 ;  /* 0x000000230f0f7c20 */ /* 0x000fe20008410000 */
[----:B------:R-:W-:Y:S01]  /*198f0*/  IMAD.MOV.U32 R9, RZ, RZ, 0x40000040 ;  /* 0x40000040ff097424 */ /* 0x000fe200078e00ff */
[----:B------:R0:W-:Y:S01]  /*19900*/  MUFU.EX2 R84, R14 ;  /* 0x0000000e00547308 */ /* 0x0001e20000000800 */
        /* <DEDUP_REMOVED lines=8> */
[----:B0-----:R-:W-:-:S02]  /*19990*/  VIADD R14, R6, 0x2 ;  /* 0x00000002060e7836 */ /* 0x001fc40000000000 */
[--C-:B------:R-:W-:Y:S01]  /*199a0*/  FFMA.FTZ R46, R47, UR35, -R220.reuse ;  /* 0x000000232f2e7c23 */ /* 0x100fe200080108dc */
[----:B------:R-:W-:-:S01]  /*199b0*/  FFMA.FTZ R47, R55, UR35, -R220 ;  /* 0x00000023372f7c23 */ /* 0x000fc200080108dc */
[--C-:B------:R-:W-:Y:S01]  /*199c0*/  FFMA.FTZ R55, R70, UR35, -R220.reuse ;  /* 0x0000002346377c23 */ /* 0x100fe200080108dc */
[----:B------:R-:W-:-:S01]  /*199d0*/  FFMA.FTZ R70, R79, UR35, -R220 ;  /* 0x000000234f467c23 */ /* 0x000fc200080108dc */
[----:B------:R-:W-:Y:S01]  /*199e0*/  R2UR UR10, R14 ;  /* 0x000000000e0a72ca */ /* 0x000fe200000e0000 */
[----:B------:R-:W-:-:S01]  /*199f0*/  FFMA.FTZ R14, R56, UR35, -R220 ;  /* 0x00000023380e7c23 */ /* 0x000fc200080108dc */
[----:B------:R-:W0:Y:S01]  /*19a00*/  MUFU.EX2 R87, R87 ;  /* 0x0000005700577308 */ /* 0x000e220000000800 */
[----:B-1----:R-:W-:Y:S02]  /*19a10*/  IMAD.MOV.U32 R15, RZ, RZ, 0x40000040 ;  /* 0x40000040ff0f7424 */ /* 0x002fe400078e00ff */
[--C-:B------:R-:W-:Y:S01]  /*19a20*/  FFMA.FTZ R56, R63, UR35, -R220.reuse ;  /* 0x000000233f387c23 */ /* 0x100fe200080108dc */
[----:B------:R-:W-:-:S01]  /*19a30*/  FFMA.FTZ R63, R74, UR35, -R220 ;  /* 0x000000234a3f7c23 */ /* 0x000fc200080108dc */
[--C-:B------:R-:W-:Y:S01]  /*19a40*/  FFMA.FTZ R74, R83, UR35, -R220.reuse ;  /* 0x00000023534a7c23 */ /* 0x100fe200080108dc */
[----:B------:R-:W-:Y:S01]  /*19a50*/  R2UR UR11, R15 ;  /* 0x000000000f0b72ca */ /* 0x000fe200000e0000 */
[--C-:B------:R-:W-:Y:S01]  /*19a60*/  FFMA.FTZ R15, R58, UR35, -R220.reuse ;  /* 0x000000233a0f7c23 */ /* 0x100fe200080108dc */
[----:B------:R-:W-:-:S01]  /*19a70*/  FFMA.FTZ R58, R67, UR35, -R220 ;  /* 0x00000023433a7c23 */ /* 0x000fc200080108dc */
[----:B------:R-:W-:Y:S01]  /*19a80*/  FFMA.FTZ R67, R78, UR35, -R220 ;  /* 0x000000234e437c23 */ /* 0x000fe200080108dc */
[----:B------:R-:W1:Y:S01]  /*19a90*/  MUFU.EX2 R86, R86 ;  /* 0x0000005600567308 */ /* 0x000e620000000800 */
[----:B0-----:R-:W-:-:S07]  /*19aa0*/  FFMA.FTZ R3, R84, R3, R87 ;  /* 0x0000000354037223 */ /* 0x001fce0000010057 */
[----:B------:R-:W0:Y:S08]  /*19ab0*/  MUFU.EX2 R21, R21 ;  /* 0x0000001500157308 */ /* 0x000e300000000800 */
[----:B------:R-:W-:Y:S08]  /*19ac0*/  MUFU.EX2 R25, R25 ;  /* 0x0000001900197308 */ /* 0x000ff00000000800 */
[----:B------:R-:W-:Y:S08]  /*19ad0*/  MUFU.EX2 R30, R30 ;  /* 0x0000001e001e7308 */ /* 0x000ff00000000800 */
[----:B------:R-:W-:Y:S08]  /*19ae0*/  MUFU.EX2 R31, R31 ;  /* 0x0000001f001f7308 */ /* 0x000ff00000000800 */
[----:B------:R-:W-:Y:S01]  /*19af0*/  MUFU.EX2 R38, R38 ;  /* 0x0000002600267308 */ /* 0x000fe20000000800 */
[----:B------:R-:W-:-:S02]  /*19b00*/  WARPGROUP.DEPBAR.LE gsb0, 0x0 ;  /* 0x00008000000079c5 */ /* 0x000fc40000010000 */
[----:B------:R-:W-:Y:S01]  /*19b10*/  WARPGROUP.ARRIVE ;  /* 0x00000000000079c5 */ /* 0x000fe20000000000 */
[----:B------:R-:W-:-:S01]  /*19b20*/  FFMA.FTZ R166, R53, UR35, -R220 ;  /* 0x0000002335a67c23 */ /* 0x000fc200080108dc */
[--C-:B------:R-:W-:Y:S01]  /*19b30*/  FFMA.FTZ R53, R66, UR35, -R220.reuse ;  /* 0x0000002342357c23 */ /* 0x100fe200080108dc */
[----:B------:R-:W-:-:S01]  /*19b40*/  FFMA.FTZ R66, R75, UR35, -R220 ;  /* 0x000000234b427c23 */ /* 0x000fc200080108dc */
[----:B------:R-:W-:Y:S02]  /*19b50*/  IMAD.U32 R75, RZ, RZ, UR35 ;  /* 0x00000023ff4b7e24 */ /* 0x000fe4000f8e00ff */
[----:B------:R-:W-:-:S01]  /*19b60*/  FFMA.FTZ R164, R27, UR35, -R220 ;  /* 0x000000231ba47c23 */ /* 0x000fc200080108dc */
[----:B------:R-:W-:Y:S01]  /*19b70*/  QGMMA.64x128x32.F32.E4M3.E4M3 R88, R160, gdesc[UR8], R88, gsb0 ;  /* 0x01e00008a0587df3 */ /* 0x000fe20008000858 */
[----:B------:R-:W-:Y:S01]  /*19b80*/  R2UR UR11, R9 ;  /* 0x00000000090b72ca */ /* 0x000fe200000e0000 */
[----:B------:R-:W-:Y:S01]  /*19b90*/  FFMA.FTZ R75, R10, R75, -8 ;  /* 0xc10000000a4b7423 */ /* 0x000fe2000001004b */
[----:B------:R-:W-:-:S01]  /*19ba0*/  FFMA.FTZ R27, R34, UR35, -R220 ;  /* 0x00000023221b7c23 */ /* 0x000fc200080108dc */
[----:B------:R-:W-:Y:S01]  /*19bb0*/  FFMA.FTZ R34, R35, UR35, -R220 ;  /* 0x0000002323227c23 */ /* 0x000fe200080108dc */
[----:B------:R-:W2:Y:S01]  /*19bc0*/  MUFU.EX2 R164, R164 ;  /* 0x000000a400a47308 */ /* 0x000ea20000000800 */
[----:B------:R-:W-:-:S01]  /*19bd0*/  FFMA.FTZ R78, R8, UR35, -R75 ;  /* 0x00000023084e7c23 */ /* 0x000fc2000801084b */
[----:B------:R-:W-:-:S02]  /*19be0*/  VIADD R8, R6, 0x4 ;  /* 0x0000000406087836 */ /* 0x000fc40000000000 */
[----:B------:R-:W-:-:S01]  /*19bf0*/  FFMA.FTZ R79, R20, UR35, -R75 ;  /* 0x00000023144f7c23 */ /* 0x000fc2000801084b */
[--C-:B------:R-:W-:Y:S01]  /*19c00*/  FFMA.FTZ R20, R26, UR35, -R75.reuse ;  /* 0x000000231a147c23 */ /* 0x100fe2000801084b */
[----:B------:R-:W-:-:S01]  /*19c10*/  FFMA.FTZ R26, R36, UR35, -R75 ;  /* 0x00000023241a7c23 */ /* 0x000fc2000801084b */
[----:B------:R-:W-:Y:S01]  /*19c20*/  FFMA.FTZ R36, R48, UR35, -R75 ;  /* 0x0000002330247c23 */ /* 0x000fe2000801084b */
[----:B------:R-:W-:Y:S01]  /*19c30*/  R2UR UR10, R8 ;  /* 0x00000000080a72ca */ /* 0x000fe200000e0000 */
[----:B-1----:R-:W-:Y:S01]  /*19c40*/  FADD.FTZ R48, R86, R3 ;  /* 0x0000000356307221 */ /* 0x002fe20000010000 */
[----:B------:R-:W1:Y:S01]  /*19c50*/  MUFU.EX2 R78, R78 ;  /* 0x0000004e004e7308 */ /* 0x000e620000000800 */
[----:B------:R-:W-:Y:S02]  /*19c60*/  VIADD R6, R6, 0x6 ;  /* 0x0000000606067836 */ /* 0x000fe40000000000 */
[----:B------:R-:W-:Y:S01]  /*19c70*/  FFMA.FTZ R83, R24, UR35, -R75 ;  /* 0x0000002318537c23 */ /* 0x000fe2000801084b */
[----:B0-----:R-:W-:-:S01]  /*19c80*/  FADD.FTZ R7, R21, R48 ;  /* 0x0000003015077221 */ /* 0x001fc20000010000 */
[--C-:B------:R-:W-:Y:S01]  /*19c90*/  FFMA.FTZ R8, R28, UR35, -R75.reuse ;  /* 0x000000231c087c23 */ /* 0x100fe2000801084b */
[----:B------:R-:W-:-:S01]  /*19ca0*/  FFMA.FTZ R9, R29, UR35, -R75 ;  /* 0x000000231d097c23 */ /* 0x000fc2000801084b */
[--C-:B------:R-:W-:Y:S01]  /*19cb0*/  FFMA.FTZ R24, R32, UR35, -R75.reuse ;  /* 0x0000002320187c23 */ /* 0x100fe2000801084b */
[----:B------:R-:W-:-:S01]  /*19cc0*/  FFMA.FTZ R29, R33, UR35, -R75 ;  /* 0x00000023211d7c23 */ /* 0x000fc2000801084b */
[----:B------:R-:W0:Y:S01]  /*19cd0*/  MUFU.EX2 R79, R79 ;  /* 0x0000004f004f7308 */ /* 0x000e220000000800 */
[----:B--2---:R-:W-:-:S01]  /*19ce0*/  FADD.FTZ R48, R164, R7 ;  /* 0x00000007a4307221 */ /* 0x004fc20000010000 */
[----:B------:R-:W-:-:S02]  /*19cf0*/  IMAD.MOV.U32 R7, RZ, RZ, 0x40000040 ;  /* 0x40000040ff077424 */ /* 0x000fc400078e00ff */
[----:B------:R-:W-:-:S01]  /*19d00*/  FFMA.FTZ R32, R44, UR35, -R75 ;  /* 0x000000232c207c23 */ /* 0x000fc2000801084b */
[--C-:B------:R-:W-:Y:S01]  /*19d10*/  FFMA.FTZ R33, R37, UR35, -R75.reuse ;  /* 0x0000002325217c23 */ /* 0x100fe2000801084b */
[----:B------:R-:W-:-:S01]  /*19d20*/  FFMA.FTZ R44, R57, UR35, -R75 ;  /* 0x00000023392c7c23 */ /* 0x000fc2000801084b */
[----:B------:R-:W-:Y:S01]  /*19d30*/  FFMA.FTZ R57, R59, UR35, -R75 ;  /* 0x000000233b397c23 */ /* 0x000fe2000801084b */
[----:B------:R-:W-:-:S01]  /*19d40*/  FADD.FTZ R59, R25, R48 ;  /* 0x00000030193b7221 */ /* 0x000fc20000010000 */
[----:B------:R-:W2:Y:S01]  /*19d50*/  MUFU.EX2 R20, R20 ;  /* 0x0000001400147308 */ /* 0x000ea20000000800 */
[----:B-1----:R-:W-:-:S01]  /*19d60*/  FFMA.FTZ R0, R85, R0, R78 ;  /* 0x0000000055007223 */ /* 0x002fc2000001004e */
[----:B------:R-:W-:Y:S01]  /*19d70*/  FFMA.FTZ R35, R42, UR35, -R220 ;  /* 0x000000232a237c23 */ /* 0x000fe200080108dc */
[----:B------:R-:W-:-:S01]  /*19d80*/  FFMA.FTZ R28, R40, UR35, -R75 ;  /* 0x00000023281c7c23 */ /* 0x000fc2000801084b */
[----:B------:R-:W-:Y:S01]  /*19d90*/  FADD.FTZ R48, R30, R59 ;  /* 0x0000003b1e307221 */ /* 0x000fe20000010000 */
[----:B------:R-:W-:-:S01]  /*19da0*/  FFMA.FTZ R42, R43, UR35, -R220 ;  /* 0x000000232b2a7c23 */ /* 0x000fc200080108dc */
[--C-:B------:R-:W-:Y:S01]  /*19db0*/  FFMA.FTZ R37, R41, UR35, -R75.reuse ;  /* 0x0000002329257c23 */ /* 0x100fe2000801084b */
[----:B------:R-:W-:-:S01]  /*19dc0*/  FFMA.FTZ R41, R45, UR35, -R75 ;  /* 0x000000232d297c23 */ /* 0x000fc2000801084b */
[----:B------:R-:W1:Y:S01]  /*19dd0*/  MUFU.EX2 R83, R83 ;  /* 0x0000005300537308 */ /* 0x000e620000000800 */
[----:B0-----:R-:W-:-:S01]  /*19de0*/  FADD.FTZ R3, R79, R0 ;  /* 0x000000004f037221 */ /* 0x001fc20000010000 */
[----:B------:R-:W-:Y:S01]  /*19df0*/  FFMA.FTZ R43, R50, UR35, -R220 ;  /* 0x00000023322b7c23 */ /* 0x000fe200080108dc */
[----:B------:R-:W-:-:S01]  /*19e00*/  FFMA.FTZ R40, R52, UR35, -R75 ;  /* 0x0000002334287c23 */ /* 0x000fc2000801084b */
[----:B------:R-:W-:Y:S01]  /*19e10*/  FFMA.FTZ R50, R51, UR35, -R220 ;  /* 0x0000002333327c23 */ /* 0x000fe200080108dc */
[----:B------:R-:W-:-:S01]  /*19e20*/  FFMA.FTZ R45, R49, UR35, -R75 ;  /* 0x00000023312d7c23 */ /* 0x000fc2000801084b */
[----:B------:R-:W-:Y:S01]  /*19e30*/  FFMA.FTZ R49, R54, UR35, -R75 ;  /* 0x0000002336317c23 */ /* 0x000fe2000801084b */
[----:B------:R-:W-:-:S01]  /*19e40*/  FFMA.FTZ R51, R62, UR35, -R220 ;  /* 0x000000233e337c23 */ /* 0x000fc200080108dc */
[----:B------:R-:W0:Y:S01]  /*19e50*/  MUFU.EX2 R8, R8 ;  /* 0x0000000800087308 */ /* 0x000e220000000800 */
[----:B--2---:R-:W-:-:S01]  /*19e60*/  FADD.FTZ R0, R20, R3 ;  /* 0x0000000314007221 */ /* 0x004fc20000010000 */
[----:B------:R-:W-:Y:S01]  /*19e70*/  FFMA.FTZ R60, R60, UR35, -R75 ;  /* 0x000000233c3c7c23 */ /* 0x000fe2000801084b */
[----:B------:R-:W-:-:S01]  /*19e80*/  FFMA.FTZ R62, R71, UR35, -R220 ;  /* 0x00000023473e7c23 */ /* 0x000fc200080108dc */
[----:B------:R-:W-:Y:S01]  /*19e90*/  FFMA.FTZ R71, R82, UR35, -R220 ;  /* 0x0000002352477c23 */ /* 0x000fe200080108dc */
[----:B------:R-:W-:-:S03]  /*19ea0*/  FFMA.FTZ R80, R80, UR35, -R75 ;  /* 0x0000002350507c23 */ /* 0x000fc6000801084b */
        /* <DEDUP_REMOVED lines=11> */
[----:B--2---:R-:W-:-:S04]  /*19f60*/  FADD.FTZ R48, R34, R59 ;  /* 0x0000003b22307221 */ /* 0x004fc80000010000 */
[----:B------:R-:W-:Y:S01]  /*19f70*/  FADD.FTZ R59, R31, R48 ;  /* 0x000000301f3b7221 */ /* 0x000fe20000010000 */
[----:B------:R-:W-:-:S02]  /*19f80*/  FFMA.FTZ R48, R64, UR35, -R75 ;  /* 0x0000002340307c23 */ /* 0x000fc4000801084b */
[----:B------:R-:W2:Y:S01]  /*19f90*/  MUFU.EX2 R33, R33 ;  /* 0x0000002100217308 */ /* 0x000ea20000000800 */
[----:B-1----:R-:W-:-:S01]  /*19fa0*/  FADD.FTZ R3, R29, R0 ;  /* 0x000000001d037221 */ /* 0x002fc20000010000 */
[----:B------:R-:W-:Y:S01]  /*19fb0*/  FADD.FTZ R52, R38, R59 ;  /* 0x0000003b26347221 */ /* 0x000fe20000010000 */
[----:B------:R-:W-:-:S05]  /*19fc0*/  FFMA.FTZ R59, R65, UR35, -R75 ;  /* 0x00000023413b7c23 */ /* 0x000fca000801084b */
[----:B------:R-:W-:Y:S01]  /*19fd0*/  MUFU.EX2 R35, R35 ;  /* 0x0000002300237308 */ /* 0x000fe20000000800 */
[----:B0-----:R-:W-:-:S07]  /*19fe0*/  FADD.FTZ R0, R26, R3 ;  /* 0x000000031a007221 */ /* 0x001fce0000010000 */
[----:B------:R-:W0:Y:S01]  /*19ff0*/  MUFU.EX2 R28, R28 ;  /* 0x0000001c001c7308 */ /* 0x000e220000000800 */
[----:B--2---:R-:W-:-:S07]  /*1a000*/  FADD.FTZ R3, R33, R0 ;  /* 0x0000000021037221 */ /* 0x004fce0000010000 */
[----:B------:R-:W-:Y:S08]  /*1a010*/  MUFU.EX2 R42, R42 ;  /* 0x0000002a002a7308 */ /* 0x000ff00000000800 */
[----:B------:R-:W1:Y:S01]  /*1a020*/  MUFU.EX2 R37, R37 ;  /* 0x0000002500257308 */ /* 0x000e620000000800 */
[----:B0-----:R-:W-:-:S01]  /*1a030*/  FADD.FTZ R0, R28, R3 ;  /* 0x000000031c007221 */ /* 0x001fc20000010000 */
[----:B------:R-:W-:-:S02]  /*1a040*/  WARPGROUP.DEPBAR.LE gsb0, 0x0 ;  /* 0x00008000000079c5 */ /* 0x000fc40000010000 */
[----:B------:R-:W-:-:S04]  /*1a050*/  WARPGROUP.ARRIVE ;  /* 0x00000000000079c5 */ /* 0x000fc80000000000 */
[----:B------:R-:W0:Y:S02]  /*1a060*/  MUFU.EX2 R39, R39 ;  /* 0x0000002700277308 */ /* 0x000e240000000800 */
[----:B------:R-:W-:Y:S01]  /*1a070*/  QGMMA.64x128x32.F32.E4M3.E4M3 R88, R156, gdesc[UR8], R88, gsb0 ;  /* 0x01e000089c587df3 */ /* 0x000fe20008000858 */
[----:B------:R-:W-:Y:S01]  /*1a080*/  R2UR UR10, R6 ;  /* 0x00000000060a72ca */ /* 0x000fe200000e0000 */
[----:B-1----:R-:W-:Y:S01]  /*1a090*/  FADD.FTZ R3, R37, R0 ;  /* 0x0000000025037221 */ /* 0x002fe20000010000 */
[----:B------:R-:W-:-:S03]  /*1a0a0*/  R2UR UR11, R7 ;  /* 0x00000000070b72ca */ /* 0x000fc600000e0000 */
[----:B------:R-:W1:Y:S01]  /*1a0b0*/  MUFU.EX2 R32, R32 ;  /* 0x0000002000207308 */ /* 0x000e620000000800 */
[----:B------:R-:W-:-:S01]  /*1a0c0*/  FFMA.FTZ R7, R61, UR35, -R75 ;  /* 0x000000233d077c23 */ /* 0x000fc2000801084b */
[----:B------:R-:W-:-:S04]  /*1a0d0*/  FADD.FTZ R61, R35, R52 ;  /* 0x00000034233d7221 */ /* 0x000fc80000010000 */
[----:B------:R-:W-:Y:S02]  /*1a0e0*/  FADD.FTZ R52, R42, R61 ;  /* 0x0000003d2a347221 */ /* 0x000fe40000010000 */
[----:B------:R-:W2:Y:S02]  /*1a0f0*/  MUFU.EX2 R46, R46 ;  /* 0x0000002e002e7308 */ /* 0x000ea40000000800 */
[----:B0-----:R-:W-:-:S01]  /*1a100*/  FADD.FTZ R61, R39, R52 ;  /* 0x00000034273d7221 */ /* 0x001fc20000010000 */
[----:B------:R-:W-:-:S05]  /*1a110*/  FFMA.FTZ R52, R68, UR35, -R75 ;  /* 0x0000002344347c23 */ /* 0x000fca000801084b */
[----:B------:R-:W0:Y:S01]  /*1a120*/  MUFU.EX2 R41, R41 ;  /* 0x0000002900297308 */ /* 0x000e220000000800 */
[----:B-1----:R-:W-:-:S07]  /*1a130*/  FADD.FTZ R0, R32, R3 ;  /* 0x0000000320007221 */ /* 0x002fce0000010000 */
[----:B------:R-:W1:Y:S01]  /*1a140*/  MUFU.EX2 R43, R43 ;  /* 0x0000002b002b7308 */ /* 0x000e620000000800 */
[----:B--2---:R-:W-:-:S01]  /*1a150*/  FADD.FTZ R54, R46, R61 ;  /* 0x0000003d2e367221 */ /* 0x004fc20000010000 */
[----:B------:R-:W-:-:S06]  /*1a160*/  FFMA.FTZ R61, R69, UR35, -R75 ;  /* 0x00000023453d7c23 */ /* 0x000fcc000801084b */
        /* <DEDUP_REMOVED lines=12> */
[----:B------:R-:W-:Y:S01]  /*1a230*/  FFMA.FTZ R54, R72, UR35, -R75 ;  /* 0x0000002348367c23 */ /* 0x000fe2000801084b */
[----:B------:R-:W-:-:S05]  /*1a240*/  IADD3 R72, -R219, 0xb, RZ ;  /* 0x0000000bdb487810 */ /* 0x000fca0007ffe1ff */
[----:B------:R-:W2:Y:S01]  /*1a250*/  MUFU.EX2 R49, R49 ;  /* 0x0000003100317308 */ /* 0x000ea20000000800 */
[----:B0-----:R-:W-:-:S07]  /*1a260*/  FADD.FTZ R0, R40, R3 ;  /* 0x0000000328007221 */ /* 0x001fce0000010000 */
[----:B------:R-:W0:Y:S01]  /*1a270*/  MUFU.EX2 R14, R14 ;  /* 0x0000000e000e7308 */ /* 0x000e220000000800 */
[----:B-1----:R-:W-:-:S07]  /*1a280*/  FADD.FTZ R65, R166, R65 ;  /* 0x00000041a6417221 */ /* 0x002fce0000010000 */
[----:B------:R-:W-:Y:S01]  /*1a290*/  MUFU.EX2 R44, R44 ;  /* 0x0000002c002c7308 */ /* 0x000fe20000000800 */
[----:B--2---:R-:W-:-:S07]  /*1a2a0*/  FADD.FTZ R3, R49, R0 ;  /* 0x0000000031037221 */ /* 0x004fce0000010000 */
[----:B------:R-:W1:Y:S01]  /*1a2b0*/  MUFU.EX2 R15, R15 ;  /* 0x0000000f000f7308 */ /* 0x000e620000000800 */
[----:B0-----:R-:W-:-:S01]  /*1a2c0*/  FADD.FTZ R0, R14, R65 ;  /* 0x000000410e007221 */ /* 0x001fc20000010000 */
[----:B------:R-:W-:-:S06]  /*1a2d0*/  FFMA.FTZ R65, R73, UR35, -R75 ;  /* 0x0000002349417c23 */ /* 0x000fcc000801084b */
[----:B------:R-:W0:Y:S08]  /*1a2e0*/  MUFU.EX2 R57, R57 ;  /* 0x0000003900397308 */ /* 0x000e300000000800 */
[----:B------:R-:W2:Y:S01]  /*1a2f0*/  MUFU.EX2 R51, R51 ;  /* 0x0000003300337308 */ /* 0x000ea20000000800 */
[----:B-1----:R-:W-:-:S07]  /*1a300*/  FADD.FTZ R0, R15, R0 ;  /* 0x000000000f007221 */ /* 0x002fce0000010000 */
[----:B------:R1:W3:Y:S08]  /*1a310*/  MUFU.EX2 R6, R60 ;  /* 0x0000003c00067308 */ /* 0x0002f00000000800 */
[----:B------:R-:W4:Y:S01]  /*1a320*/  MUFU.EX2 R56, R56 ;  /* 0x0000003800387308 */ /* 0x000f220000000800 */
[----:B-1----:R-:W-:-:S01]  /*1a330*/  FADD.FTZ R60, R44, R3 ;  /* 0x000000032c3c7221 */ /* 0x002fc20000010000 */
[----:B------:R-:W-:-:S02]  /*1a340*/  WARPGROUP.DEPBAR.LE gsb0, 0x0 ;  /* 0x00008000000079c5 */ /* 0x000fc40000010000 */
[----:B------:R-:W-:Y:S01]  /*1a350*/  WARPGROUP.ARRIVE ;  /* 0x00000000000079c5 */ /* 0x000fe20000000000 */
[----:B0-----:R-:W-:Y:S01]  /*1a360*/  FADD.FTZ R3, R57, R60 ;  /* 0x0000003c39037221 */ /* 0x001fe20000010000 */
[----:B--2---:R-:W-:-:S01]  /*1a370*/  FADD.FTZ R69, R51, R0 ;  /* 0x0000000033457221 */ /* 0x004fc20000010000 */
[----:B------:R-:W-:Y:S01]  /*1a380*/  FFMA.FTZ R60, R76, UR35, -R75 ;  /* 0x000000234c3c7c23 */ /* 0x000fe2000801084b */
[----:B------:R-:W0:Y:S01]  /*1a390*/  MUFU.EX2 R7, R7 ;  /* 0x0000000700077308 */ /* 0x000e220000000800 */
[----:B---3--:R-:W-:-:S01]  /*1a3a0*/  FADD.FTZ R0, R6, R3 ;  /* 0x0000000306007221 */ /* 0x008fc20000010000 */
[----:B------:R-:W-:Y:S06]  /*1a3b0*/  QGMMA.64x128x32.F32.E4M3.E4M3 R88, R152, gdesc[UR8], R88, gsb0 ;  /* 0x01e0000898587df3 */ /* 0x000fec0008000858 */
[----:B------:R-:W1:Y:S01]  /*1a3c0*/  MUFU.EX2 R53, R53 ;  /* 0x0000003500357308 */ /* 0x000e620000000800 */
[----:B----4-:R-:W-:-:S01]  /*1a3d0*/  FADD.FTZ R64, R56, R69 ;  /* 0x0000004538407221 */ /* 0x010fc20000010000 */
[--C-:B------:R-:W-:Y:S01]  /*1a3e0*/  FFMA.FTZ R69, R77, UR35, -R75.reuse ;  /* 0x000000234d457c23 */ /* 0x100fe2000801084b */
[----:B------:R-:W-:-:S05]  /*1a3f0*/  FFMA.FTZ R75, R81, UR35, -R75 ;  /* 0x00000023514b7c23 */ /* 0x000fca000801084b */
        /* <DEDUP_REMOVED lines=10> */
[----:B------:R-:W-:-:S04]  /*1a4a0*/  @!P1 IMAD R0, R13, 0x8, R16 ;  /* 0x000000080d009824 */ /* 0x000fc800078e0210 */
[----:B------:R-:W-:Y:S02]  /*1a4b0*/  @!P1 VIADD R0, R0, 0x22840 ;  /* 0x0002284000009836 */ /* 0x000fe40000000000 */
[----:B------:R-:W1:Y:S01]  /*1a4c0*/  MUFU.EX2 R62, R62 ;  /* 0x0000003e003e7308 */ /* 0x000e620000000800 */
[----:B--2---:R-:W-:-:S02]  /*1a4d0*/  FADD.FTZ R73, R55, R64 ;  /* 0x0000004037497221 */ /* 0x004fc40000010000 */
[----:B------:R-:W-:-:S05]  /*1a4e0*/  @!P1 PRMT R0, RZ, 0x654, R0 ;  /* 0x00000654ff009816 */ /* 0x000fca0000000000 */
[----:B------:R-:W2:Y:S01]  /*1a4f0*/  MUFU.EX2 R61, R61 ;  /* 0x0000003d003d7308 */ /* 0x000ea20000000800 */
[----:B0-----:R-:W-:-:S07]  /*1a500*/  FADD.FTZ R64, R52, R3 ;  /* 0x0000000334407221 */ /* 0x001fce0000010000 */
[----:B------:R-:W0:Y:S01]  /*1a510*/  MUFU.EX2 R63, R63 ;  /* 0x0000003f003f7308 */ /* 0x000e220000000800 */
[----:B-1----:R-:W-:-:S07]  /*1a520*/  FADD.FTZ R68, R62, R73 ;  /* 0x000000493e447221 */ /* 0x002fce0000010000 */
[----:B------:R-:W1:Y:S01]  /*1a530*/  MUFU.EX2 R54, R54 ;  /* 0x0000003600367308 */ /* 0x000e620000000800 */
[----:B--2---:R-:W-:-:S07]  /*1a540*/  FADD.FTZ R3, R61, R64 ;  /* 0x000000403d037221 */ /* 0x004fce0000010000 */
[----:B------:R-:W-:Y:S01]  /*1a550*/  MUFU.EX2 R66, R66 ;  /* 0x0000004200427308 */ /* 0x000fe20000000800 */
[----:B0-----:R-:W-:-:S07]  /*1a560*/  FADD.FTZ R73, R63, R68 ;  /* 0x000000443f497221 */ /* 0x001fce0000010000 */
[----:B------:R-:W0:Y:S01]  /*1a570*/  MUFU.EX2 R65, R65 ;  /* 0x0000004100417308 */ /* 0x000e220000000800 */
[----:B-1----:R-:W-:-:S07]  /*1a580*/  FADD.FTZ R64, R54, R3 ;  /* 0x0000000336407221 */ /* 0x002fce0000010000 */
[----:B------:R-:W1:Y:S08]  /*1a590*/  MUFU.EX2 R67, R67 ;  /* 0x0000004300437308 */ /* 0x000e700000000800 */
[----:B------:R-:W2:Y:S01]  /*1a5a0*/  MUFU.EX2 R60, R60 ;  /* 0x0000003c003c7308 */ /* 0x000ea20000000800 */
[----:B0-----:R-:W-:-:S07]  /*1a5b0*/  FADD.FTZ R3, R65, R64 ;  /* 0x0000004041037221 */ /* 0x001fce0000010000 */
[----:B------:R-:W0:Y:S08]  /*1a5c0*/  MUFU.EX2 R70, R70 ;  /* 0x0000004600467308 */ /* 0x000e300000000800 */
[----:B------:R-:W3:Y:S08]  /*1a5d0*/  MUFU.EX2 R69, R69 ;  /* 0x0000004500457308 */ /* 0x000ef00000000800 */
[----:B------:R-:W4:Y:S08]  /*1a5e0*/  MUFU.EX2 R71, R71 ;  /* 0x0000004700477308 */ /* 0x000f300000000800 */
[----:B------:R-:W5:Y:S01]  /*1a5f0*/  MUFU.EX2 R77, R80 ;  /* 0x00000050004d7308 */ /* 0x000f620000000800 */
[----:B------:R-:W-:-:S02]  /*1a600*/  WARPGROUP.DEPBAR.LE gsb0, 0x0 ;  /* 0x00008000000079c5 */ /* 0x000fc40000010000 */
[----:B------:R0:W-:Y:S06]  /*1a610*/  BAR.ARV R72, 0x100 ;  /* 0x000400480000751d */ /* 0x0001ec0000002000 */
[----:B------:R1:W-:Y:S01]  /*1a620*/  @!P1 SYNCS.ARRIVE.TRANS64.RED.A1T0 RZ, [R0+URZ], RZ ;  /* 0x000000ff00ff99a7 */ /* 0x0003e2000810043f */
[----:B------:R-:W5:Y:S01]  /*1a630*/  MUFU.EX2 R74, R74 ;  /* 0x0000004a004a7308 */ /* 0x000f620000000800 */
[----:B-1----:R-:W-:-:S07]  /*1a640*/  FADD.FTZ R0, R66, R73 ;  /* 0x0000004942007221 */ /* 0x002fce0000010000 */
[----:B------:R-:W1:Y:S01]  /*1a650*/  MUFU.EX2 R75, R75 ;  /* 0x0000004b004b7308 */ /* 0x000e620000000800 */
[----:B------:R-:W-:-:S01]  /*1a660*/  FADD.FTZ R73, R67, R0 ;  /* 0x0000000043497221 */ /* 0x000fc20000010000 */
[----:B--2---:R-:W-:-:S03]  /*1a670*/  FADD.FTZ R0, R60, R3 ;  /* 0x000000033c007221 */ /* 0x004fc60000010000 */
[----:B0-----:R-:W-:Y:S01]  /*1a680*/  FADD.FTZ R64, R70, R73 ;  /* 0x0000004946407221 */ /* 0x001fe20000010000 */
[----:B---3--:R-:W-:-:S03]  /*1a690*/  FADD.FTZ R0, R69, R0 ;  /* 0x0000000045007221 */ /* 0x008fc60000010000 */
[----:B----4-:R-:W-:Y:S01]  /*1a6a0*/  FADD.FTZ R3, R71, R64 ;  /* 0x0000004047037221 */ /* 0x010fe20000010000 */
[----:B-----5:R-:W-:-:S03]  /*1a6b0*/  FADD.FTZ R0, R77, R0 ;  /* 0x000000004d007221 */ /* 0x020fc60000010000 */
[----:B------:R-:W-:Y:S01]  /*1a6c0*/  FADD.FTZ R3, R74, R3 ;  /* 0x000000034a037221 */ /* 0x000fe20000010000 */
[----:B-1----:R-:W-:-:S01]  /*1a6d0*/  FADD.FTZ R0, R75, R0 ;  /* 0x000000004b007221 */ /* 0x002fc20000010000 */
[----:B------:R-:W-:Y:S06]  /*1a6e0*/  @!P0 BRA `(.L_x_1597) ;  /* 0x0000000000048947 */ /* 0x000fec0003800000 */
[----:B------:R-:W-:Y:S01]  /*1a6f0*/  BPT.TRAP 0x1 ;  /* 0x000000040000795c */ /* 0x000fe20000300000 */
.L_x_1597:
[----:B------:R-:W-:Y:S01]  /*1a700*/  F2FP.SATFINITE.E4M3.F32.PACK_AB_MERGE_C R24, R29, R24, RZ ;  /* 0x000000181d18723e */ /* 0x000fe200048070ff */
[----:B------:R-:W-:Y:S01]  /*1a710*/  FMUL.FTZ R88, R88, R84 ;  /* 0x0000005458587220 */ /* 0x000fe20000410000 */
[----:B------:R-:W-:Y:S01]  /*1a720*/  ISETP.GT.AND P2, PT, R5, R12, PT ;  /* 0x0000000c0500720c */ /* 0x000fe20003f44270 */
[----:B------:R-:W-:Y:S01]  /*1a730*/  FMUL.FTZ R89, R89, R84 ;  /* 0x0000005459597220 */ /* 0x000fe20000410000 */
[----:B------:R-:W-:Y:S01]  /*1a740*/  F2FP.SATFINITE.E4M3.F32.PACK_AB_MERGE_C R167, R9, R8, R24 ;  /* 0x0000000809a7723e */ /* 0x000fe20004807018 */
[----:B------:R-:W-:Y:S01]  /*1a750*/  IMAD.U32 R9, RZ, RZ, UR40 ;  /* 0x00000028ff097e24 */ /* 0x000fe2000f8e00ff */
[----:B------:R-:W-:Y:S01]  /*1a760*/  LEA R8, R169, R16, 0x3 ;  /* 0x00000010a9087211 */ /* 0x000fe200078e18ff */
[-C--:B------:R-:W-:Y:S01]  /*1a770*/  FMUL.FTZ R92, R92, R84.reuse ;  /* 0x000000545c5c7220 */ /* 0x080fe20000410000 */
[----:B------:R-:W-:Y:S01]  /*1a780*/  F2FP.SATFINITE.E4M3.F32.PACK_AB_MERGE_C R27, R34, R27, RZ ;  /* 0x0000001b221b723e */ /* 0x000fe200048070ff */
[----:B------:R-:W-:Y:S01]  /*1a790*/  FMUL.FTZ R93, R93, R84 ;  /* 0x000000545d5d7220 */ /* 0x000fe20000410000 */
[----:B------:R-:W-:Y:S01]  /*1a7a0*/  F2FP.SATFINITE.E4M3.F32.PACK_AB_MERGE_C R14, R15, R14, RZ ;  /* 0x0000000e0f0e723e */ /* 0x000fe200048070ff */
[----:B------:R-:W-:Y:S01]  /*1a7b0*/  VIADD R8, R8, 0x22860 ;  /* 0x0002286008087836 */ /* 0x000fe20000000000 */
[----:B------:R-:W-:Y:S01]  /*1a7c0*/  F2FP.SATFINITE.E4M3.F32.PACK_AB_MERGE_C R20, R83, R20, RZ ;  /* 0x000000145314723e */ /* 0x000fe200048070ff */
[-C--:B------:R-:W-:Y:S01]  /*1a7d0*/  FMUL.FTZ R96, R96, R84.reuse ;  /* 0x0000005460607220 */ /* 0x080fe20000410000 */
[----:B------:R-:W-:Y:S01]  /*1a7e0*/  F2FP.SATFINITE.E4M3.F32.PACK_AB_MERGE_C R15, R75, R77, RZ ;  /* 0x0000004d4b0f723e */ /* 0x000fe200048070ff */
[-C--:B------:R-:W-:Y:S01]  /*1a7f0*/  FMUL.FTZ R97, R97, R84.reuse ;  /* 0x0000005461617220 */ /* 0x080fe20000410000 */
[----:B------:R-:W-:Y:S01]  /*1a800*/  PRMT R8, R9, 0x654, R8 ;  /* 0x0000065409087816 */ /* 0x000fe20000000008 */
[-C--:B------:R-:W-:Y:S01]  /*1a810*/  FMUL.FTZ R100, R100, R84.reuse ;  /* 0x0000005464647220 */ /* 0x080fe20000410000 */
[----:B------:R-:W-:Y:S01]  /*1a820*/  F2FP.SATFINITE.E4M3.F32.PACK_AB_MERGE_C R27, R30, R25, R27 ;  /* 0x000000191e1b723e */ /* 0x000fe2000480701b */
[-C--:B------:R-:W-:Y:S01]  /*1a830*/  FMUL.FTZ R101, R101, R84.reuse ;  /* 0x0000005465657220 */ /* 0x080fe20000410000 */
        /* <DEDUP_REMOVED lines=86> */
[----:B------:R-:W-:Y:S02]  /*1ada0*/  IMAD.MOV.U32 R169, RZ, RZ, R13 ;  /* 0x000000ffffa97224 */ /* 0x000fe400078e000d */
[----:B------:R-:W-:Y:S01]  /*1adb0*/  IMAD.MOV.U32 R166, RZ, RZ, R27 ;  /* 0x000000ffffa67224 */ /* 0x000fe200078e001b */
[----:B0-----:R-:W-:Y:S06]  /*1adc0*/  @P2 BRA `(.L_x_1598) ;  /* 0xffffffd8000c2947 */ /* 0x001fec000383ffff */
[----:B------:R-:W-:-:S07]  /*1add0*/  IMAD.MOV.U32 R169, RZ, RZ, R13 ;  /* 0x000000ffffa97224 */ /* 0x000fce00078e000d */
.L_x_1587:
[----:B------:R-:W-:-:S13]  /*1ade0*/  ISETP.GE.AND P2, PT, R5, R177, PT ;  /* 0x000000b10500720c */ /* 0x000fda0003f46270 */
[----:B------:R-:W-:Y:S05]  /*1adf0*/  @!P2 BRA `(.L_x_1599) ;  /* 0x000000380018a947 */ /* 0x000fea0003800000 */
[----:B------:R-:W-:Y:S02]  /*1ae00*/  IMAD.MOV.U32 R13, RZ, RZ, R10 ;  /* 0x000000ffff0d7224 */ /* 0x000fe400078e000a */
[----:B------:R-:W-:Y:S02]  /*1ae10*/  IMAD.MOV.U32 R12, RZ, RZ, R11 ;  /* 0x000000ffff0c7224 */ /* 0x000fe400078e000b */
[----:B------:R-:W-:Y:S02]  /*1ae20*/  IMAD.MOV.U32 R14, RZ, RZ, R18 ;  /* 0x000000ffff0e7224 */ /* 0x000fe400078e0012 */
[----:B------:R-:W-:-:S07]  /*1ae30*/  IMAD.MOV.U32 R15, RZ, RZ, R169 ;  /* 0x000000ffff0f7224 */ /* 0x000fce00078e00a9 */
.L_x_1618:
        /* <DEDUP_REMOVED lines=8> */
.L_x_1601:
        /* <DEDUP_REMOVED lines=8> */
.L_x_1602:
[----:B------:R-:W-:Y:S04]  /*1af40*/  BSSY B0, `(.L_x_1600) ;  /* 0x0000004000007945 */ /* 0x000fe80003800000 */
[----:B-1----:R-:W-:Y:S05]  /*1af50*/  @P3 BRA `(.L_x_1603) ;  /* 0x0000000000083947 */ /* 0x002fea0003800000 */
[----:B------:R-:W1:Y:S02]  /*1af60*/  SYNCS.PHASECHK.TRANS64.TRYWAIT P3, [R7+URZ+0x22830], R6 ;  /* 0x02283006070075a7 */ /* 0x000e64000806017f */
[----:B-1----:R-:W-:Y:S05]  /*1af70*/  @!P3 BRA `(.L_x_1604) ;  /* 0x000000e000c0b947 */ /* 0x002fea0003800000 */
.L_x_1603:
[----:B------:R-:W-:Y:S05]  /*1af80*/  BSYNC B0 ;  /* 0x0000000000007941 */ /* 0x000fea0003800000 */
.L_x_1600:
        /* <DEDUP_REMOVED lines=11> */
[----:B------:R-:W-:Y:S02]  /*1b040*/  IMAD R6, R169, 0x600, R4 ;  /* 0x00000600a9067824 */ /* 0x000fe400078e0204 */
[----:B------:R-:W-:-:S03]  /*1b050*/  IMAD.MOV.U32 R9, RZ, RZ, -0x7fffffe0 ;  /* 0x80000020ff097424 */ /* 0x000fc600078e00ff */
[----:B------:R-:W-:Y:S02]  /*1b060*/  R2UR UR30, R6 ;  /* 0x00000000061e72ca */ /* 0x000fe400000e0000 */
[----:B------:R-:W-:Y:S01]  /*1b070*/  R2UR UR19, R9 ;  /* 0x00000000091372ca */ /* 0x000fe200000e0000 */
[----:B------:R-:W-:Y:S01]  /*1b080*/  IMAD.MOV.U32 R9, RZ, RZ, -0x7fffffe0 ;  /* 0x80000020ff097424 */ /* 0x000fe200078e00ff */
[----:B--2---:R-:W-:-:S04]  /*1b090*/  SHF.R.U32.HI R8, RZ, 0x7, R8 ;  /* 0x00000007ff087819 */ /* 0x004fc80000011608 */
[----:B------:R-:W-:Y:S01]  /*1b0a0*/  R2UR UR23, R9 ;  /* 0x00000000091772ca */ /* 0x000fe200000e0000 */
[----:B------:R-:W-:Y:S01]  /*1b0b0*/  VIADD R7, R8, 0x8 ;  /* 0x0000000808077836 */ /* 0x000fe20000000000 */
[----:B------:R-:W-:-:S04]  /*1b0c0*/  IADD3 R8, R6, 0x2, RZ ;  /* 0x0000000206087810 */ /* 0x000fc80007ffe0ff */
[----:B------:R0:W-:Y:S01]  /*1b0d0*/  BAR.SYNC.DEFER_BLOCKING R7, 0x100 ;  /* 0x000400070000751d */ /* 0x0001e20000010000 */
        /* <DEDUP_REMOVED lines=32> */
.L_x_1606:
[----:B------:R-:W-:Y:S01]  /*1b2e0*/  SHF.L.U32 R6, R14, 0x1f, RZ ;  /* 0x0000001f0e067819 */ /* 0x000fe200000006ff */
[----:B------:R-:W-:-:S04]  /*1b2f0*/  IMAD R7, R15, 0x8, R16 ;  /* 0x000000080f077824 */ /* 0x000fc800078e0210 */
[----:B------:R0:W1:Y:S01]  /*1b300*/  SYNCS.PHASECHK.TRANS64.TRYWAIT P2, [R7+URZ+0x22850], R6 ;  /* 0x02285006070075a7 */ /* 0x000062000804017f */
[----:B------:R-:W-:Y:S05]  /*1b310*/  @!P0 BRA `(.L_x_1607) ;  /* 0x0000000000048947 */ /* 0x000fea0003800000 */
[----:B------:R-:W-:Y:S01]  /*1b320*/  BPT.TRAP 0x1 ;  /* 0x000000040000795c */ /* 0x000fe20000300000 */
.L_x_1607:
[----:B-1----:R-:W-:Y:S05]  /*1b330*/  @P2 BRA `(.L_x_1605) ;  /* 0x0000000000082947 */ /* 0x002fea0003800000 */
[----:B------:R-:W1:Y:S02]  /*1b340*/  SYNCS.PHASECHK.TRANS64.TRYWAIT P2, [R7+URZ+0x22850], R6 ;  /* 0x02285006070075a7 */ /* 0x000e64000804017f */
[----:B-1----:R-:W-:Y:S05]  /*1b350*/  @!P2 BRA `(.L_x_1608) ;  /* 0x000000dc00dca947 */ /* 0x002fea0003800000 */
.L_x_1605:
[----:B01----:R-:W-:Y:S01]  /*1b360*/  VIADD R6, R16, 0x400 ;  /* 0x0000040010067836 */ /* 0x003fe20000000000 */
[----:B------:R-:W-:Y:S05]  /*1b370*/  WARPSYNC.ALL ;  /* 0x0000000000007948 */ /* 0x000fea0003800000 */
[----:B------:R-:W-:Y:S01]  /*1b380*/  SHF.R.U32.HI R6, RZ, 0x4, R6 ;  /* 0x00000004ff067819 */ /* 0x000fe20000011606 */
[----:B------:R-:W-:Y:S01]  /*1b390*/  IMAD.MOV.U32 R7, RZ, RZ, 0x40000040 ;  /* 0x40000040ff077424 */ /* 0x000fe200078e00ff */
[----:B------:R-:W-:Y:S01]  /*1b3a0*/  WARPGROUP.ARRIVE ;  /* 0x00000000000079c5 */ /* 0x000fe20000000000 */
[----:B------:R-:W-:Y:S01]  /*1b3b0*/  IMAD.MOV.U32 R9, RZ, RZ, 0x40000040 ;  /* 0x40000040ff097424 */ /* 0x000fe200078e00ff */
[----:B------:R-:W-:Y:S01]  /*1b3c0*/  LOP3.LUT R6, R6, 0x3fff, RZ, 0xc0, !PT ;  /* 0x00003fff06067812 */ /* 0x000fe200078ec0ff */
[C---:B------:R-:W-:Y:S01]  /*1b3d0*/  FMUL.FTZ R20, R2.reuse, R25 ;  /* 0x0000001902147220 */ /* 0x040fe20000410000 */
[----:B------:R-:W-:Y:S01]  /*1b3e0*/  R2UR UR11, R7 ;  /* 0x00000000070b72ca */ /* 0x000fe200000e0000 */
[----:B------:R-:W-:Y:S01]  /*1b3f0*/  FMUL.FTZ R25, R2, R28 ;  /* 0x0000001c02197220 */ /* 0x000fe20000410000 */
[----:B------:R-:W-:Y:S01]  /*1b400*/  LOP3.LUT R6, R6, 0x10000, RZ, 0xfc, !PT ;  /* 0x0001000006067812 */ /* 0x000fe200078efcff */
[C---:B------:R-:W-:Y:S01]  /*1b410*/  FMUL.FTZ R28, R2.reuse, R35 ;  /* 0x00000023021c7220 */ /* 0x040fe20000410000 */
[----:B------:R-:W-:Y:S01]  /*1b420*/  MOV R7, 0x40000040 ;  /* 0x4000004000077802 */ /* 0x000fe20000000f00 */
[C---:B------:R-:W-:Y:S01]  /*1b430*/  FMUL.FTZ R35, R2.reuse, R42 ;  /* 0x0000002a02237220 */ /* 0x040fe20000410000 */
[C---:B------:R-:W-:Y:S01]  /*1b440*/  FMUL.FTZ R42, R2.reuse, R45 ;  /* 0x0000002d022a7220 */ /* 0x040fe20000410000 */
[----:B------:R-:W-:Y:S01]  /*1b450*/  IMAD R6, R15, 0x400, R6 ;  /* 0x000004000f067824 */ /* 0x000fe200078e0206 */
[----:B------:R-:W0:Y:S01]  /*1b460*/  S2R R219, SR_TID.X ;  /* 0x0000000000db7919 */ /* 0x000e220000002100 */
[C---:B------:R-:W-:Y:S01]  /*1b470*/  FMUL.FTZ R45, R2.reuse, R48 ;  /* 0x00000030022d7220 */ /* 0x040fe20000410000 */
[----:B------:R-:W-:Y:S01]  /*1b480*/  FMUL.FTZ R48, R2, R55 ;  /* 0x0000003702307220 */ /* 0x000fe20000410000 */
[C---:B------:R-:W-:Y:S01]  /*1b490*/  VIADD R8, R6.reuse, 0x2 ;  /* 0x0000000206087836 */ /* 0x040fe20000000000 */
[----:B------:R-:W-:Y:S01]  /*1b4a0*/  R2UR UR10, R6 ;  /* 0x00000000060a72ca */ /* 0x000fe200000e0000 */
[C---:B------:R-:W-:Y:S01]  /*1b4b0*/  FMUL.FTZ R55, R2.reuse, R60 ;  /* 0x0000003c02377220 */ /* 0x040fe20000410000 */
        /* <DEDUP_REMOVED lines=19> */
[----:B------:R-:W-:Y:S02]  /*1b5f0*/  IMAD.SHL.U32 R73, R5, 0x80, RZ ;  /* 0x0000008005497824 */ /* 0x000fe400078e00ff */
        /* <DEDUP_REMOVED lines=84> */
[----:B------:R-:W-:Y:S01]  /*1bb40*/  R2UR UR11, R7 ;  /* 0x00000000070b72ca */ /* 0x000fe200000e0000 */
[----:B------:R-:W5:Y:S03]  /*1bb50*/  @P4 LDC R6, c[0x0][0x44c] ;  /* 0x00011300ff064b82 */ /* 0x000f660000000800 */
[----:B------:R-:W0:Y:S05]  /*1bb60*/  MUFU.TANH R8, R8 ;  /* 0x0000000800087308 */ /* 0x000e2a0000002400 */
[----:B------:R-:W1:Y:S03]  /*1bb70*/  @P4 LDC R7, c[0x0][0x450] ;  /* 0x00011400ff074b82 */ /* 0x000e660000000800 */
[----:B------:R-:W0:Y:S08]  /*1bb80*/  MUFU.TANH R9, R9 ;  /* 0x0000000900097308 */ /* 0x000e300000002400 */
[----:B------:R-:W0:Y:S01]  /*1bb90*/  MUFU.TANH R51, R51 ;  /* 0x0000003300337308 */ /* 0x000e220000002400 */
[----:B-----5:R-:W-:-:S07]  /*1bba0*/  @P4 IMAD.HI.U32 R6, R83, R6, RZ ;  /* 0x0000000653064227 */ /* 0x020fce00078e00ff */
[----:B------:R-:W0:Y:S01]  /*1bbb0*/  MUFU.TANH R52, R52 ;  /* 0x0000003400347308 */ /* 0x000e220000002400 */
[----:B-1----:R-:W-:Y:S01]  /*1bbc0*/  @P4 SHF.R.U32.HI R83, RZ, R7, R6 ;  /* 0x00000007ff534219 */ /* 0x002fe20000011606 */
[----:B------:R-:W-:Y:S02]  /*1bbd0*/  IMAD R7, R171, -0x2, R74 ;  /* 0xfffffffeab077824 */ /* 0x000fe400078e024a */
[----:B------:R-:W-:Y:S01]  /*1bbe0*/  FMUL.FTZ R74, R2, R87 ;  /* 0x00000057024a7220 */ /* 0x000fe20000410000 */
[----:B------:R-:W-:-:S03]  /*1bbf0*/  @!P1 IMAD R6, R169, 0x8, R16 ;  /* 0x00000008a9069824 */ /* 0x000fc600078e0210 */
[----:B------:R-:W1:Y:S01]  /*1bc00*/  MUFU.TANH R55, R55 ;  /* 0x0000003700377308 */ /* 0x000e620000002400 */
[----:B------:R-:W-:Y:S01]  /*1bc10*/  IADD3 R7, -R168, R7, R170 ;  /* 0x00000007a8077210 */ /* 0x000fe20007ffe1aa */
[----:B------:R-:W-:-:S04]  /*1bc20*/  @!P1 VIADD R6, R6, 0x22840 ;  /* 0x0002284006069836 */ /* 0x000fc80000000000 */
[C---:B------:R-:W-:Y:S02]  /*1bc30*/  VIADD R84, R7.reuse, UR33 ;  /* 0x0000002107547c36 */ /* 0x040fe40008000000 */
[----:B------:R-:W0:Y:S01]  /*1bc40*/  MUFU.TANH R56, R56 ;  /* 0x0000003800387308 */ /* 0x000e220000002400 */
[----:B------:R-:W-:Y:S01]  /*1bc50*/  @!P1 PRMT R6, RZ, 0x654, R6 ;  /* 0x00000654ff069816 */ /* 0x000fe20000000006 */
[----:B------:R-:W-:-:S06]  /*1bc60*/  VIADD R81, R7, UR43 ;  /* 0x0000002b07517c36 */ /* 0x000fcc0008000000 */
        /* <DEDUP_REMOVED lines=28> */
[C---:B------:R-:W-:Y:S01]  /*1be30*/  FMUL.FTZ R152, R2.reuse, R76 ;  /* 0x0000004c02987220 */ /* 0x040fe20000410000 */
[----:B------:R-:W-:Y:S01]  /*1be40*/  FMUL.FTZ R76, R2, R77 ;  /* 0x0000004d024c7220 */ /* 0x000fe20000410000 */
[----:B------:R-:W-:Y:S01]  /*1be50*/  IADD3 R153, -R219, 0xb, RZ ;  /* 0x0000000bdb997810 */ /* 0x000fe20007ffe1ff */
[----:B------:R-:W5:Y:S03]  /*1be60*/  SHFL.IDX PT, R77, R83, RZ, 0x1c1f ;  /* 0x001c1fff534d7589 */ /* 0x000f6600000e0000 */
[----:B------:R-:W0:Y:S01]  /*1be70*/  MUFU.TANH R152, R152 ;  /* 0x0000009800987308 */ /* 0x000e220000002400 */
[----:B------:R0:W-:Y:S06]  /*1be80*/  BAR.ARV R153, 0x100 ;  /* 0x000400990000751d */ /* 0x0001ec0000002000 */
[----:B------:R0:W-:Y:S01]  /*1be90*/  @!P1 SYNCS.ARRIVE.TRANS64.RED.A1T0 RZ, [R6+URZ], RZ ;  /* 0x000000ff06ff99a7 */ /* 0x0001e2000810043f */
[----:B------:R-:W0:Y:S01]  /*1bea0*/  MUFU.TANH R76, R76 ;  /* 0x0000004c004c7308 */ /* 0x000e220000002400 */
[----:B-----5:R-:W-:-:S02]  /*1beb0*/  IMAD.IADD R86, R84, 0x1, R77 ;  /* 0x0000000154567824 */ /* 0x020fc400078e024d */
[----:B------:R-:W-:Y:S01]  /*1bec0*/  IMAD.IADD R85, R81, 0x1, R77 ;  /* 0x0000000151557824 */ /* 0x000fe200078e024d */
[----:B01234-:R-:W-:Y:S06]  /*1bed0*/  @!P5 BRA `(.L_x_1609) ;  /* 0x000000000058d947 */ /* 0x01ffec0003800000 */
        /* <DEDUP_REMOVED lines=12> */
.L_x_1611:
[----:B------:R-:W-:-:S05]  /*1bfa0*/  IMAD.U32 R87, RZ, RZ, UR4 ;  /* 0x00000004ff577e24 */ /* 0x000fca000f8e00ff */
[----:B------:R-:W-:-:S13]  /*1bfb0*/  ISETP.NE.AND P2, PT, R87, 0x1, PT ;  /* 0x000000015700780c */ /* 0x000fda0003f45270 */
[----:B------:R-:W0:Y:S02]  /*1bfc0*/  @P2 LDC.64 R6, c[0x0][0x9e8] ;  /* 0x00027a00ff062b82 */ /* 0x000e240000000a00 */
[----:B0-----:R-:W-:-:S05]  /*1bfd0*/  @P2 IMAD.HI.U32 R6, R77, R6, RZ ;  /* 0x000000064d062227 */ /* 0x001fca00078e00ff */
[----:B------:R-:W-:-:S07]  /*1bfe0*/  @P2 SHF.R.U32.HI R77, RZ, R7, R6 ;  /* 0x00000007ff4d2219 */ /* 0x000fce0000011606 */
.L_x_1612:
[----:B------:R-:W-:Y:S05]  /*1bff0*/  BSYNC B0 ;  /* 0x0000000000007941 */ /* 0x000fea0003800000 */
.L_x_1610:
[----:B------:R-:W-:-:S04]  /*1c000*/  IMAD R6, R77, R87, -R73 ;  /* 0x000000574d067224 */ /* 0x000fc800078e0a49 */
[----:B------:R-:W-:-:S05]  /*1c010*/  IMAD R6, R171, -0x2, R6 ;  /* 0xfffffffeab067824 */ /* 0x000fca00078e0206 */
[----:B------:R-:W-:Y:S02]  /*1c020*/  VIADDMNMX R86, R6, R87, R86, PT ;  /* 0x0000005706567246 */ /* 0x000fe40003800156 */
[----:B------:R-:W-:-:S07]  /*1c030*/  VIMNMX R85, R85, R6, !PT ;  /* 0x0000000655557248 */ /* 0x000fce0007fe0100 */
.L_x_1609:
        /* <DEDUP_REMOVED lines=113> */
.L_x_1615:
[----:B------:R-:W-:-:S05]  /*1c750*/  IMAD.U32 R84, RZ, RZ, UR4 ;  /* 0x00000004ff547e24 */ /* 0x000fca000f8e00ff */
[----:B------:R-:W-:-:S13]  /*1c760*/  ISETP.NE.AND P3, PT, R84, 0x1, PT ;  /* 0x000000015400780c */ /* 0x000fda0003f65270 */
[----:B------:R-:W0:Y:S02]  /*1c770*/  @P3 LDC.64 R6, c[0x0][0x9e8] ;  /* 0x00027a00ff063b82 */ /* 0x000e240000000a00 */
[----:B0-----:R-:W-:-:S05]  /*1c780*/  @P3 IMAD.HI.U32 R6, R83, R6, RZ ;  /* 0x0000000653063227 */ /* 0x001fca00078e00ff */
[----:B------:R-:W-:-:S07]  /*1c790*/  @P3 SHF.R.U32.HI R83, RZ, R7, R6 ;  /* 0x00000007ff533219 */ /* 0x000fce0000011606 */
.L_x_1616:
[----:B------:R-:W-:Y:S05]  /*1c7a0*/  BSYNC B0 ;  /* 0x0000000000007941 */ /* 0x000fea0003800000 */
.L_x_1614:
[----:B------:R-:W-:-:S04]  /*1c7b0*/  IMAD R6, R83, R84, -R73 ;  /* 0x0000005453067224 */ /* 0x000fc800078e0a49 */
[----:B------:R-:W-:-:S05]  /*1c7c0*/  IMAD R6, R171, -0x2, R6 ;  /* 0xfffffffeab067824 */ /* 0x000fca00078e0206 */
[----:B------:R-:W-:Y:S02]  /*1c7d0*/  VIADDMNMX R10, R6, R84, R10, PT ;  /* 0x00000054060a7246 */ /* 0x000fe4000380010a */
[----:B------:R-:W-:-:S07]  /*1c7e0*/  VIMNMX R81, R81, R6, !PT ;  /* 0x0000000651517248 */ /* 0x000fce0007fe0100 */
.L_x_1613:
[----:B------:R-:W-:Y:S01]  /*1c7f0*/  ISETP.GT.AND P3, PT, R81, 0x1, P2 ;  /* 0x000000015100780c */ /* 0x000fe20001764270 */
[----:B------:R-:W-:Y:S01]  /*1c800*/  UMOV UR35, UR5 ;  /* 0x0000000500237c82 */ /* 0x000fe20008000000 */
[----:B------:R-:W-:Y:S01]  /*1c810*/  FMNMX.FTZ R7, R77, R12, !PT ;  /* 0x0000000c4d077209 */ /* 0x000fe20007810000 */
[----:B------:R-:W-:Y:S01]  /*1c820*/  IMAD.U32 R86, RZ, RZ, UR35 ;  /* 0x00000023ff567e24 */ /* 0x000fe2000f8e00ff */
        /* <DEDUP_REMOVED lines=143> */
[----:B------:R-:W-:Y:S01]  /*1d120*/  MUFU.EX2 R29, R77 ;  /* 0x0000004d001d7308 */ /* 0x000fe20000000800 */
        /* <DEDUP_REMOVED lines=14> */
[----:B------:R-:W-:Y:S03]  /*1d210*/  MUFU.EX2 R14, R14 ;  /* 0x0000000e000e7308 */ /* 0x000fe60000000800 */
[----:B------:R-:W-:-:S04]  /*1d220*/  FMNMX.FTZ R32, R31, R32, !PT ;  /* 0x000000201f207209 */ /* 0x000fc80007810000 */
[----:B------:R-:W-:Y:S01]  /*1d230*/  FMNMX.FTZ R34, R33, R32, !PT ;  /* 0x0000002021227209 */ /* 0x000fe20007810000 */
[----:B------:R0:W-:Y:S03]  /*1d240*/  MUFU.EX2 R73, R85 ;  /* 0x0000005500497308 */ /* 0x0001e60000000800 */
[----:B------:R-:W-:-:S04]  /*1d250*/  FMNMX.FTZ R37, R35, R34, !PT ;  /* 0x0000002223257209 */ /* 0x000fc80007810000 */
[----:B------:R-:W-:Y:S01]  /*1d260*/  FMNMX.FTZ R34, R36, R37, !PT ;  /* 0x0000002524227209 */ /* 0x000fe20007810000 */
[----:B------:R1:W-:Y:S01]  /*1d270*/  MUFU.EX2 R32, R86 ;  /* 0x0000005600207308 */ /* 0x0003e20000000800 */
[----:B0-----:R-:W-:-:S02]  /*1d280*/  FFMA.FTZ R85, R42, UR35, -R83 ;  /* 0x000000232a557c23 */ /* 0x001fc40008010853 */
[----:B------:R-:W-:Y:S01]  /*1d290*/  FMNMX.FTZ R77, R39, R34, !PT ;  /* 0x00000022274d7209 */ /* 0x000fe20007810000 */
[----:B------:R-:W-:-:S03]  /*1d2a0*/  FFMA.FTZ R34, R41, UR35, -R83 ;  /* 0x0000002329227c23 */ /* 0x000fc60008010853 */
[----:B------:R-:W-:Y:S01]  /*1d2b0*/  FMNMX.FTZ R38, R40, R77, !PT ;  /* 0x0000004d28267209 */ /* 0x000fe20007810000 */
[----:B------:R-:W-:Y:S01]  /*1d2c0*/  MUFU.EX2 R7, R7 ;  /* 0x0000000700077308 */ /* 0x000fe20000000800 */
[----:B-1----:R-:W-:-:S02]  /*1d2d0*/  FFMA.FTZ R86, R46, UR35, -R83 ;  /* 0x000000232e567c23 */ /* 0x002fc40008010853 */
[----:B------:R-:W-:-:S04]  /*1d2e0*/  FMNMX.FTZ R41, R43, R38, !PT ;  /* 0x000000262b297209 */ /* 0x000fc80007810000 */
[----:B------:R-:W-:Y:S01]  /*1d2f0*/  FMNMX.FTZ R38, R44, R41, !PT ;  /* 0x000000292c267209 */ /* 0x000fe20007810000 */
[----:B------:R-:W-:Y:S03]  /*1d300*/  MUFU.EX2 R20, R20 ;  /* 0x0000001400147308 */ /* 0x000fe60000000800 */
[----:B------:R-:W-:Y:S01]  /*1d310*/  FMNMX.FTZ R77, R47, R38, !PT ;  /* 0x000000262f4d7209 */ /* 0x000fe20007810000 */
[----:B------:R-:W-:-:S03]  /*1d320*/  FFMA.FTZ R38, R45, UR35, -R83 ;  /* 0x000000232d267c23 */ /* 0x000fc60008010853 */
[----:B------:R-:W-:Y:S01]  /*1d330*/  FMNMX.FTZ R42, R48, R77, !PT ;  /* 0x0000004d302a7209 */ /* 0x000fe20007810000 */
[----:B------:R0:W-:Y:S03]  /*1d340*/  MUFU.EX2 R41, R85 ;  /* 0x0000005500297308 */ /* 0x0001e60000000800 */
[----:B------:R-:W-:-:S04]  /*1d350*/  FMNMX.FTZ R45, R51, R42, !PT ;  /* 0x0000002a332d7209 */ /* 0x000fc80007810000 */
[----:B------:R-:W-:Y:S01]  /*1d360*/  FMNMX.FTZ R42, R52, R45, !PT ;  /* 0x0000002d342a7209 */ /* 0x000fe20007810000 */
[----:B------:R-:W-:Y:S01]  /*1d370*/  MUFU.EX2 R25, R25 ;  /* 0x0000001900197308 */ /* 0x000fe20000000800 */
[----:B0-----:R-:W-:Y:S02]  /*1d380*/  IMAD.U32 R85, RZ, RZ, UR35 ;  /* 0x00000023ff557e24 */ /* 0x001fe4000f8e00ff */
[----:B------:R-:W-:Y:S01]  /*1d390*/  FMNMX.FTZ R77, R53, R42, !PT ;  /* 0x0000002a354d7209 */ /* 0x000fe20007810000 */
[----:B------:R-:W-:-:S03]  /*1d3a0*/  FFMA.FTZ R42, R49, UR35, -R83 ;  /* 0x00000023312a7c23 */ /* 0x000fc60008010853 */
[----:B------:R-:W-:Y:S01]  /*1d3b0*/  FMNMX.FTZ R46, R54, R77, !PT ;  /* 0x0000004d362e7209 */ /* 0x000fe20007810000 */
[----:B------:R-:W-:Y:S03]  /*1d3c0*/  MUFU.EX2 R26, R26 ;  /* 0x0000001a001a7308 */ /* 0x000fe60000000800 */
        /* <DEDUP_REMOVED lines=9> */
[----:B------:R-:W-:Y:S01]  /*1d460*/  FMNMX.FTZ R77, R69, R46, !PT ;  /* 0x0000002e454d7209 */ /* 0x000fe20007810000 */
[----:B------:R-:W-:-:S03]  /*1d470*/  FFMA.FTZ R46, R55, UR35, -R83 ;  /* 0x00000023372e7c23 */ /* 0x000fc60008010853 */
[----:B0-----:R-:W-:Y:S01]  /*1d480*/  FMNMX.FTZ R50, R70, R77, !PT ;  /* 0x0000004d46327209 */ /* 0x001fe20007810000 */
[----:B------:R-:W-:Y:S03]  /*1d490*/  MUFU.EX2 R34, R34 ;  /* 0x0000002200227308 */ /* 0x000fe60000000800 */
[----:B------:R-:W-:Y:S01]  /*1d4a0*/  FMNMX.FTZ R55, R71, R50, !PT ;  /* 0x0000003247377209 */ /* 0x000fe20007810000 */
[--C-:B------:R-:W-:Y:S01]  /*1d4b0*/  FFMA.FTZ R50, R59, UR35, -R83.reuse ;  /* 0x000000233b327c23 */ /* 0x100fe20008010853 */
[----:B------:R-:W-:-:S01]  /*1d4c0*/  FFMA.FTZ R59, R60, UR35, -R83 ;  /* 0x000000233c3b7c23 */ /* 0x000fc20008010853 */
[--C-:B------:R-:W-:Y:S01]  /*1d4d0*/  FFMA.FTZ R60, R65, UR35, -R83.reuse ;  /* 0x00000023413c7c23 */ /* 0x100fe20008010853 */
[----:B------:R-:W-:Y:S01]  /*1d4e0*/  FMNMX.FTZ R10, R72, R55, !PT ;  /* 0x00000037480a7209 */ /* 0x000fe20007810000 */
[--C-:B------:R-:W-:Y:S01]  /*1d4f0*/  FFMA.FTZ R65, R68, UR35, -R83.reuse ;  /* 0x0000002344417c23 */ /* 0x100fe20008010853 */
[----:B------:R0:W-:Y:S01]  /*1d500*/  MUFU.EX2 R55, R81 ;  /* 0x0000005100377308 */ /* 0x0001e20000000800 */
[----:B------:R-:W-:-:S01]  /*1d510*/  FFMA.FTZ R68, R79, UR35, -R83 ;  /* 0x000000234f447c23 */ /* 0x000fc20008010853 */
[----:B------:R-:W-:Y:S01]  /*1d520*/  FMNMX.FTZ R77, R75, R10, !PT ;  /* 0x0000000a4b4d7209 */ /* 0x000fe20007810000 */
[----:B------:R-:W-:-:S03]  /*1d530*/  FFMA.FTZ R79, R78, UR35, -R83 ;  /* 0x000000234e4f7c23 */ /* 0x000fc60008010853 */
[----:B------:R-:W-:Y:S02]  /*1d540*/  FMNMX.FTZ R77, R74, R77, !PT ;  /* 0x0000004d4a4d7209 */ /* 0x000fe40007810000 */
[----:B------:R-:W-:Y:S03]  /*1d550*/  MUFU.EX2 R38, R38 ;  /* 0x0000002600267308 */ /* 0x000fe60000000800 */
[----:B------:R-:W1:Y:S05]  /*1d560*/  SHFL.BFLY PT, R10, R77, 0x2, 0x1f ;  /* 0x0c401f004d0a7f89 */ /* 0x000e6a00000e0000 */
[----:B------:R-:W-:Y:S08]  /*1d570*/  MUFU.EX2 R45, R86 ;  /* 0x00000056002d7308 */ /* 0x000ff00000000800 */
[----:B------:R-:W-:Y:S08]  /*1d580*/  MUFU.EX2 R42, R42 ;  /* 0x0000002a002a7308 */ /* 0x000ff00000000800 */
[----:B------:R-:W-:Y:S01]  /*1d590*/  MUFU.EX2 R8, R8 ;  /* 0x0000000800087308 */ /* 0x000fe20000000800 */
[----:B-1----:R-:W-:Y:S01]  /*1d5a0*/  FMNMX.FTZ R10, R77, R10, !PT ;  /* 0x0000000a4d0a7209 */ /* 0x002fe20007810000 */
[--C-:B------:R-:W-:Y:S01]  /*1d5b0*/  FFMA.FTZ R77, R76, UR35, -R83.reuse ;  /* 0x000000234c4d7c23 */ /* 0x100fe20008010853 */
[----:B------:R-:W-:-:S01]  /*1d5c0*/  FFMA.FTZ R76, R80, UR35, -R83 ;  /* 0x00000023504c7c23 */ /* 0x000fc20008010853 */
[----:B------:R-:W-:-:S02]  /*1d5d0*/  FSEL R83, R11, RZ, P3 ;  /* 0x000000ff0b537208 */ /* 0x000fc40001800000 */
[----:B0-----:R-:W0:Y:S02]  /*1d5e0*/  SHFL.BFLY PT, R81, R10, 0x1, 0x1f ;  /* 0x0c201f000a517f89 */ /* 0x001e2400000e0000 */
[----:B------:R-:W-:Y:S01]  /*1d5f0*/  MUFU.EX2 R9, R9 ;  /* 0x0000000900097308 */ /* 0x000fe20000000800 */
[----:B------:R-:W-:-:S04]  /*1d600*/  FADD.FTZ R83, -R83, R12 ;  /* 0x0000000c53537221 */ /* 0x000fc80000010100 */
[----:B------:R-:W-:-:S03]  /*1d610*/  FMUL.FTZ R83, R83, UR35 ;  /* 0x0000002353537c20 */ /* 0x000fc60008410000 */
[----:B------:R-:W-:Y:S08]  /*1d620*/  MUFU.EX2 R46, R46 ;  /* 0x0000002e002e7308 */ /* 0x000ff00000000800 */
[----:B------:R-:W1:Y:S01]  /*1d630*/  MUFU.EX2 R83, R83 ;  /* 0x0000005300537308 */ /* 0x000e620000000800 */
[----:B0-----:R-:W-:-:S07]  /*1d640*/  FMNMX.FTZ R10, R10, R81, !PT ;  /* 0x000000510a0a7209 */ /* 0x001fce0007810000 */
[----:B------:R-:W-:Y:S01]  /*1d650*/  MUFU.EX2 R50, R50 ;  /* 0x0000003200327308 */ /* 0x000fe20000000800 */
[C---:B------:R-:W-:Y:S01]  /*1d660*/  FSETP.NEU.FTZ.AND P2, PT, R10.reuse, -INF , PT ;  /* 0xff8000000a00780b */ /* 0x040fe20003f5d000 */
[----:B------:R-:W-:-:S03]  /*1d670*/  FFMA.FTZ R12, R10, R85, -8 ;  /* 0xc10000000a0c7423 */ /* 0x000fc60000010055 */
[----:B------:R-:W-:-:S03]  /*1d680*/  FSEL R80, R10, RZ, P2 ;  /* 0x000000ff0a507208 */ /* 0x000fc60001000000 */
[----:B------:R1:W-:Y:S01]  /*1d690*/  MUFU.EX2 R81, R82 ;  /* 0x0000005200517308 */ /* 0x0003e20000000800 */
[----:B------:R-:W-:Y:S01]  /*1d6a0*/  FSEL R12, R12, RZ, P2 ;  /* 0x000000ff0c0c7208 */ /* 0x000fe20001000000 */
[----:B------:R-:W-:-:S04]  /*1d6b0*/  FADD.FTZ R80, -R80, R13 ;  /* 0x0000000d50507221 */ /* 0x000fc80000010100 */
[--C-:B------:R-:W-:Y:S01]  /*1d6c0*/  FFMA.FTZ R85, R84, UR35, -R12.reuse ;  /* 0x0000002354557c23 */ /* 0x100fe2000801080c */
[----:B------:R-:W-:-:S01]  /*1d6d0*/  FFMA.FTZ R6, R6, UR35, -R12 ;  /* 0x0000002306067c23 */ /* 0x000fc2000801080c */
[----:B------:R-:W-:Y:S01]  /*1d6e0*/  FMUL.FTZ R80, R80, UR35 ;  /* 0x0000002350507c20 */ /* 0x000fe20008410000 */
[----:B------:R-:W-:-:S01]  /*1d6f0*/  FFMA.FTZ R21, R21, UR35, -R12 ;  /* 0x0000002315157c23 */ /* 0x000fc2000801080c */
[--C-:B------:R-:W-:Y:S01]  /*1d700*/  FFMA.FTZ R24, R24, UR35, -R12.reuse ;  /* 0x0000002318187c23 */ /* 0x100fe2000801080c */
[----:B------:R-:W-:-:S01]  /*1d710*/  FFMA.FTZ R27, R27, UR35, -R12 ;  /* 0x000000231b1b7c23 */ /* 0x000fc2000801080c */
[----:B------:R-:W-:Y:S01]  /*1d720*/  MUFU.EX2 R85, R85 ;  /* 0x0000005500557308 */ /* 0x000fe20000000800 */
[----:B------:R-:W-:-:S01]  /*1d730*/  FFMA.FTZ R28, R28, UR35, -R12 ;  /* 0x000000231c1c7c23 */ /* 0x000fc2000801080c */
[--C-:B------:R-:W-:Y:S01]  /*1d740*/  FFMA.FTZ R78, R33, UR35, -R12.reuse ;  /* 0x00000023214e7c23 */ /* 0x100fe2000801080c */
[----:B------:R-:W-:-:S01]  /*1d750*/  FFMA.FTZ R33, R35, UR35, -R12 ;  /* 0x0000002323217c23 */ /* 0x000fc2000801080c */
[----:B-1----:R-:W-:Y:S01]  /*1d760*/  FFMA.FTZ R82, R83, R3, R14 ;  /* 0x0000000353527223 */ /* 0x002fe2000001000e */
[----:B------:R-:W-:-:S01]  /*1d770*/  FFMA.FTZ R35, R39, UR35, -R12 ;  /* 0x0000002327237c23 */ /* 0x000fc2000801080c */
[--C-:B------:R-:W-:Y:S01]  /*1d780*/  FFMA.FTZ R31, R31, UR35, -R12.reuse ;  /* 0x000000231f1f7c23 */ /* 0x100fe2000801080c */
[----:B------:R-:W-:-:S01]  /*1d790*/  FFMA.FTZ R39, R43, UR35, -R12 ;  /* 0x000000232b277c23 */ /* 0x000fc2000801080c */
[----:B------:R-:W0:Y:S01]  /*1d7a0*/  MUFU.EX2 R80, R80 ;  /* 0x0000005000507308 */ /* 0x000e220000000800 */
[----:B------:R-:W-:-:S01]  /*1d7b0*/  FFMA.FTZ R43, R51, UR35, -R12 ;  /* 0x00000023332b7c23 */ /* 0x000fc2000801080c */
[----:B------:R-:W-:Y:S01]  /*1d7c0*/  FADD.FTZ R51, R7, R82 ;  /* 0x0000005207337221 */ /* 0x000fe20000010000 */
[----:B------:R-:W-:-:S01]  /*1d7d0*/  FFMA.FTZ R47, R47, UR35, -R12 ;  /* 0x000000232f2f7c23 */ /* 0x000fc2000801080c */
[--C-:B------:R-:W-:Y:S01]  /*1d7e0*/  FFMA.FTZ R36, R36, UR35, -R12.reuse ;  /* 0x0000002324247c23 */ /* 0x100fe2000801080c */
[----:B------:R-:W-:-:S01]  /*1d7f0*/  FFMA.FTZ R53, R53, UR35, -R12 ;  /* 0x0000002335357c23 */ /* 0x000fc2000801080c */
[----:B------:R-:W-:Y:S01]  /*1d800*/  FADD.FTZ R82, R20, R51 ;  /* 0x0000003314527221 */ /* 0x000fe20000010000 */
[----:B------:R-:W-:-:S01]  /*1d810*/  FFMA.FTZ R40, R40, UR35, -R12 ;  /* 0x0000002328287c23 */ /* 0x000fc2000801080c */
[----:B------:R-:W1:Y:S01]  /*1d820*/  MUFU.EX2 R6, R6 ;  /* 0x0000000600067308 */ /* 0x000e620000000800 */
[----:B------:R-:W-:-:S01]  /*1d830*/  FFMA.FTZ R51, R57, UR35, -R12 ;  /* 0x0000002339337c23 */ /* 0x000fc2000801080c */
[----:B------:R-:W-:Y:S01]  /*1d840*/  FADD.FTZ R87, R25, R82 ;  /* 0x0000005219577221 */ /* 0x000fe20000010000 */
[----:B------:R-:W-:-:S01]  /*1d850*/  FFMA.FTZ R44, R44, UR35, -R12 ;  /* 0x000000232c2c7c23 */ /* 0x000fc2000801080c */
[--C-:B------:R-:W-:Y:S01]  /*1d860*/  FFMA.FTZ R48, R48, UR35, -R12.reuse ;  /* 0x0000002330307c23 */ /* 0x100fe2000801080c */
[----:B------:R-:W-:-:S01]  /*1d870*/  FFMA.FTZ R52, R52, UR35, -R12 ;  /* 0x0000002334347c23 */ /* 0x000fc2000801080c */
[----:B------:R-:W-:Y:S01]  /*1d880*/  FADD.FTZ R82, R26, R87 ;  /* 0x000000571a527221 */ /* 0x000fe20000010000 */
[----:B------:R-:W-:-:S01]  /*1d890*/  FFMA.FTZ R54, R54, UR35, -R12 ;  /* 0x0000002336367c23 */ /* 0x000fc2000801080c */
[----:B------:R-:W2:Y:S01]  /*1d8a0*/  MUFU.EX2 R21, R21 ;  /* 0x0000001500157308 */ /* 0x000ea20000000800 */
[----:B0-----:R-:W-:-:S01]  /*1d8b0*/  FFMA.FTZ R3, R80, R0, R85 ;  /* 0x0000000050037223 */ /* 0x001fc20000010055 */
[--C-:B------:R-:W-:Y:S01]  /*1d8c0*/  FFMA.FTZ R58, R58, UR35, -R12.reuse ;  /* 0x000000233a3a7c23 */ /* 0x100fe2000801080c */
[----:B------:R-:W-:-:S01]  /*1d8d0*/  FFMA.FTZ R62, R62, UR35, -R12 ;  /* 0x000000233e3e7c23 */ /* 0x000fc2000801080c */
[--C-:B------:R-:W-:Y:S01]  /*1d8e0*/  FFMA.FTZ R70, R70, UR35, -R12.reuse ;  /* 0x0000002346467c23 */ /* 0x100fe2000801080c */
[----:B------:R-:W-:-:S01]  /*1d8f0*/  FFMA.FTZ R72, R72, UR35, -R12 ;  /* 0x0000002348487c23 */ /* 0x000fc2000801080c */
[----:B------:R-:W-:-:S02]  /*1d900*/  FFMA.FTZ R75, R75, UR35, -R12 ;  /* 0x000000234b4b7c23 */ /* 0x000fc4000801080c */
        /* <DEDUP_REMOVED lines=12> */
[----:B------:R-:W-:Y:S01]  /*1d9d0*/  MUFU.EX2 R13, R47 ;  /* 0x0000002f000d7308 */ /* 0x000fe20000000800 */
[----:B-1----:R-:W-:-:S07]  /*1d9e0*/  FADD.FTZ R0, R78, R3 ;  /* 0x000000034e007221 */ /* 0x002fce0000010000 */
[----:B------:R0:W-:Y:S01]  /*1d9f0*/  MUFU.EX2 R47, R53 ;  /* 0x00000035002f7308 */ /* 0x0001e20000000800 */
[----:B--2---:R-:W-:-:S07]  /*1da00*/  FADD.FTZ R3, R33, R0 ;  /* 0x0000000021037221 */ /* 0x004fce0000010000 */
[----:B------:R-:W1:Y:S01]  /*1da10*/  MUFU.EX2 R36, R36 ;  /* 0x0000002400247308 */ /* 0x000e620000000800 */
[----:B0-----:R-:W-:-:S04]  /*1da20*/  FADD.FTZ R53, R29, R82 ;  /* 0x000000521d357221 */ /* 0x001fc80000010000 */
[----:B------:R-:W-:Y:S01]  /*1da30*/  FADD.FTZ R82, R30, R53 ;  /* 0x000000351e527221 */ /* 0x000fe20000010000 */
[----:B------:R-:W-:-:S02]  /*1da40*/  FFMA.FTZ R53, R61, UR35, -R12 ;  /* 0x000000233d357c23 */ /* 0x000fc4000801080c */
[----:B------:R-:W0:Y:S01]  /*1da50*/  MUFU.EX2 R35, R35 ;  /* 0x0000002300237308 */ /* 0x000e220000000800 */
[----:B------:R-:W-:-:S04]  /*1da60*/  FADD.FTZ R57, R73, R82 ;  /* 0x0000005249397221 */ /* 0x000fc80000010000 */
[----:B------:R-:W-:-:S03]  /*1da70*/  FADD.FTZ R82, R32, R57 ;  /* 0x0000003920527221 */ /* 0x000fc60000010000 */
[----:B------:R-:W2:Y:S01]  /*1da80*/  MUFU.EX2 R40, R40 ;  /* 0x0000002800287308 */ /* 0x000ea20000000800 */
[----:B------:R-:W-:-:S01]  /*1da90*/  FADD.FTZ R57, R37, R82 ;  /* 0x0000005225397221 */ /* 0x000fc20000010000 */
[----:B-1----:R-:W-:-:S03]  /*1daa0*/  FADD.FTZ R0, R36, R3 ;  /* 0x0000000324007221 */ /* 0x002fc60000010000 */
[----:B------:R-:W-:Y:S01]  /*1dab0*/  FADD.FTZ R82, R34, R57 ;  /* 0x0000003922527221 */ /* 0x000fe20000010000 */
[----:B------:R-:W-:-:S02]  /*1dac0*/  FFMA.FTZ R57, R66, UR35, -R12 ;  /* 0x0000002342397c23 */ /* 0x000fc4000801080c */
[----:B------:R-:W1:Y:S01]  /*1dad0*/  MUFU.EX2 R39, R39 ;  /* 0x0000002700277308 */ /* 0x000e620000000800 */
[----:B0-----:R-:W-:-:S01]  /*1dae0*/  FADD.FTZ R3, R35, R0 ;  /* 0x0000000023037221 */ /* 0x001fc20000010000 */
[----:B------:R-:W-:-:S04]  /*1daf0*/  FADD.FTZ R61, R41, R82 ;  /* 0x00000052293d7221 */ /* 0x000fc80000010000 */
[----:B------:R-:W-:Y:S02]  /*1db00*/  FADD.FTZ R66, R38, R61 ;  /* 0x0000003d26427221 */ /* 0x000fe40000010000 */
[----:B------:R-:W0:Y:S01]  /*1db10*/  MUFU.EX2 R44, R44 ;  /* 0x0000002c002c7308 */ /* 0x000e220000000800 */
[----:B--2---:R-:W-:-:S01]  /*1db20*/  FADD.FTZ R0, R40, R3 ;  /* 0x0000000328007221 */ /* 0x004fc20000010000 */
[----:B------:R-:W-:Y:S01]  /*1db30*/  FADD.FTZ R61, R45, R66 ;  /* 0x000000422d3d7221 */ /* 0x000fe20000010000 */
[----:B------:R-:W-:-:S03]  /*1db40*/  FFMA.FTZ R66, R67, UR35, -R12 ;  /* 0x0000002343427c23 */ /* 0x000fc6000801080c */
[----:B------:R-:W-:Y:S01]  /*1db50*/  FADD.FTZ R82, R42, R61 ;  /* 0x0000003d2a527221 */ /* 0x000fe20000010000 */
[----:B------:R-:W-:-:S01]  /*1db60*/  FFMA.FTZ R61, R69, UR35, -R12 ;  /* 0x00000023453d7c23 */ /* 0x000fc2000801080c */
        /* <DEDUP_REMOVED lines=8> */
[----:B------:R-:W-:-:S01]  /*1dbf0*/  FADD.FTZ R82, R46, R67 ;  /* 0x000000432e527221 */ /* 0x000fc20000010000 */
[----:B------:R-:W-:Y:S01]  /*1dc00*/  FFMA.FTZ R67, R71, UR35, -R12 ;  /* 0x0000002347437c23 */ /* 0x000fe2000801080c */
[----:B------:R-:W0:Y:S01]  /*1dc10*/  MUFU.EX2 R52, R52 ;  /* 0x0000003400347308 */ /* 0x000e220000000800 */
[----:B--2---:R-:W-:-:S01]  /*1dc20*/  FADD.FTZ R0, R48, R3 ;  /* 0x0000000330007221 */ /* 0x004fc20000010000 */
[----:B------:R-:W-:Y:S01]  /*1dc30*/  FADD.FTZ R69, R55, R82 ;  /* 0x0000005237457221 */ /* 0x000fe20000010000 */
[----:B------:R-:W-:-:S03]  /*1dc40*/  FFMA.FTZ R12, R74, UR35, -R12 ;  /* 0x000000234a0c7c23 */ /* 0x000fc6000801080c */
[----:B------:R-:W-:Y:S02]  /*1dc50*/  FADD.FTZ R82, R50, R69 ;  /* 0x0000004532527221 */ /* 0x000fe40000010000 */
        /* <DEDUP_REMOVED lines=47> */
[----:B--2---:R-:W-:-:S03]  /*1df50*/  FADD.FTZ R69, R84, R3 ;  /* 0x0000000354457221 */ /* 0x004fc60000010000 */
[----:B------:R-:W-:Y:S01]  /*1df60*/  FADD.FTZ R3, R81, R0 ;  /* 0x0000000051037221 */ /* 0x000fe20000010000 */
[----:B-1----:R-:W-:-:S01]  /*1df70*/  FADD.FTZ R0, R12, R69 ;  /* 0x000000450c007221 */ /* 0x002fc20000010000 */
[----:B------:R-:W-:Y:S06]  /*1df80*/  @!P0 BRA `(.L_x_1617) ;  /* 0x0000000000048947 */ /* 0x000fec0003800000 */
[----:B------:R-:W-:Y:S01]  /*1df90*/  BPT.TRAP 0x1 ;  /* 0x000000040000795c */ /* 0x000fe20000300000 */
.L_x_1617:
[----:B------:R-:W-:Y:S01]  /*1dfa0*/  F2FP.SATFINITE.E4M3.F32.PACK_AB_MERGE_C R21, R24, R21, RZ ;  /* 0x000000151815723e */ /* 0x000fe200048070ff */
[-C--:B------:R-:W-:Y:S01]  /*1dfb0*/  FMUL.FTZ R88, R88, R83.reuse ;  /* 0x0000005358587220 */ /* 0x080fe20000410000 */
[----:B------:R-:W-:Y:S01]  /*1dfc0*/  F2FP.SATFINITE.E4M3.F32.PACK_AB_MERGE_C R20, R25, R20, RZ ;  /* 0x000000141914723e */ /* 0x000fe200048070ff */
[----:B------:R-:W-:Y:S01]  /*1dfd0*/  FMUL.FTZ R89, R89, R83 ;  /* 0x0000005359597220 */ /* 0x000fe20000410000 */
[----:B------:R-:W-:Y:S01]  /*1dfe0*/  F2FP.SATFINITE.E4M3.F32.PACK_AB_MERGE_C R165, R6, R85, R21 ;  /* 0x0000005506a5723e */ /* 0x000fe20004807015 */
[----:B------:R-:W-:Y:S01]  /*1dff0*/  IMAD R6, R15, 0x8, R16 ;  /* 0x000000080f067824 */ /* 0x000fe200078e0210 */
[----:B------:R-:W-:Y:S01]  /*1e000*/  ISETP.GT.AND P2, PT, R5, R177, PT ;  /* 0x000000b10500720c */ /* 0x000fe20003f44270 */
[-C--:B------:R-:W-:Y:S01]  /*1e010*/  FMUL.FTZ R92, R92, R83.reuse ;  /* 0x000000535c5c7220 */ /* 0x080fe20000410000 */
[----:B------:R-:W-:Y:S01]  /*1e020*/  F2FP.SATFINITE.E4M3.F32.PACK_AB_MERGE_C R164, R7, R14, R20 ;  /* 0x0000000e07a4723e */ /* 0x000fe20004807014 */
[----:B------:R-:W-:Y:S01]  /*1e030*/  IMAD.U32 R7, RZ, RZ, UR40 ;  /* 0x00000028ff077e24 */ /* 0x000fe2000f8e00ff */
[----:B------:R-:W-:Y:S01]  /*1e040*/  IADD3 R6, R6, 0x22860, RZ ;  /* 0x0002286006067810 */ /* 0x000fe20007ffe0ff */
[----:B------:R-:W-:Y:S01]  /*1e050*/  FMUL.FTZ R93, R93, R83 ;  /* 0x000000535d5d7220 */ /* 0x000fe20000410000 */
[----:B------:R-:W-:Y:S01]  /*1e060*/  F2FP.SATFINITE.E4M3.F32.PACK_AB_MERGE_C R13, R48, R13, RZ ;  /* 0x0000000d300d723e */ /* 0x000fe200048070ff */
        /* <DEDUP_REMOVED lines=95> */
.L_x_1599:
[----:B------:R-:W-:Y:S05]  /*1e660*/  WARPSYNC.ALL ;  /* 0x0000000000007948 */ /* 0x000fea0003800000 */
[----:B------:R-:W-:Y:S06]  /*1e670*/  BAR.ARV 0x8, 0x180 ;  /* 0x0206000000007b1d */ /* 0x000fec0000002000 */
[----:B------:R-:W-:Y:S05]  /*1e680*/  @!P0 BRA `(.L_x_1619) ;  /* 0x0000000000048947 */ /* 0x000fea0003800000 */
[----:B------:R-:W-:Y:S01]  /*1e690*/  BPT.TRAP 0x1 ;  /* 0x000000040000795c */ /* 0x000fe20000300000 */
.L_x_1619:
[----:B------:R-:W-:Y:S01]  /*1e6a0*/  IMAD R13, R169, 0x8, R16 ;  /* 0x00000008a90d7824 */ /* 0x000fe200078e0210 */
[----:B------:R-:W-:-:S04]  /*1e6b0*/  SHF.L.U32 R2, R18, 0x1f, RZ ;  /* 0x0000001f12027819 */ /* 0x000fc800000006ff */
[----:B------:R0:W1:Y:S01]  /*1e6c0*/  SYNCS.PHASECHK.TRANS64.TRYWAIT P1, [R13+URZ+0x22850], R2 ;  /* 0x022850020d0075a7 */ /* 0x000062000802017f */
[----:B------:R-:W-:Y:S05]  /*1e6d0*/  @!P0 BRA `(.L_x_1620) ;  /* 0x0000000000048947 */ /* 0x000fea0003800000 */
[----:B------:R-:W-:Y:S01]  /*1e6e0*/  BPT.TRAP 0x1 ;  /* 0x000000040000795c */ /* 0x000fe20000300000 */
.L_x_1620:
[----:B------:R-:W-:-:S05]  /*1e6f0*/  VIADD R16, R16, 0x400 ;  /* 0x0000040010107836 */ /* 0x000fca0000000000 */
[----:B------:R-:W-:-:S04]  /*1e700*/  SHF.R.U32.HI R16, RZ, 0x4, R16 ;  /* 0x00000004ff107819 */ /* 0x000fc80000011610 */
[----:B------:R-:W-:-:S04]  /*1e710*/  LOP3.LUT R16, R16, 0x3fff, RZ, 0xc0, !PT ;  /* 0x00003fff10107812 */ /* 0x000fc800078ec0ff */
[----:B------:R-:W-:Y:S01]  /*1e720*/  LOP3.LUT R16, R16, 0x10000, RZ, 0xfc, !PT ;  /* 0x0001000010107812 */ /* 0x000fe200078efcff */
[----:B-1----:R-:W-:Y:S06]  /*1e730*/  @P1 BRA `(.L_x_1621) ;  /* 0x0000000000081947 */ /* 0x002fec0003800000 */
[----:B------:R-:W1:Y:S02]  /*1e740*/  SYNCS.PHASECHK.TRANS64.TRYWAIT P1, [R13+URZ+0x22850], R2 ;  /* 0x022850020d0075a7 */ /* 0x000e64000802017f */
[----:B-1----:R-:W-:Y:S05]  /*1e750*/  @!P1 BRA `(.L_x_1622) ;  /* 0x000000a800f09947 */ /* 0x002fea0003800000 */
.L_x_1621:
[----:B------:R-:W-:Y:S01]  /*1e760*/  IMAD R4, R169, 0x400, R16 ;  /* 0x00000400a9047824 */ /* 0x000fe200078e0210 */
[----:B------:R-:W-:Y:S05]  /*1e770*/  WARPSYNC.ALL ;  /* 0x0000000000007948 */ /* 0x000fea0003800000 */
[----:B------:R-:W-:Y:S01]  /*1e780*/  IMAD.MOV.U32 R5, RZ, RZ, 0x40000040 ;  /* 0x40000040ff057424 */ /* 0x000fe200078e00ff */
[----:B------:R-:W-:Y:S01]  /*1e790*/  R2UR UR6, R4 ;  /* 0x00000000040672ca */ /* 0x000fe200000e0000 */
[----:B------:R-:W-:Y:S01]  /*1e7a0*/  WARPGROUP.ARRIVE ;  /* 0x00000000000079c5 */ /* 0x000fe20000000000 */
[----:B------:R-:W-:Y:S02]  /*1e7b0*/  ULDC.64 UR4, c[0x0][0x9a0] ;  /* 0x0002680000047ab9 */ /* 0x000fe40000000a00 */
[----:B------:R-:W-:-:S02]  /*1e7c0*/  R2UR UR7, R5 ;  /* 0x00000000050772ca */ /* 0x000fc400000e0000 */
[----:B------:R-:W-:-:S04]  /*1e7d0*/  ISETP.NE.U32.AND P1, PT, RZ, UR4, PT ;  /* 0x00000004ff007c0c */ /* 0x000fc8000bf25070 */
[----:B------:R-:W-:-:S07]  /*1e7e0*/  ISETP.NE.AND.EX P1, PT, RZ, UR5, PT, P1 ;  /* 0x00000005ff007c0c */ /* 0x000fce000bf25310 */
[----:B------:R-:W-:Y:S06]  /*1e7f0*/  QGMMA.64x128x32.F32.E4M3.E4M3 R88, R164, gdesc[UR4], R88, gsb0 ;  /* 0x01e00004a4587df3 */ /* 0x000fec0008000858 */
[----:B------:R-:W0:Y:S01]  /*1e800*/  @P1 LDC.64 R6, c[0x0][0x9c8] ;  /* 0x00027200ff061b82 */ /* 0x000e220000000a00 */
[----:B------:R-:W-:Y:S02]  /*1e810*/  @P1 SHF.R.S32.HI R5, RZ, 0x1f, R179 ;  /* 0x0000001fff051819 */ /* 0x000fe400000114b3 */
[----:B------:R-:W-:-:S05]  /*1e820*/  @P1 SHF.R.S32.HI R15, RZ, 0x1f, R178 ;  /* 0x0000001fff0f1819 */ /* 0x000fca00000114b2 */
[----:B------:R-:W2:Y:S01]  /*1e830*/  @P1 LDC.64 R8, c[0x0][0x9d0] ;  /* 0x00027400ff081b82 */ /* 0x000ea20000000a00 */
[----:B01----:R-:W-:-:S04]  /*1e840*/  @P1 IMAD R2, R5, R6, RZ ;  /* 0x0000000605021224 */ /* 0x003fc800078e02ff */
[C---:B------:R-:W-:Y:S02]  /*1e850*/  @P1 IMAD R5, R179.reuse, R7, R2 ;  /* 0x00000007b3051224 */ /* 0x040fe400078e0202 */
[----:B------:R-:W-:-:S04]  /*1e860*/  @P1 IMAD.WIDE.U32 R6, R179, R6, RZ ;  /* 0x00000006b3061225 */ /* 0x000fc800078e00ff */
[-C--:B--2---:R-:W-:Y:S02]  /*1e870*/  @P1 IMAD R2, R15, R8.reuse, RZ ;  /* 0x000000080f021224 */ /* 0x084fe400078e02ff */
[----:B------:R-:W-:Y:S02]  /*1e880*/  @P1 IMAD.IADD R7, R7, 0x1, R5 ;  /* 0x0000000107071824 */ /* 0x000fe400078e0205 */
[C---:B------:R-:W-:Y:S02]  /*1e890*/  @P1 IMAD R5, R178.reuse, R9, R2 ;  /* 0x00000009b2051224 */ /* 0x040fe400078e0202 */
[----:B------:R-:W-:-:S04]  /*1e8a0*/  @P1 IMAD.WIDE.U32 R6, R178, R8, R6 ;  /* 0x00000008b2061225 */ /* 0x000fc800078e0006 */
[----:B------:R-:W-:Y:S01]  /*1e8b0*/  @P1 IMAD.IADD R5, R7, 0x1, R5 ;  /* 0x0000000107051824 */ /* 0x000fe200078e0205 */
[C---:B------:R-:W-:Y:S01]  /*1e8c0*/  @P1 LEA R8, P2, R6.reuse, UR4, 0x2 ;  /* 0x0000000406081c11 */ /* 0x040fe2000f8410ff */
[----:B------:R-:W-:Y:S02]  /*1e8d0*/  IMAD.MOV.U32 R7, RZ, RZ, 0x40000040 ;  /* 0x40000040ff077424 */ /* 0x000fe400078e00ff */
[----:B------:R-:W-:Y:S01]  /*1e8e0*/  IMAD.MOV.U32 R2, RZ, RZ, 0x3f800000 ;  /* 0x3f800000ff027424 */ /* 0x000fe200078e00ff */
[----:B------:R-:W-:Y:S01]  /*1e8f0*/  @P1 LEA.HI.X R9, R6, UR5, R5, 0x2, P2 ;  /* 0x0000000506091c11 */ /* 0x000fe200090f1405 */
[----:B------:R-:W-:Y:S01]  /*1e900*/  VIADD R6, R4, 0x2 ;  /* 0x0000000204067836 */ /* 0x000fe20000000000 */
[----:B------:R-:W-:-:S03]  /*1e910*/  R2UR UR7, R7 ;  /* 0x00000000070772ca */ /* 0x000fc600000e0000 */
[----:B------:R0:W2:Y:S01]  /*1e920*/  @P1 LDG.E R2, desc[UR38][R8.64] ;  /* 0x0000002608021981 */ /* 0x0000a2000c1e1900 */
[----:B------:R-:W-:Y:S01]  /*1e930*/  R2UR UR6, R6 ;  /* 0x00000000060672ca */ /* 0x000fe200000e0000 */
[----:B------:R-:W-:Y:S02]  /*1e940*/  WARPGROUP.DEPBAR.LE gsb0, 0x0 ;  /* 0x00008000000079c5 */ /* 0x000fe40000010000 */
[----:B------:R-:W-:-:S10]  /*1e950*/  WARPGROUP.ARRIVE ;  /* 0x00000000000079c5 */ /* 0x000fd40000000000 */
[----:B------:R-:W-:Y:S01]  /*1e960*/  QGMMA.64x128x32.F32.E4M3.E4M3 R88, R160, gdesc[UR4], R88, gsb0 ;  /* 0x01e00004a0587df3 */ /* 0x000fe20008000858 */
[----:B------:R-:W-:Y:S02]  /*1e970*/  VIADD R6, R4, 0x4 ;  /* 0x0000000404067836 */ /* 0x000fe40000000000 */
[----:B------:R-:W-:-:S03]  /*1e980*/  IMAD.MOV.U32 R7, RZ, RZ, 0x40000040 ;  /* 0x40000040ff077424 */ /* 0x000fc600078e00ff */
[----:B------:R-:W-:Y:S02]  /*1e990*/  R2UR UR6, R6 ;  /* 0x00000000060672ca */ /* 0x000fe400000e0000 */
[----:B------:R-:W-:Y:S01]  /*1e9a0*/  R2UR UR7, R7 ;  /* 0x00000000070772ca */ /* 0x000fe200000e0000 */
[----:B------:R-:W-:Y:S02]  /*1e9b0*/  VIADD R4, R4, 0x6 ;  /* 0x0000000604047836 */ /* 0x000fe40000000000 */
[----:B------:R-:W-:Y:S01]  /*1e9c0*/  IMAD.MOV.U32 R5, RZ, RZ, 0x40000040 ;  /* 0x40000040ff057424 */ /* 0x000fe200078e00ff */
[----:B------:R-:W1:Y:S04]  /*1e9d0*/  SHFL.BFLY PT, R6, R3, 0x2, 0x1f ;  /* 0x0c401f0003067f89 */ /* 0x000e6800000e0000 */
[----:B------:R-:W3:Y:S01]  /*1e9e0*/  SHFL.BFLY PT, R7, R0, 0x2, 0x1f ;  /* 0x0c401f0000077f89 */ /* 0x000ee200000e0000 */
[----:B------:R-:W-:-:S02]  /*1e9f0*/  WARPGROUP.DEPBAR.LE gsb0, 0x0 ;  /* 0x00008000000079c5 */ /* 0x000fc40000010000 */
[----:B------:R-:W-:-:S06]  /*1ea00*/  WARPGROUP.ARRIVE ;  /* 0x00000000000079c5 */ /* 0x000fcc0000000000 */
[----:B------:R-:W-:Y:S01]  /*1ea10*/  QGMMA.64x128x32.F32.E4M3.E4M3 R88, R156, gdesc[UR4], R88, gsb0 ;  /* 0x01e000049c587df3 */ /* 0x000fe20008000858 */
[----:B------:R-:W-:Y:S02]  /*1ea20*/  R2UR UR6, R4 ;  /* 0x00000000040672ca */ /* 0x000fe400000e0000 */
[----:B------:R-:W-:Y:S01]  /*1ea30*/  R2UR UR7, R5 ;  /* 0x00000000050772ca */ /* 0x000fe200000e0000 */
[----:B-1----:R-:W-:-:S01]  /*1ea40*/  FADD.FTZ R6, R6, R3 ;  /* 0x0000000306067221 */ /* 0x002fc20000010000 */
[----:B---3--:R-:W-:-:S04]  /*1ea50*/  FADD.FTZ R7, R7, R0 ;  /* 0x0000000007077221 */ /* 0x008fc80000010000 */
[----:B------:R-:W1:Y:S04]  /*1ea60*/  SHFL.BFLY PT, R5, R6, 0x1, 0x1f ;  /* 0x0c201f0006057f89 */ /* 0x000e6800000e0000 */
[----:B------:R-:W0:Y:S01]  /*1ea70*/  SHFL.BFLY PT, R4, R7, 0x1, 0x1f ;  /* 0x0c201f0007047f89 */ /* 0x000e2200000e0000 */
[----:B------:R-:W-:Y:S01]  /*1ea80*/  MOV R3, RZ ;  /* 0x000000ff00037202 */ /* 0x000fe20000000f00 */
[----:B-1----:R-:W-:Y:S01]  /*1ea90*/  FADD.FTZ R5, R6, R5 ;  /* 0x0000000506057221 */ /* 0x002fe20000010000 */
[----:B0-----:R-:W-:-:S04]  /*1eaa0*/  FADD.FTZ R8, R7, R4 ;  /* 0x0000000407087221 */ /* 0x001fc80000010000 */
        /* <DEDUP_REMOVED lines=14> */
[----:B------:R-:W-:-:S02]  /*1eb90*/  IMAD.U32 R0, RZ, RZ, UR35 ;  /* 0x00000023ff007e24 */ /* 0x000fc4000f8e00ff */
[----:B------:R-:W-:Y:S02]  /*1eba0*/  IMAD.U32 R14, RZ, RZ, UR35 ;  /* 0x00000023ff0e7e24 */ /* 0x000fe4000f8e00ff */
[----:B0-----:R-:W-:Y:S01]  /*1ebb0*/  @P2 FMUL.FTZ R5, R4, 0.69314718246459960938 ;  /* 0x3f31721804052820 */ /* 0x001fe20000410000 */
[----:B------:R-:W-:Y:S01]  /*1ebc0*/  @P2 FMUL.FTZ R0, R0, 0.69314718246459960938 ;  /* 0x3f31721800002820 */ /* 0x000fe20000410000 */
[----:B------:R-:W-:Y:S01]  /*1ebd0*/  @P3 FMUL.FTZ R14, R14, 0.69314718246459960938 ;  /* 0x3f3172180e0e3820 */ /* 0x000fe20000410000 */
[----:B-1----:R-:W-:Y:S01]  /*1ebe0*/  @P3 FMUL.FTZ R9, R6, 0.69314718246459960938 ;  /* 0x3f31721806093820 */ /* 0x002fe20000410000 */
[----:B------:R-:W-:Y:S02]  /*1ebf0*/  IMAD.MOV.U32 R64, RZ, RZ, -0x800000 ;  /* 0xff800000ff407424 */ /* 0x000fe400078e00ff */
[----:B--2---:R-:W-:Y:S01]  /*1ec00*/  FMUL.FTZ R3, R3, R2 ;  /* 0x0000000203037220 */ /* 0x004fe20000410000 */
[----:B------:R-:W-:Y:S02]  /*1ec10*/  IMAD.MOV.U32 R62, RZ, RZ, -0x800000 ;  /* 0xff800000ff3e7424 */ /* 0x000fe400078e00ff */
[----:B------:R-:W-:Y:S01]  /*1ec20*/  @P2 FFMA.FTZ R64, R0, R11, R5 ;  /* 0x0000000b00402223 */ /* 0x000fe20000010005 */
[----:B------:R-:W-:-:S01]  /*1ec30*/  @P3 FFMA.FTZ R62, R14, R10, R9 ;  /* 0x0000000a0e3e3223 */ /* 0x000fc20000010009 */
[----:B---3--:R-:W-:Y:S01]  /*1ec40*/  FMUL.FTZ R2, R7, R2 ;  /* 0x0000000207027220 */ /* 0x008fe20000410000 */
[----:B------:R-:W-:-:S02]  /*1ec50*/  WARPGROUP.DEPBAR.LE gsb0, 0x0 ;  /* 0x00008000000079c5 */ /* 0x000fc40000010000 */
[----:B------:R-:W-:Y:S05]  /*1ec60*/  @!P0 BRA `(.L_x_1623) ;  /* 0x0000000000048947 */ /* 0x000fea0003800000 */
[----:B------:R-:W-:Y:S01]  /*1ec70*/  BPT.TRAP 0x1 ;  /* 0x000000040000795c */ /* 0x000fe20000300000 */
.L_x_1623:
[----:B------:R-:W-:Y:S02]  /*1ec80*/  VIADD R0, R13, 0x22860 ;  /* 0x000228600d007836 */ /* 0x000fe40000000000 */
[-C--:B------:R-:W-:Y:S01]  /*1ec90*/  FMUL.FTZ R41, R88, R3.reuse ;  /* 0x0000000358297220 */ /* 0x080fe20000410000 */
[----:B------:R-:W-:Y:S02]  /*1eca0*/  IMAD.U32 R5, RZ, RZ, UR40 ;  /* 0x00000028ff057e24 */ /* 0x000fe4000f8e00ff */
[-C--:B------:R-:W-:Y:S01]  /*1ecb0*/  FMUL.FTZ R42, R89, R3.reuse ;  /* 0x00000003592a7220 */ /* 0x080fe20000410000 */
[----:B------:R-:W-:Y:S02]  /*1ecc0*/  VIADD R169, R169, 0x1 ;  /* 0x00000001a9a97836 */ /* 0x000fe40000000000 */
[-C--:B------:R-:W-:Y:S01]  /*1ecd0*/  FMUL.FTZ R92, R92, R3.reuse ;  /* 0x000000035c5c7220 */ /* 0x080fe20000410000 */
[-C--:B------:R-:W-:Y:S01]  /*1ece0*/  FMUL.FTZ R93, R93, R3.reuse ;  /* 0x000000035d5d7220 */ /* 0x080fe20000410000 */
[----:B------:R-:W-:Y:S01]  /*1ecf0*/  PRMT R0, R5, 0x654, R0 ;  /* 0x0000065405007816 */ /* 0x000fe20000000000 */
[-C--:B------:R-:W-:Y:S01]  /*1ed00*/  FMUL.FTZ R37, R96, R3.reuse ;  /* 0x0000000360257220 */ /* 0x080fe20000410000 */
[----:B------:R-:W-:Y:S01]  /*1ed10*/  ISETP.NE.AND P1, PT, R169, 0x2, PT ;  /* 0x00000002a900780c */ /* 0x000fe20003f25270 */
        /* <DEDUP_REMOVED lines=65> */
.L_x_1511:
        /* <DEDUP_REMOVED lines=10> */
[----:B-----5:R-:W2:Y:S01]  /*1f1d0*/  S2R R24, SR_TID.X ;  /* 0x0000000000187919 */ /* 0x020ea20000002100 */
[----:B------:R-:W-:Y:S01]  /*1f1e0*/  ULDC.64 UR4, c[0x4][0x40] ;  /* 0x0100100000047ab9 */ /* 0x000fe20000000a00 */
[----:B--2---:R-:W-:-:S05]  /*1f1f0*/  IMAD.SHL.U32 R0, R24, 0x4, RZ ;  /* 0x0000000418007824 */ /* 0x004fca00078e00ff */
[----:B------:R-:W-:-:S04]  /*1f200*/  LOP3.LUT R0, R0, 0xc, RZ, 0xc0, !PT ;  /* 0x0000000c00007812 */ /* 0x000fc800078ec0ff */
[----:B------:R-:W-:-:S05]  /*1f210*/  IADD3 R2, P0, R0, UR4, RZ ;  /* 0x0000000400027c10 */ /* 0x000fca000ff1e0ff */
[----:B------:R-:W-:-:S05]  /*1f220*/  IMAD.X R3, RZ, RZ, UR5, P0 ;  /* 0x00000005ff037e24 */ /* 0x000fca00080e06ff */
[----:B------:R2:W3:Y:S01]  /*1f230*/  LDG.E.CONSTANT R0, desc[UR38][R2.64] ;  /* 0x0000002602007981 */ /* 0x0004e2000c1e9900 */
[----:B------:R-:W-:Y:S01]  /*1f240*/  F2FP.BF16.F32.PACK_AB R56, R143, R4 ;  /* 0x000000048f38723e */ /* 0x000fe200000010ff */
[----:B------:R-:W-:Y:S01]  /*1f250*/  UMOV UR4, 0xffffffff ;  /* 0xffffffff00047882 */ /* 0x000fe20000000000 */
[----:B------:R-:W-:Y:S01]  /*1f260*/  F2FP.BF16.F32.PACK_AB R73, R142, R9 ;  /* 0x000000098e49723e */ /* 0x000fe200000010ff */
[----:B------:R-:W4:Y:S01]  /*1f270*/  S2R R43, SR_SWINHI ;  /* 0x00000000002b7919 */ /* 0x000f220000002f00 */
        /* <DEDUP_REMOVED lines=15> */
[----:B--2---:R-:W-:-:S02]  /*1f370*/  LOP3.LUT P0, R2, R24, 0x3, RZ, 0xc0, !PT ;  /* 0x0000000318027812 */ /* 0x004fc4000780c0ff */
[----:B------:R-:W-:Y:S02]  /*1f380*/  MOV R52, R16 ;  /* 0x0000001000347202 */ /* 0x000fe40000000f00 */
[----:B----4-:R-:W-:Y:S02]  /*1f390*/  MOV R53, R43 ;  /* 0x0000002b00357202 */ /* 0x010fe40000000f00 */
[----:B------:R-:W-:Y:S02]  /*1f3a0*/  F2FP.BF16.F32.PACK_AB R43, R148, R5 ;  /* 0x00000005942b723e */ /* 0x000fe400000010ff */
[----:B------:R-:W-:Y:S01]  /*1f3b0*/  F2FP.BF16.F32.PACK_AB R41, R92, R41 ;  /* 0x000000295c29723e */ /* 0x000fe200000010ff */
[----:B------:R-:W-:Y:S01]  /*1f3c0*/  IMAD.WIDE R4, R215, 0x2, R52 ;  /* 0x00000002d7047825 */ /* 0x000fe200078e0234 */
[----:B------:R-:W-:Y:S02]  /*1f3d0*/  F2FP.BF16.F32.PACK_AB R42, R93, R42 ;  /* 0x0000002a5d2a723e */ /* 0x000fe400000010ff */
[----:B------:R-:W-:-:S02]  /*1f3e0*/  ISETP.EQ.OR P0, PT, R2, 0x3, !P0 ;  /* 0x000000030200780c */ /* 0x000fc40004702670 */
        /* <DEDUP_REMOVED lines=33> */
[--C-:B------:R-:W-:Y:S01]  /*1f600*/  IMAD.X R25, RZ, RZ, R5.reuse, P5 ;  /* 0x000000ffff197224 */ /* 0x100fe200028e0605 */
[----:B------:R-:W-:Y:S01]  /*1f610*/  LOP3.LUT R26, R26, R27, RZ, 0x3c, !PT ;  /* 0x0000001b1a1a7212 */ /* 0x000fe200078e3cff */
[--C-:B------:R-:W-:Y:S01]  /*1f620*/  IMAD.X R27, RZ, RZ, R5.reuse, P1 ;  /* 0x000000ffff1b7224 */ /* 0x100fe200008e0605 */
[----:B------:R-:W-:Y:S01]  /*1f630*/  LOP3.LUT R4, R15, R4, RZ, 0x3c, !PT ;  /* 0x000000040f047212 */ /* 0x000fe200078e3cff */
[----:B------:R-:W-:Y:S01]  /*1f640*/  IMAD.X R15, RZ, RZ, R5, P3 ;  /* 0x000000ffff0f7224 */ /* 0x000fe200018e0605 */
        /* <DEDUP_REMOVED lines=12> */
[----:B------:R-:W-:-:S02]  /*1f710*/  SEL R13, R41, R42, P0 ;  /* 0x0000002a290d7207 */ /* 0x000fc40000000000 */
[----:B------:R-:W-:Y:S02]  /*1f720*/  SEL R3, R42, R41, P0 ;  /* 0x000000292a037207 */ /* 0x000fe40000000000 */
[----:B------:R-:W-:Y:S02]  /*1f730*/  MOV R79, R4 ;  /* 0x00000004004f7202 */ /* 0x000fe40000000f00 */
[----:B------:R-:W-:Y:S02]  /*1f740*/  MOV R66, R6 ;  /* 0x0000000600427202 */ /* 0x000fe40000000f00 */
[----:B------:R-:W-:Y:S02]  /*1f750*/  MOV R68, R8 ;  /* 0x0000000800447202 */ /* 0x000fe40000000f00 */
[----:B------:R-:W-:Y:S02]  /*1f760*/  MOV R70, R10 ;  /* 0x0000000a00467202 */ /* 0x000fe40000000f00 */
[----:B------:R-:W-:-:S02]  /*1f770*/  MOV R72, R14 ;  /* 0x0000000e00487202 */ /* 0x000fc40000000f00 */
[----:B------:R-:W-:Y:S02]  /*1f780*/  MOV R74, R20 ;  /* 0x00000014004a7202 */ /* 0x000fe40000000f00 */
[----:B------:R-:W-:Y:S02]  /*1f790*/  MOV R76, R24 ;  /* 0x00000018004c7202 */ /* 0x000fe40000000f00 */
[----:B------:R-:W-:Y:S02]  /*1f7a0*/  MOV R78, R26 ;  /* 0x0000001a004e7202 */ /* 0x000fe40000000f00 */
[----:B---3--:R-:W-:Y:S01]  /*1f7b0*/  LOP3.LUT R2, R0, 0x2, RZ, 0x3c, !PT ;  /* 0x0000000200027812 */ /* 0x008fe200078e3cff */
        /* <DEDUP_REMOVED lines=11> */
[----:B------:R-:W-:Y:S01]  /*1f870*/  SHFL.IDX PT, R26, R25, R0, 0x1c1f ;  /* 0x001c1f00191a7589 */ /* 0x000fe200000e0000 */
[----:B------:R-:W-:Y:S02]  /*1f880*/  SEL R33, R35, R48, P0 ;  /* 0x0000003023217207 */ /* 0x000fe40000000000 */
[----:B------:R-:W-:Y:S01]  /*1f890*/  SEL R37, R39, R54, P0 ;  /* 0x0000003627257207 */ /* 0x000fe20000000000 */
[----:B------:R-:W3:Y:S01]  /*1f8a0*/  SHFL.IDX PT, R27, R27, R2, 0x1c1f ;  /* 0x001c1f021b1b7589 */ /* 0x000ee200000e0000 */
[----:B------:R-:W-:Y:S02]  /*1f8b0*/  SEL R31, R44, R31, P0 ;  /* 0x0000001f2c1f7207 */ /* 0x000fe40000000000 */
[----:B------:R-:W-:Y:S01]  /*1f8c0*/  SEL R35, R48, R35, P0 ;  /* 0x0000002330237207 */ /* 0x000fe20000000000 */
[----:B------:R-:W-:Y:S01]  /*1f8d0*/  SHFL.IDX PT, R30, R29, R0, 0x1c1f ;  /* 0x001c1f001d1e7589 */ /* 0x000fe200000e0000 */
[----:B------:R-:W-:-:S02]  /*1f8e0*/  SEL R39, R54, R39, P0 ;  /* 0x0000002736277207 */ /* 0x000fc40000000000 */
[----:B------:R-:W-:Y:S01]  /*1f8f0*/  SEL R41, R43, R58, P0 ;  /* 0x0000003a2b297207 */ /* 0x000fe20000000000 */
[----:B------:R-:W4:Y:S01]  /*1f900*/  SHFL.IDX PT, R31, R31, R2, 0x1c1f ;  /* 0x001c1f021f1f7589 */ /* 0x000f2200000e0000 */
[----:B------:R-:W-:Y:S02]  /*1f910*/  SEL R43, R58, R43, P0 ;  /* 0x0000002b3a2b7207 */ /* 0x000fe40000000000 */
[----:B------:R-:W-:Y:S01]  /*1f920*/  SEL R45, R47, R40, P0 ;  /* 0x000000282f2d7207 */ /* 0x000fe20000000000 */
[----:B------:R-:W-:Y:S01]  /*1f930*/  SHFL.IDX PT, R34, R33, R0, 0x1c1f ;  /* 0x001c1f0021227589 */ /* 0x000fe200000e0000 */
[----:B------:R-:W-:Y:S02]  /*1f940*/  SEL R49, R51, R36, P0 ;  /* 0x0000002433317207 */ /* 0x000fe40000000000 */
[----:B------:R-:W-:Y:S01]  /*1f950*/  SEL R55, R57, R32, P0 ;  /* 0x0000002039377207 */ /* 0x000fe20000000000 */
[----:B------:R-:W5:Y:S01]  /*1f960*/  SHFL.IDX PT, R35, R35, R2, 0x1c1f ;  /* 0x001c1f0223237589 */ /* 0x000f6200000e0000 */
[----:B------:R-:W-:-:S02]  /*1f970*/  SEL R59, R61, R28, P0 ;  /* 0x0000001c3d3b7207 */ /* 0x000fc40000000000 */
[----:B------:R-:W-:Y:S01]  /*1f980*/  SEL R63, R65, R46, P0 ;  /* 0x0000002e413f7207 */ /* 0x000fe20000000000 */
[----:B------:R-:W-:Y:S01]  /*1f990*/  SHFL.IDX PT, R38, R37, R0, 0x1c1f ;  /* 0x001c1f0025267589 */ /* 0x000fe200000e0000 */
[----:B------:R-:W-:Y:S02]  /*1f9a0*/  SEL R67, R69, R50, P0 ;  /* 0x0000003245437207 */ /* 0x000fe40000000000 */
[----:B------:R-:W-:Y:S01]  /*1f9b0*/  SEL R71, R73, R56, P0 ;  /* 0x0000003849477207 */ /* 0x000fe20000000000 */
[----:B------:R-:W0:Y:S01]  /*1f9c0*/  SHFL.IDX PT, R39, R39, R2, 0x1c1f ;  /* 0x001c1f0227277589 */ /* 0x000e2200000e0000 */
[----:B------:R-:W-:Y:S02]  /*1f9d0*/  SEL R47, R40, R47, P0 ;  /* 0x0000002f282f7207 */ /* 0x000fe40000000000 */
[----:B------:R-:W-:Y:S01]  /*1f9e0*/  SEL R51, R36, R51, P0 ;  /* 0x0000003324337207 */ /* 0x000fe20000000000 */
[----:B------:R-:W1:Y:S01]  /*1f9f0*/  SHFL.IDX PT, R3, R3, R2, 0x1c1f ;  /* 0x001c1f0203037589 */ /* 0x000e6200000e0000 */
[----:B------:R-:W-:-:S02]  /*1fa00*/  SEL R57, R32, R57, P0 ;  /* 0x0000003920397207 */ /* 0x000fc40000000000 */
[----:B------:R-:W-:Y:S01]  /*1fa10*/  SEL R61, R28, R61, P0 ;  /* 0x0000003d1c3d7207 */ /* 0x000fe20000000000 */
[----:B------:R-:W-:Y:S01]  /*1fa20*/  SHFL.IDX PT, R9, R9, R0, 0x1c1f ;  /* 0x001c1f0009097589 */ /* 0x000fe200000e0000 */
[----:B------:R-:W-:Y:S02]  /*1fa30*/  SEL R65, R46, R65, P0 ;  /* 0x000000412e417207 */ /* 0x000fe40000000000 */
[----:B------:R-:W-:Y:S01]  /*1fa40*/  SEL R69, R50, R69, P0 ;  /* 0x0000004532457207 */ /* 0x000fe20000000000 */
[----:B------:R-:W1:Y:S01]  /*1fa50*/  SHFL.IDX PT, R20, R21, R2, 0x1c1f ;  /* 0x001c1f0215147589 */ /* 0x000e6200000e0000 */
[----:B------:R-:W-:Y:S02]  /*1fa60*/  SEL R73, R56, R73, P0 ;  /* 0x0000004938497207 */ /* 0x000fe40000000000 */
[----:B------:R-:W-:Y:S01]  /*1fa70*/  SEL R75, R77, R60, P0 ;  /* 0x0000003c4d4b7207 */ /* 0x000fe20000000000 */
[----:B------:R-:W-:Y:S01]  /*1fa80*/  SHFL.IDX PT, R42, R41, R0, 0x1c1f ;  /* 0x001c1f00292a7589 */ /* 0x000fe200000e0000 */
[----:B------:R-:W-:-:S02]  /*1fa90*/  SEL R77, R60, R77, P0 ;  /* 0x0000004d3c4d7207 */ /* 0x000fc40000000000 */
[----:B--2---:R-:W-:Y:S01]  /*1faa0*/  SEL R8, R10, R7, P0 ;  /* 0x000000070a087207 */ /* 0x004fe20000000000 */
[----:B------:R-:W2:Y:S01]  /*1fab0*/  SHFL.IDX PT, R43, R43, R2, 0x1c1f ;  /* 0x001c1f022b2b7589 */ /* 0x000ea200000e0000 */
[----:B---3--:R-:W-:Y:S02]  /*1fac0*/  SEL R24, R26, R27, P0 ;  /* 0x0000001b1a187207 */ /* 0x008fe40000000000 */
[----:B----4-:R-:W-:Y:S01]  /*1fad0*/  SEL R28, R30, R31, P0 ;  /* 0x0000001f1e1c7207 */ /* 0x010fe20000000000 */
[----:B------:R-:W-:Y:S01]  /*1fae0*/  SHFL.IDX PT, R45, R45, R0, 0x1c1f ;  /* 0x001c1f002d2d7589 */ /* 0x000fe200000e0000 */
[----:B-----5:R-:W-:Y:S02]  /*1faf0*/  SEL R32, R34, R35, P0 ;  /* 0x0000002322207207 */ /* 0x020fe40000000000 */
[----:B0-----:R-:W-:Y:S01]  /*1fb00*/  SEL R36, R38, R39, P0 ;  /* 0x0000002726247207 */ /* 0x001fe20000000000 */
[----:B------:R-:W-:Y:S01]  /*1fb10*/  SHFL.IDX PT, R49, R49, R0, 0x1c1f ;  /* 0x001c1f0031317589 */ /* 0x000fe200000e0000 */
[----:B-1----:R-:W-:-:S02]  /*1fb20*/  SEL R4, R6, R3, P0 ;  /* 0x0000000306047207 */ /* 0x002fc40000000000 */
        /* <DEDUP_REMOVED lines=11> */
[----:B--2---:R-:W-:Y:S02]  /*1fbe0*/  SEL R40, R42, R43, P0 ;  /* 0x0000002b2a287207 */ /* 0x004fe40000000000 */
[----:B------:R-:W-:Y:S01]  /*1fbf0*/  SEL R6, R3, R6, P0 ;  /* 0x0000000603067207 */ /* 0x000fe20000000000 */
[----:B------:R-:W-:Y:S01]  /*1fc00*/  SHFL.IDX PT, R71, R71, R0, 0x1c1f ;  /* 0x001c1f0047477589 */ /* 0x000fe200000e0000 */
[----:B------:R-:W-:-:S03]  /*1fc10*/  SEL R42, R43, R42, P0 ;  /* 0x0000002a2b2a7207 */ /* 0x000fc60000000000 */
[----:B------:R0:W1:Y:S04]  /*1fc20*/  SHFL.IDX PT, R44, R47, R2, 0x1c1f ;  /* 0x001c1f022f2c7589 */ /* 0x00006800000e0000 */
[----:B------:R-:W2:Y:S04]  /*1fc30*/  SHFL.IDX PT, R46, R51, R2, 0x1c1f ;  /* 0x001c1f02332e7589 */ /* 0x000ea800000e0000 */
[----:B------:R-:W3:Y:S01]  /*1fc40*/  SHFL.IDX PT, R48, R57, R2, 0x1c1f ;  /* 0x001c1f0239307589 */ /* 0x000ee200000e0000 */
[----:B0-----:R-:W-:-:S03]  /*1fc50*/  MOV R47, RZ ;  /* 0x000000ff002f7202 */ /* 0x001fc60000000f00 */
[----:B------:R-:W0:Y:S04]  /*1fc60*/  SHFL.IDX PT, R50, R61, R2, 0x1c1f ;  /* 0x001c1f023d327589 */ /* 0x000e2800000e0000 */
[----:B------:R-:W4:Y:S04]  /*1fc70*/  SHFL.IDX PT, R54, R65, R2, 0x1c1f ;  /* 0x001c1f0241367589 */ /* 0x000f2800000e0000 */
[----:B------:R-:W5:Y:S04]  /*1fc80*/  SHFL.IDX PT, R56, R69, R2, 0x1c1f ;  /* 0x001c1f0245387589 */ /* 0x000f6800000e0000 */
[----:B------:R-:W5:Y:S01]  /*1fc90*/  SHFL.IDX PT, R58, R73, R2, 0x1c1f ;  /* 0x001c1f02493a7589 */ /* 0x000f6200000e0000 */
        /* <DEDUP_REMOVED lines=12> */
[----:B-----5:R-:W-:Y:S02]  /*1fd60*/  SEL R33, R67, R56, P0 ;  /* 0x0000003843217207 */ /* 0x020fe40000000000 */
[----:B------:R-:W-:Y:S02]  /*1fd70*/  SEL R35, R56, R67, P0 ;  /* 0x0000004338237207 */ /* 0x000fe40000000000 */
[----:B------:R-:W-:-:S02]  /*1fd80*/  SEL R37, R71, R58, P0 ;  /* 0x0000003a47257207 */ /* 0x000fc40000000000 */
[----:B--2---:R-:W-:-:S07]  /*1fd90*/  SEL R39, R58, R71, P0 ;  /* 0x000000473a277207 */ /* 0x004fce0000000000 */
.L_x_1852:
[----:B------:R-:W-:Y:S05]  /*1fda0*/  WARPSYNC.ALL ;  /* 0x0000000000007948 */ /* 0x000fea0003800000 */
[----:B------:R-:W-:Y:S01]  /*1fdb0*/  BAR.SYNC.DEFER_BLOCKING 0x1, 0x100 ;  /* 0x0044000000007b1d */ /* 0x000fe20000010000 */
[----:B-1----:R-:W-:Y:S02]  /*1fdc0*/  SEL R41, R75, R60, P0 ;  /* 0x0000003c4b297207 */ /* 0x002fe40000000000 */
[----:B------:R-:W-:-:S03]  /*1fdd0*/  SEL R43, R60, R75, P0 ;  /* 0x0000004b3c2b7207 */ /* 0x000fc60000000000 */
[----:B------:R-:W-:Y:S02]  /*1fde0*/  ULDC.64 UR4, c[0x0][0xc00] ;  /* 0x0003000000047ab9 */ /* 0x000fe40000000a00 */
[----:B------:R-:W0:Y:S01]  /*1fdf0*/  LDC.64 R2, c[0x0][0xc00] ;  /* 0x00030000ff027b82 */ /* 0x000e220000000a00 */
[----:B------:R-:W-:-:S04]  /*1fe00*/  ISETP.NE.U32.AND P2, PT, RZ, UR4, PT ;  /* 0x00000004ff007c0c */ /* 0x000fc8000bf45070 */
[----:B------:R-:W-:Y:S01]  /*1fe10*/  ISETP.NE.AND.EX P2, PT, RZ, UR5, PT, P2 ;  /* 0x00000005ff007c0c */ /* 0x000fe2000bf45320 */
[----:B------:R-:W-:Y:S02]  /*1fe20*/  ULDC.64 UR4, c[0x0][0xc08] ;  /* 0x0003020000047ab9 */ /* 0x000fe40000000a00 */
[----:B------:R-:W-:Y:S01]  /*1fe30*/  ISETP.NE.U32.AND P0, PT, RZ, UR4, PT ;  /* 0x00000004ff007c0c */ /* 0x000fe2000bf05070 */
[----:B------:R-:W1:Y:S03]  /*1fe40*/  LDC R49, c[0x0][0xbe8] ;  /* 0x0002fa00ff317b82 */ /* 0x000e660000000800 */
[----:B------:R-:W-:Y:S01]  /*1fe50*/  ISETP.NE.AND.EX P0, PT, RZ, UR5, PT, P0 ;  /* 0x00000005ff007c0c */ /* 0x000fe2000bf05300 */
[----:B------:R-:W-:Y:S04]  /*1fe60*/  STSM.16.M88.4 [R79], R4 ;  /* 0x000000044f007844 */ /* 0x000fe80000000200 */
[----:B------:R-:W-:Y:S01]  /*1fe70*/  STSM.16.M88.4 [R78], R8 ;  /* 0x000000084e007844 */ /* 0x000fe20000000200 */
[----:B0-----:R-:W-:-:S03]  /*1fe80*/  IMAD.WIDE R20, R197, 0x4, R2 ;  /* 0x00000004c5147825 */ /* 0x001fc600078e0202 */
[----:B------:R0:W-:Y:S04]  /*1fe90*/  STSM.16.M88.4 [R76], R12 ;  /* 0x0000000c4c007844 */ /* 0x0001e80000000200 */
[----:B------:R-:W2:Y:S01]  /*1fea0*/  @P0 LDC.64 R2, c[0x0][0xc08] ;  /* 0x00030200ff020b82 */ /* 0x000ea20000000a00 */
[----:B------:R3:W-:Y:S04]  /*1feb0*/  STSM.16.M88.4 [R74], R24 ;  /* 0x000000184a007844 */ /* 0x0007e80000000200 */
[----:B------:R3:W-:Y:S04]  /*1fec0*/  STSM.16.M88.4 [R72], R28 ;  /* 0x0000001c48007844 */ /* 0x0007e80000000200 */
[----:B------:R3:W-:Y:S04]  /*1fed0*/  STSM.16.M88.4 [R70], R32 ;  /* 0x0000002046007844 */ /* 0x0007e80000000200 */
[----:B------:R3:W-:Y:S04]  /*1fee0*/  STSM.16.M88.4 [R68], R36 ;  /* 0x0000002444007844 */ /* 0x0007e80000000200 */
[----:B------:R3:W-:Y:S01]  /*1fef0*/  STSM.16.M88.4 [R66], R40 ;  /* 0x0000002842007844 */ /* 0x0007e20000000200 */
[----:B------:R-:W-:Y:S01]  /*1ff00*/  BAR.SYNC.DEFER_BLOCKING 0x1, 0x100 ;  /* 0x0044000000007b1d */ /* 0x000fe20000010000 */
[----:B--2---:R-:W-:-:S05]  /*1ff10*/  @P0 IMAD.WIDE R2, R197, 0x4, R2 ;  /* 0x00000004c5020825 */ /* 0x004fca00078e0202 */
[----:B------:R-:W-:Y:S02]  /*1ff20*/  ULDC UR4, c[0x0][0xa88] ;  /* 0x0002a20000047ab9 */ /* 0x000fe40000000800 */
[----:B------:R-:W-:Y:S01]  /*1ff30*/  IMAD.U32 R0, RZ, RZ, UR4 ;  /* 0x00000004ff007e24 */ /* 0x000fe2000f8e00ff */
[----:B------:R3:W5:Y:S01]  /*1ff40*/  @P2 LDG.E R47, desc[UR38][R20.64] ;  /* 0x00000026142f2981 */ /* 0x000762000c1e1900 */
[----:B-1----:R-:W-:Y:S01]  /*1ff50*/  ISETP.NE.AND P1, PT, R49, 0x1, PT ;  /* 0x000000013100780c */ /* 0x002fe20003f25270 */
[----:B0-----:R-:W-:-:S03]  /*1ff60*/  IMAD.IADD R13, R189, 0x1, R175 ;  /* 0x00000001bd0d7824 */ /* 0x001fc600078e02af */
[----:B------:R3:W5:Y:S09]  /*1ff70*/  @P0 LDG.E R0, desc[UR38][R2.64] ;  /* 0x0000002602000981 */ /* 0x000772000c1e1900 */
[----:B------:R-:W0:Y:S08]  /*1ff80*/  @P1 LDC R4, c[0x0][0xbec] ;  /* 0x0002fb00ff041b82 */ /* 0x000e300000000800 */
[----:B------:R-:W1:Y:S01]  /*1ff90*/  @P1 LDC R5, c[0x0][0xbf0] ;  /* 0x0002fc00ff051b82 */ /* 0x000e620000000800 */
[----:B---3--:R-:W-:Y:S05]  /*1ffa0*/  @P0 BRA `(.L_x_1627) ;  /* 0x0000000000100947 */ /* 0x008fea0003800000 */
[----:B------:R-:W-:Y:S05]  /*1ffb0*/  @!P2 BRA `(.L_x_1627) ;  /* 0x00000000000ca947 */ /* 0x000fea0003800000 */
[----:B------:R-:W2:Y:S04]  /*1ffc0*/  LDG.E R3, desc[UR38][R20.64] ;  /* 0x0000002614037981 */ /* 0x000ea8000c1e1900 */
[----:B-----5:R-:W2:Y:S02]  /*1ffd0*/  LDG.E R0, desc[UR38][R20.64+0x4] ;  /* 0x0000042614007981 */ /* 0x020ea4000c1e1900 */
[----:B--2---:R-:W-:-:S07]  /*1ffe0*/  IMAD.IADD R0, R0, 0x1, -R3 ;  /* 0x0000000100007824 */ /* 0x004fce00078e0a03 */
.L_x_1627:
[----:B0-----:R-:W-:Y:S01]  /*1fff0*/  @P1 IMAD.HI.U32 R2, R13, R4, RZ ;  /* 0x000000040d021227 */ /* 0x001fe200078e00ff */
[----:B------:R-:W-:Y:S01]  /*20000*/  SHF.R.S32.HI R48, RZ, 0x1f, R196 ;  /* 0x0000001fff307819 */ /* 0x000fe200000114c4 */
[----:B------:R-:W-:Y:S01]  /*20010*/  ULDC.64 UR4, c[0x0][0xb90] ;  /* 0x0002e40000047ab9 */ /* 0x000fe20000000a00 */
[----:B-----5:R-:W-:Y:S01]  /*20020*/  SHF.R.S32.HI R3, RZ, 0x1f, R47 ;  /* 0x0000001fff037819 */ /* 0x020fe2000001142f */
[----:B------:R-:W-:Y:S01]  /*20030*/  IMAD.MOV.U32 R7, RZ, RZ, R13 ;  /* 0x000000ffff077224 */ /* 0x000fe200078e000d */
[----:B-1----:R-:W-:Y:S01]  /*20040*/  @P1 SHF.R.U32.HI R7, RZ, R5, R2 ;  /* 0x00000005ff071219 */ /* 0x002fe20000011602 */
[----:B------:R-:W-:Y:S01]  /*20050*/  IMAD R9, R48, UR4, RZ ;  /* 0x0000000430097c24 */ /* 0x000fe2000f8e02ff */
[----:B------:R-:W-:Y:S01]  /*20060*/  SHF.R.S32.HI R46, RZ, 0x1f, R197 ;  /* 0x0000001fff2e7819 */ /* 0x000fe200000114c5 */
[----:B------:R-:W-:Y:S01]  /*20070*/  IMAD.MOV.U32 R2, RZ, RZ, R47 ;  /* 0x000000ffff027224 */ /* 0x000fe200078e002f */
[----:B------:R-:W-:Y:S01]  /*20080*/  SEL R51, R197, RZ, !P2 ;  /* 0x000000ffc5337207 */ /* 0x000fe20005000000 */
[----:B------:R-:W-:Y:S01]  /*20090*/  IMAD R9, R196, UR5, R9 ;  /* 0x00000005c4097c24 */ /* 0x000fe2000f8e0209 */
[----:B------:R-:W-:Y:S01]  /*200a0*/  SEL R46, R46, RZ, !P2 ;  /* 0x000000ff2e2e7207 */ /* 0x000fe20005000000 */
[----:B------:R-:W-:Y:S01]  /*200b0*/  IMAD.WIDE.U32 R4, R196, UR4, R2 ;  /* 0x00000004c4047c25 */ /* 0x000fe2000f8e0002 */
[----:B------:R-:W-:Y:S01]  /*200c0*/  ULDC.64 UR4, c[0x0][0xb98] ;  /* 0x0002e60000047ab9 */ /* 0x000fe20000000a00 */
[----:B------:R-:W0:Y:S02]  /*200d0*/  @P1 LDC R57, c[0x0][0xbec] ;  /* 0x0002fb00ff391b82 */ /* 0x000e240000000800 */
[----:B------:R-:W-:-:S02]  /*200e0*/  IMAD.MOV R2, RZ, RZ, -R7 ;  /* 0x000000ffff027224 */ /* 0x000fc400078e0a07 */
[----:B------:R-:W-:Y:S02]  /*200f0*/  IMAD.IADD R5, R5, 0x1, R9 ;  /* 0x0000000105057824 */ /* 0x000fe400078e0209 */
[----:B------:R-:W-:Y:S02]  /*20100*/  IMAD R9, R49, R2, R13 ;  /* 0x0000000231097224 */ /* 0x000fe400078e020d */
[----:B------:R-:W-:Y:S02]  /*20110*/  IMAD R11, R199, 0x40, R190 ;  /* 0x00000040c70b7824 */ /* 0x000fe400078e02be */
        /* <DEDUP_REMOVED lines=12> */
[----:B------:R-:W-:Y:S01]  /*201e0*/  IADD3 R29, P3, R52, 0x4000, RZ ;  /* 0x00004000341d7810 */ /* 0x000fe20007f7e0ff */
[----:B------:R-:W-:Y:S01]  /*201f0*/  IMAD.IADD R6, R214, 0x1, R175 ;  /* 0x00000001d6067824 */ /* 0x000fe200078e02af */
[----:B------:R-:W-:Y:S01]  /*20200*/  IADD3 R13, P4, R52, 0x2000, RZ ;  /* 0x00002000340d7810 */ /* 0x000fe20007f9e0ff */
[----:B------:R-:W-:Y:S01]  /*20210*/  IMAD R11, R9, UR5, R2 ;  /* 0x00000005090b7c24 */ /* 0x000fe2000f8e0202 */
[----:B------:R-:W-:Y:S01]  /*20220*/  LOP3.LUT R28, R29, 0x380, RZ, 0xc0, !PT ;  /* 0x000003801d1c7812 */ /* 0x000fe200078ec0ff */
[----:B------:R-:W-:Y:S01]  /*20230*/  IMAD.WIDE.U32 R4, R9, UR4, R4 ;  /* 0x0000000409047c25 */ /* 0x000fe2000f8e0004 */
[----:B------:R-:W-:Y:S01]  /*20240*/  ULDC.64 UR4, c[0x0][0xb50] ;  /* 0x0002d40000047ab9 */ /* 0x000fe20000000a00 */
[----:B------:R-:W-:-:S02]  /*20250*/  LOP3.LUT R12, R13, 0x380, RZ, 0xc0, !PT ;  /* 0x000003800d0c7812 */ /* 0x000fc400078ec0ff */
[----:B------:R-:W-:Y:S01]  /*20260*/  IMAD.IADD R5, R5, 0x1, R11 ;  /* 0x0000000105057824 */ /* 0x000fe200078e020b */
[----:B------:R-:W-:Y:S01]  /*20270*/  LEA R2, P2, R4, UR4, 0x2 ;  /* 0x0000000404027c11 */ /* 0x000fe2000f8410ff */
[----:B------:R-:W-:Y:S01]  /*20280*/  IMAD.X R9, RZ, RZ, R53, P0 ;  /* 0x000000ffff097224 */ /* 0x000fe200000e0635 */
[----:B------:R-:W-:Y:S01]  /*20290*/  LOP3.LUT P0, RZ, R203, 0x3, RZ, 0xc0, !PT ;  /* 0x00000003cbff7812 */ /* 0x000fe2000780c0ff */
[----:B------:R-:W-:Y:S01]  /*202a0*/  VIADD R0, R6, 0x8 ;  /* 0x0000000806007836 */ /* 0x000fe20000000000 */
        /* <DEDUP_REMOVED lines=13> */
[----:B------:R-:W-:Y:S01]  /*20380*/  LOP3.LUT R24, R24, R25, RZ, 0x3c, !PT ;  /* 0x0000001918187212 */ /* 0x000fe200078e3cff */
[--C-:B------:R-:W-:Y:S01]  /*20390*/  IMAD.X R25, RZ, RZ, R53.reuse, P2 ;  /* 0x000000ffff197224 */ /* 0x100fe200010e0635 */
[-C--:B------:R-:W-:Y:S01]  /*203a0*/  ISETP.GE.OR P2, PT, R6, R55.reuse, P0 ;  /* 0x000000370600720c */ /* 0x080fe20000746670 */
[----:B------:R-:W-:Y:S01]  /*203b0*/  IMAD.X R41, RZ, RZ, R53, P3 ;  /* 0x000000ffff297224 */ /* 0x000fe200018e0635 */
[----:B------:R-:W-:-:S02]  /*203c0*/  ISETP.GE.OR P0, PT, R0, R55, P0 ;  /* 0x000000370000720c */ /* 0x000fc40000706670 */
[----:B------:R-:W-:Y:S02]  /*203d0*/  LOP3.LUT R0, R5, 0x380, RZ, 0xc0, !PT ;  /* 0x0000038005007812 */ /* 0x000fe400078ec0ff */
[----:B------:R-:W-:Y:S02]  /*203e0*/  SHF.R.U64 R12, R12, 0x3, RZ ;  /* 0x000000030c0c7819 */ /* 0x000fe400000012ff */
[----:B------:R-:W-:Y:S02]  /*203f0*/  SHF.R.U64 R0, R0, 0x3, RZ ;  /* 0x0000000300007819 */ /* 0x000fe400000012ff */
[----:B------:R-:W-:Y:S02]  /*20400*/  LOP3.LUT R8, R7, 0x380, RZ, 0xc0, !PT ;  /* 0x0000038007087812 */ /* 0x000fe400078ec0ff */
[----:B------:R-:W-:Y:S01]  /*20410*/  LOP3.LUT R40, R0, R5, RZ, 0x3c, !PT ;  /* 0x0000000500287212 */ /* 0x000fe200078e3cff */
[----:B-1----:R1:W-:Y:S01]  /*20420*/  @!P2 ST.E desc[UR38][R20.64], R64 ;  /* 0x000000401400a985 */ /* 0x0023e2000c101926 */
[----:B------:R-:W-:Y:S01]  /*20430*/  IMAD R0, R3, UR4, RZ ;  /* 0x0000000403007c24 */ /* 0x000fe2000f8e02ff */
[----:B------:R-:W-:-:S02]  /*20440*/  LOP3.LUT R12, R12, R13, RZ, 0x3c, !PT ;  /* 0x0000000d0c0c7212 */ /* 0x000fc400078e3cff */
[----:B------:R-:W-:Y:S02]  /*20450*/  IADD3 R33, P5, R52, 0x5000, RZ ;  /* 0x0000500034217810 */ /* 0x000fe40007fbe0ff */
[----:B------:R-:W-:Y:S01]  /*20460*/  SHF.R.U64 R8, R8, 0x3, RZ ;  /* 0x0000000308087819 */ /* 0x000fe200000012ff */
[----:B--2---:R2:W-:Y:S01]  /*20470*/  @!P0 ST.E desc[UR38][R44.64], R62 ;  /* 0x0000003e2c008985 */ /* 0x0045e2000c101926 */
[----:B------:R-:W-:Y:S01]  /*20480*/  IMAD.WIDE.U32 R2, R47, UR4, RZ ;  /* 0x000000042f027c25 */ /* 0x000fe2000f8e00ff */
[----:B------:R-:W-:Y:S02]  /*20490*/  LOP3.LUT R32, R33, 0x380, RZ, 0xc0, !PT ;  /* 0x0000038021207812 */ /* 0x000fe400078ec0ff */
[----:B------:R-:W-:Y:S01]  /*204a0*/  LOP3.LUT R8, R8, R7, RZ, 0x3c, !PT ;  /* 0x0000000708087212 */ /* 0x000fe200078e3cff */
[----:B-1----:R-:W-:Y:S01]  /*204b0*/  IMAD R21, R47, UR5, R0 ;  /* 0x000000052f157c24 */ /* 0x002fe2000f8e0200 */
[----:B------:R-:W-:Y:S01]  /*204c0*/  ULDC.64 UR4, c[0x0][0xae8] ;  /* 0x0002ba0000047ab9 */ /* 0x000fe20000000a00 */
[----:B------:R-:W-:Y:S01]  /*204d0*/  IMAD.X R13, RZ, RZ, R53, P4 ;  /* 0x000000ffff0d7224 */ /* 0x000fe200020e0635 */
[----:B------:R-:W-:Y:S01]  /*204e0*/  IADD3 R37, P4, R52, 0x6000, RZ ;  /* 0x0000600034257810 */ /* 0x000fe20007f9e0ff */
[----:B--2---:R-:W1:Y:S01]  /*204f0*/  @P1 LDC R45, c[0x0][0xbf0] ;  /* 0x0002fc00ff2d1b82 */ /* 0x004e620000000800 */
[----:B------:R-:W-:Y:S01]  /*20500*/  IMAD R0, R195, 0x20, R199 ;  /* 0x00000020c3007824 */ /* 0x000fe200078e02c7 */
[----:B------:R-:W-:Y:S01]  /*20510*/  IADD3 R3, R3, R21, RZ ;  /* 0x0000001503037210 */ /* 0x000fe20007ffe0ff */
[----:B------:R-:W-:Y:S01]  /*20520*/  IMAD R21, R48, UR4, RZ ;  /* 0x0000000430157c24 */ /* 0x000fe2000f8e02ff */
[----:B------:R-:W-:Y:S01]  /*20530*/  LOP3.LUT R36, R37, 0x380, RZ, 0xc0, !PT ;  /* 0x0000038025247812 */ /* 0x000fe200078ec0ff */
[----:B------:R-:W-:Y:S01]  /*20540*/  IMAD.IADD R44, R175, 0x1, R0 ;  /* 0x00000001af2c7824 */ /* 0x000fe200078e0200 */
[----:B------:R-:W-:Y:S01]  /*20550*/  LOP3.LUT R7, R52, 0x380, RZ, 0xc0, !PT ;  /* 0x0000038034077812 */ /* 0x000fe200078ec0ff */
[----:B------:R-:W-:Y:S01]  /*20560*/  IMAD R21, R196, UR5, R21 ;  /* 0x00000005c4157c24 */ /* 0x000fe2000f8e0215 */
[----:B------:R-:W-:Y:S01]  /*20570*/  SHF.R.U64 R32, R32, 0x3, RZ ;  /* 0x0000000320207819 */ /* 0x000fe200000012ff */
[----:B------:R-:W-:Y:S01]  /*20580*/  IMAD.WIDE.U32 R2, R196, UR4, R2 ;  /* 0x00000004c4027c25 */ /* 0x000fe2000f8e0002 */
[----:B------:R-:W-:Y:S01]  /*20590*/  ULDC.64 UR4, c[0x0][0xaf0] ;  /* 0x0002bc0000047ab9 */ /* 0x000fe20000000a00 */
[----:B------:R-:W-:Y:S01]  /*205a0*/  SHF.R.U64 R36, R36, 0x3, RZ ;  /* 0x0000000324247819 */ /* 0x000fe200000012ff */
[----:B------:R-:W5:Y:S01]  /*205b0*/  LD.E.128 R8, desc[UR38][R8.64] ;  /* 0x0000002608087980 */ /* 0x000f62000c101d00 */
[----:B0-----:R-:W-:Y:S01]  /*205c0*/  @P1 IMAD.HI.U32 R0, R44, R57, RZ ;  /* 0x000000392c001227 */ /* 0x001fe200078e00ff */
[----:B------:R-:W-:-:S02]  /*205d0*/  SHF.R.U64 R7, R7, 0x3, RZ ;  /* 0x0000000307077819 */ /* 0x000fc400000012ff */
[----:B------:R-:W-:Y:S01]  /*205e0*/  LOP3.LUT R32, R32, R33, RZ, 0x3c, !PT ;  /* 0x0000002120207212 */ /* 0x000fe200078e3cff */
[----:B------:R-:W-:Y:S01]  /*205f0*/  IMAD.IADD R3, R3, 0x1, R21 ;  /* 0x0000000103037824 */ /* 0x000fe200078e0215 */
[----:B------:R-:W-:Y:S01]  /*20600*/  LOP3.LUT R36, R36, R37, RZ, 0x3c, !PT ;  /* 0x0000002524247212 */ /* 0x000fe200078e3cff */
[----:B------:R-:W-:Y:S01]  /*20610*/  IMAD.MOV.U32 R21, RZ, RZ, R44 ;  /* 0x000000ffff157224 */ /* 0x000fe200078e002c */
[----:B------:R-:W-:Y:S01]  /*20620*/  LOP3.LUT R52, R7, R52, RZ, 0x3c, !PT ;  /* 0x0000003407347212 */ /* 0x000fe200078e3cff */
[----:B------:R-:W-:Y:S01]  /*20630*/  IMAD R20, R46, UR4, RZ ;  /* 0x000000042e147c24 */ /* 0x000fe2000f8e02ff */
[----:B------:R-:W5:Y:S01]  /*20640*/  LD.E.128 R12, desc[UR38][R12.64] ;  /* 0x000000260c0c7980 */ /* 0x000f62000c101d00 */
[C---:B------:R-:W-:Y:S01]  /*20650*/  IMAD.WIDE.U32 R2, R51.reuse, UR4, R2 ;  /* 0x0000000433027c25 */ /* 0x040fe2000f8e0002 */
[----:B-1----:R-:W-:Y:S02]  /*20660*/  @P1 SHF.R.U32.HI R21, RZ, R45, R0 ;  /* 0x0000002dff151219 */ /* 0x002fe40000011600 */
[----:B------:R0:W5:Y:S01]  /*20670*/  LD.E.128 R4, desc[UR38][R52.64] ;  /* 0x0000002634047980 */ /* 0x000162000c101d00 */
[----:B------:R-:W-:Y:S01]  /*20680*/  IMAD R45, R51, UR5, R20 ;  /* 0x00000005332d7c24 */ /* 0x000fe2000f8e0214 */
[--C-:B------:R-:W-:Y:S01]  /*20690*/  SHF.R.S32.HI R0, RZ, 0x1f, R21.reuse ;  /* 0x0000001fff007819 */ /* 0x100fe20000011415 */
[----:B------:R-:W-:Y:S01]  /*206a0*/  IMAD.MOV R20, RZ, RZ, -R21 ;  /* 0x000000ffff147224 */ /* 0x000fe200078e0a15 */
[----:B------:R-:W-:Y:S01]  /*206b0*/  ULDC.64 UR4, c[0x0][0xae0] ;  /* 0x0002b80000047ab9 */ /* 0x000fe20000000a00 */
[--C-:B------:R-:W-:Y:S01]  /*206c0*/  IMAD.X R33, RZ, RZ, R53.reuse, P5 ;  /* 0x000000ffff217224 */ /* 0x100fe200028e0635 */
[----:B------:R-:W5:Y:S01]  /*206d0*/  LD.E.128 R24, desc[UR38][R24.64] ;  /* 0x0000002618187980 */ /* 0x000f62000c101d00 */
[----:B------:R-:W-:-:S02]  /*206e0*/  IMAD.X R37, RZ, RZ, R53, P4 ;  /* 0x000000ffff257224 */ /* 0x000fc400020e0635 */
[----:B------:R-:W-:Y:S01]  /*206f0*/  IMAD.IADD R3, R3, 0x1, R45 ;  /* 0x0000000103037824 */ /* 0x000fe200078e022d */
[----:B------:R-:W5:Y:S01]  /*20700*/  LD.E.128 R28, desc[UR38][R28.64] ;  /* 0x000000261c1c7980 */ /* 0x000f62000c101d00 */
[----:B------:R-:W-:Y:S02]  /*20710*/  IMAD R0, R0, UR4, RZ ;  /* 0x0000000400007c24 */ /* 0x000fe4000f8e02ff */
[----:B------:R-:W-:Y:S01]  /*20720*/  IMAD R45, R49, R20, R44 ;  /* 0x00000014312d7224 */ /* 0x000fe200078e022c */
[----:B------:R-:W5:Y:S01]  /*20730*/  LD.E.128 R32, desc[UR38][R32.64] ;  /* 0x0000002620207980 */ /* 0x000f62000c101d00 */
[----:B------:R-:W-:-:S03]  /*20740*/  IMAD R47, R21, UR5, R0 ;  /* 0x00000005152f7c24 */ /* 0x000fc6000f8e0200 */
        /* <DEDUP_REMOVED lines=10> */
[----:B-1----:R-:W1:Y:S01]  /*207f0*/  FENCE.VIEW.ASYNC.S ;  /* 0x00000000000073c6 */ /* 0x002e620000000000 */
[----:B------:R-:W-:-:S02]  /*20800*/  IMAD.IADD R46, R199, 0x1, R175 ;  /* 0x00000001c72e7824 */ /* 0x000fc400078e02af */
[----:B------:R-:W-:Y:S02]  /*20810*/  IMAD.IADD R3, R3, 0x1, R47 ;  /* 0x0000000103037824 */ /* 0x000fe400078e022f */
[----:B------:R-:W-:Y:S02]  /*20820*/  IMAD R20, R0, UR4, RZ ;  /* 0x0000000400147c24 */ /* 0x000fe4000f8e02ff */
[C---:B------:R-:W-:Y:S02]  /*20830*/  VIADD R0, R46.reuse, 0x20 ;  /* 0x000000202e007836 */ /* 0x040fe40000000000 */
[C---:B------:R-:W-:Y:S02]  /*20840*/  IMAD R21, R45.reuse, UR5, R20 ;  /* 0x000000052d157c24 */ /* 0x040fe4000f8e0214 */
[----:B------:R-:W-:Y:S01]  /*20850*/  IMAD.WIDE.U32 R2, R45, UR4, R2 ;  /* 0x000000042d027c25 */ /* 0x000fe2000f8e0002 */
[-C--:B------:R-:W-:Y:S01]  /*20860*/  ISETP.GE.AND P2, PT, R46, R55.reuse, PT ;  /* 0x000000372e00720c */ /* 0x080fe20003f46270 */
[----:B------:R-:W-:Y:S01]  /*20870*/  ULDC.64 UR4, c[0x0][0xa80] ;  /* 0x0002a00000047ab9 */ /* 0x000fe20000000a00 */
[----:B------:R-:W-:Y:S01]  /*20880*/  ISETP.GE.AND P0, PT, R0, R55, PT ;  /* 0x000000370000720c */ /* 0x000fe20003f06270 */
[----:B------:R-:W-:Y:S01]  /*20890*/  IMAD.IADD R3, R3, 0x1, R21 ;  /* 0x0000000103037824 */ /* 0x000fe200078e0215 */
[----:B------:R-:W-:Y:S01]  /*208a0*/  LEA R44, P3, R2, UR4, 0x1 ;  /* 0x00000004022c7c11 */ /* 0x000fe2000f8608ff */
[----:B------:R-:W-:-:S03]  /*208b0*/  VIADD R0, R16, 0x22820 ;  /* 0x0002282010007836 */ /* 0x000fc60000000000 */
[----:B------:R-:W-:Y:S02]  /*208c0*/  LEA.HI.X R45, R2, UR5, R3, 0x1, P3 ;  /* 0x00000005022d7c11 */ /* 0x000fe400098f0c03 */
[----:B------:R-:W-:Y:S01]  /*208d0*/  PRMT R0, RZ, 0x654, R0 ;  /* 0x00000654ff007816 */ /* 0x000fe20000000000 */
[----:B------:R-:W-:Y:S01]  /*208e0*/  VIADD R20, R46, 0x40 ;  /* 0x000000402e147836 */ /* 0x000fe20000000000 */
[----:B-1----:R0:W1:Y:S01]  /*208f0*/  SHFL.IDX PT, R3, R44, RZ, 0x181f ;  /* 0x00181fff2c037589 */ /* 0x00206200000e0000 */
[----:B------:R-:W-:Y:S01]  /*20900*/  BSSY B1, `(.L_x_1628) ;  /* 0x000000e000017945 */ /* 0x000fe20003800000 */
[----:B------:R0:W-:Y:S02]  /*20910*/  SYNCS.ARRIVE.TRANS64.RED.A1T0 RZ, [R0+URZ], RZ ;  /* 0x000000ff00ff79a7 */ /* 0x0001e4000810043f */
[----:B------:R0:W2:Y:S01]  /*20920*/  SHFL.IDX PT, R21, R45, RZ, 0x181f ;  /* 0x00181fff2d157589 */ /* 0x0000a200000e0000 */
        /* <DEDUP_REMOVED lines=11> */
.L_x_1629:
[----:B------:R-:W-:Y:S05]  /*209e0*/  BSYNC B1 ;  /* 0x0000000000017941 */ /* 0x000fea0003800000 */
.L_x_1628:
[----:B---3-5:R3:W4:Y:S01]  /*209f0*/  SHFL.IDX PT, R5, R45, 0x1, 0x181f ;  /* 0x00381f002d057f89 */ /* 0x02872200000e0000 */
        /* <DEDUP_REMOVED lines=10> */
[----:B------:R1:W-:Y:S04]  /*20aa0*/  @!P3 ST.E.128 desc[UR38][R2.64], R8 ;  /* 0x000000080200b985 */ /* 0x0003e8000c101d26 */
[----:B------:R1:W-:Y:S02]  /*20ab0*/  @!P4 ST.E.128 desc[UR38][R4.64], R32 ;  /* 0x000000200400c985 */ /* 0x0003e4000c101d26 */
.L_x_1631:
[----:B------:R-:W-:Y:S05]  /*20ac0*/  BSYNC B1 ;  /* 0x0000000000017941 */ /* 0x000fea0003800000 */
.L_x_1630:
[----:B-1--4-:R1:W4:Y:S01]  /*20ad0*/  SHFL.IDX PT, R5, R45, 0x2, 0x181f ;  /* 0x00581f002d057f89 */ /* 0x01232200000e0000 */
[----:B------:R-:W-:Y:S03]  /*20ae0*/  BSSY B1, `(.L_x_1632) ;  /* 0x000000c000017945 */ /* 0x000fe60003800000 */
[----:B------:R1:W0:Y:S01]  /*20af0*/  SHFL.IDX PT, R3, R44, 0x2, 0x181f ;  /* 0x00581f002c037f89 */ /* 0x00022200000e0000 */
[----:B------:R-:W-:Y:S05]  /*20b00*/  @P1 BRA `(.L_x_1633) ;  /* 0x0000000000241947 */ /* 0x000fea0003800000 */
[----:B------:R-:W-:Y:S02]  /*20b10*/  ULDC UR4, c[0x0][0xac8] ;  /* 0x0002b20000047ab9 */ /* 0x000fe40000000800 */
[----:B------:R-:W-:Y:S02]  /*20b20*/  ISETP.GE.AND P2, PT, R190, UR4, PT ;  /* 0x00000004be007c0c */ /* 0x000fe4000bf46270 */
[----:B------:R-:W-:-:S11]  /*20b30*/  ISETP.GE.AND P3, PT, R194, UR4, PT ;  /* 0x00000004c2007c0c */ /* 0x000fd6000bf66270 */
[-C--:B0-----:R-:W-:Y:S02]  /*20b40*/  @!P2 LEA R2, P0, R190, R3.reuse, 0x1 ;  /* 0x00000003be02a211 */ /* 0x081fe400078008ff */
[----:B------:R-:W-:Y:S02]  /*20b50*/  @!P3 LEA R4, P1, R194, R3, 0x1 ;  /* 0x00000003c204b211 */ /* 0x000fe400078208ff */
[-C--:B----4-:R-:W-:Y:S02]  /*20b60*/  @!P2 LEA.HI.X R3, R190, R5.reuse, R217, 0x1, P0 ;  /* 0x00000005be03a211 */ /* 0x090fe400000f0cd9 */
[----:B------:R-:W-:-:S03]  /*20b70*/  @!P3 LEA.HI.X R5, R194, R5, R216, 0x1, P1 ;  /* 0x00000005c205b211 */ /* 0x000fc600008f0cd8 */
[----:B------:R0:W-:Y:S04]  /*20b80*/  @!P2 ST.E.128 desc[UR38][R2.64], R12 ;  /* 0x0000000c0200a985 */ /* 0x0001e8000c101d26 */
[----:B------:R0:W-:Y:S02]  /*20b90*/  @!P3 ST.E.128 desc[UR38][R4.64], R36 ;  /* 0x000000240400b985 */ /* 0x0001e4000c101d26 */
.L_x_1633:
[----:B------:R-:W-:Y:S05]  /*20ba0*/  BSYNC B1 ;  /* 0x0000000000017941 */ /* 0x000fea0003800000 */
.L_x_1632:
[----:B0-----:R-:W-:Y:S01]  /*20bb0*/  VIADD R0, R46, 0x60 ;  /* 0x000000602e007836 */ /* 0x001fe20000000000 */
[----:B-1-3--:R-:W3:Y:S04]  /*20bc0*/  SHFL.IDX PT, R45, R45, 0x3, 0x181f ;  /* 0x00781f002d2d7f89 */ /* 0x00aee800000e0000 */
[----:B------:R-:W-:Y:S01]  /*20bd0*/  ISETP.GE.AND P0, PT, R0, R55, PT ;  /* 0x000000370000720c */ /* 0x000fe20003f06270 */
[----:B----4-:R4:W0:-:S12]  /*20be0*/  SHFL.IDX PT, R5, R44, 0x3, 0x181f ;  /* 0x00781f002c057f89 */ /* 0x01081800000e0000 */
[----:B----4-:R-:W-:Y:S05]  /*20bf0*/  @P0 BRA `(.L_x_1634) ;  /* 0x0000000800fc0947 */ /* 0x010fea0003800000 */
[----:B------:R-:W-:Y:S02]  /*20c00*/  ULDC UR4, c[0x0][0xac8] ;  /* 0x0002b20000047ab9 */ /* 0x000fe40000000800 */
[----:B------:R-:W-:-:S13]  /*20c10*/  ISETP.GE.AND P1, PT, R190, UR4, PT ;  /* 0x00000004be007c0c */ /* 0x000fda000bf26270 */
[----:B0-----:R-:W-:-:S04]  /*20c20*/  @!P1 LEA R2, P0, R190, R5, 0x1 ;  /* 0x00000005be029211 */ /* 0x001fc800078008ff */
[----:B---3--:R-:W-:Y:S02]  /*20c30*/  @!P1 LEA.HI.X R3, R190, R45, R217, 0x1, P0 ;  /* 0x0000002dbe039211 */ /* 0x008fe400000f0cd9 */
[----:B------:R-:W-:-:S03]  /*20c40*/  ISETP.GE.AND P0, PT, R194, UR4, PT ;  /* 0x00000004c2007c0c */ /* 0x000fc6000bf06270 */
[----:B------:R4:W-:Y:S10]  /*20c50*/  @!P1 ST.E.128 desc[UR38][R2.64], R24 ;  /* 0x0000001802009985 */ /* 0x0009f4000c101d26 */
[----:B------:R-:W-:Y:S05]  /*20c60*/  @P0 BRA `(.L_x_1634) ;  /* 0x0000000800e00947 */ /* 0x000fea0003800000 */
[----:B----4-:R-:W-:-:S04]  /*20c70*/  LEA R2, P0, R194, R5, 0x1 ;  /* 0x00000005c2027211 */ /* 0x010fc800078008ff */
[----:B------:R-:W-:-:S05]  /*20c80*/  LEA.HI.X R3, R194, R45, R216, 0x1, P0 ;  /* 0x0000002dc2037211 */ /* 0x000fca00000f0cd8 */
[----:B------:R0:W-:Y:S01]  /*20c90*/  ST.E.128 desc[UR38][R2.64], R40 ;  /* 0x0000002802007985 */ /* 0x0001e2000c101d26 */
[----:B------:R-:W-:Y:S05]  /*20ca0*/  BRA `(.L_x_1634) ;  /* 0x0000000800d07947 */ /* 0x000fea0003800000 */
.L_x_1625:
[----:B------:R-:W-:Y:S01]  /*20cb0*/  ULDC.64 UR4, c[0x0][0xc00] ;  /* 0x0003000000047ab9 */ /* 0x000fe20000000a00 */
[----:B------:R-:W2:Y:S01]  /*20cc0*/  LDC.64 R2, c[0x0][0xc00] ;  /* 0x00030000ff027b82 */ /* 0x000ea20000000a00 */
[----:B------:R-:W-:Y:S01]  /*20cd0*/  ISETP.NE.U32.AND P0, PT, RZ, UR4, PT ;  /* 0x00000004ff007c0c */ /* 0x000fe2000bf05070 */
[----:B------:R-:W-:-:S03]  /*20ce0*/  IMAD.MOV.U32 R0, RZ, RZ, RZ ;  /* 0x000000ffff007224 */ /* 0x000fc600078e00ff */
[----:B------:R-:W-:Y:S01]  /*20cf0*/  ISETP.NE.AND.EX P0, PT, RZ, UR5, PT, P0 ;  /* 0x00000005ff007c0c */ /* 0x000fe2000bf05300 */
[----:B------:R-:W-:Y:S02]  /*20d00*/  ULDC.64 UR4, c[0x0][0xc08] ;  /* 0x0003020000047ab9 */ /* 0x000fe40000000a00 */
[----:B------:R-:W-:Y:S01]  /*20d10*/  ISETP.NE.U32.AND P1, PT, RZ, UR4, PT ;  /* 0x00000004ff007c0c */ /* 0x000fe2000bf25070 */
[----:B------:R-:W3:Y:S03]  /*20d20*/  LDC R25, c[0x0][0xbe8] ;  /* 0x0002fa00ff197b82 */ /* 0x000ee60000000800 */
[----:B------:R-:W-:Y:S01]  /*20d30*/  ISETP.NE.AND.EX P1, PT, RZ, UR5, PT, P1 ;  /* 0x00000005ff007c0c */ /* 0x000fe2000bf25310 */
[----:B--2---:R-:W-:-:S12]  /*20d40*/  IMAD.WIDE R2, R197, 0x4, R2 ;  /* 0x00000004c5027825 */ /* 0x004fd800078e0202 */
[----:B------:R-:W2:Y:S01]  /*20d50*/  @P1 LDC.64 R4, c[0x0][0xc08] ;  /* 0x00030200ff041b82 */ /* 0x000ea20000000a00 */
[----:B------:R-:W-:Y:S02]  /*20d60*/  ULDC UR4, c[0x0][0xa88] ;  /* 0x0002a20000047ab9 */ /* 0x000fe40000000800 */
[----:B------:R-:W-:Y:S01]  /*20d70*/  IMAD.U32 R6, RZ, RZ, UR4 ;  /* 0x00000004ff067e24 */ /* 0x000fe2000f8e00ff */
[----:B------:R4:W5:Y:S01]  /*20d80*/  @P0 LDG.E R0, desc[UR38][R2.64] ;  /* 0x0000002602000981 */ /* 0x000962000c1e1900 */
[----:B--2---:R-:W-:-:S05]  /*20d90*/  @P1 IMAD.WIDE R4, R197, 0x4, R4 ;  /* 0x00000004c5041825 */ /* 0x004fca00078e0204 */
[----:B------:R4:W5:Y:S01]  /*20da0*/  @P1 LDG.E R6, desc[UR38][R4.64] ;  /* 0x0000002604061981 */ /* 0x000962000c1e1900 */
[----:B---3--:R-:W-:Y:S02]  /*20db0*/  ISETP.NE.AND P2, PT, R25, 0x1, PT ;  /* 0x000000011900780c */ /* 0x008fe40003f45270 */
[----:B------:R-:W-:Y:S02]  /*20dc0*/  ISETP.GE.AND P3, PT, R218, 0x80, PT ;  /* 0x00000080da00780c */ /* 0x000fe40003f66270 */
[----:B------:R-:W-:-:S09]  /*20dd0*/  SHF.R.S32.HI R7, RZ, 0x1f, R197 ;  /* 0x0000001fff077819 */ /* 0x000fd200000114c5 */
[----:B------:R-:W2:Y:S08]  /*20de0*/  @P2 LDC R14, c[0x0][0xbec] ;  /* 0x0002fb00ff0e2b82 */ /* 0x000eb00000000800 */
[----:B------:R-:W3:Y:S01]  /*20df0*/  @P2 LDC R27, c[0x0][0xbf0] ;  /* 0x0002fc00ff1b2b82 */ /* 0x000ee20000000800 */
[----:B----4-:R-:W-:Y:S05]  /*20e00*/  @P1 BRA `(.L_x_1635) ;  /* 0x0000000000101947 */ /* 0x010fea0003800000 */
[----:B------:R-:W-:Y:S05]  /*20e10*/  @!P0 BRA `(.L_x_1635) ;  /* 0x00000000000c8947 */ /* 0x000fea0003800000 */
[----:B------:R-:W4:Y:S04]  /*20e20*/  LDG.E R5, desc[UR38][R2.64] ;  /* 0x0000002602057981 */ /* 0x000f28000c1e1900 */
[----:B-----5:R-:W4:Y:S02]  /*20e30*/  LDG.E R6, desc[UR38][R2.64+0x4] ;  /* 0x0000042602067981 */ /* 0x020f24000c1e1900 */
[----:B----4-:R-:W-:-:S07]  /*20e40*/  IMAD.IADD R6, R6, 0x1, -R5 ;  /* 0x0000000106067824 */ /* 0x010fce00078e0a05 */
.L_x_1635:
[----:B------:R-:W-:Y:S01]  /*20e50*/  BSSY B1, `(.L_x_1636) ;  /* 0x000002d000017945 */ /* 0x000fe20003800000 */
[----:B------:R-:W-:Y:S02]  /*20e60*/  SHF.R.S32.HI R10, RZ, 0x1f, R196 ;  /* 0x0000001fff0a7819 */ /* 0x000fe400000114c4 */
[----:B------:R-:W-:Y:S02]  /*20e70*/  SEL R13, R197, RZ, !P0 ;  /* 0x000000ffc50d7207 */ /* 0x000fe40004000000 */
[----:B------:R-:W-:Y:S02]  /*20e80*/  SEL R12, R7, RZ, !P0 ;  /* 0x000000ff070c7207 */ /* 0x000fe40004000000 */
[----:B-----5:R-:W-:Y:S01]  /*20e90*/  SHF.R.S32.HI R11, RZ, 0x1f, R0 ;  /* 0x0000001fff0b7819 */ /* 0x020fe20000011400 */
[----:B------:R-:W-:Y:S06]  /*20ea0*/  @P3 BRA `(.L_x_1637) ;  /* 0x00000000009c3947 */ /* 0x000fec0003800000 */
[----:B------:R-:W4:Y:S01]  /*20eb0*/  S2R R3, SR_TID.X ;  /* 0x0000000000037919 */ /* 0x000f220000002100 */
[----:B------:R-:W5:Y:S02]  /*20ec0*/  LDC R9, c[0x0][0xbe8] ;  /* 0x0002fa00ff097b82 */ /* 0x000f640000000800 */
[----:B-----5:R-:W-:Y:S01]  /*20ed0*/  IMAD R2, R6, R9, RZ ;  /* 0x0000000906027224 */ /* 0x020fe200078e02ff */
[----:B----4-:R-:W-:-:S04]  /*20ee0*/  IADD3 R8, R175, -0x80, R3 ;  /* 0xffffff80af087810 */ /* 0x010fc80007ffe003 */
        /* <DEDUP_REMOVED lines=9> */
[----:B------:R-:W4:Y:S01]  /*20f80*/  @P0 LDC R15, c[0x0][0xbec] ;  /* 0x0002fb00ff0f0b82 */ /* 0x000f220000000800 */
[----:B------:R-:W-:Y:S01]  /*20f90*/  IMAD R7, R196, UR5, R7 ;  /* 0x00000005c4077c24 */ /* 0x000fe2000f8e0207 */
[----:B------:R-:W-:-:S03]  /*20fa0*/  ULDC.64 UR4, c[0x0][0xb98] ;  /* 0x0002e60000047ab9 */ /* 0x000fc60000000a00 */
[----:B------:R-:W-:-:S03]  /*20fb0*/  IMAD.IADD R3, R3, 0x1, R7 ;  /* 0x0000000103037824 */ /* 0x000fc600078e0207 */
[----:B------:R-:W5:Y:S01]  /*20fc0*/  @P0 LDC R21, c[0x0][0xbf0] ;  /* 0x0002fc00ff150b82 */ /* 0x000f620000000800 */
[----:B------:R-:W-:-:S04]  /*20fd0*/  IMAD.WIDE.U32 R2, R13, UR4, R2 ;  /* 0x000000040d027c25 */ /* 0x000fc8000f8e0002 */
[----:B----4-:R-:W-:-:S05]  /*20fe0*/  @P0 IMAD.HI.U32 R4, R8, R15, RZ ;  /* 0x0000000f08040227 */ /* 0x010fca00078e00ff */
[----:B-----5:R-:W-:Y:S01]  /*20ff0*/  @P0 SHF.R.U32.HI R5, RZ, R21, R4 ;  /* 0x00000015ff050219 */ /* 0x020fe20000011604 */
[----:B------:R-:W-:-:S03]  /*21000*/  IMAD R4, R12, UR4, RZ ;  /* 0x000000040c047c24 */ /* 0x000fc6000f8e02ff */
[----:B------:R-:W-:Y:S01]  /*21010*/  IADD3 R2, P0, R5, R2, RZ ;  /* 0x0000000205027210 */ /* 0x000fe20007f1e0ff */
[----:B------:R-:W-:-:S04]  /*21020*/  IMAD.MOV R7, RZ, RZ, -R5 ;  /* 0x000000ffff077224 */ /* 0x000fc800078e0a05 */
[----:B------:R-:W-:Y:S01]  /*21030*/  IMAD R7, R9, R7, R8 ;  /* 0x0000000709077224 */ /* 0x000fe200078e0208 */
[----:B------:R-:W-:Y:S01]  /*21040*/  SHF.R.S32.HI R9, RZ, 0x1f, R5 ;  /* 0x0000001fff097819 */ /* 0x000fe20000011405 */
[----:B------:R-:W-:Y:S01]  /*21050*/  IMAD R8, R13, UR5, R4 ;  /* 0x000000050d087c24 */ /* 0x000fe2000f8e0204 */
[----:B------:R-:W-:Y:S02]  /*21060*/  ULDC.64 UR4, c[0x0][0xb88] ;  /* 0x0002e20000047ab9 */ /* 0x000fe40000000a00 */
        /* <DEDUP_REMOVED lines=11> */
.L_x_1637:
[----:B------:R-:W-:Y:S05]  /*21120*/  BSYNC B1 ;  /* 0x0000000000017941 */ /* 0x000fea0003800000 */
.L_x_1636:
[----:B------:R-:W-:Y:S02]  /*21130*/  ULDC.64 UR4, c[0x0][0xaa0] ;  /* 0x0002a80000047ab9 */ /* 0x000fe40000000a00 */
[----:B----4-:R-:W-:-:S04]  /*21140*/  IMAD R3, R11, UR4, RZ ;  /* 0x000000040b037c24 */ /* 0x010fc8000f8e02ff */
[C---:B------:R-:W-:Y:S02]  /*21150*/  IMAD R5, R0.reuse, UR5, R3 ;  /* 0x0000000500057c24 */ /* 0x040fe4000f8e0203 */
[----:B------:R-:W-:Y:S01]  /*21160*/  IMAD.WIDE.U32 R2, R0, UR4, RZ ;  /* 0x0000000400027c25 */ /* 0x000fe2000f8e00ff */
[----:B------:R-:W-:-:S03]  /*21170*/  ULDC.64 UR4, c[0x0][0xae8] ;  /* 0x0002ba0000047ab9 */ /* 0x000fc60000000a00 */
[----:B------:R-:W-:Y:S02]  /*21180*/  IMAD R0, R195, 0x20, R199 ;  /* 0x00000020c3007824 */ /* 0x000fe400078e02c7 */
[----:B------:R-:W-:Y:S02]  /*21190*/  IMAD.IADD R3, R3, 0x1, R5 ;  /* 0x0000000103037824 */ /* 0x000fe400078e0205 */
        /* <DEDUP_REMOVED lines=34> */
.L_x_1855:
[----:B------:R-:W-:Y:S01]  /*213c0*/  IMAD R25, R6, R25, RZ ;  /* 0x0000001906197224 */ /* 0x000fe200078e02ff */
[----:B------:R-:W-:Y:S01]  /*213d0*/  BSSY B1, `(.L_x_1639) ;  /* 0x000000d000017945 */ /* 0x000fe20003800000 */
[----:B------:R-:W-:-:S05]  /*213e0*/  IMAD.IADD R6, R199, 0x1, R175 ;  /* 0x00000001c7067824 */ /* 0x000fca00078e02af */
[----:B------:R-:W-:-:S13]  /*213f0*/  ISETP.GE.AND P0, PT, R6, R25, PT ;  /* 0x000000190600720c */ /* 0x000fda0003f06270 */
[----:B------:R-:W-:Y:S05]  /*21400*/  @P0 BRA `(.L_x_1640) ;  /* 0x0000000000240947 */ /* 0x000fea0003800000 */
[----:B------:R-:W-:Y:S02]  /*21410*/  ULDC UR4, c[0x0][0xac8] ;  /* 0x0002b20000047ab9 */ /* 0x000fe40000000800 */
[----:B------:R-:W-:Y:S02]  /*21420*/  ISETP.GE.AND P2, PT, R190, UR4, PT ;  /* 0x00000004be007c0c */ /* 0x000fe4000bf46270 */
[----:B------:R-:W-:-:S11]  /*21430*/  ISETP.GE.AND P3, PT, R194, UR4, PT ;  /* 0x00000004c2007c0c */ /* 0x000fd6000bf66270 */
[-C--:B----4-:R-:W-:Y:S02]  /*21440*/  @!P2 LEA R4, P0, R190, R14.reuse, 0x1 ;  /* 0x0000000ebe04a211 */ /* 0x090fe400078008ff */
[----:B------:R-:W-:Y:S02]  /*21450*/  @!P3 LEA R14, P1, R194, R14, 0x1 ;  /* 0x0000000ec20eb211 */ /* 0x000fe400078208ff */
[-C--:B---3--:R-:W-:Y:S02]  /*21460*/  @!P2 LEA.HI.X R5, R190, R3.reuse, R217, 0x1, P0 ;  /* 0x00000003be05a211 */ /* 0x088fe400000f0cd9 */
[----:B------:R-:W-:-:S03]  /*21470*/  @!P3 LEA.HI.X R15, R194, R3, R216, 0x1, P1 ;  /* 0x00000003c20fb211 */ /* 0x000fc600008f0cd8 */
[----:B------:R3:W-:Y:S04]  /*21480*/  @!P2 ST.E.128 desc[UR38][R4.64], RZ ;  /* 0x000000ff0400a985 */ /* 0x0007e8000c101d26 */
[----:B------:R3:W-:Y:S02]  /*21490*/  @!P3 ST.E.128 desc[UR38][R14.64], RZ ;  /* 0x000000ff0e00b985 */ /* 0x0007e4000c101d26 */
.L_x_1640:
[----:B------:R-:W-:Y:S05]  /*214a0*/  BSYNC B1 ;  /* 0x0000000000017941 */ /* 0x000fea0003800000 */
.L_x_1639:
[----:B------:R-:W-:-:S03]  /*214b0*/  UMOV UR4, 0xffffffff ;  /* 0xffffffff00047882 */ /* 0x000fc60000000000 */
[----:B------:R-:W-:Y:S05]  /*214c0*/  BRA.DIV UR4, `(.L_x_1641) ;  /* 0x0000008e04d87947 */ /* 0x000fea000b800000 */
[----:B---3--:R3:W0:Y:S04]  /*214d0*/  SHFL.IDX PT, R3, R2, 0x1, 0x181f ;  /* 0x00381f0002037f89 */ /* 0x00862800000e0000 */
[----:B----4-:R3:W4:Y:S02]  /*214e0*/  SHFL.IDX PT, R14, R0, 0x1, 0x181f ;  /* 0x00381f00000e7f89 */ /* 0x01072400000e0000 */
.L_x_1859:
[----:B------:R-:W-:Y:S01]  /*214f0*/  VIADD R4, R6, 0x20 ;  /* 0x0000002006047836 */ /* 0x000fe20000000000 */
[----:B------:R-:W-:Y:S04]  /*21500*/  BSSY B1, `(.L_x_1642) ;  /* 0x000000c000017945 */ /* 0x000fe80003800000 */
[----:B------:R-:W-:-:S13]  /*21510*/  ISETP.GE.AND P0, PT, R4, R25, PT ;  /* 0x000000190400720c */ /* 0x000fda0003f06270 */
        /* <DEDUP_REMOVED lines=10> */
.L_x_1643:
[----:B------:R-:W-:Y:S05]  /*215c0*/  BSYNC B1 ;  /* 0x0000000000017941 */ /* 0x000fea0003800000 */
.L_x_1642:
[----:B------:R-:W-:-:S03]  /*215d0*/  UMOV UR4, 0xffffffff ;  /* 0xffffffff00047882 */ /* 0x000fc60000000000 */
[----:B------:R-:W-:Y:S05]  /*215e0*/  BRA.DIV UR4, `(.L_x_1644) ;  /* 0x0000008e04d87947 */ /* 0x000fea000b800000 */
[----:B0-----:R0:W0:Y:S04]  /*215f0*/  SHFL.IDX PT, R3, R2, 0x2, 0x181f ;  /* 0x00581f0002037f89 */ /* 0x00102800000e0000 */
[----:B----4-:R4:W0:Y:S02]  /*21600*/  SHFL.IDX PT, R14, R0, 0x2, 0x181f ;  /* 0x00581f00000e7f89 */ /* 0x01082400000e0000 */
.L_x_1863:
[----:B------:R-:W-:Y:S01]  /*21610*/  VIADD R4, R6, 0x40 ;  /* 0x0000004006047836 */ /* 0x000fe20000000000 */
[----:B------:R-:W-:Y:S04]  /*21620*/  BSSY B1, `(.L_x_1645) ;  /* 0x000000c000017945 */ /* 0x000fe80003800000 */
[----:B------:R-:W-:-:S13]  /*21630*/  ISETP.GE.AND P0, PT, R4, R25, PT ;  /* 0x000000190400720c */ /* 0x000fda0003f06270 */
[----:B------:R-:W-:Y:S05]  /*21640*/  @P0 BRA `(.L_x_1646) ;  /* 0x0000000000240947 */ /* 0x000fea0003800000 */
[----:B------:R-:W-:Y:S02]  /*21650*/  ULDC UR4, c[0x0][0xac8] ;  /* 0x0002b20000047ab9 */ /* 0x000fe40000000800 */
[----:B------:R-:W-:Y:S02]  /*21660*/  ISETP.GE.AND P2, PT, R190, UR4, PT ;  /* 0x00000004be007c0c */ /* 0x000fe4000bf46270 */
[----:B------:R-:W-:-:S11]  /*21670*/  ISETP.GE.AND P3, PT, R194, UR4, PT ;  /* 0x00000004c2007c0c */ /* 0x000fd6000bf66270 */
[-C--:B0-----:R-:W-:Y:S02]  /*21680*/  @!P2 LEA R4, P0, R190, R14.reuse, 0x1 ;  /* 0x0000000ebe04a211 */ /* 0x081fe400078008ff */
[----:B------:R-:W-:Y:S02]  /*21690*/  @!P3 LEA R14, P1, R194, R14, 0x1 ;  /* 0x0000000ec20eb211 */ /* 0x000fe400078208ff */
[-C--:B------:R-:W-:Y:S02]  /*216a0*/  @!P2 LEA.HI.X R5, R190, R3.reuse, R217, 0x1, P0 ;  /* 0x00000003be05a211 */ /* 0x080fe400000f0cd9 */
[----:B------:R-:W-:-:S03]  /*216b0*/  @!P3 LEA.HI.X R15, R194, R3, R216, 0x1, P1 ;  /* 0x00000003c20fb211 */ /* 0x000fc600008f0cd8 */
[----:B------:R0:W-:Y:S04]  /*216c0*/  @!P2 ST.E.128 desc[UR38][R4.64], RZ ;  /* 0x000000ff0400a985 */ /* 0x0001e8000c101d26 */
[----:B------:R0:W-:Y:S02]  /*216d0*/  @!P3 ST.E.128 desc[UR38][R14.64], RZ ;  /* 0x000000ff0e00b985 */ /* 0x0001e4000c101d26 */
.L_x_1646:
[----:B------:R-:W-:Y:S05]  /*216e0*/  BSYNC B1 ;  /* 0x0000000000017941 */ /* 0x000fea0003800000 */
.L_x_1645:
[----:B------:R-:W-:-:S03]  /*216f0*/  UMOV UR4, 0xffffffff ;  /* 0xffffffff00047882 */ /* 0x000fc60000000000 */
[----:B------:R-:W-:Y:S05]  /*21700*/  BRA.DIV UR4, `(.L_x_1647) ;  /* 0x0000008e04d87947 */ /* 0x000fea000b800000 */
[----:B0-----:R0:W0:Y:S04]  /*21710*/  SHFL.IDX PT, R3, R2, 0x3, 0x181f ;  /* 0x00781f0002037f89 */ /* 0x00102800000e0000 */
[----:B------:R0:W0:Y:S02]  /*21720*/  SHFL.IDX PT, R14, R0, 0x3, 0x181f ;  /* 0x00781f00000e7f89 */ /* 0x00002400000e0000 */
.L_x_1867:
[----:B0-234-:R-:W-:-:S05]  /*21730*/  VIADD R0, R6, 0x60 ;  /* 0x0000006006007836 */ /* 0x01dfca0000000000 */
[----:B------:R-:W-:-:S13]  /*21740*/  ISETP.GE.AND P0, PT, R0, R25, PT ;  /* 0x000000190000720c */ /* 0x000fda0003f06270 */
[----:B------:R-:W-:Y:S05]  /*21750*/  @P0 BRA `(.L_x_1634) ;  /* 0x0000000000240947 */ /* 0x000fea0003800000 */
[----:B------:R-:W-:Y:S02]  /*21760*/  ULDC UR4, c[0x0][0xac8] ;  /* 0x0002b20000047ab9 */ /* 0x000fe40000000800 */
[----:B------:R-:W-:Y:S02]  /*21770*/  ISETP.GE.AND P2, PT, R190, UR4, PT ;  /* 0x00000004be007c0c */ /* 0x000fe4000bf46270 */
[----:B------:R-:W-:-:S11]  /*21780*/  ISETP.GE.AND P3, PT, R194, UR4, PT ;  /* 0x00000004c2007c0c */ /* 0x000fd6000bf66270 */
[-C--:B------:R-:W-:Y:S02]  /*21790*/  @!P2 LEA R4, P0, R190, R14.reuse, 0x1 ;  /* 0x0000000ebe04a211 */ /* 0x080fe400078008ff */
[----:B------:R-:W-:Y:S02]  /*217a0*/  @!P3 LEA R14, P1, R194, R14, 0x1 ;  /* 0x0000000ec20eb211 */ /* 0x000fe400078208ff */
[-C--:B------:R-:W-:Y:S02]  /*217b0*/  @!P2 LEA.HI.X R5, R190, R3.reuse, R217, 0x1, P0 ;  /* 0x00000003be05a211 */ /* 0x080fe400000f0cd9 */
[----:B------:R-:W-:-:S03]  /*217c0*/  @!P3 LEA.HI.X R15, R194, R3, R216, 0x1, P1 ;  /* 0x00000003c20fb211 */ /* 0x000fc600008f0cd8 */
[----:B------:R0:W-:Y:S04]  /*217d0*/  @!P2 ST.E.128 desc[UR38][R4.64], RZ ;  /* 0x000000ff0400a985 */ /* 0x0001e8000c101d26 */
[----:B------:R0:W-:Y:S02]  /*217e0*/  @!P3 ST.E.128 desc[UR38][R14.64], RZ ;  /* 0x000000ff0e00b985 */ /* 0x0001e4000c101d26 */
.L_x_1634:
[----:B------:R-:W-:Y:S05]  /*217f0*/  BSYNC B0 ;  /* 0x0000000000007941 */ /* 0x000fea0003800000 */
.L_x_1624:
[----:B------:R-:W-:Y:S02]  /*21800*/  ULDC UR4, c[0x0][0xc3c] ;  /* 0x00030f0000047ab9 */ /* 0x000fe40000000800 */
[----:B-1----:R-:W-:-:S13]  /*21810*/  ISETP.GE.AND P0, PT, R179, UR4, PT ;  /* 0x00000004b3007c0c */ /* 0x002fda000bf06270 */
[----:B------:R-:W-:Y:S05]  /*21820*/  @!P0 BRA `(.L_x_1648) ;  /* 0xfffffdf800c48947 */ /* 0x000fea000383ffff */
[----:B------:R-:W-:Y:S05]  /*21830*/  BRA `(.L_x_1429) ;  /* 0x0000007000a47947 */ /* 0x000fea0003800000 */
.L_x_1427:
        /* <DEDUP_REMOVED lines=18> */
.L_x_1649:
[----:B------:R-:W1:Y:S01]  /*21960*/  S2R R0, SR_TID.X ;  /* 0x0000000000007919 */ /* 0x000e620000002100 */
[----:B------:R-:W-:Y:S01]  /*21970*/  ULDC UR4, c[0x0][0xc3c] ;  /* 0x00030f0000047ab9 */ /* 0x000fe20000000800 */
[----:B------:R-:W2:Y:S01]  /*21980*/  S2UR UR6, SR_CTAID.X ;  /* 0x00000000000679c3 */ /* 0x000ea20000002500 */
[----:B------:R-:W-:Y:S01]  /*21990*/  ULDC UR5, c[0x0][0xc38] ;  /* 0x00030e0000057ab9 */ /* 0x000fe20000000800 */
[----:B-1----:R-:W-:-:S04]  /*219a0*/  LOP3.LUT R0, R0, 0x1f, RZ, 0xc0, !PT ;  /* 0x0000001f00007812 */ /* 0x002fc800078ec0ff */
[----:B------:R-:W-:-:S04]  /*219b0*/  ISETP.NE.AND P0, PT, R0, 0x1f, PT ;  /* 0x0000001f0000780c */ /* 0x000fc80003f05270 */
[----:B------:R-:W-:-:S13]  /*219c0*/  ISETP.GE.OR P1, PT, R0, UR4, !P0 ;  /* 0x0000000400007c0c */ /* 0x000fda000c726670 */
[----:B0-----:R-:W0:Y:S02]  /*219d0*/  @!P1 LDC.64 R2, c[0x0][0xc80] ;  /* 0x00032000ff029b82 */ /* 0x001e240000000a00 */
[----:B0-----:R-:W-:-:S05]  /*219e0*/  @!P1 IMAD.WIDE.U32 R2, R0, 0x4, R2 ;  /* 0x0000000400029825 */ /* 0x001fca00078e0002 */
[----:B------:R-:W3:Y:S01]  /*219f0*/  @!P1 LDG.E R4, desc[UR38][R2.64] ;  /* 0x0000002602049981 */ /* 0x000ee2000c1e1900 */
[C---:B------:R-:W-:Y:S01]  /*21a00*/  ISETP.NE.AND P1, PT, R0.reuse, RZ, PT ;  /* 0x000000ff0000720c */ /* 0x040fe20003f25270 */
[----:B------:R-:W-:Y:S01]  /*21a10*/  UMOV UR4, URZ ;  /* 0x0000003f00047c82 */ /* 0x000fe20008000000 */
[C---:B------:R-:W-:Y:S01]  /*21a20*/  ISETP.GE.U32.AND P2, PT, R0.reuse, 0x2, PT ;  /* 0x000000020000780c */ /* 0x040fe20003f46070 */
[----:B------:R-:W-:Y:S01]  /*21a30*/  IMAD.MOV.U32 R16, RZ, RZ, RZ ;  /* 0x000000ffff107224 */ /* 0x000fe200078e00ff */
[C---:B------:R-:W-:Y:S02]  /*21a40*/  ISETP.GE.U32.AND P3, PT, R0.reuse, 0x4, PT ;  /* 0x000000040000780c */ /* 0x040fe40003f66070 */
[C---:B------:R-:W-:Y:S02]  /*21a50*/  ISETP.GE.U32.AND P4, PT, R0.reuse, 0x8, PT ;  /* 0x000000080000780c */ /* 0x040fe40003f86070 */
[----:B------:R-:W-:Y:S01]  /*21a60*/  ISETP.GE.U32.AND P5, PT, R0, 0x10, PT ;  /* 0x000000100000780c */ /* 0x000fe20003fa6070 */
[----:B---3--:R-:W0:Y:S02]  /*21a70*/  SHFL.UP PT, R5, R4, 0x1, RZ ;  /* 0x0420000004057989 */ /* 0x008e2400000e00ff */
        /* <DEDUP_REMOVED lines=14> */
[----:B------:R-:W0:Y:S02]  /*21b60*/  SHFL.IDX PT, R6, R5, 0x1f, 0x1f ;  /* 0x03e01f0005067f89 */ /* 0x000e2400000e0000 */
[----:B0-----:R-:W-:-:S04]  /*21b70*/  IMAD R6, R6, UR5, RZ ;  /* 0x0000000506067c24 */ /* 0x001fc8000f8e02ff */
[----:B------:R-:W-:Y:S01]  /*21b80*/  IMAD.MOV.U32 R3, RZ, RZ, R6 ;  /* 0x000000ffff037224 */ /* 0x000fe200078e0006 */
[----:B--2---:R-:W-:-:S13]  /*21b90*/  ISETP.GT.AND P6, PT, R6, UR6, PT ;  /* 0x0000000606007c0c */ /* 0x004fda000bfc4270 */
[----:B------:R-:W-:Y:S05]  /*21ba0*/  @P6 BRA `(.L_x_1651) ;  /* 0x00000000009c6947 */ /* 0x000fea0003800000 */
[----:B------:R-:W0:Y:S01]  /*21bb0*/  LDC R5, c[0x0][0xc3c] ;  /* 0x00030f00ff057b82 */ /* 0x000e220000000800 */
[----:B------:R-:W-:Y:S01]  /*21bc0*/  IMAD.MOV.U32 R6, RZ, RZ, R3 ;  /* 0x000000ffff067224 */ /* 0x000fe200078e0003 */
[----:B------:R-:W-:Y:S01]  /*21bd0*/  UMOV UR4, URZ ;  /* 0x0000003f00047c82 */ /* 0x000fe20008000000 */
[----:B------:R-:W-:Y:S01]  /*21be0*/  ULDC UR7, c[0x0][0xc3c] ;  /* 0x00030f0000077ab9 */ /* 0x000fe20000000800 */
[----:B------:R-:W-:-:S05]  /*21bf0*/  ULDC UR5, c[0x0][0xc38] ;  /* 0x00030e0000057ab9 */ /* 0x000fca0000000800 */
.L_x_1655:
[----:B------:R-:W-:Y:S01]  /*21c00*/  UIADD3 UR4, UR4, 0x1f, URZ ;  /* 0x0000001f04047890 */ /* 0x000fe2000fffe03f */
[----:B------:R-:W-:-:S05]  /*21c10*/  IMAD.U32 R19, RZ, RZ, UR7 ;  /* 0x00000007ff137e24 */ /* 0x000fca000f8e00ff */
[----:B0-----:R-:W-:-:S13]  /*21c20*/  ISETP.LE.AND P6, PT, R5, UR4, PT ;  /* 0x0000000405007c0c */ /* 0x001fda000bfc3270 */
[----:B------:R-:W-:Y:S05]  /*21c30*/  @P6 BRA `(.L_x_1652) ;  /* 0x0000000400a86947 */ /* 0x000fea0003800000 */
[----:B------:R-:W-:Y:S01]  /*21c40*/  VIADD R7, R0, UR4 ;  /* 0x0000000400077c36 */ /* 0x000fe20008000000 */
[----:B------:R-:W-:Y:S01]  /*21c50*/  BSSY B0, `(.L_x_1653) ;  /* 0x0000007000007945 */ /* 0x000fe20003800000 */
[----:B------:R-:W-:-:S03]  /*21c60*/  IMAD.MOV.U32 R4, RZ, RZ, RZ ;  /* 0x000000ffff047224 */ /* 0x000fc600078e00ff */
[----:B------:R-:W-:-:S13]  /*21c70*/  ISETP.GE.OR P6, PT, R7, R5, !P0 ;  /* 0x000000050700720c */ /* 0x000fda00047c6670 */
[----:B------:R-:W-:Y:S05]  /*21c80*/  @P6 BRA `(.L_x_1654) ;  /* 0x00000000000c6947 */ /* 0x000fea0003800000 */
[----:B------:R-:W0:Y:S02]  /*21c90*/  LDC.64 R2, c[0x0][0xc80] ;  /* 0x00032000ff027b82 */ /* 0x000e240000000a00 */
[----:B0-----:R-:W-:-:S05]  /*21ca0*/  IMAD.WIDE R2, R7, 0x4, R2 ;  /* 0x0000000407027825 */ /* 0x001fca00078e0202 */
[----:B------:R0:W5:Y:S02]  /*21cb0*/  LDG.E R4, desc[UR38][R2.64] ;  /* 0x0000002602047981 */ /* 0x000164000c1e1900 */
.L_x_1654:
[----:B------:R-:W-:Y:S05]  /*21cc0*/  BSYNC B0 ;  /* 0x0000000000007941 */ /* 0x000fea0003800000 */
.L_x_1653:
        /* <DEDUP_REMOVED lines=17> */
[----:B------:R-:W-:-:S05]  /*21de0*/  IMAD.IADD R6, R3, 0x1, R6 ;  /* 0x0000000103067824 */ /* 0x000fca00078e0206 */
[----:B------:R-:W-:-:S13]  /*21df0*/  ISETP.GT.AND P6, PT, R6, UR6, PT ;  /* 0x0000000606007c0c */ /* 0x000fda000bfc4270 */
[----:B------:R-:W-:Y:S05]  /*21e00*/  @!P6 BRA `(.L_x_1655) ;  /* 0xfffffffc007ce947 */ /* 0x000fea000383ffff */
[----:B------:R-:W-:-:S07]  /*21e10*/  IMAD.MOV.U32 R5, RZ, RZ, R9 ;  /* 0x000000ffff057224 */ /* 0x000fce00078e0009 */
.L_x_1651:
[----:B------:R-:W-:-:S04]  /*21e20*/  IMAD.IADD R6, R6, 0x1, -R3 ;  /* 0x0000000106067824 */ /* 0x000fc800078e0a03 */
[----:B------:R-:W-:-:S05]  /*21e30*/  IMAD R2, R5, UR5, R6 ;  /* 0x0000000505027c24 */ /* 0x000fca000f8e0206 */
[----:B------:R-:W-:Y:S02]  /*21e40*/  ISETP.GT.AND P0, PT, R2, UR6, PT ;  /* 0x0000000602007c0c */ /* 0x000fe4000bf04270 */
[----:B------:R-:W0:Y:S11]  /*21e50*/  LDC.64 R2, c[0x0][0xc90] ;  /* 0x00032400ff027b82 */ /* 0x000e360000000a00 */
[----:B------:R-:W-:-:S04]  /*21e60*/  VOTE.ANY R11, PT, !P0 ;  /* 0x00000000000b7806 */ /* 0x000fc800040e0100 */
[----:B------:R-:W1:Y:S02]  /*21e70*/  POPC R7, R11 ;  /* 0x0000000b00077309 */ /* 0x000e640000000000 */
[----:B-1----:R-:W-:-:S05]  /*21e80*/  IADD3 R19, R7, UR4, RZ ;  /* 0x0000000407137c10 */ /* 0x002fca000fffe0ff */
[----:B0-----:R-:W-:-:S05]  /*21e90*/  IMAD.WIDE R2, R19, 0x4, R2 ;  /* 0x0000000413027825 */ /* 0x001fca00078e0202 */
[----:B------:R-:W2:Y:S01]  /*21ea0*/  LDG.E R9, desc[UR38][R2.64] ;  /* 0x0000002602097981 */ /* 0x000ea2000c1e1900 */
[----:B------:R-:W-:-:S03]  /*21eb0*/  ISETP.NE.AND P0, PT, R11, RZ, PT ;  /* 0x000000ff0b00720c */ /* 0x000fc60003f05270 */
[----:B------:R-:W2:Y:S02]  /*21ec0*/  SHFL.IDX PT, R4, R4, R7, 0x1f ;  /* 0x00001f0704047589 */ /* 0x000ea400000e0000 */
[----:B--2---:R-:W-:-:S05]  /*21ed0*/  IMAD R8, R4, R9, RZ ;  /* 0x0000000904087224 */ /* 0x004fca00078e02ff */
[----:B------:R-:W-:-:S04]  /*21ee0*/  IABS R10, R8 ;  /* 0x00000008000a7213 */ /* 0x000fc80000000000 */
[----:B------:R-:W0:Y:S08]  /*21ef0*/  I2F.RP R12, R10 ;  /* 0x0000000a000c7306 */ /* 0x000e300000209400 */
[----:B0-----:R-:W0:Y:S02]  /*21f00*/  MUFU.RCP R12, R12 ;  /* 0x0000000c000c7308 */ /* 0x001e240000001000 */
[----:B0-----:R-:W-:-:S06]  /*21f10*/  VIADD R13, R12, 0xffffffe ;  /* 0x0ffffffe0c0d7836 */ /* 0x001fcc0000000000 */
[----:B------:R0:W1:Y:S01]  /*21f20*/  F2I.FTZ.U32.TRUNC.NTZ R3, R13 ;  /* 0x0000000d00037305 */ /* 0x000062000021f000 */
[----:B------:R-:W-:Y:S05]  /*21f30*/  @!P0 BRA `(.L_x_1656) ;  /* 0x0000000000088947 */ /* 0x000fea0003800000 */
[----:B------:R-:W-:-:S06]  /*21f40*/  VIADD R16, R7, 0xffffffff ;  /* 0xffffffff07107836 */ /* 0x000fcc0000000000 */
[----:B------:R2:W3:Y:S02]  /*21f50*/  SHFL.IDX PT, R16, R5, R16, 0x1f ;  /* 0x00001f1005107589 */ /* 0x0004e400000e0000 */
.L_x_1656:
[--C-:B-12---:R-:W-:Y:S02]  /*21f60*/  IMAD.MOV R5, RZ, RZ, -R3.reuse ;  /* 0x000000ffff057224 */ /* 0x106fe400078e0a03 */
[----:B---3--:R-:W-:Y:S01]  /*21f70*/  IMAD R16, R16, UR5, R6 ;  /* 0x0000000510107c24 */ /* 0x008fe2000f8e0206 */
[----:B------:R-:W-:Y:S01]  /*21f80*/  IABS R6, R8 ;  /* 0x0000000800067213 */ /* 0x000fe20000000000 */
[----:B------:R-:W-:Y:S02]  /*21f90*/  IMAD R5, R5, R10, RZ ;  /* 0x0000000a05057224 */ /* 0x000fe400078e02ff */
[----:B------:R-:W-:Y:S02]  /*21fa0*/  IMAD.MOV.U32 R2, RZ, RZ, RZ ;  /* 0x000000ffff027224 */ /* 0x000fe400078e00ff */
[----:B------:R-:W-:Y:S02]  /*21fb0*/  IMAD.MOV R6, RZ, RZ, -R6 ;  /* 0x000000ffff067224 */ /* 0x000fe400078e0a06 */
[----:B------:R-:W-:Y:S01]  /*21fc0*/  IMAD.HI.U32 R2, R3, R5, R2 ;  /* 0x0000000503027227 */ /* 0x000fe200078e0002 */
[----:B------:R-:W-:-:S04]  /*21fd0*/  IADD3 R5, -R16, UR6, RZ ;  /* 0x0000000610057c10 */ /* 0x000fc8000fffe1ff */
[----:B------:R-:W-:-:S05]  /*21fe0*/  IABS R3, R5 ;  /* 0x0000000500037213 */ /* 0x000fca0000000000 */
        /* <DEDUP_REMOVED lines=16> */
[----:B------:R-:W-:-:S04]  /*220f0*/  VIADDMNMX R9, R10, UR5, R9, PT ;  /* 0x000000050a097c46 */ /* 0x000fc8000b800109 */
[-C--:B------:R-:W-:Y:S02]  /*22100*/  IABS R7, R9.reuse ;  /* 0x0000000900077213 */ /* 0x080fe40000000000 */
[----:B------:R-:W-:Y:S02]  /*22110*/  IABS R8, R9 ;  /* 0x0000000900087213 */ /* 0x000fe40000000000 */
[----:B------:R-:W1:Y:S03]  /*22120*/  I2F.RP R10, R7 ;  /* 0x00000007000a7306 */ /* 0x000e660000209400 */
[----:B------:R-:W-:-:S05]  /*22130*/  IMAD.MOV R8, RZ, RZ, -R8 ;  /* 0x000000ffff087224 */ /* 0x000fca00078e0a08 */
        /* <DEDUP_REMOVED lines=8> */
[C---:B------:R-:W-:Y:S01]  /*221c0*/  LOP3.LUT R3, R5.reuse, R9, RZ, 0x3c, !PT ;  /* 0x0000000905037212 */ /* 0x040fe200078e3cff */
[----:B------:R-:W-:Y:S02]  /*221d0*/  IMAD.IADD R5, R5, 0x1, R6 ;  /* 0x0000000105057824 */ /* 0x000fe400078e0206 */
[----:B------:R-:W-:Y:S01]  /*221e0*/  IMAD.HI.U32 R2, R2, R11, RZ ;  /* 0x0000000b02027227 */ /* 0x000fe200078e00ff */
[----:B------:R-:W-:-:S03]  /*221f0*/  ISETP.GE.AND P2, PT, R3, RZ, PT ;  /* 0x000000ff0300720c */ /* 0x000fc60003f46270 */
[----:B------:R-:W-:-:S05]  /*22200*/  IMAD R8, R2, R8, R11 ;  /* 0x0000000802087224 */ /* 0x000fca00078e020b */
[----:B------:R-:W-:-:S13]  /*22210*/  ISETP.GT.U32.AND P1, PT, R7, R8, PT ;  /* 0x000000080700720c */ /* 0x000fda0003f24070 */
[----:B------:R-:W-:Y:S02]  /*22220*/  @!P1 IMAD.IADD R8, R8, 0x1, -R7 ;  /* 0x0000000108089824 */ /* 0x000fe400078e0a07 */
[----:B------:R-:W-:Y:S01]  /*22230*/  @!P1 VIADD R2, R2, 0x1 ;  /* 0x0000000102029836 */ /* 0x000fe20000000000 */
[----:B------:R-:W-:Y:S02]  /*22240*/  ISETP.NE.AND P1, PT, R9, RZ, PT ;  /* 0x000000ff0900720c */ /* 0x000fe40003f25270 */
[----:B------:R-:W-:-:S13]  /*22250*/  ISETP.GE.U32.AND P0, PT, R8, R7, PT ;  /* 0x000000070800720c */ /* 0x000fda0003f06070 */
[----:B------:R-:W-:-:S05]  /*22260*/  @P0 VIADD R2, R2, 0x1 ;  /* 0x0000000102020836 */ /* 0x000fca0000000000 */
[----:B------:R-:W-:Y:S02]  /*22270*/  @!P2 IADD3 R2, -R2, RZ, RZ ;  /* 0x000000ff0202a210 */ /* 0x000fe40007ffe1ff */
[----:B------:R-:W-:Y:S01]  /*22280*/  @!P1 LOP3.LUT R2, RZ, R9, RZ, 0x33, !PT ;  /* 0x00000009ff029212 */ /* 0x000fe200078e33ff */
[----:B------:R-:W-:-:S03]  /*22290*/  IMAD.MOV R9, RZ, RZ, -R9 ;  /* 0x000000ffff097224 */ /* 0x000fc600078e0a09 */
[----:B------:R-:W-:Y:S01]  /*222a0*/  LOP3.LUT R17, RZ, R2, RZ, 0x33, !PT ;  /* 0x00000002ff117212 */ /* 0x000fe200078e33ff */
[----:B------:R-:W-:-:S04]  /*222b0*/  IMAD R18, R2, R9, R5 ;  /* 0x0000000902127224 */ /* 0x000fc800078e0205 */
[----:B------:R-:W-:Y:S01]  /*222c0*/  IMAD.IADD R17, R4, 0x1, R17 ;  /* 0x0000000104117824 */ /* 0x000fe200078e0211 */
[----:B------:R-:W-:Y:S06]  /*222d0*/  BRA `(.L_x_1657) ;  /* 0x00000000000c7947 */ /* 0x000fec0003800000 */
.L_x_1652:
[----:B------:R-:W-:Y:S02]  /*222e0*/  IMAD.MOV.U32 R17, RZ, RZ, RZ ;  /* 0x000000ffff117224 */ /* 0x000fe400078e00ff */
[----:B------:R-:W-:Y:S02]  /*222f0*/  IMAD.U32 R16, RZ, RZ, UR6 ;  /* 0x00000006ff107e24 */ /* 0x000fe4000f8e00ff */
[----:B------:R-:W-:-:S07]  /*22300*/  IMAD.MOV.U32 R18, RZ, RZ, RZ ;  /* 0x000000ffff127224 */ /* 0x000fce00078e00ff */
.L_x_1657:
[----:B------:R-:W-:-:S13]  /*22310*/  ISETP.NE.AND P0, PT, R0, RZ, PT ;  /* 0x000000ff0000720c */ /* 0x000fda0003f05270 */
[----:B------:R-:W1:Y:S01]  /*22320*/  @!P0 S2R R3, SR_CgaCtaId ;  /* 0x0000000000038919 */ /* 0x000e620000008800 */
[----:B------:R-:W-:-:S04]  /*22330*/  @!P0 MOV R0, 0x400 ;  /* 0x0000040000008802 */ /* 0x000fc80000000f00 */
[----:B-1----:R-:W-:-:S05]  /*22340*/  @!P0 LEA R0, R3, R0, 0x18 ;  /* 0x0000000003008211 */ /* 0x002fca00078ec0ff */
[----:B------:R2:W-:Y:S01]  /*22350*/  @!P0 STS.128 [R0+0x228d0], R16 ;  /* 0x0228d01000008388 */ /* 0x0005e20000000c00 */
[----:B------:R-:W-:Y:S06]  /*22360*/  BAR.ARV 0x5, 0x180 ;  /* 0x0146000000007b1d */ /* 0x000fec0000002000 */
.L_x_1650:
[----:B--2---:R-:W-:Y:S01]  /*22370*/  IMAD.MOV.U32 R0, RZ, RZ, 0x1 ;  /* 0x00000001ff007424 */ /* 0x004fe200078e00ff */
[----:B------:R2:W-:Y:S01]  /*22380*/  STL [R1+0x4], RZ ;  /* 0x000004ff01007387 */ /* 0x0005e20000100800 */
[----:B------:R-:W-:Y:S02]  /*22390*/  ULDC UR4, c[0x0][0xc3c] ;  /* 0x00030f0000047ab9 */ /* 0x000fe40000000800 */
[----:B-1----:R-:W-:Y:S01]  /*223a0*/  ISETP.GE.AND P0, PT, R19, UR4, PT ;  /* 0x0000000413007c0c */ /* 0x002fe2000bf06270 */
[----:B------:R2:W-:Y:S04]  /*223b0*/  STL [R1+0x10], R0 ;  /* 0x0000100001007387 */ /* 0x0005e80000100800 */
[----:B------:R2:W-:Y:S08]  /*223c0*/  STL [R1+0x58], RZ ;  /* 0x000058ff01007387 */ /* 0x0005f00000100800 */
[----:B--2---:R-:W-:Y:S05]  /*223d0*/  @P0 BRA `(.L_x_1658) ;  /* 0x0000006000b80947 */ /* 0x004fea0003800000 */
[----:B------:R-:W0:Y:S01]  /*223e0*/  S2R R8, SR_TID.X ;  /* 0x0000000000087919 */ /* 0x000e220000002100 */
[----:B------:R-:W1:Y:S01]  /*223f0*/  S2UR UR5, SR_CgaCtaId ;  /* 0x00000000000579c3 */ /* 0x000e620000008800 */
[----:B------:R-:W-:Y:S01]  /*22400*/  UMOV UR4, 0x400 ;  /* 0x0000040000047882 */ /* 0x000fe20000000000 */
[----:B------:R-:W-:Y:S01]  /*22410*/  BSSY B7, `(.L_x_1658) ;  /* 0x000062a000077945 */ /* 0x000fe20003800000 */
[----:B------:R-:W-:Y:S01]  /*22420*/  ULDC.64 UR42, c[0x0][0x198] ;  /* 0x00006600002a7ab9 */ /* 0x000fe20000000a00 */
[----:B------:R-:W-:Y:S02]  /*22430*/  ULOP3.LUT UR37, UR36, 0x1, URZ, 0xfc, !UPT ;  /* 0x0000000124257892 */ /* 0x000fe4000f8efc3f */
[----:B------:R-:W-:Y:S01]  /*22440*/  ULOP3.LUT UR41, UR36, 0x2, URZ, 0xfc, !UPT ;  /* 0x0000000224297892 */ /* 0x000fe2000f8efc3f */
[----:B------:R-:W-:Y:S01]  /*22450*/  ULDC UR40, c[0x0][0xc] ;  /* 0x0000030000287ab9 */ /* 0x000fe20000000800 */
[----:B-1----:R-:W-:Y:S01]  /*22460*/  ULEA UR4, UR5, UR4, 0x18 ;  /* 0x0000000405047291 */ /* 0x002fe2000f8ec03f */
[----:B0-----:R-:W-:Y:S01]  /*22470*/  IMAD.SHL.U32 R2, R8, 0x80, RZ ;  /* 0x0000008008027824 */ /* 0x001fe200078e00ff */
[----:B------:R-:W-:-:S02]  /*22480*/  SHF.R.U32.HI R3, RZ, 0x1, R8 ;  /* 0x00000001ff037819 */ /* 0x000fc40000011608 */
[----:B------:R-:W-:Y:S02]  /*22490*/  LOP3.LUT R6, R8, 0x7f, RZ, 0xc0, !PT ;  /* 0x0000007f08067812 */ /* 0x000fe400078ec0ff */
[----:B------:R-:W-:Y:S02]  /*224a0*/  LOP3.LUT R0, R2, 0x380, RZ, 0xc0, !PT ;  /* 0x0000038002007812 */ /* 0x000fe400078ec0ff */
[----:B------:R-:W-:Y:S02]  /*224b0*/  SHF.R.U32.HI R7, RZ, 0x5, R6 ;  /* 0x00000005ff077819 */ /* 0x000fe40000011606 */
[C---:B------:R-:W-:Y:S02]  /*224c0*/  LOP3.LUT R3, R0.reuse, 0x30, R3, 0xf8, !PT ;  /* 0x0000003000037812 */ /* 0x040fe400078ef803 */
[----:B------:R-:W-:Y:S01]  /*224d0*/  LOP3.LUT R5, R0, 0x10, R8, 0xf8, !PT ;  /* 0x0000001000057812 */ /* 0x000fe200078ef808 */
[----:B------:R-:W-:Y:S01]  /*224e0*/  IMAD.SHL.U32 R0, R8, 0x10, RZ ;  /* 0x0000001008007824 */ /* 0x000fe200078e00ff */
[----:B------:R-:W-:-:S02]  /*224f0*/  LOP3.LUT R4, R2, 0x400, RZ, 0xc0, !PT ;  /* 0x0000040002047812 */ /* 0x000fc400078ec0ff */
[----:B------:R-:W-:Y:S02]  /*22500*/  R2P PR, R8, 0x6 ;  /* 0x0000000608007804 */ /* 0x000fe40000000000 */
[----:B------:R-:W-:Y:S01]  /*22510*/  LOP3.LUT R3, R3, 0x70, R0, 0x78, !PT ;  /* 0x0000007003037812 */ /* 0x000fe200078e7800 */
[----:B------:R-:W-:Y:S01]  /*22520*/  IMAD R4, R7, 0x800, R4 ;  /* 0x0000080007047824 */ /* 0x000fe200078e0204 */
[----:B------:R-:W-:Y:S02]  /*22530*/  LOP3.LUT R5, R5, 0x70, R0, 0x78, !PT ;  /* 0x0000007005057812 */ /* 0x000fe400078e7800 */
[----:B------:R-:W-:Y:S02]  /*22540*/  LOP3.LUT R9, R3, 0xc00, R2, 0xf8, !PT ;  /* 0x00000c0003097812 */ /* 0x000fe400078ef802 */
[----:B------:R-:W-:Y:S01]  /*22550*/  LOP3.LUT R2, R0, 0x40, RZ, 0xc0, !PT ;  /* 0x0000004000027812 */ /* 0x000fe200078ec0ff */
[----:B------:R-:W-:Y:S01]  /*22560*/  IMAD.IADD R3, R4, 0x1, R5 ;  /* 0x0000000104037824 */ /* 0x000fe200078e0205 */
[C---:B------:R-:W-:Y:S01]  /*22570*/  LOP3.LUT R4, R0.reuse, 0x30, RZ, 0xc0, !PT ;  /* 0x0000003000047812 */ /* 0x040fe200078ec0ff */
[----:B------:R0:W-:Y:S01]  /*22580*/  STL [R1+0x38], R9 ;  /* 0x0000380901007387 */ /* 0x0001e20000100800 */
[----:B------:R-:W-:Y:S01]  /*22590*/  SHF.R.U32.HI R5, RZ, 0x2, R6 ;  /* 0x00000002ff057819 */ /* 0x000fe20000011606 */
[----:B------:R-:W-:Y:S01]  /*225a0*/  IMAD R7, R7, 0x200, R2 ;  /* 0x0000020007077824 */ /* 0x000fe200078e0202 */
[----:B------:R-:W-:Y:S01]  /*225b0*/  LOP3.LUT R2, R0, 0x1b0, RZ, 0xc0, !PT ;  /* 0x000001b000027812 */ /* 0x000fe200078ec0ff */
[----:B------:R1:W-:Y:S01]  /*225c0*/  STL [R1+0x34], R3 ;  /* 0x0000340301007387 */ /* 0x0003e20000100800 */
[----:B------:R-:W-:-:S02]  /*225d0*/  IMAD.MOV.U32 R0, RZ, RZ, 0x40 ;  /* 0x00000040ff007424 */ /* 0x000fc400078e00ff */
[----:B0-----:R-:W-:-:S03]  /*225e0*/  IMAD.U32 R9, RZ, RZ, UR4 ;  /* 0x00000004ff097e24 */ /* 0x001fc6000f8e00ff */
[----:B------:R-:W-:Y:S01]  /*225f0*/  SEL R0, R0, 0xffffffc0, !P2 ;  /* 0xffffffc000007807 */ /* 0x000fe20005000000 */
[----:B-1----:R-:W-:Y:S01]  /*22600*/  IMAD.SHL.U32 R3, R8, 0x2, RZ ;  /* 0x0000000208037824 */ /* 0x002fe200078e00ff */
[----:B------:R-:W-:Y:S04]  /*22610*/  STL [R1], R9 ;  /* 0x0000000901007387 */ /* 0x000fe80000100800 */
[----:B------:R-:W-:Y:S01]  /*22620*/  LOP3.LUT R2, R2, 0x30, R3, 0x78, !PT ;  /* 0x0000003002027812 */ /* 0x000fe200078e7803 */
[----:B------:R-:W-:-:S03]  /*22630*/  IMAD.MOV.U32 R3, RZ, RZ, 0x20 ;  /* 0x00000020ff037424 */ /* 0x000fc600078e00ff */
[----:B------:R-:W-:Y:S02]  /*22640*/  IADD3 R2, R9, R7, R2 ;  /* 0x0000000709027210 */ /* 0x000fe40007ffe002 */
[----:B------:R-:W-:-:S03]  /*22650*/  SEL R3, R3, 0xffffffe0, !P1 ;  /* 0xffffffe003037807 */ /* 0x000fc60004800000 */
[----:B------:R0:W-:Y:S04]  /*22660*/  STL [R1+0x3c], R2 ;  /* 0x00003c0201007387 */ /* 0x0001e80000100800 */
[----:B------:R1:W-:Y:S04]  /*22670*/  STL [R1+0x20], R0 ;  /* 0x0000200001007387 */ /* 0x0003e80000100800 */
[----:B------:R2:W-:Y:S01]  /*22680*/  STL [R1+0x1c], R3 ;  /* 0x00001c0301007387 */ /* 0x0005e20000100800 */
[----:B0-----:R-:W-:-:S03]  /*22690*/  IMAD.SHL.U32 R2, R8, 0x20, RZ ;  /* 0x0000002008027824 */ /* 0x001fc600078e00ff */
[----:B------:R-:W-:Y:S01]  /*226a0*/  STL [R1+0x58], RZ ;  /* 0x000058ff01007387 */ /* 0x000fe20000100800 */
[----:B-1----:R-:W-:Y:S01]  /*226b0*/  IMAD.MOV.U32 R0, RZ, RZ, 0x1 ;  /* 0x00000001ff007424 */ /* 0x002fe200078e00ff */
[----:B------:R-:W-:Y:S02]  /*226c0*/  LOP3.LUT R2, R5, 0x60, R2, 0xf8, !PT ;  /* 0x0000006005027812 */ /* 0x000fe400078ef802 */
[C---:B------:R-:W-:Y:S02]  /*226d0*/  LOP3.LUT R2, R4.reuse, 0x40, RZ, 0xfc, !PT ;  /* 0x0000004004027812 */ /* 0x040fe400078efcff */
[----:B--2---:R-:W-:Y:S01]  /*226e0*/  MOV R3, 0x1 ;  /* 0x0000000100037802 */ /* 0x004fe20000000f00 */
[----:B------:R0:W-:Y:S04]  /*226f0*/  STL [R1+0x14], R0 ;  /* 0x0000140001007387 */ /* 0x0001e80000100800 */
[----:B------:R1:W-:Y:S04]  /*22700*/  STL [R1+0x8], RZ ;  /* 0x000008ff01007387 */ /* 0x0003e80000100800 */
[----:B------:R1:W-:Y:S01]  /*22710*/  STL [R1+0x4], RZ ;  /* 0x000004ff01007387 */ /* 0x0003e20000100800 */
[----:B0-----:R-:W-:-:S03]  /*22720*/  LOP3.LUT R0, R4, 0x80, RZ, 0xfc, !PT ;  /* 0x0000008004007812 */ /* 0x001fc600078efcff */
[----:B------:R1:W-:Y:S04]  /*22730*/  STL [R1+0x10], R3 ;  /* 0x0000100301007387 */ /* 0x0003e80000100800 */
.L_x_1784:
[----:B------:R-:W-:Y:S05]  /*22740*/  YIELD ;  /* 0x0000000000007946 */ /* 0x000fea0003800000 */
[----:B------:R-:W-:Y:S01]  /*22750*/  ULDC.64 UR4, c[0x0][0xa28] ;  /* 0x00028a0000047ab9 */ /* 0x000fe20000000a00 */
[----:B------:R-:W-:Y:S02]  /*22760*/  CS2R R6, SRZ ;  /* 0x0000000000067805 */ /* 0x000fe4000001ff00 */
[----:B------:R-:W-:Y:S01]  /*22770*/  ISETP.NE.U32.AND P0, PT, RZ, UR4, PT ;  /* 0x00000004ff007c0c */ /* 0x000fe2000bf05070 */
[----:B0---4-:R-:W0:Y:S01]  /*22780*/  LDC.64 R12, c[0x0][0xa00] ;  /* 0x00028000ff0c7b82 */ /* 0x011e220000000a00 */
[----:B------:R-:W-:Y:S01]  /*22790*/  ULDC.64 UR6, c[0x0][0xa08] ;  /* 0x0002820000067ab9 */ /* 0x000fe20000000a00 */
[----:B------:R-:W-:Y:S01]  /*227a0*/  ULDC.64 UR8, c[0x0][0xa10] ;  /* 0x0002840000087ab9 */ /* 0x000fe20000000a00 */
[----:B------:R-:W-:Y:S01]  /*227b0*/  ISETP.NE.AND.EX P0, PT, RZ, UR5, PT, P0 ;  /* 0x00000005ff007c0c */ /* 0x000fe2000bf05300 */
[----:B------:R-:W-:-:S04]  /*227c0*/  ULDC.64 UR4, c[0x0][0xa18] ;  /* 0x0002860000047ab9 */ /* 0x000fc80000000a00 */
[----:B--2---:R-:W2:Y:S08]  /*227d0*/  LDC.64 R4, c[0x0][0xa08] ;  /* 0x00028200ff047b82 */ /* 0x004eb00000000a00 */
[----:B-1----:R-:W1:Y:S02]  /*227e0*/  @P0 LDC.64 R2, c[0x0][0xa28] ;  /* 0x00028a00ff020b82 */ /* 0x002e640000000a00 */
[----:B-1----:R-:W-:-:S05]  /*227f0*/  @P0 IMAD.WIDE R2, R19, 0x4, R2 ;  /* 0x0000000413020825 */ /* 0x002fca00078e0202 */
[----:B------:R1:W5:Y:S01]  /*22800*/  @P0 LDG.E R6, desc[UR38][R2.64] ;  /* 0x0000002602060981 */ /* 0x000362000c1e1900 */
[----:B------:R-:W-:Y:S01]  /*22810*/  ISETP.NE.U32.AND P0, PT, RZ, UR4, PT ;  /* 0x00000004ff007c0c */ /* 0x000fe2000bf05070 */
[----:B0-----:R-:W-:Y:S01]  /*22820*/  IMAD.WIDE R12, R19, 0x4, R12 ;  /* 0x00000004130c7825 */ /* 0x001fe200078e020c */
[----:B------:R-:W-:Y:S02]  /*22830*/  ISETP.NE.U32.AND P2, PT, RZ, UR6, PT ;  /* 0x00000006ff007c0c */ /* 0x000fe4000bf45070 */
[----:B------:R-:W-:Y:S01]  /*22840*/  ISETP.NE.AND.EX P0, PT, RZ, UR5, PT, P0 ;  /* 0x00000005ff007c0c */ /* 0x000fe2000bf05300 */
[----:B------:R-:W-:Y:S01]  /*22850*/  ULDC.64 UR4, c[0x0][0xa00] ;  /* 0x0002800000047ab9 */ /* 0x000fe20000000a00 */
[----:B------:R-:W-:Y:S01]  /*22860*/  ISETP.NE.U32.AND P4, PT, RZ, UR8, PT ;  /* 0x00000008ff007c0c */ /* 0x000fe2000bf85070 */
[----:B------:R-:W-:Y:S01]  /*22870*/  IMAD.MOV.U32 R8, RZ, RZ, RZ ;  /* 0x000000ffff087224 */ /* 0x000fe200078e00ff */
[----:B------:R-:W-:Y:S01]  /*22880*/  ISETP.NE.U32.AND P1, PT, RZ, UR4, PT ;  /* 0x00000004ff007c0c */ /* 0x000fe2000bf25070 */
[----:B-1----:R-:W0:Y:S01]  /*22890*/  LDC.64 R2, c[0x0][0xa10] ;  /* 0x00028400ff027b82 */ /* 0x002e220000000a00 */
[----:B------:R-:W-:-:S02]  /*228a0*/  IMAD.MOV.U32 R0, RZ, RZ, RZ ;  /* 0x000000ffff007224 */ /* 0x000fc400078e00ff */
[----:B------:R-:W-:Y:S01]  /*228b0*/  ISETP.NE.AND.EX P3, PT, RZ, UR5, PT, P1 ;  /* 0x00000005ff007c0c */ /* 0x000fe2000bf65310 */
[----:B--2---:R-:W-:-:S04]  /*228c0*/  IMAD.WIDE R4, R19, 0x4, R4 ;  /* 0x0000000413047825 */ /* 0x004fc800078e0204 */
[----:B------:R-:W1:Y:S01]  /*228d0*/  @P0 LDC.64 R10, c[0x0][0xa18] ;  /* 0x00028600ff0a0b82 */ /* 0x000e620000000a00 */
[----:B------:R-:W-:Y:S01]  /*228e0*/  ULDC UR4, c[0x0][0x288] ;  /* 0x0000a20000047ab9 */ /* 0x000fe20000000800 */
[----:B------:R-:W-:Y:S02]  /*228f0*/  ISETP.NE.AND.EX P1, PT, RZ, UR7, PT, P2 ;  /* 0x00000007ff007c0c */ /* 0x000fe4000bf25320 */
[----:B------:R-:W-:-:S04]  /*22900*/  ISETP.NE.AND.EX P2, PT, RZ, UR9, PT, P4 ;  /* 0x00000009ff007c0c */ /* 0x000fc8000bf45340 */
[----:B------:R-:W2:Y:S07]  /*22910*/  @P3 LDG.E R7, desc[UR38][R12.64] ;  /* 0x000000260c073981 */ /* 0x000eae000c1e1900 */
[----:B------:R-:W5:Y:S01]  /*22920*/  @P1 LDG.E R8, desc[UR38][R4.64] ;  /* 0x0000002604081981 */ /* 0x000f62000c1e1900 */
[----:B0-----:R-:W-:-:S05]  /*22930*/  IMAD.WIDE R2, R19, 0x4, R2 ;  /* 0x0000000413027825 */ /* 0x001fca00078e0202 */
[----:B------:R-:W5:Y:S01]  /*22940*/  @P2 LDG.E R0, desc[UR38][R2.64] ;  /* 0x0000002602002981 */ /* 0x000f62000c1e1900 */
[----:B-1----:R-:W-:-:S03]  /*22950*/  @P0 IMAD.WIDE R10, R19, 0x4, R10 ;  /* 0x00000004130a0825 */ /* 0x002fc600078e020a */
        /* <DEDUP_REMOVED lines=12> */
[----:B--2---:R0:W-:Y:S01]  /*22a20*/  STL [R1+0x40], R7 ;  /* 0x0000400701007387 */ /* 0x0041e20000100800 */
[----:B------:R-:W-:Y:S02]  /*22a30*/  IMAD.MOV.U32 R11, RZ, RZ, R7 ;  /* 0x000000ffff0b7224 */ /* 0x000fe400078e0007 */
[----:B0-----:R-:W-:Y:S01]  /*22a40*/  IMAD.U32 R7, RZ, RZ, UR4 ;  /* 0x00000004ff077e24 */ /* 0x001fe2000f8e00ff */
[----:B------:R-:W-:Y:S06]  /*22a50*/  @P0 BRA `(.L_x_1659) ;  /* 0x0000000000140947 */ /* 0x000fec0003800000 */
[----:B------:R-:W-:Y:S05]  /*22a60*/  @!P3 BRA `(.L_x_1659) ;  /* 0x000000000010b947 */ /* 0x000fea0003800000 */
[----:B------:R-:W2:Y:S04]  /*22a70*/  LDG.E R9, desc[UR38][R12.64] ;  /* 0x000000260c097981 */ /* 0x000ea8000c1e1900 */
[----:B------:R-:W2:Y:S02]  /*22a80*/  LDG.E R12, desc[UR38][R12.64+0x4] ;  /* 0x000004260c0c7981 */ /* 0x000ea4000c1e1900 */
[----:B--2---:R-:W-:-:S05]  /*22a90*/  IMAD.IADD R11, R12, 0x1, -R9 ;  /* 0x000000010c0b7824 */ /* 0x004fca00078e0a09 */
[----:B------:R0:W-:Y:S02]  /*22aa0*/  STL [R1+0x40], R11 ;  /* 0x0000400b01007387 */ /* 0x0001e40000100800 */
.L_x_1659:
[----:B-----5:R-:W-:Y:S01]  /*22ab0*/  IMAD.IADD R8, R8, 0x1, R6 ;  /* 0x0000000108087824 */ /* 0x020fe200078e0206 */
[----:B------:R-:W-:Y:S02]  /*22ac0*/  ULDC.64 UR4, c[0x0][0xa20] ;  /* 0x0002880000047ab9 */ /* 0x000fe40000000a00 */
[----:B------:R-:W-:Y:S02]  /*22ad0*/  ISETP.NE.U32.AND P0, PT, RZ, UR4, PT ;  /* 0x00000004ff007c0c */ /* 0x000fe4000bf05070 */
[----:B------:R1:W-:Y:S02]  /*22ae0*/  STL [R1+0x30], R8 ;  /* 0x0000300801007387 */ /* 0x0003e40000100800 */
[----:B------:R-:W-:-:S13]  /*22af0*/  ISETP.NE.AND.EX P0, PT, RZ, UR5, PT, P0 ;  /* 0x00000005ff007c0c */ /* 0x000fda000bf05300 */
[----:B-1----:R-:W-:Y:S05]  /*22b00*/  @!P0 BRA `(.L_x_1660) ;  /* 0x0000000000108947 */ /* 0x002fea0003800000 */
[----:B------:R-:W1:Y:S02]  /*22b10*/  LDC.64 R4, c[0x0][0xa20] ;  /* 0x00028800ff047b82 */ /* 0x000e640000000a00 */
[----:B-1----:R-:W-:-:S05]  /*22b20*/  IMAD.WIDE R4, R19, 0x4, R4 ;  /* 0x0000000413047825 */ /* 0x002fca00078e0204 */
[----:B------:R1:W5:Y:S01]  /*22b30*/  LDG.E R7, desc[UR38][R4.64] ;  /* 0x0000002604077981 */ /* 0x000362000c1e1900 */
[----:B------:R-:W-:Y:S05]  /*22b40*/  BRA `(.L_x_1661) ;  /* 0x0000000000107947 */ /* 0x000fea0003800000 */
.L_x_1660:
[----:B------:R-:W-:Y:S05]  /*22b50*/  @!P1 BRA `(.L_x_1661) ;  /* 0x00000000000c9947 */ /* 0x000fea0003800000 */
[----:B------:R-:W2:Y:S04]  /*22b60*/  LDG.E R7, desc[UR38][R4.64] ;  /* 0x0000002604077981 */ /* 0x000ea8000c1e1900 */
[----:B------:R-:W2:Y:S02]  /*22b70*/  LDG.E R4, desc[UR38][R4.64+0x4] ;  /* 0x0000042604047981 */ /* 0x000ea4000c1e1900 */
[----:B--2---:R-:W-:-:S07]  /*22b80*/  IMAD.IADD R7, R4, 0x1, -R7 ;  /* 0x0000000104077824 */ /* 0x004fce00078e0a07 */
.L_x_1661:
[----:B-1----:R-:W2:Y:S04]  /*22b90*/  @P2 LDG.E R4, desc[UR38][R2.64] ;  /* 0x0000002602042981 */ /* 0x002ea8000c1e1900 */
[----:B------:R1:W2:Y:S01]  /*22ba0*/  @P2 LDG.E R2, desc[UR38][R2.64+0x4] ;  /* 0x0000042602022981 */ /* 0x0002a2000c1e1900 */
[----:B------:R-:W-:Y:S02]  /*22bb0*/  IMAD.SHL.U32 R12, R17, 0x80, RZ ;  /* 0x00000080110c7824 */ /* 0x000fe400078e00ff */
[----:B-----5:R-:W-:-:S03]  /*22bc0*/  IMAD.IADD R9, R7, 0x1, -R6 ;  /* 0x0000000107097824 */ /* 0x020fc600078e0a06 */
[----:B------:R3:W-:Y:S01]  /*22bd0*/  STL [R1+0xc], R12 ;  /* 0x00000c0c01007387 */ /* 0x0007e20000100800 */
[----:B-1----:R-:W1:Y:S02]  /*22be0*/  LDC R3, c[0x0][0x448] ;  /* 0x00011200ff037b82 */ /* 0x002e640000000800 */
[----:B-1----:R-:W-:-:S13]  /*22bf0*/  ISETP.NE.AND P1, PT, R3, 0x1, PT ;  /* 0x000000010300780c */ /* 0x002fda0003f25270 */
[----:B------:R-:W1:Y:S08]  /*22c00*/  @P1 LDC R3, c[0x0][0x44c] ;  /* 0x00011300ff031b82 */ /* 0x000e700000000800 */
[----:B------:R-:W4:Y:S01]  /*22c10*/  @P1 LDC R5, c[0x0][0x450] ;  /* 0x00011400ff051b82 */ /* 0x000f220000000800 */
[----:B--2---:R-:W-:Y:S02]  /*22c20*/  @P2 IMAD.IADD R10, R2, 0x1, -R4 ;  /* 0x00000001020a2824 */ /* 0x004fe400078e0a04 */
[----:B------:R-:W-:-:S02]  /*22c30*/  VIADD R2, R12, 0x7f ;  /* 0x0000007f0c027836 */ /* 0x000fc40000000000 */
[----:B------:R-:W-:Y:S02]  /*22c40*/  IMAD.IADD R7, R9, 0x1, R10 ;  /* 0x0000000109077824 */ /* 0x000fe400078e020a */
[----:B-1----:R-:W-:-:S03]  /*22c50*/  @P1 IMAD.HI.U32 R3, R2, R3, RZ ;  /* 0x0000000302031227 */ /* 0x002fc600078e00ff */
[C---:B------:R-:W-:Y:S01]  /*22c60*/  IADD3 R17, R7.reuse, 0x1, -R11 ;  /* 0x0000000107117810 */ /* 0x040fe20007ffe80b */
[----:B------:R-:W-:Y:S01]  /*22c70*/  IMAD.MOV.U32 R6, RZ, RZ, R2 ;  /* 0x000000ffff067224 */ /* 0x000fe200078e0002 */
[----:B----4-:R-:W-:Y:S01]  /*22c80*/  @P1 SHF.R.U32.HI R6, RZ, R5, R3 ;  /* 0x00000005ff061219 */ /* 0x010fe20000011603 */
[----:B------:R-:W-:-:S04]  /*22c90*/  VIADD R2, R7, 0x7f ;  /* 0x0000007f07027836 */ /* 0x000fc80000000000 */
[----:B------:R-:W-:Y:S01]  /*22ca0*/  IMAD.IADD R6, R17, 0x1, R6 ;  /* 0x0000000111067824 */ /* 0x000fe200078e0206 */
[----:B------:R-:W-:-:S04]  /*22cb0*/  SHF.R.S32.HI R3, RZ, 0x1f, R2 ;  /* 0x0000001fff037819 */ /* 0x000fc80000011402 */
[----:B------:R-:W-:Y:S02]  /*22cc0*/  LEA.HI R21, R3, R2, RZ, 0x7 ;  /* 0x0000000203157211 */ /* 0x000fe400078f38ff */
[----:B------:R-:W1:Y:S02]  /*22cd0*/  LDC.64 R2, c[0x0][0x9e0] ;  /* 0x00027800ff027b82 */ /* 0x000e640000000a00 */
[----:B------:R-:W-:Y:S02]  /*22ce0*/  SHF.R.S32.HI R21, RZ, 0x7, R21 ;  /* 0x00000007ff157819 */ /* 0x000fe40000011415 */
[----:B-1----:R-:W-:Y:S01]  /*22cf0*/  ISETP.GE.AND P3, PT, R3, 0x1, PT ;  /* 0x000000010300780c */ /* 0x002fe20003f66270 */
[----:B------:R-:W-:-:S12]  /*22d00*/  IMAD.IADD R8, R6, 0x1, R2 ;  /* 0x0000000106087824 */ /* 0x000fd800078e0202 */
[----:B---3--:R-:W-:Y:S05]  /*22d10*/  @!P3 BRA `(.L_x_1662) ;  /* 0x000000000048b947 */ /* 0x008fea0003800000 */
[C---:B------:R-:W-:Y:S01]  /*22d20*/  ISETP.GT.AND P0, PT, R6.reuse, RZ, PT ;  /* 0x000000ff0600720c */ /* 0x040fe20003f04270 */
[----:B------:R-:W-:Y:S01]  /*22d30*/  BSSY B0, `(.L_x_1663) ;  /* 0x000000e000007945 */ /* 0x000fe20003800000 */
[----:B------:R-:W-:-:S11]  /*22d40*/  IADD3 R2, R6, -0x1, RZ ;  /* 0xffffffff06027810 */ /* 0x000fd60007ffe0ff */
        /* <DEDUP_REMOVED lines=8> */
.L_x_1664:
[----:B------:R-:W-:-:S13]  /*22dd0*/  ISETP.NE.AND P0, PT, R3, 0x1, PT ;  /* 0x000000010300780c */ /* 0x000fda0003f05270 */
[----:B------:R-:W1:Y:S02]  /*22de0*/  @P0 LDC.64 R4, c[0x0][0x9e8] ;  /* 0x00027a00ff040b82 */ /* 0x000e640000000a00 */
[----:B-1----:R-:W-:-:S05]  /*22df0*/  @P0 IMAD.HI.U32 R4, R2, R4, RZ ;  /* 0x0000000402040227 */ /* 0x002fca00078e00ff */
[----:B------:R-:W-:-:S07]  /*22e00*/  @P0 SHF.R.U32.HI R2, RZ, R5, R4 ;  /* 0x00000005ff020219 */ /* 0x000fce0000011604 */
.L_x_1665:
[----:B------:R-:W-:Y:S05]  /*22e10*/  BSYNC B0 ;  /* 0x0000000000007941 */ /* 0x000fea0003800000 */
.L_x_1663:
[----:B------:R-:W-:-:S05]  /*22e20*/  IMAD R2, R2, R3, R3 ;  /* 0x0000000302027224 */ /* 0x000fca00078e0203 */
[----:B------:R-:W-:-:S07]  /*22e30*/  VIMNMX R8, R8, R2, PT ;  /* 0x0000000208087248 */ /* 0x000fce0003fe0100 */
.L_x_1662:
[----:B------:R-:W1:Y:S01]  /*22e40*/  @P1 LDC R4, c[0x0][0x44c] ;  /* 0x00011300ff041b82 */ /* 0x000e620000000800 */
[----:B------:R-:W-:Y:S01]  /*22e50*/  IMAD.MOV.U32 R2, RZ, RZ, R12 ;  /* 0x000000ffff027224 */ /* 0x000fe200078e000c */
[----:B------:R-:W-:Y:S01]  /*22e60*/  ULDC UR4, c[0x0][0x9dc] ;  /* 0x0002770000047ab9 */ /* 0x000fe20000000800 */
[----:B------:R-:W-:-:S05]  /*22e70*/  IMAD.IADD R20, R7, 0x1, -R11 ;  /* 0x0000000107147824 */ /* 0x000fca00078e0a0b */
[----:B------:R-:W2:Y:S01]  /*22e80*/  @P1 LDC R5, c[0x0][0x450] ;  /* 0x00011400ff051b82 */ /* 0x000ea20000000800 */
        /* <DEDUP_REMOVED lines=15> */
.L_x_1668:
[----:B------:R-:W-:-:S13]  /*22f80*/  ISETP.NE.AND P0, PT, R3, 0x1, PT ;  /* 0x000000010300780c */ /* 0x000fda0003f05270 */
[----:B------:R-:W1:Y:S02]  /*22f90*/  @P0 LDC.64 R4, c[0x0][0x9e8] ;  /* 0x00027a00ff040b82 */ /* 0x000e640000000a00 */
[----:B-1----:R-:W-:-:S05]  /*22fa0*/  @P0 IMAD.HI.U32 R4, R2, R4, RZ ;  /* 0x0000000402040227 */ /* 0x002fca00078e00ff */
[----:B------:R-:W-:-:S07]  /*22fb0*/  @P0 SHF.R.U32.HI R2, RZ, R5, R4 ;  /* 0x00000005ff020219 */ /* 0x000fce0000011604 */
.L_x_1669:
[----:B------:R-:W-:Y:S05]  /*22fc0*/  BSYNC B0 ;  /* 0x0000000000007941 */ /* 0x000fea0003800000 */
.L_x_1667:
[----:B------:R-:W-:-:S05]  /*22fd0*/  IMAD R2, R2, R3, RZ ;  /* 0x0000000302027224 */ /* 0x000fca00078e02ff */
[----:B------:R-:W-:-:S07]  /*22fe0*/  VIMNMX R6, R6, R2, !PT ;  /* 0x0000000206067248 */ /* 0x000fce0007fe0100 */
.L_x_1666:
[----:B------:R-:W-:Y:S01]  /*22ff0*/  VIADD R8, R8, 0x7f ;  /* 0x0000007f08087836 */ /* 0x000fe20000000000 */
[----:B------:R-:W-:Y:S04]  /*23000*/  BSSY B0, `(.L_x_1670) ;  /* 0x0000131000007945 */ /* 0x000fe80003800000 */
[----:B------:R-:W-:-:S04]  /*23010*/  SHF.R.S32.HI R2, RZ, 0x1f, R8 ;  /* 0x0000001fff027819 */ /* 0x000fc80000011408 */
[----:B------:R-:W-:Y:S02]  /*23020*/  LEA.HI R4, R2, R8, RZ, 0x7 ;  /* 0x0000000802047211 */ /* 0x000fe400078f38ff */
[----:B------:R-:W-:Y:S02]  /*23030*/  SHF.R.S32.HI R2, RZ, 0x1f, R6 ;  /* 0x0000001fff027819 */ /* 0x000fe40000011406 */
[----:B------:R-:W-:Y:S02]  /*23040*/  SHF.R.S32.HI R4, RZ, 0x7, R4 ;  /* 0x00000007ff047819 */ /* 0x000fe40000011404 */
[----:B------:R-:W-:-:S04]  /*23050*/  LEA.HI R2, R2, R6, RZ, 0x7 ;  /* 0x0000000602027211 */ /* 0x000fc800078f38ff */
[----:B------:R-:W-:-:S04]  /*23060*/  SHF.R.S32.HI R2, RZ, 0x7, R2 ;  /* 0x00000007ff027819 */ /* 0x000fc80000011402 */
[----:B------:R-:W-:Y:S02]  /*23070*/  VIMNMX R3, RZ, R2, !PT ;  /* 0x00000002ff037248 */ /* 0x000fe40007fe0100 */
[----:B------:R-:W-:-:S03]  /*23080*/  VIMNMX R2, R21, R4, PT ;  /* 0x0000000415027248 */ /* 0x000fc60003fe0100 */
[--C-:B------:R-:W-:Y:S02]  /*23090*/  IMAD R3, R3, 0x80, -R9.reuse ;  /* 0x0000008003037824 */ /* 0x100fe400078e0a09 */
[----:B------:R-:W-:-:S03]  /*230a0*/  IMAD R2, R2, 0x80, -R9 ;  /* 0x0000008002027824 */ /* 0x000fc600078e0a09 */
[----:B------:R-:W-:Y:S02]  /*230b0*/  VIMNMX R3, RZ, R3, !PT ;  /* 0x00000003ff037248 */ /* 0x000fe40007fe0100 */
[----:B------:R-:W-:-:S04]  /*230c0*/  VIMNMX R2, R2, R10, PT ;  /* 0x0000000a02027248 */ /* 0x000fc80003fe0100 */
[----:B------:R-:W-:Y:S02]  /*230d0*/  ISETP.GT.AND P0, PT, R2, R3, PT ;  /* 0x000000030200720c */ /* 0x000fe40003f04270 */
[----:B------:R-:W-:-:S05]  /*230e0*/  SHF.R.U32.HI R3, RZ, 0x7, R3 ;  /* 0x00000007ff037819 */ /* 0x000fca0000011603 */
[----:B------:R-:W-:-:S06]  /*230f0*/  IMAD.MOV.U32 R8, RZ, RZ, R3 ;  /* 0x000000ffff087224 */ /* 0x000fcc00078e0003 */
[----:B------:R-:W-:-:S05]  /*23100*/  @P0 VIADD R2, R2, 0x7f ;  /* 0x0000007f02020836 */ /* 0x000fca0000000000 */
[----:B------:R-:W-:-:S04]  /*23110*/  @P0 SHF.R.S32.HI R4, RZ, 0x1f, R2 ;  /* 0x0000001fff040819 */ /* 0x000fc80000011402 */
[----:B------:R-:W-:-:S04]  /*23120*/  @P0 LEA.HI R2, R4, R2, RZ, 0x7 ;  /* 0x0000000204020211 */ /* 0x000fc800078f38ff */
[----:B------:R-:W-:Y:S02]  /*23130*/  @P0 SHF.R.S32.HI R8, RZ, 0x7, R2 ;  /* 0x00000007ff080819 */ /* 0x000fe40000011402 */
[----:B------:R-:W-:Y:S02]  /*23140*/  PLOP3.LUT P0, PT, PT, PT, PT, 0x80, 0x0 ;  /* 0x000000000000781c */ /* 0x000fe40003f0f070 */
[----:B------:R-:W-:-:S13]  /*23150*/  ISETP.GT.AND P1, PT, R8, R3, PT ;  /* 0x000000030800720c */ /* 0x000fda0003f24270 */
[----:B------:R-:W-:Y:S05]  /*23160*/  @!P1 BRA `(.L_x_1671) ;  /* 0x0000001000689947 */ /* 0x000fea0003800000 */
[----:B------:R-:W-:Y:S01]  /*23170*/  UMOV UR4, 0xffffffff ;  /* 0xffffffff00047882 */ /* 0x000fe20000000000 */
[----:B------:R-:W-:Y:S02]  /*23180*/  SEL R2, R19, RZ, !P2 ;  /* 0x000000ff13027207 */ /* 0x000fe40005000000 */
[----:B------:R-:W-:Y:S05]  /*23190*/  BRA.DIV UR4, `(.L_x_1672) ;  /* 0x00000076047c7947 */ /* 0x000fea000b800000 */
[----:B------:R-:W1:Y:S02]  /*231a0*/  S2R R4, SR_TID.X ;  /* 0x0000000000047919 */ /* 0x000e640000002100 */
[----:B-1----:R-:W-:-:S04]  /*231b0*/  SHF.R.U32.HI R4, RZ, 0x5, R4 ;  /* 0x00000005ff047819 */ /* 0x002fc80000011604 */
[----:B------:R-:W-:-:S05]  /*231c0*/  LOP3.LUT R4, R4, 0x3, RZ, 0xc0, !PT ;  /* 0x0000000304047812 */ /* 0x000fca00078ec0ff */
[----:B------:R1:W2:Y:S02]  /*231d0*/  SHFL.IDX PT, R14, R4, RZ, 0x1f ;  /* 0x00001fff040e7589 */ /* 0x0002a400000e0000 */
.L_x_1870:
[----:B--2---:R-:W-:Y:S02]  /*231e0*/  ISETP.NE.AND P0, PT, R14, RZ, PT ;  /* 0x000000ff0e00720c */ /* 0x004fe40003f05270 */
[----:B------:R-:W-:-:S11]  /*231f0*/  PLOP3.LUT P6, PT, PT, PT, PT, 0x8, 0x0 ;  /* 0x000000000000781c */ /* 0x000fd60003fce170 */
[----:B------:R-:W-:Y:S05]  /*23200*/  @P0 BRA `(.L_x_1673) ;  /* 0x00000000000c0947 */ /* 0x000fea0003800000 */
[----:B------:R-:W-:-:S03]  /*23210*/  UMOV UR4, 0xffffffff ;  /* 0xffffffff00047882 */ /* 0x000fc60000000000 */
[----:B------:R-:W-:Y:S05]  /*23220*/  BRA.DIV UR4, `(.L_x_1674) ;  /* 0x00000076048c7947 */ /* 0x000fea000b800000 */
[----:B------:R-:W-:-:S13]  /*23230*/  ELECT P6, URZ, PT ;  /* 0x00000000003f782f */ /* 0x000fda00038c0000 */
.L_x_1673:
[----:B-1----:R-:W2:Y:S04]  /*23240*/  LDL R4, [R1+0x58] ;  /* 0x0000580001047983 */ /* 0x002ea80000100800 */
[----:B------:R-:W3:Y:S01]  /*23250*/  LDL R6, [R1] ;  /* 0x0000000001067983 */ /* 0x000ee20000100800 */
[----:B------:R-:W-:Y:S01]  /*23260*/  BSSY B1, `(.L_x_1675) ;  /* 0x0000008000017945 */ /* 0x000fe20003800000 */
[----:B--2---:R-:W-:-:S05]  /*23270*/  VIADD R4, R4, 0x1 ;  /* 0x0000000104047836 */ /* 0x004fca0000000000 */
[----:B------:R-:W-:-:S04]  /*23280*/  LEA.HI R5, R4, R4, RZ, 0x1 ;  /* 0x0000000404057211 */ /* 0x000fc800078f08ff */
[----:B------:R-:W-:-:S05]  /*23290*/  LOP3.LUT R5, R5, 0xfffffffe, RZ, 0xc0, !PT ;  /* 0xfffffffe05057812 */ /* 0x000fca00078ec0ff */
[----:B------:R-:W-:-:S05]  /*232a0*/  IMAD.IADD R4, R4, 0x1, -R5 ;  /* 0x0000000104047824 */ /* 0x000fca00078e0a05 */
[----:B------:R-:W-:-:S04]  /*232b0*/  SHF.L.U32 R4, R4, 0x1f, RZ ;  /* 0x0000001f04047819 */ /* 0x000fc800000006ff */
[----:B---3--:R-:W1:Y:S02]  /*232c0*/  SYNCS.PHASECHK.TRANS64.TRYWAIT P0, [R6+URZ+0x22820], R4 ;  /* 0x02282004060075a7 */ /* 0x008e64000800017f */
[----:B-1----:R-:W-:Y:S05]  /*232d0*/  @!P0 BRA `(.L_x_1676) ;  /* 0x0000007400808947 */ /* 0x002fea0003800000 */
.L_x_1873:
[----:B------:R-:W-:Y:S05]  /*232e0*/  BSYNC B1 ;  /* 0x0000000000017941 */ /* 0x000fea0003800000 */
.L_x_1675:
[----:B------:R-:W-:Y:S04]  /*232f0*/  BSSY B1, `(.L_x_1677) ;  /* 0x0000074000017945 */ /* 0x000fe80003800000 */
[----:B------:R-:W-:Y:S05]  /*23300*/  @!P6 BRA `(.L_x_1678) ;  /* 0x0000000400c8e947 */ /* 0x000fea0003800000 */
[----:B------:R-:W2:Y:S04]  /*23310*/  LDL R6, [R1] ;  /* 0x0000000001067983 */ /* 0x000ea80000100800 */
[----:B------:R-:W3:Y:S01]  /*23320*/  LDL R7, [R1+0x8] ;  /* 0x0000080001077983 */ /* 0x000ee20000100800 */
[----:B-1----:R-:W1:Y:S01]  /*23330*/  S2R R5, SR_TID.X ;  /* 0x0000000000057919 */ /* 0x002e620000002100 */
[----:B--2---:R-:W-:Y:S02]  /*23340*/  IMAD.MOV.U32 R9, RZ, RZ, R6 ;  /* 0x000000ffff097224 */ /* 0x004fe400078e0006 */
[----:B------:R-:W2:Y:S02]  /*23350*/  LDL R6, [R1+0x14] ;  /* 0x0000140001067983 */ /* 0x000ea40000100800 */
[----:B---3--:R-:W-:Y:S01]  /*23360*/  IMAD R7, R7, 0x8, R9 ;  /* 0x0000000807077824 */ /* 0x008fe200078e0209 */
[----:B-1----:R-:W-:Y:S01]  /*23370*/  LOP3.LUT R5, R5, 0x7f, RZ, 0xc0, !PT ;  /* 0x0000007f05057812 */ /* 0x002fe200078ec0ff */
[----:B------:R-:W-:Y:S03]  /*23380*/  BSSY B2, `(.L_x_1679) ;  /* 0x0000005000027945 */ /* 0x000fe60003800000 */
[----:B------:R-:W-:-:S02]  /*23390*/  ISETP.NE.AND P1, PT, R5, RZ, PT ;  /* 0x000000ff0500720c */ /* 0x000fc40003f25270 */
[----:B--2---:R-:W-:-:S04]  /*233a0*/  SHF.L.U32 R10, R6, 0x1f, RZ ;  /* 0x0000001f060a7819 */ /* 0x004fc800000006ff */
[----:B------:R-:W1:Y:S02]  /*233b0*/  SYNCS.PHASECHK.TRANS64.TRYWAIT P0, [R7+URZ+0x228a0], R10 ;  /* 0x0228a00a070075a7 */ /* 0x000e64000800017f */
[----:B-1----:R-:W-:Y:S05]  /*233c0*/  @!P0 BRA `(.L_x_1680) ;  /* 0x00000074005c8947 */ /* 0x002fea0003800000 */
.L_x_1874:
[----:B------:R-:W-:Y:S05]  /*233d0*/  BSYNC B2 ;  /* 0x0000000000027941 */ /* 0x000fea0003800000 */
.L_x_1679:
        /* <DEDUP_REMOVED lines=9> */
.L_x_1682:
[----:B------:R-:W-:Y:S05]  /*23470*/  BSYNC B2 ;  /* 0x0000000000027941 */ /* 0x000fea0003800000 */
.L_x_1681:
[----:B------:R-:W2:Y:S04]  /*23480*/  LDL R6, [R1] ;  /* 0x0000000001067983 */ /* 0x000ea80000100800 */
[----:B------:R-:W2:Y:S01]  /*23490*/  LDL R4, [R1+0x8] ;  /* 0x0000080001047983 */ /* 0x000ea20000100800 */
[----:B0-----:R-:W-:Y:S01]  /*234a0*/  IMAD.MOV.U32 R11, RZ, RZ, RZ ;  /* 0x000000ffff0b7224 */ /* 0x001fe200078e00ff */
        /* <DEDUP_REMOVED lines=8> */
[----:B--2---:R-:W-:Y:S01]  /*23530*/  IMAD R9, R4, 0x6000, R6 ;  /* 0x0000600004097824 */ /* 0x004fe200078e0206 */
[----:B------:R-:W-:-:S03]  /*23540*/  IADD3 R4, R7, 0x22890, RZ ;  /* 0x0002289007047810 */ /* 0x000fc60007ffe0ff */
[----:B------:R-:W-:-:S07]  /*23550*/  VIADD R6, R9, 0x16400 ;  /* 0x0001640009067836 */ /* 0x000fce0000000000 */
.L_x_1683:
        /* <DEDUP_REMOVED lines=9> */
[----:B0-----:R-:W-:Y:S05]  /*235f0*/  @P0 BRA.U.ANY `(.L_x_1683) ;  /* 0xfffffffd00d80947 */ /* 0x001fea000393ffff */
[----:B------:R-:W-:Y:S01]  /*23600*/  PLOP3.LUT P0, PT, PT, PT, PT, 0x80, 0x0 ;  /* 0x000000000000781c */ /* 0x000fe20003f0f070 */
[----:B------:R-:W-:Y:S01]  /*23610*/  VIADD R6, R9, 0x18400 ;  /* 0x0001840009067836 */ /* 0x000fe20000000000 */
[----:B------:R-:W-:Y:S01]  /*23620*/  UMOV UR6, 0x0 ;  /* 0x0000000000067882 */ /* 0x000fe20000000000 */
[----:B------:R-:W-:Y:S01]  /*23630*/  UMOV UR7, 0x12f00000 ;  /* 0x12f0000000077882 */ /* 0x000fe20000000000 */
[----:B------:R-:W-:-:S09]  /*23640*/  UMOV UR10, 0x40 ;  /* 0x00000040000a7882 */ /* 0x000fd20000000000 */
.L_x_1684:
        /* <DEDUP_REMOVED lines=15> */
.L_x_1685:
        /* <DEDUP_REMOVED lines=10> */
[----:B------:R-:W0:Y:S01]  /*237e0*/  SYNCS.PHASECHK.TRANS64.TRYWAIT P0, [R7+URZ+0x228c0], R10 ;  /* 0x0228c00a070075a7 */ /* 0x000e22000800017f */
[----:B------:R-:W-:Y:S04]  /*237f0*/  BSSY B2, `(.L_x_1686) ;  /* 0x0000002000027945 */ /* 0x000fe80003800000 */
[----:B0-----:R-:W-:Y:S05]  /*23800*/  @!P0 BRA `(.L_x_1687) ;  /* 0x0000007000608947 */ /* 0x001fea0003800000 */
.L_x_1875:
[----:B------:R-:W-:Y:S05]  /*23810*/  BSYNC B2 ;  /* 0x0000000000027941 */ /* 0x000fea0003800000 */
.L_x_1686:
[----:B------:R-:W-:Y:S01]  /*23820*/  BSSY B2, `(.L_x_1688) ;  /* 0x000000b000027945 */ /* 0x000fe20003800000 */
[----:B------:R-:W-:Y:S02]  /*23830*/  IMAD.MOV.U32 R12, RZ, RZ, 0x0 ;  /* 0x00000000ff0c7424 */ /* 0x000fe400078e00ff */
[----:B------:R-:W-:Y:S01]  /*23840*/  IMAD.MOV.U32 R13, RZ, RZ, 0x12f00000 ;  /* 0x12f00000ff0d7424 */ /* 0x000fe200078e00ff */
[----:B------:R-:W-:Y:S06]  /*23850*/  @P1 BRA `(.L_x_1689) ;  /* 0x00000000001c1947 */ /* 0x000fec0003800000 */
[----:B------:R-:W2:Y:S02]  /*23860*/  S2R R4, SR_TID.X ;  /* 0x0000000000047919 */ /* 0x000ea40000002100 */
[----:B--2---:R-:W-:Y:S01]  /*23870*/  LOP3.LUT R6, R4, 0x1f, RZ, 0xc0, !PT ;  /* 0x0000001f04067812 */ /* 0x004fe200078ec0ff */
[----:B------:R-:W-:-:S03]  /*23880*/  IMAD.MOV.U32 R4, RZ, RZ, 0x4000 ;  /* 0x00004000ff047424 */ /* 0x000fc600078e00ff */
[----:B------:R-:W-:Y:S01]  /*23890*/  ISETP.NE.AND P0, PT, R6, RZ, PT ;  /* 0x000000ff0600720c */ /* 0x000fe20003f05270 */
[----:B------:R2:W-:-:S12]  /*238a0*/  SYNCS.ARRIVE.TRANS64 RZ, [R7+URZ+0x228b0], R4 ;  /* 0x0228b00407ff79a7 */ /* 0x0005d8000800003f */
[----:B--2---:R-:W-:Y:S05]  /*238b0*/  @!P0 BRA `(.L_x_1689) ;  /* 0x0000000000048947 */ /* 0x004fea0003800000 */
[----:B------:R-:W-:Y:S01]  /*238c0*/  BPT.TRAP 0x1 ;  /* 0x000000040000795c */ /* 0x000fe20000300000 */
.L_x_1689:
[----:B------:R-:W-:Y:S05]  /*238d0*/  BSYNC B2 ;  /* 0x0000000000027941 */ /* 0x000fea0003800000 */
.L_x_1688:
[----:B------:R-:W2:Y:S04]  /*238e0*/  LDL R6, [R1] ;  /* 0x0000000001067983 */ /* 0x000ea80000100800 */
        /* <DEDUP_REMOVED lines=8> */
[----:B--2---:R-:W-:-:S04]  /*23970*/  IMAD R4, R4, 0x4000, R6 ;  /* 0x0000400004047824 */ /* 0x004fc800078e0206 */
[----:B------:R-:W-:-:S08]  /*23980*/  VIADD R4, R4, 0x8400 ;  /* 0x0000840004047836 */ /* 0x000fd00000000000 */
.L_x_1690:
        /* <DEDUP_REMOVED lines=9> */
[----:B--2---:R-:W-:Y:S05]  /*23a20*/  @P0 BRA.U.ANY `(.L_x_1690) ;  /* 0xfffffffd00d80947 */ /* 0x004fea000393ffff */
.L_x_1678:
[----:B------:R-:W-:Y:S05]  /*23a30*/  BSYNC B1 ;  /* 0x0000000000017941 */ /* 0x000fea0003800000 */
.L_x_1677:
[----:B------:R-:W1:Y:S04]  /*23a40*/  LDL.LU R9, [R1+0x8] ;  /* 0x0000080001097983 */ /* 0x000e680000300800 */
[----:B------:R-:W2:Y:S01]  /*23a50*/  LDL.LU R6, [R1+0x14] ;  /* 0x0000140001067983 */ /* 0x000ea20000300800 */
[----:B------:R-:W-:Y:S01]  /*23a60*/  PLOP3.LUT P0, PT, PT, PT, PT, 0x8, 0x0 ;  /* 0x000000000000781c */ /* 0x000fe20003f0e170 */
[----:B-1----:R-:W-:Y:S02]  /*23a70*/  VIADD R4, R9, 0x1 ;  /* 0x0000000109047836 */ /* 0x002fe40000000000 */
        /* <DEDUP_REMOVED lines=9> */
.L_x_1705:
[----:B------:R-:W-:Y:S05]  /*23b10*/  YIELD ;  /* 0x0000000000007946 */ /* 0x000fea0003800000 */
[----:B------:R-:W-:Y:S04]  /*23b20*/  BSSY B1, `(.L_x_1691) ;  /* 0x0000072000017945 */ /* 0x000fe80003800000 */
[----:B--2---:R-:W-:Y:S05]  /*23b30*/  @!P6 BRA `(.L_x_1692) ;  /* 0x0000000400c0e947 */ /* 0x004fea0003800000 */
[----:B------:R-:W2:Y:S04]  /*23b40*/  LDL R7, [R1] ;  /* 0x0000000001077983 */ /* 0x000ea80000100800 */
[----:B-1----:R-:W2:Y:S04]  /*23b50*/  LDL R6, [R1+0x8] ;  /* 0x0000080001067983 */ /* 0x002ea80000100800 */
[----:B------:R-:W3:Y:S01]  /*23b60*/  LDL R5, [R1+0x14] ;  /* 0x0000140001057983 */ /* 0x000ee20000100800 */
[----:B------:R-:W1:Y:S01]  /*23b70*/  S2R R4, SR_TID.X ;  /* 0x0000000000047919 */ /* 0x000e620000002100 */
[----:B------:R-:W-:Y:S01]  /*23b80*/  BSSY B2, `(.L_x_1693) ;  /* 0x0000007000027945 */ /* 0x000fe20003800000 */
[----:B-1----:R-:W-:-:S04]  /*23b90*/  LOP3.LUT R4, R4, 0x7f, RZ, 0xc0, !PT ;  /* 0x0000007f04047812 */ /* 0x002fc800078ec0ff */
[----:B------:R-:W-:Y:S01]  /*23ba0*/  ISETP.NE.AND P2, PT, R4, RZ, PT ;  /* 0x000000ff0400720c */ /* 0x000fe20003f45270 */
[----:B--2---:R-:W-:Y:S01]  /*23bb0*/  IMAD R8, R6, 0x8, R7 ;  /* 0x0000000806087824 */ /* 0x004fe200078e0207 */
[----:B---3--:R-:W-:-:S04]  /*23bc0*/  SHF.L.U32 R7, R5, 0x1f, RZ ;  /* 0x0000001f05077819 */ /* 0x008fc800000006ff */
[----:B------:R-:W1:Y:S02]  /*23bd0*/  SYNCS.PHASECHK.TRANS64.TRYWAIT P1, [R8+URZ+0x228a0], R7 ;  /* 0x0228a007080075a7 */ /* 0x000e64000802017f */
[----:B-1----:R-:W-:Y:S05]  /*23be0*/  @!P1 BRA `(.L_x_1694) ;  /* 0x0000006c007c9947 */ /* 0x002fea0003800000 */
.L_x_1876:
[----:B------:R-:W-:Y:S05]  /*23bf0*/  BSYNC B2 ;  /* 0x0000000000027941 */ /* 0x000fea0003800000 */
.L_x_1693:
        /* <DEDUP_REMOVED lines=9> */
.L_x_1696:
[----:B------:R-:W-:Y:S05]  /*23c90*/  BSYNC B2 ;  /* 0x0000000000027941 */ /* 0x000fea0003800000 */
.L_x_1695:
[----:B------:R-:W2:Y:S04]  /*23ca0*/  LDL R5, [R1] ;  /* 0x0000000001057983 */ /* 0x000ea80000100800 */
[----:B------:R-:W2:Y:S01]  /*23cb0*/  LDL R4, [R1+0x8] ;  /* 0x0000080001047983 */ /* 0x000ea20000100800 */
[----:B0-----:R-:W-:Y:S01]  /*23cc0*/  IMAD.MOV.U32 R11, RZ, RZ, RZ ;  /* 0x000000ffff0b7224 */ /* 0x001fe200078e00ff */
[----:B------:R-:W-:Y:S01]  /*23cd0*/  UIADD3 UR4, UP0, UR42, 0x570, URZ ;  /* 0x000005702a047890 */ /* 0x000fe2000ff1e03f */
[----:B------:R-:W-:Y:S01]  /*23ce0*/  PLOP3.LUT P1, PT, PT, PT, PT, 0x80, 0x0 ;  /* 0x000000000000781c */ /* 0x000fe20003f2f070 */
[----:B------:R-:W-:Y:S01]  /*23cf0*/  UMOV UR6, 0x0 ;  /* 0x0000000000067882 */ /* 0x000fe20000000000 */
[----:B------:R-:W-:Y:S01]  /*23d00*/  UMOV UR7, 0x12f00000 ;  /* 0x12f0000000077882 */ /* 0x000fe20000000000 */
[----:B------:R-:W-:Y:S01]  /*23d10*/  R2UR UR10, R11 ;  /* 0x000000000b0a72ca */ /* 0x000fe200000e0000 */
[----:B------:R-:W-:Y:S01]  /*23d20*/  UIADD3.X UR5, URZ, UR43, URZ, UP0, !UPT ;  /* 0x0000002b3f057290 */ /* 0x000fe200087fe43f */
[----:B--2---:R-:W-:-:S02]  /*23d30*/  IMAD R6, R4, 0x6000, R5 ;  /* 0x0000600004067824 */ /* 0x004fc400078e0205 */
[----:B------:R-:W-:Y:S02]  /*23d40*/  IMAD R5, R9, 0x80, R0 ;  /* 0x0000008009057824 */ /* 0x000fe400078e0200 */
[----:B------:R-:W-:Y:S02]  /*23d50*/  VIADD R4, R8, 0x22890 ;  /* 0x0002289008047836 */ /* 0x000fe40000000000 */
[----:B------:R-:W-:-:S07]  /*23d60*/  VIADD R10, R6, 0x16400 ;  /* 0x00016400060a7836 */ /* 0x000fce0000000000 */
.L_x_1697:
        /* <DEDUP_REMOVED lines=15> */
.L_x_1698:
        /* <DEDUP_REMOVED lines=11> */
[----:B------:R-:W-:Y:S01]  /*23f10*/  UMOV UR6, 0x0 ;  /* 0x0000000000067882 */ /* 0x000fe20000000000 */
[----:B------:R-:W-:Y:S01]  /*23f20*/  IADD3 R6, R6, 0x1a400, RZ ;  /* 0x0001a40006067810 */ /* 0x000fe20007ffe0ff */
[----:B------:R-:W-:Y:S01]  /*23f30*/  UMOV UR7, 0x12f00000 ;  /* 0x12f0000000077882 */ /* 0x000fe20000000000 */
[----:B------:R-:W-:-:S09]  /*23f40*/  UMOV UR10, 0x80 ;  /* 0x00000080000a7882 */ /* 0x000fd20000000000 */
.L_x_1699:
        /* <DEDUP_REMOVED lines=13> */
.L_x_1877:
[----:B------:R-:W-:Y:S05]  /*24020*/  BSYNC B2 ;  /* 0x0000000000027941 */ /* 0x000fea0003800000 */
.L_x_1700:
[----:B------:R-:W-:Y:S01]  /*24030*/  BSSY B2, `(.L_x_1702) ;  /* 0x000000b000027945 */ /* 0x000fe20003800000 */
[----:B------:R-:W-:Y:S02]  /*24040*/  IMAD.MOV.U32 R6, RZ, RZ, 0x0 ;  /* 0x00000000ff067424 */ /* 0x000fe400078e00ff */
[----:B01----:R-:W-:Y:S01]  /*24050*/  IMAD.MOV.U32 R7, RZ, RZ, 0x12f00000 ;  /* 0x12f00000ff077424 */ /* 0x003fe200078e00ff */
        /* <DEDUP_REMOVED lines=8> */
.L_x_1703:
[----:B------:R-:W-:Y:S05]  /*240e0*/  BSYNC B2 ;  /* 0x0000000000027941 */ /* 0x000fea0003800000 */
.L_x_1702:
[----:B------:R-:W2:Y:S04]  /*240f0*/  LDL R10, [R1] ;  /* 0x00000000010a7983 */ /* 0x000ea80000100800 */
        /* <DEDUP_REMOVED lines=10> */
.L_x_1704:
        /* <DEDUP_REMOVED lines=10> */
.L_x_1692:
[----:B------:R-:W-:Y:S05]  /*24240*/  BSYNC B1 ;  /* 0x0000000000017941 */ /* 0x000fea0003800000 */
.L_x_1691:
[----:B------:R-:W2:Y:S04]  /*24250*/  LDL.LU R7, [R1+0x8] ;  /* 0x0000080001077983 */ /* 0x000ea80000300800 */
[----:B-1----:R-:W3:Y:S01]  /*24260*/  LDL.LU R6, [R1+0x14] ;  /* 0x0000140001067983 */ /* 0x002ee20000300800 */
[C---:B------:R-:W-:Y:S01]  /*24270*/  ISETP.GT.AND P2, PT, R9.reuse, R3, PT ;  /* 0x000000030900720c */ /* 0x040fe20003f44270 */
[----:B------:R-:W-:Y:S02]  /*24280*/  VIADD R9, R9, 0xffffffff ;  /* 0xffffffff09097836 */ /* 0x000fe40000000000 */
[----:B--2---:R-:W-:-:S05]  /*24290*/  VIADD R4, R7, 0x1 ;  /* 0x0000000107047836 */ /* 0x004fca0000000000 */
[----:B------:R-:W-:-:S04]  /*242a0*/  ISETP.NE.AND P1, PT, R4, 0x2, PT ;  /* 0x000000020400780c */ /* 0x000fc80003f25270 */
[----:B------:R-:W-:Y:S02]  /*242b0*/  SEL R5, RZ, 0x1, P1 ;  /* 0x00000001ff057807 */ /* 0x000fe40000800000 */
[----:B------:R-:W-:Y:S02]  /*242c0*/  SEL R4, R4, RZ, P1 ;  /* 0x000000ff04047207 */ /* 0x000fe40000800000 */
[----:B---3--:R-:W-:-:S05]  /*242d0*/  LOP3.LUT R6, R6, R5, RZ, 0x3c, !PT ;  /* 0x0000000506067212 */ /* 0x008fca00078e3cff */
[----:B------:R2:W-:Y:S04]  /*242e0*/  STL [R1+0x14], R6 ;  /* 0x0000140601007387 */ /* 0x0005e80000100800 */
[----:B------:R2:W-:Y:S01]  /*242f0*/  STL [R1+0x8], R4 ;  /* 0x0000080401007387 */ /* 0x0005e20000100800 */
[----:B------:R-:W-:Y:S05]  /*24300*/  @P2 BRA `(.L_x_1705) ;  /* 0xfffffff800002947 */ /* 0x000fea000383ffff */
.L_x_1671:
[----:B------:R-:W-:Y:S05]  /*24310*/  BSYNC B0 ;  /* 0x0000000000007941 */ /* 0x000fea0003800000 */
.L_x_1670:
[----:B------:R-:W3:Y:S01]  /*24320*/  LDL R8, [R1+0xc] ;  /* 0x00000c0001087983 */ /* 0x000ee20000100800 */
[----:B------:R-:W4:Y:S01]  /*24330*/  LDC R0, c[0x0][0x448] ;  /* 0x00011200ff007b82 */ /* 0x000f220000000800 */
[----:B------:R-:W-:Y:S07]  /*24340*/  @!P0 WARPSYNC.ALL ;  /* 0x0000000000008948 */ /* 0x000fee0003800000 */
[----:B------:R-:W-:Y:S01]  /*24350*/  @!P0 BAR.SYNC.DEFER_BLOCKING 0xc, 0x180 ;  /* 0x0306000000008b1d */ /* 0x000fe20000010000 */
[----:B----4-:R-:W-:-:S13]  /*24360*/  ISETP.NE.AND P1, PT, R0, 0x1, PT ;  /* 0x000000010000780c */ /* 0x010fda0003f25270 */
[----:B------:R-:W4:Y:S08]  /*24370*/  @P1 LDC R2, c[0x0][0x44c] ;  /* 0x00011300ff021b82 */ /* 0x000f300000000800 */
[----:B------:R-:W5:Y:S01]  /*24380*/  @P1 LDC R3, c[0x0][0x450] ;  /* 0x00011400ff031b82 */ /* 0x000f620000000800 */
[----:B---3--:R-:W-:-:S04]  /*24390*/  VIADD R0, R8, 0x7f ;  /* 0x0000007f08007836 */ /* 0x008fc80000000000 */
[----:B----4-:R-:W-:-:S05]  /*243a0*/  @P1 IMAD.HI.U32 R2, R0, R2, RZ ;  /* 0x0000000200021227 */ /* 0x010fca00078e00ff */
[----:B-----5:R-:W-:Y:S02]  /*243b0*/  @P1 SHF.R.U32.HI R0, RZ, R3, R2 ;  /* 0x00000003ff001219 */ /* 0x020fe40000011602 */
[----:B------:R-:W3:Y:S03]  /*243c0*/  LDC.64 R2, c[0x0][0x9e0] ;  /* 0x00027800ff027b82 */ /* 0x000ee60000000a00 */
[----:B------:R-:W-:Y:S01]  /*243d0*/  IMAD.IADD R0, R17, 0x1, R0 ;  /* 0x0000000111007824 */ /* 0x000fe200078e0200 */
[----:B---3--:R-:W-:-:S03]  /*243e0*/  ISETP.GE.AND P2, PT, R3, 0x1, PT ;  /* 0x000000010300780c */ /* 0x008fc60003f46270 */
[----:B-12---:R-:W-:-:S10]  /*243f0*/  IMAD.IADD R6, R0, 0x1, R2 ;  /* 0x0000000100067824 */ /* 0x006fd400078e0202 */
[----:B------:R-:W-:Y:S05]  /*24400*/  @!P2 BRA `(.L_x_1706) ;  /* 0x000000000048a947 */ /* 0x000fea0003800000 */
        /* <DEDUP_REMOVED lines=11> */
.L_x_1708:
[----:B------:R-:W-:-:S13]  /*244c0*/  ISETP.NE.AND P0, PT, R3, 0x1, PT ;  /* 0x000000010300780c */ /* 0x000fda0003f05270 */
[----:B------:R-:W1:Y:S02]  /*244d0*/  @P0 LDC.64 R4, c[0x0][0x9e8] ;  /* 0x00027a00ff040b82 */ /* 0x000e640000000a00 */
[----:B-1----:R-:W-:-:S05]  /*244e0*/  @P0 IMAD.HI.U32 R4, R2, R4, RZ ;  /* 0x0000000402040227 */ /* 0x002fca00078e00ff */
[----:B------:R-:W-:-:S07]  /*244f0*/  @P0 SHF.R.U32.HI R2, RZ, R5, R4 ;  /* 0x00000005ff020219 */ /* 0x000fce0000011604 */
.L_x_1709:
[----:B------:R-:W-:Y:S05]  /*24500*/  BSYNC B0 ;  /* 0x0000000000007941 */ /* 0x000fea0003800000 */
.L_x_1707:
[----:B------:R-:W-:-:S05]  /*24510*/  IMAD R2, R2, R3, R3 ;  /* 0x0000000302027224 */ /* 0x000fca00078e0203 */
[----:B------:R-:W-:-:S07]  /*24520*/  VIMNMX R6, R6, R2, PT ;  /* 0x0000000206067248 */ /* 0x000fce0003fe0100 */
.L_x_1706:
[----:B------:R-:W-:Y:S01]  /*24530*/  VIADD R6, R6, 0x7f ;  /* 0x0000007f06067836 */ /* 0x000fe20000000000 */
[----:B------:R-:W1:Y:S01]  /*24540*/  @P1 LDC R2, c[0x0][0x44c] ;  /* 0x00011300ff021b82 */ /* 0x000e620000000800 */
[----:B------:R-:W-:-:S03]  /*24550*/  ULDC UR4, c[0x0][0x9dc] ;  /* 0x0002770000047ab9 */ /* 0x000fc60000000800 */
[----:B------:R-:W-:-:S04]  /*24560*/  SHF.R.S32.HI R0, RZ, 0x1f, R6 ;  /* 0x0000001fff007819 */ /* 0x000fc80000011406 */
[----:B------:R-:W2:Y:S01]  /*24570*/  @P1 LDC R4, c[0x0][0x450] ;  /* 0x00011400ff041b82 */ /* 0x000ea20000000800 */
[----:B------:R-:W-:-:S04]  /*24580*/  LEA.HI R0, R0, R6, RZ, 0x7 ;  /* 0x0000000600007211 */ /* 0x000fc800078f38ff */
[----:B------:R-:W-:-:S04]  /*24590*/  SHF.R.S32.HI R0, RZ, 0x7, R0 ;  /* 0x00000007ff007819 */ /* 0x000fc80000011400 */
[----:B------:R-:W-:Y:S01]  /*245a0*/  VIMNMX R7, R21, R0, PT ;  /* 0x0000000015077248 */ /* 0x000fe20003fe0100 */
[----:B------:R-:W-:-:S04]  /*245b0*/  IMAD.MOV.U32 R0, RZ, RZ, R8 ;  /* 0x000000ffff007224 */ /* 0x000fc800078e0008 */
[----:B------:R3:W-:Y:S01]  /*245c0*/  STL [R1+0x48], R7 ;  /* 0x0000480701007387 */ /* 0x0007e20000100800 */
[----:B-1----:R-:W-:-:S05]  /*245d0*/  @P1 IMAD.HI.U32 R2, R8, R2, RZ ;  /* 0x0000000208021227 */ /* 0x002fca00078e00ff */
[----:B--2---:R-:W-:-:S05]  /*245e0*/  @P1 SHF.R.U32.HI R0, RZ, R4, R2 ;  /* 0x00000004ff001219 */ /* 0x004fca0000011602 */
[----:B------:R-:W-:-:S04]  /*245f0*/  IMAD.IADD R0, R20, 0x1, R0 ;  /* 0x0000000114007824 */ /* 0x000fc800078e0200 */
[----:B------:R-:W-:Y:S01]  /*24600*/  VIADD R2, R0, -UR4 ;  /* 0x8000000400027c36 */ /* 0x000fe20008000000 */
[----:B---3--:R-:W-:Y:S06]  /*24610*/  @!P2 BRA `(.L_x_1710) ;  /* 0x000000000044a947 */ /* 0x008fec0003800000 */
        /* <DEDUP_REMOVED lines=10> */
.L_x_1712:
[----:B------:R-:W-:-:S13]  /*246c0*/  ISETP.NE.AND P0, PT, R3, 0x1, PT ;  /* 0x000000010300780c */ /* 0x000fda0003f05270 */
[----:B------:R-:W1:Y:S02]  /*246d0*/  @P0 LDC.64 R4, c[0x0][0x9e8] ;  /* 0x00027a00ff040b82 */ /* 0x000e640000000a00 */
[----:B-1----:R-:W-:-:S05]  /*246e0*/  @P0 IMAD.HI.U32 R4, R0, R4, RZ ;  /* 0x0000000400040227 */ /* 0x002fca00078e00ff */
[----:B------:R-:W-:-:S07]  /*246f0*/  @P0 SHF.R.U32.HI R0, RZ, R5, R4 ;  /* 0x00000005ff000219 */ /* 0x000fce0000011604 */
.L_x_1713:
[----:B------:R-:W-:Y:S05]  /*24700*/  BSYNC B0 ;  /* 0x0000000000007941 */ /* 0x000fea0003800000 */
.L_x_1711:
[----:B------:R-:W-:-:S05]  /*24710*/  IMAD R0, R0, R3, RZ ;  /* 0x0000000300007224 */ /* 0x000fca00078e02ff */
[----:B------:R-:W-:-:S07]  /*24720*/  VIMNMX R2, R2, R0, !PT ;  /* 0x0000000002027248 */ /* 0x000fce0007fe0100 */
.L_x_1710:
[----:B------:R-:W-:-:S04]  /*24730*/  SHF.R.S32.HI R0, RZ, 0x1f, R2 ;  /* 0x0000001fff007819 */ /* 0x000fc80000011402 */
[----:B------:R-:W-:-:S04]  /*24740*/  LEA.HI R0, R0, R2, RZ, 0x7 ;  /* 0x0000000200007211 */ /* 0x000fc800078f38ff */
[----:B------:R-:W-:-:S04]  /*24750*/  SHF.R.S32.HI R0, RZ, 0x7, R0 ;  /* 0x00000007ff007819 */ /* 0x000fc80000011400 */
[----:B------:R-:W-:-:S04]  /*24760*/  VIMNMX R3, RZ, R0, !PT ;  /* 0x00000000ff037248 */ /* 0x000fc80007fe0100 */
[----:B------:R-:W-:Y:S01]  /*24770*/  ISETP.GT.AND P0, PT, R7, R3, PT ;  /* 0x000000030700720c */ /* 0x000fe20003f04270 */
[----:B------:R1:W-:-:S12]  /*24780*/  STL [R1+0x2c], R3 ;  /* 0x00002c0301007387 */ /* 0x0003d80000100800 */
[----:B-1----:R-:W-:Y:S05]  /*24790*/  @P0 BRA `(.L_x_1714) ;  /* 0x0000000000440947 */ /* 0x002fea0003800000 */
[----:B------:R-:W1:Y:S02]  /*247a0*/  S2R R3, SR_TID.X ;  /* 0x0000000000037919 */ /* 0x000e640000002100 */
[----:B-1----:R-:W-:-:S04]  /*247b0*/  LOP3.LUT R3, R3, 0x7f, RZ, 0xc0, !PT ;  /* 0x0000007f03037812 */ /* 0x002fc800078ec0ff */
[----:B------:R-:W-:-:S13]  /*247c0*/  ISETP.NE.AND P0, PT, R3, RZ, PT ;  /* 0x000000ff0300720c */ /* 0x000fda0003f05270 */
[----:B------:R-:W-:Y:S05]  /*247d0*/  @P0 BRA `(.L_x_1715) ;  /* 0x0000003000940947 */ /* 0x000fea0003800000 */
[----:B------:R-:W1:Y:S01]  /*247e0*/  S2R R2, SR_LANEID ;  /* 0x0000000000027919 */ /* 0x000e620000000000 */
[----:B------:R-:W-:Y:S01]  /*247f0*/  VOTEU.ANY UR4, UPT, PT ;  /* 0x0000000000047886 */ /* 0x000fe200038e0100 */
[----:B------:R-:W2:Y:S01]  /*24800*/  LDC.64 R4, c[0x0][0xc60] ;  /* 0x00031800ff047b82 */ /* 0x000ea20000000a00 */
[----:B------:R-:W1:Y:S02]  /*24810*/  FLO.U32 R0, UR4 ;  /* 0x0000000400007d00 */ /* 0x000e6400080e0000 */
[----:B-1----:R-:W-:-:S06]  /*24820*/  ISETP.EQ.U32.AND P0, PT, R0, R2, PT ;  /* 0x000000020000720c */ /* 0x002fcc0003f02070 */
[----:B------:R-:W2:Y:S07]  /*24830*/  POPC R2, UR4 ;  /* 0x0000000400027d09 */ /* 0x000eae0008000000 */
[----:B--2---:R-:W2:Y:S04]  /*24840*/  @P0 ATOMG.E.ADD.STRONG.GPU PT, R2, desc[UR38][R4.64], R2 ;  /* 0x00000002040209a8 */ /* 0x004ea800081ee1e6 */
[----:B--2---:R1:W2:Y:S02]  /*24850*/  SHFL.IDX PT, R2, R2, R0, 0x1f ;  /* 0x00001f0002027589 */ /* 0x0042a400000e0000 */
[----:B-1----:R-:W1:Y:S02]  /*24860*/  S2R R0, SR_LTMASK ;  /* 0x0000000000007919 */ /* 0x002e640000003900 */
[----:B-1----:R-:W-:-:S06]  /*24870*/  LOP3.LUT R0, R0, UR4, RZ, 0xc0, !PT ;  /* 0x0000000400007c12 */ /* 0x002fcc000f8ec0ff */
[----:B------:R-:W2:Y:S02]  /*24880*/  POPC R0, R0 ;  /* 0x0000000000007309 */ /* 0x000ea40000000000 */
[----:B--2---:R-:W-:Y:S01]  /*24890*/  IADD3 R16, R2, UR40, R0 ;  /* 0x0000002802107c10 */ /* 0x004fe2000fffe000 */
[----:B------:R-:W-:Y:S06]  /*248a0*/  BRA `(.L_x_1715) ;  /* 0x0000003000607947 */ /* 0x000fec0003800000 */
.L_x_1714:
[----:B------:R-:W2:Y:S01]  /*248b0*/  LDL R17, [R1] ;  /* 0x0000000001117983 */ /* 0x000ea20000100800 */
        /* <DEDUP_REMOVED lines=10> */
[----:B------:R-:W1:Y:S01]  /*24960*/  LDC.64 R2, c[0x4][R2] ;  /* 0x0100000002027b82 */ /* 0x000e620000000a00 */
[----:B------:R-:W-:Y:S02]  /*24970*/  IMAD.U32 R6, RZ, RZ, UR8 ;  /* 0x00000008ff067e24 */ /* 0x000fe4000f8e00ff */
[----:B------:R-:W-:Y:S02]  /*24980*/  IMAD.U32 R7, RZ, RZ, UR9 ;  /* 0x00000009ff077e24 */ /* 0x000fe4000f8e00ff */
[----:B------:R-:W-:-:S02]  /*24990*/  IMAD.U32 R10, RZ, RZ, UR4 ;  /* 0x00000004ff0a7e24 */ /* 0x000fc4000f8e00ff */
[----:B0-----:R-:W-:Y:S02]  /*249a0*/  IMAD.U32 R11, RZ, RZ, UR5 ;  /* 0x00000005ff0b7e24 */ /* 0x001fe4000f8e00ff */
[----:B------:R-:W-:Y:S02]  /*249b0*/  IMAD.MOV.U32 R8, RZ, RZ, 0x70 ;  /* 0x00000070ff087424 */ /* 0x000fe400078e00ff */
[----:B------:R-:W-:Y:S02]  /*249c0*/  IMAD.MOV.U32 R12, RZ, RZ, 0x1 ;  /* 0x00000001ff0c7424 */ /* 0x000fe400078e00ff */
[----:B------:R-:W-:-:S07]  /*249d0*/  IMAD.MOV.U32 R13, RZ, RZ, RZ ;  /* 0x000000ffff0d7224 */ /* 0x000fce00078e00ff */
[----:B------:R-:W-:-:S07]  /*249e0*/  LEPC R20, `(.L_x_1717) ;  /* 0x000000001014794e */ /* 0x000fce0000000000 */
[----:B-1----:R-:W-:Y:S05]  /*249f0*/  CALL.ABS.NOINC R2 ;  /* 0x0000000002007343 */ /* 0x002fea0003c00000 */
.L_x_1717:
[----:B------:R-:W-:Y:S05]  /*24a00*/  BSYNC B6 ;  /* 0x0000000000067941 */ /* 0x000fea0003800000 */
.L_x_1716:
[----:B------:R-:W-:Y:S02]  /*24a10*/  IMAD.MOV.U32 R2, RZ, RZ, R17 ;  /* 0x000000ffff027224 */ /* 0x000fe400078e0011 */
[----:B------:R-:W2:Y:S01]  /*24a20*/  LDL.LU R17, [R1+0x24] ;  /* 0x0000240001117983 */ /* 0x000ea20000300800 */
[----:B------:R-:W-:Y:S01]  /*24a30*/  BSSY B6, `(.L_x_1718) ;  /* 0x0000017000067945 */ /* 0x000fe20003800000 */
[----:B------:R-:W-:-:S05]  /*24a40*/  VIADD R0, R2, 0x8400 ;  /* 0x0000840002007836 */ /* 0x000fca0000000000 */
        /* <DEDUP_REMOVED lines=9> */
[----:B------:R-:W-:Y:S01]  /*24ae0*/  IMAD.U32 R4, RZ, RZ, UR6 ;  /* 0x00000006ff047e24 */ /* 0x000fe2000f8e00ff */
[----:B------:R-:W-:Y:S01]  /*24af0*/  MOV R13, RZ ;  /* 0x000000ff000d7202 */ /* 0x000fe20000000f00 */
[----:B------:R-:W2:Y:S01]  /*24b00*/  LDC.64 R2, c[0x4][R2] ;  /* 0x0100000002027b82 */ /* 0x000ea20000000a00 */
[----:B------:R-:W-:Y:S02]  /*24b10*/  IMAD.U32 R5, RZ, RZ, UR7 ;  /* 0x00000007ff057e24 */ /* 0x000fe4000f8e00ff */
[----:B------:R-:W-:Y:S02]  /*24b20*/  IMAD.U32 R6, RZ, RZ, UR8 ;  /* 0x00000008ff067e24 */ /* 0x000fe4000f8e00ff */
[----:B------:R-:W-:-:S02]  /*24b30*/  IMAD.U32 R7, RZ, RZ, UR9 ;  /* 0x00000009ff077e24 */ /* 0x000fc4000f8e00ff */
[----:B------:R-:W-:Y:S02]  /*24b40*/  IMAD.U32 R10, RZ, RZ, UR4 ;  /* 0x00000004ff0a7e24 */ /* 0x000fe4000f8e00ff */
[----:B0-----:R-:W-:Y:S02]  /*24b50*/  IMAD.U32 R11, RZ, RZ, UR5 ;  /* 0x00000005ff0b7e24 */ /* 0x001fe4000f8e00ff */
[----:B------:R-:W-:Y:S02]  /*24b60*/  IMAD.MOV.U32 R8, RZ, RZ, 0x70 ;  /* 0x00000070ff087424 */ /* 0x000fe400078e00ff */
[----:B------:R-:W-:-:S07]  /*24b70*/  IMAD.MOV.U32 R12, RZ, RZ, 0x1 ;  /* 0x00000001ff0c7424 */ /* 0x000fce00078e00ff */
[----:B------:R-:W-:-:S07]  /*24b80*/  LEPC R20, `(.L_x_1719) ;  /* 0x000000001014794e */ /* 0x000fce0000000000 */
[----:B-12---:R-:W-:Y:S05]  /*24b90*/  CALL.ABS.NOINC R2 ;  /* 0x0000000002007343 */ /* 0x006fea0003c00000 */
.L_x_1719:
[----:B------:R-:W-:Y:S05]  /*24ba0*/  BSYNC B6 ;  /* 0x0000000000067941 */ /* 0x000fea0003800000 */
.L_x_1718:
        /* <DEDUP_REMOVED lines=9> */
[----:B------:R-:W-:Y:S02]  /*24c40*/  IMAD.U32 R4, RZ, RZ, UR4 ;  /* 0x00000004ff047e24 */ /* 0x000fe4000f8e00ff */
[----:B------:R-:W2:Y:S01]  /*24c50*/  LDC.64 R2, c[0x4][R2] ;  /* 0x0100000002027b82 */ /* 0x000ea20000000a00 */
[----:B------:R-:W-:Y:S02]  /*24c60*/  IMAD.U32 R5, RZ, RZ, UR5 ;  /* 0x00000005ff057e24 */ /* 0x000fe4000f8e00ff */
[----:B------:R-:W-:Y:S02]  /*24c70*/  IMAD.U32 R6, RZ, RZ, UR6 ;  /* 0x00000006ff067e24 */ /* 0x000fe4000f8e00ff */
[----:B------:R-:W-:-:S02]  /*24c80*/  IMAD.U32 R7, RZ, RZ, UR7 ;  /* 0x00000007ff077e24 */ /* 0x000fc4000f8e00ff */
[----:B------:R-:W-:Y:S02]  /*24c90*/  IMAD.U32 R10, RZ, RZ, UR8 ;  /* 0x00000008ff0a7e24 */ /* 0x000fe4000f8e00ff */
[----:B0-----:R-:W-:Y:S02]  /*24ca0*/  IMAD.U32 R11, RZ, RZ, UR9 ;  /* 0x00000009ff0b7e24 */ /* 0x001fe4000f8e00ff */
[----:B------:R-:W-:Y:S02]  /*24cb0*/  IMAD.MOV.U32 R8, RZ, RZ, 0x70 ;  /* 0x00000070ff087424 */ /* 0x000fe400078e00ff */
[----:B------:R-:W-:Y:S02]  /*24cc0*/  IMAD.MOV.U32 R12, RZ, RZ, 0x1 ;  /* 0x00000001ff0c7424 */ /* 0x000fe400078e00ff */
[----:B------:R-:W-:-:S07]  /*24cd0*/  IMAD.MOV.U32 R13, RZ, RZ, RZ ;  /* 0x000000ffff0d7224 */ /* 0x000fce00078e00ff */
[----:B------:R-:W-:-:S07]  /*24ce0*/  LEPC R20, `(.L_x_1721) ;  /* 0x000000001014794e */ /* 0x000fce0000000000 */
[----:B-12---:R-:W-:Y:S05]  /*24cf0*/  CALL.ABS.NOINC R2 ;  /* 0x0000000002007343 */ /* 0x006fea0003c00000 */
.L_x_1721:
[----:B------:R-:W-:Y:S05]  /*24d00*/  BSYNC B6 ;  /* 0x0000000000067941 */ /* 0x000fea0003800000 */
.L_x_1720:
[----:B------:R-:W-:Y:S01]  /*24d10*/  LOP3.LUT P6, RZ, R17, 0x1, RZ, 0xc0, !PT ;  /* 0x0000000111ff7812 */ /* 0x000fe200078cc0ff */
[----:B------:R-:W-:-:S12]  /*24d20*/  BSSY B6, `(.L_x_1722) ;  /* 0x0000012000067945 */ /* 0x000fd80003800000 */
        /* <DEDUP_REMOVED lines=17> */
.L_x_1723:
[----:B------:R-:W-:Y:S05]  /*24e40*/  BSYNC B6 ;  /* 0x0000000000067941 */ /* 0x000fea0003800000 */
.L_x_1722:
[----:B------:R-:W-:Y:S01]  /*24e50*/  ULDC.64 UR4, c[0x0][0x9f8] ;  /* 0x00027e0000047ab9 */ /* 0x000fe20000000a00 */
[----:B------:R-:W-:Y:S01]  /*24e60*/  IMAD.MOV.U32 R9, RZ, RZ, R19 ;  /* 0x000000ffff097224 */ /* 0x000fe200078e0013 */
[----:B------:R-:W-:-:S04]  /*24e70*/  ISETP.NE.U32.AND P0, PT, RZ, UR4, PT ;  /* 0x00000004ff007c0c */ /* 0x000fc8000bf05070 */
[----:B------:R-:W-:Y:S01]  /*24e80*/  ISETP.NE.AND.EX P0, PT, RZ, UR5, PT, P0 ;  /* 0x00000005ff007c0c */ /* 0x000fe2000bf05300 */
[----:B------:R-:W-:-:S12]  /*24e90*/  ULDC.64 UR4, c[0x0][0xa08] ;  /* 0x0002820000047ab9 */ /* 0x000fd80000000a00 */
[----:B------:R-:W2:Y:S02]  /*24ea0*/  @P0 LDC.64 R2, c[0x0][0x9f8] ;  /* 0x00027e00ff020b82 */ /* 0x000ea40000000a00 */
[----:B--2---:R-:W-:-:S05]  /*24eb0*/  @P0 IMAD.WIDE R2, R19, 0x4, R2 ;  /* 0x0000000413020825 */ /* 0x004fca00078e0202 */
[----:B------:R2:W3:Y:S02]  /*24ec0*/  @P0 LDG.E R9, desc[UR38][R2.64] ;  /* 0x0000002602090981 */ /* 0x0004e4000c1e1900 */
[----:B--2---:R-:W2:Y:S02]  /*24ed0*/  LDC.64 R2, c[0x0][0x418] ;  /* 0x00010600ff027b82 */ /* 0x004ea40000000a00 */
[----:B--2---:R-:W-:Y:S01]  /*24ee0*/  LOP3.LUT P0, RZ, R2, UR4, RZ, 0xfc, !PT ;  /* 0x0000000402ff7c12 */ /* 0x004fe2000f80fcff */
[----:B------:R-:W-:-:S03]  /*24ef0*/  UMOV UR4, 0xffffffff ;  /* 0xffffffff00047882 */ /* 0x000fc60000000000 */
[----:B------:R-:W-:Y:S02]  /*24f00*/  LOP3.LUT P0, RZ, R3, UR5, RZ, 0xfc, P0 ;  /* 0x0000000503ff7c12 */ /* 0x000fe4000800fcff */
[----:B---3--:R-:W-:Y:S01]  /*24f10*/  SHF.R.S32.HI R10, RZ, 0x1f, R9 ;  /* 0x0000001fff0a7819 */ /* 0x008fe20000011409 */
[----:B------:R2:W-:Y:S01]  /*24f20*/  STL [R1+0x18], R9 ;  /* 0x0000180901007387 */ /* 0x0005e20000100800 */
[----:B-1----:R-:W-:-:S03]  /*24f30*/  SEL R17, R9, RZ, !P0 ;  /* 0x000000ff09117207 */ /* 0x002fc60004000000 */
[----:B------:R2:W-:Y:S01]  /*24f40*/  STL [R1+0x28], R10 ;  /* 0x0000280a01007387 */ /* 0x0005e20000100800 */
[----:B------:R-:W-:Y:S05]  /*24f50*/  BRA.DIV UR4, `(.L_x_1724) ;  /* 0x0000005a04c87947 */ /* 0x000fea000b800000 */
[----:B------:R-:W1:Y:S02]  /*24f60*/  S2R R0, SR_TID.X ;  /* 0x0000000000007919 */ /* 0x000e640000002100 */
[----:B-1----:R-:W-:-:S04]  /*24f70*/  SHF.R.U32.HI R0, RZ, 0x5, R0 ;  /* 0x00000005ff007819 */ /* 0x002fc80000011600 */
[----:B------:R-:W-:-:S05]  /*24f80*/  LOP3.LUT R0, R0, 0x3, RZ, 0xc0, !PT ;  /* 0x0000000300007812 */ /* 0x000fca00078ec0ff */
[----:B------:R1:W3:Y:S02]  /*24f90*/  SHFL.IDX PT, R14, R0, RZ, 0x1f ;  /* 0x00001fff000e7589 */ /* 0x0002e400000e0000 */
.L_x_1880:
[----:B-1----:R-:W4:Y:S01]  /*24fa0*/  LDL.LU R0, [R1+0x24] ;  /* 0x0000240001007983 */ /* 0x002f220000300800 */
[----:B------:R-:W-:Y:S02]  /*24fb0*/  PLOP3.LUT P1, PT, PT, PT, PT, 0x8, 0x0 ;  /* 0x000000000000781c */ /* 0x000fe40003f2e170 */
[----:B---3--:R-:W-:Y:S02]  /*24fc0*/  ISETP.NE.AND P0, PT, R14, RZ, PT ;  /* 0x000000ff0e00720c */ /* 0x008fe40003f05270 */
[----:B----4-:R-:W-:-:S09]  /*24fd0*/  LOP3.LUT R0, R0, 0xfffffffe, RZ, 0xc0, !PT ;  /* 0xfffffffe00007812 */ /* 0x010fd200078ec0ff */
[----:B------:R-:W-:-:S05]  /*24fe0*/  @P1 LOP3.LUT R0, R0, 0x1, RZ, 0xfc, !PT ;  /* 0x0000000100001812 */ /* 0x000fca00078efcff */
[----:B------:R1:W-:Y:S01]  /*24ff0*/  STL [R1+0x24], R0 ;  /* 0x0000240001007387 */ /* 0x0003e20000100800 */
[----:B------:R-:W-:Y:S05]  /*25000*/  @P0 BRA `(.L_x_1725) ;  /* 0x0000000400a80947 */ /* 0x000fea0003800000 */
[----:B------:R-:W-:-:S03]  /*25010*/  UMOV UR4, 0xffffffff ;  /* 0xffffffff00047882 */ /* 0x000fc60000000000 */
[----:B------:R-:W-:Y:S05]  /*25020*/  BRA.DIV UR4, `(.L_x_1726) ;  /* 0x0000005a04c87947 */ /* 0x000fea000b800000 */
[----:B------:R-:W-:-:S13]  /*25030*/  ELECT P6, URZ, PT ;  /* 0x00000000003f782f */ /* 0x000fda00038c0000 */
.L_x_1883:
[----:B------:R-:W-:Y:S05]  /*25040*/  @!P6 BRA `(.L_x_1725) ;  /* 0x000000040098e947 */ /* 0x000fea0003800000 */
[----:B-1----:R-:W3:Y:S01]  /*25050*/  LDL R0, [R1+0x48] ;  /* 0x0000480001007983 */ /* 0x002ee20000100800 */
[----:B------:R-:W-:-:S04]  /*25060*/  ISETP.NE.U32.AND P0, PT, R2, RZ, PT ;  /* 0x000000ff0200720c */ /* 0x000fc80003f05070 */
[----:B------:R-:W-:Y:S01]  /*25070*/  ISETP.NE.AND.EX P0, PT, R3, RZ, PT, P0 ;  /* 0x000000ff0300720c */ /* 0x000fe20003f05300 */
[----:B---3--:R-:W-:-:S12]  /*25080*/  VIADD R4, R0, 0xffffffff ;  /* 0xffffffff00047836 */ /* 0x008fd80000000000 */
[----:B------:R-:W-:Y:S05]  /*25090*/  @!P0 BRA `(.L_x_1727) ;  /* 0x0000000000488947 */ /* 0x000fea0003800000 */
[----:B------:R-:W1:Y:S01]  /*250a0*/  LDC R8, c[0x0][0x43c] ;  /* 0x00010f00ff087b82 */ /* 0x000e620000000800 */
[----:B------:R-:W-:Y:S01]  /*250b0*/  IMAD.MOV.U32 R0, RZ, RZ, R4 ;  /* 0x000000ffff007224 */ /* 0x000fe200078e0004 */
[----:B------:R-:W-:Y:S01]  /*250c0*/  ULDC.64 UR4, c[0x0][0x428] ;  /* 0x00010a0000047ab9 */ /* 0x000fe20000000a00 */
[----:B-1----:R-:W-:-:S13]  /*250d0*/  ISETP.NE.AND P0, PT, R8, 0x1, PT ;  /* 0x000000010800780c */ /* 0x002fda0003f05270 */
[----:B------:R-:W1:Y:S02]  /*250e0*/  @P0 LDC.64 R6, c[0x0][0x440] ;  /* 0x00011000ff060b82 */ /* 0x000e640000000a00 */
[----:B-1----:R-:W-:-:S05]  /*250f0*/  @P0 IMAD.HI.U32 R6, R4, R6, RZ ;  /* 0x0000000604060227 */ /* 0x002fca00078e00ff */
[----:B------:R-:W-:-:S04]  /*25100*/  @P0 SHF.R.U32.HI R0, RZ, R7, R6 ;  /* 0x00000007ff000219 */ /* 0x000fc80000011606 */
[--C-:B------:R-:W-:Y:S01]  /*25110*/  SHF.R.S32.HI R7, RZ, 0x1f, R0.reuse ;  /* 0x0000001fff077819 */ /* 0x100fe20000011400 */
[--C-:B------:R-:W-:Y:S02]  /*25120*/  IMAD.MOV R5, RZ, RZ, -R0.reuse ;  /* 0x000000ffff057224 */ /* 0x100fe400078e0a00 */
[----:B------:R-:W-:Y:S02]  /*25130*/  IMAD.MOV.U32 R6, RZ, RZ, R0 ;  /* 0x000000ffff067224 */ /* 0x000fe400078e0000 */
[----:B------:R-:W-:Y:S02]  /*25140*/  IMAD R4, R8, R5, R4 ;  /* 0x0000000508047224 */ /* 0x000fe400078e0204 */
[----:B------:R-:W-:Y:S02]  /*25150*/  IMAD R5, R10, UR4, RZ ;  /* 0x000000040a057c24 */ /* 0x000fe4000f8e02ff */
[----:B------:R-:W-:-:S04]  /*25160*/  IMAD.WIDE.U32 R6, R9, UR4, R6 ;  /* 0x0000000409067c25 */ /* 0x000fc8000f8e0006 */
[----:B------:R-:W-:Y:S01]  /*25170*/  IMAD R0, R9, UR5, R5 ;  /* 0x0000000509007c24 */ /* 0x000fe2000f8e0205 */
[----:B------:R-:W-:-:S03]  /*25180*/  LEA R2, P0, R6, R2, 0x2 ;  /* 0x0000000206027211 */ /* 0x000fc600078010ff */
[----:B------:R-:W-:-:S05]  /*25190*/  IMAD.IADD R0, R7, 0x1, R0 ;  /* 0x0000000107007824 */ /* 0x000fca00078e0200 */
[----:B------:R-:W-:-:S05]  /*251a0*/  LEA.HI.X R3, R6, R3, R0, 0x2, P0 ;  /* 0x0000000306037211 */ /* 0x000fca00000f1400 */
[----:B------:R1:W5:Y:S02]  /*251b0*/  LDG.E R17, desc[UR38][R2.64] ;  /* 0x0000002602117981 */ /* 0x000364000c1e1900 */
.L_x_1727:
[----:B--2---:R-:W2:Y:S04]  /*251c0*/  LDL R10, [R1] ;  /* 0x00000000010a7983 */ /* 0x004ea80000100800 */
[----:B------:R-:W2:Y:S04]  /*251d0*/  LDL R0, [R1+0x4] ;  /* 0x0000040001007983 */ /* 0x000ea80000100800 */
[----:B-1----:R-:W3:Y:S01]  /*251e0*/  LDL R2, [R1+0x10] ;  /* 0x0000100001027983 */ /* 0x002ee20000100800 */
[----:B------:R-:W1:Y:S02]  /*251f0*/  S2R R9, SR_TID.X ;  /* 0x0000000000097919 */ /* 0x000e640000002100 */
[----:B-1----:R-:W-:-:S04]  /*25200*/  LOP3.LUT R9, R9, 0x7f, RZ, 0xc0, !PT ;  /* 0x0000007f09097812 */ /* 0x002fc800078ec0ff */
[----:B------:R-:W-:Y:S01]  /*25210*/  ISETP.NE.AND P1, PT, R9, RZ, PT ;  /* 0x000000ff0900720c */ /* 0x000fe20003f25270 */
[----:B--2---:R-:W-:Y:S01]  /*25220*/  IMAD R0, R0, 0x8, R10 ;  /* 0x0000000800007824 */ /* 0x004fe200078e020a */
[----:B---3--:R-:W-:-:S04]  /*25230*/  SHF.L.U32 R2, R2, 0x1f, RZ ;  /* 0x0000001f02027819 */ /* 0x008fc800000006ff */
[----:B------:R-:W1:Y:S02]  /*25240*/  SYNCS.PHASECHK.TRANS64.TRYWAIT P0, [R0+URZ+0x22880], R2 ;  /* 0x02288002000075a7 */ /* 0x000e64000800017f */
[----:B-1----:R-:W-:Y:S05]  /*25250*/  @!P0 BRA `(.L_x_1728) ;  /* 0x00000058005c8947 */ /* 0x002fea0003800000 */
.L_x_1884:
        /* <DEDUP_REMOVED lines=8> */
.L_x_1729:
[----:B------:R-:W2:Y:S04]  /*252e0*/  LDL R6, [R1] ;  /* 0x0000000001067983 */ /* 0x000ea80000100800 */
[----:B------:R-:W2:Y:S04]  /*252f0*/  LDL R3, [R1+0x4] ;  /* 0x0000040001037983 */ /* 0x000ea80000100800 */
[----:B------:R-:W3:Y:S01]  /*25300*/  LDL R5, [R1+0x30] ;  /* 0x0000300001057983 */ /* 0x000ee20000100800 */
[----:B------:R-:W-:Y:S01]  /*25310*/  R2UR UR9, R0 ;  /* 0x00000000000972ca */ /* 0x000fe200000e0000 */
[----:B------:R-:W-:Y:S01]  /*25320*/  UIADD3 UR4, UP0, UR42, 0x470, URZ ;  /* 0x000004702a047890 */ /* 0x000fe2000ff1e03f */
[----:B------:R-:W-:Y:S01]  /*25330*/  R2UR UR12, R18 ;  /* 0x00000000120c72ca */ /* 0x000fe200000e0000 */
[----:B------:R-:W-:Y:S01]  /*25340*/  UMOV UR6, 0x0 ;  /* 0x0000000000067882 */ /* 0x000fe20000000000 */
[----:B-----5:R-:W-:Y:S01]  /*25350*/  R2UR UR13, R17 ;  /* 0x00000000110d72ca */ /* 0x020fe200000e0000 */
[----:B------:R-:W-:Y:S01]  /*25360*/  UIADD3.X UR5, URZ, UR43, URZ, UP0, !UPT ;  /* 0x0000002b3f057290 */ /* 0x000fe200087fe43f */
[----:B------:R-:W-:Y:S01]  /*25370*/  UMOV UR7, 0x14f00000 ;  /* 0x14f0000000077882 */ /* 0x000fe20000000000 */
[----:B------:R-:W-:-:S06]  /*25380*/  UMOV UR10, URZ ;  /* 0x0000003f000a7c82 */ /* 0x000fcc0008000000 */
[----:B------:R-:W-:Y:S01]  /*25390*/  UIADD3 UR9, UR9, 0x22870, URZ ;  /* 0x0002287009097890 */ /* 0x000fe2000fffe03f */
[----:B--2---:R-:W-:Y:S02]  /*253a0*/  IMAD R3, R3, 0x4000, R6 ;  /* 0x0000400003037824 */ /* 0x004fe400078e0206 */
[----:B---3--:R-:W-:-:S03]  /*253b0*/  IMAD R4, R4, 0x80, R5 ;  /* 0x0000008004047824 */ /* 0x008fc600078e0205 */
[----:B------:R-:W-:Y:S02]  /*253c0*/  R2UR UR8, R3 ;  /* 0x00000000030872ca */ /* 0x000fe400000e0000 */
[----:B------:R-:W-:-:S11]  /*253d0*/  R2UR UR11, R4 ;  /* 0x00000000040b72ca */ /* 0x000fd600000e0000 */
[----:B------:R-:W-:-:S09]  /*253e0*/  UIADD3 UR8, UR8, 0x8400, URZ ;  /* 0x0000840008087890 */ /* 0x000fd2000fffe03f */
[----:B------:R2:W-:Y:S01]  /*253f0*/  UTMALDG.4D [UR8], [UR4], desc[UR6] ;  /* 0x00000608040075b4 */ /* 0x0005e20008019000 */
[----:B------:R-:W3:Y:S02]  /*25400*/  SYNCS.PHASECHK.TRANS64.TRYWAIT P0, [R0+URZ+0x22840], R2 ;  /* 0x02284002000075a7 */ /* 0x000ee4000800017f */
[----:B--23--:R-:W-:Y:S05]  /*25410*/  @!P0 BRA `(.L_x_1730) ;  /* 0x0000005800008947 */ /* 0x00cfea0003800000 */
.L_x_1885:
[----:B------:R-:W-:Y:S05]  /*25420*/  @P1 BRA `(.L_x_1731) ;  /* 0x00000000001c1947 */ /* 0x000fea0003800000 */
[----:B------:R-:W3:Y:S01]  /*25430*/  S2R R3, SR_TID.X ;  /* 0x0000000000037919 */ /* 0x000ee20000002100 */
[----:B-12---:R-:W-:-:S04]  /*25440*/  IMAD.MOV.U32 R2, RZ, RZ, 0x6000 ;  /* 0x00006000ff027424 */ /* 0x006fc800078e00ff */
[----:B------:R4:W-:Y:S01]  /*25450*/  SYNCS.ARRIVE.TRANS64 RZ, [R0+URZ+0x22830], R2 ;  /* 0x0228300200ff79a7 */ /* 0x0009e2000800003f */
[----:B---3--:R-:W-:-:S04]  /*25460*/  LOP3.LUT R3, R3, 0x1f, RZ, 0xc0, !PT ;  /* 0x0000001f03037812 */ /* 0x008fc800078ec0ff */
[----:B------:R-:W-:-:S13]  /*25470*/  ISETP.NE.AND P0, PT, R3, RZ, PT ;  /* 0x000000ff0300720c */ /* 0x000fda0003f05270 */
[----:B----4-:R-:W-:Y:S05]  /*25480*/  @!P0 BRA `(.L_x_1731) ;  /* 0x0000000000048947 */ /* 0x010fea0003800000 */
[----:B------:R-:W-:Y:S01]  /*25490*/  BPT.TRAP 0x1 ;  /* 0x000000040000795c */ /* 0x000fe20000300000 */
.L_x_1731:
[----:B------:R-:W3:Y:S04]  /*254a0*/  LDL R5, [R1] ;  /* 0x0000000001057983 */ /* 0x000ee80000100800 */
[----:B------:R-:W3:Y:S04]  /*254b0*/  LDL R3, [R1+0x4] ;  /* 0x0000040001037983 */ /* 0x000ee80000100800 */
[----:B-12---:R-:W2:Y:S01]  /*254c0*/  LDL.LU R2, [R1+0x24] ;  /* 0x0000240001027983 */ /* 0x006ea20000300800 */
[----:B------:R-:W-:Y:S01]  /*254d0*/  R2UR UR9, R0 ;  /* 0x00000000000972ca */ /* 0x000fe200000e0000 */
[----:B------:R-:W-:Y:S01]  /*254e0*/  UIADD3 UR4, UP0, UR42, 0x370, URZ ;  /* 0x000003702a047890 */ /* 0x000fe2000ff1e03f */
[----:B------:R-:W-:Y:S01]  /*254f0*/  R2UR UR11, R4 ;  /* 0x00000000040b72ca */ /* 0x000fe200000e0000 */
[----:B------:R-:W-:Y:S01]  /*25500*/  UMOV UR10, URZ ;  /* 0x0000003f000a7c82 */ /* 0x000fe20008000000 */
[----:B------:R-:W-:Y:S01]  /*25510*/  R2UR UR12, R18 ;  /* 0x00000000120c72ca */ /* 0x000fe200000e0000 */
[----:B------:R-:W-:Y:S01]  /*25520*/  UIADD3.X UR5, URZ, UR43, URZ, UP0, !UPT ;  /* 0x0000002b3f057290 */ /* 0x000fe200087fe43f */
[----:B------:R-:W-:Y:S01]  /*25530*/  R2UR UR13, R17 ;  /* 0x00000000110d72ca */ /* 0x000fe200000e0000 */
[----:B------:R-:W-:Y:S01]  /*25540*/  UMOV UR6, 0x0 ;  /* 0x0000000000067882 */ /* 0x000fe20000000000 */
[----:B------:R-:W-:Y:S01]  /*25550*/  PLOP3.LUT P0, PT, PT, PT, PT, 0x80, 0x0 ;  /* 0x000000000000781c */ /* 0x000fe20003f0f070 */
[----:B------:R-:W-:Y:S01]  /*25560*/  UMOV UR7, 0x14f00000 ;  /* 0x14f0000000077882 */ /* 0x000fe20000000000 */
[----:B------:R-:W-:-:S03]  /*25570*/  UMOV UR17, 0x40 ;  /* 0x0000004000117882 */ /* 0x000fc60000000000 */
[----:B------:R-:W-:Y:S01]  /*25580*/  UIADD3 UR9, UR9, 0x22830, URZ ;  /* 0x0002283009097890 */ /* 0x000fe2000fffe03f */
[----:B---3--:R-:W-:Y:S01]  /*25590*/  IMAD R0, R3, 0x6000, R5 ;  /* 0x0000600003007824 */ /* 0x008fe200078e0205 */
[----:B--2---:R-:W-:-:S04]  /*255a0*/  LOP3.LUT R2, R2, 0xfffffffe, RZ, 0xc0, !PT ;  /* 0xfffffffe02027812 */ /* 0x004fc800078ec0ff */
[----:B------:R-:W-:Y:S02]  /*255b0*/  R2UR UR8, R0 ;  /* 0x00000000000872ca */ /* 0x000fe400000e0000 */
[----:B------:R-:W-:-:S05]  /*255c0*/  @P0 LOP3.LUT R2, R2, 0x1, RZ, 0xfc, !PT ;  /* 0x0000000102020812 */ /* 0x000fca00078efcff */
[----:B------:R3:W-:Y:S06]  /*255d0*/  STL [R1+0x24], R2 ;  /* 0x0000240201007387 */ /* 0x0007ec0000100800 */
[----:B------:R-:W-:Y:S02]  /*255e0*/  UIADD3 UR14, UR8, 0x16400, URZ ;  /* 0x00016400080e7890 */ /* 0x000fe4000fffe03f */
[----:B------:R-:W-:Y:S02]  /*255f0*/  UIADD3 UR15, UR8, 0x18400, URZ ;  /* 0x00018400080f7890 */ /* 0x000fe4000fffe03f */
[----:B------:R-:W-:-:S03]  /*25600*/  UIADD3 UR16, UR8, 0x1a400, URZ ;  /* 0x0001a40008107890 */ /* 0x000fc6000fffe03f */
[----:B------:R-:W-:Y:S01]  /*25610*/  UMOV UR8, UR14 ;  /* 0x0000000e00087c82 */ /* 0x000fe20008000000 */
[----:B------:R-:W-:Y:S01]  /*25620*/  UMOV UR14, 0x80 ;  /* 0x00000080000e7882 */ /* 0x000fe20000000000 */
[----:B------:R1:W-:Y:S02]  /*25630*/  UTMALDG.4D [UR8], [UR4], desc[UR6] ;  /* 0x00000608040075b4 */ /* 0x0003e40008019000 */
[----:B-1----:R-:W-:Y:S01]  /*25640*/  UMOV UR8, UR15 ;  /* 0x0000000f00087c82 */ /* 0x002fe20008000000 */
[----:B------:R-:W-:Y:S02]  /*25650*/  UMOV UR10, UR17 ;  /* 0x00000011000a7c82 */ /* 0x000fe40008000000 */
[----:B------:R1:W-:Y:S02]  /*25660*/  UTMALDG.4D [UR8], [UR4], desc[UR6] ;  /* 0x00000608040075b4 */ /* 0x0003e40008019000 */
[----:B-1----:R-:W-:Y:S01]  /*25670*/  UMOV UR8, UR16 ;  /* 0x0000001000087c82 */ /* 0x002fe20008000000 */
[----:B------:R-:W-:-:S02]  /*25680*/  UMOV UR10, UR14 ;  /* 0x0000000e000a7c82 */ /* 0x000fc40008000000 */
[----:B------:R3:W-:Y:S02]  /*25690*/  UTMALDG.4D [UR8], [UR4], desc[UR6] ;  /* 0x00000608040075b4 */ /* 0x0007e40008019000 */
[----:B---3--:R-:W-:Y:S01]  /*256a0*/  NOP ;  /* 0x0000000000007918 */ /* 0x008fe20000000000 */
.L_x_1725:
[----:B------:R-:W3:Y:S04]  /*256b0*/  LDL R4, [R1] ;  /* 0x0000000001047983 */ /* 0x000ee80000100800 */
[----:B------:R-:W1:Y:S01]  /*256c0*/  LDL.LU R3, [R1+0x44] ;  /* 0x0000440001037983 */ /* 0x000e620000300800 */
[----:B------:R-:W-:Y:S05]  /*256d0*/  WARPSYNC.ALL ;  /* 0x0000000000007948 */ /* 0x000fea0003800000 */
[----:B------:R-:W-:Y:S01]  /*256e0*/  ULDC.64 UR4, c[0x0][0x298] ;  /* 0x0000a60000047ab9 */ /* 0x000fe20000000a00 */
[----:B------:R-:W-:Y:S01]  /*256f0*/  BSSY B6, `(.L_x_1732) ;  /* 0x000001c000067945 */ /* 0x000fe20003800000 */
[----:B------:R-:W-:Y:S01]  /*25700*/  BAR.SYNC.DEFER_BLOCKING 0x8, 0x180 ;  /* 0x0206000000007b1d */ /* 0x000fe20000010000 */
[----:B-1----:R-:W-:-:S05]  /*25710*/  SHF.R.S32.HI R0, RZ, 0x1f, R3 ;  /* 0x0000001fff007819 */ /* 0x002fca0000011403 */
[----:B------:R-:W-:Y:S02]  /*25720*/  IMAD R2, R0, UR4, RZ ;  /* 0x0000000400027c24 */ /* 0x000fe4000f8e02ff */
[----:B---3--:R-:W-:Y:S02]  /*25730*/  VIADD R0, R4, 0x10400 ;  /* 0x0001040004007836 */ /* 0x008fe40000000000 */
[C---:B------:R-:W-:Y:S02]  /*25740*/  IMAD R2, R3.reuse, UR5, R2 ;  /* 0x0000000503027c24 */ /* 0x040fe4000f8e0202 */
[----:B------:R-:W-:Y:S01]  /*25750*/  IMAD.WIDE.U32 R4, R3, UR4, RZ ;  /* 0x0000000403047c25 */ /* 0x000fe2000f8e00ff */
[----:B------:R-:W-:-:S03]  /*25760*/  LOP3.LUT P0, RZ, R0, 0x1bf, RZ, 0xc0, !PT ;  /* 0x000001bf00ff7812 */ /* 0x000fc6000780c0ff */
[----:B------:R-:W-:Y:S01]  /*25770*/  IMAD.IADD R0, R5, 0x1, R2 ;  /* 0x0000000105007824 */ /* 0x000fe200078e0202 */
[----:B------:R1:W-:Y:S04]  /*25780*/  STL.64 [R1+0x50], R4 ;  /* 0x0000500401007387 */ /* 0x0003e80000100a00 */
[----:B------:R1:W-:Y:S05]  /*25790*/  STL [R1+0x44], R0 ;  /* 0x0000440001007387 */ /* 0x0003ea0000100800 */
[----:B------:R-:W-:Y:S05]  /*257a0*/  @!P0 BRA `(.L_x_1733) ;  /* 0x0000000000408947 */ /* 0x000fea0003800000 */
[----:B------:R-:W-:Y:S01]  /*257b0*/  MOV R2, 0x0 ;  /* 0x0000000000027802 */ /* 0x000fe20000000f00 */
[----:B------:R-:W-:Y:S01]  /*257c0*/  ULDC.64 UR4, c[0x4][0xc8] ;  /* 0x0100320000047ab9 */ /* 0x000fe20000000a00 */
[----:B------:R-:W-:Y:S01]  /*257d0*/  ULDC.64 UR6, c[0x4][0xd0] ;  /* 0x0100340000067ab9 */ /* 0x000fe20000000a00 */
[----:B------:R-:W-:Y:S01]  /*257e0*/  ULDC.64 UR8, c[0x4][0x28] ;  /* 0x01000a0000087ab9 */ /* 0x000fe20000000a00 */
[----:B-1----:R-:W-:Y:S01]  /*257f0*/  IMAD.U32 R4, RZ, RZ, UR4 ;  /* 0x00000004ff047e24 */ /* 0x002fe2000f8e00ff */
[----:B0-----:R-:W-:Y:S01]  /*25800*/  MOV R11, UR9 ;  /* 0x00000009000b7c02 */ /* 0x001fe20008000f00 */
[----:B------:R-:W0:Y:S01]  /*25810*/  LDC.64 R2, c[0x4][R2] ;  /* 0x0100000002027b82 */ /* 0x000e220000000a00 */
[----:B------:R-:W-:Y:S02]  /*25820*/  IMAD.U32 R5, RZ, RZ, UR5 ;  /* 0x00000005ff057e24 */ /* 0x000fe4000f8e00ff */
[----:B------:R-:W-:Y:S02]  /*25830*/  IMAD.U32 R6, RZ, RZ, UR6 ;  /* 0x00000006ff067e24 */ /* 0x000fe4000f8e00ff */
[----:B------:R-:W-:-:S02]  /*25840*/  IMAD.U32 R7, RZ, RZ, UR7 ;  /* 0x00000007ff077e24 */ /* 0x000fc4000f8e00ff */
[----:B--2---:R-:W-:Y:S02]  /*25850*/  IMAD.U32 R10, RZ, RZ, UR8 ;  /* 0x00000008ff0a7e24 */ /* 0x004fe4000f8e00ff */
[----:B------:R-:W-:Y:S02]  /*25860*/  IMAD.MOV.U32 R8, RZ, RZ, 0x70 ;  /* 0x00000070ff087424 */ /* 0x000fe400078e00ff */
[----:B------:R-:W-:Y:S02]  /*25870*/  IMAD.MOV.U32 R12, RZ, RZ, 0x1 ;  /* 0x00000001ff0c7424 */ /* 0x000fe400078e00ff */
[----:B------:R-:W-:-:S07]  /*25880*/  IMAD.MOV.U32 R13, RZ, RZ, RZ ;  /* 0x000000ffff0d7224 */ /* 0x000fce00078e00ff */
[----:B------:R-:W-:-:S07]  /*25890*/  LEPC R20, `(.L_x_1733) ;  /* 0x000000001014794e */ /* 0x000fce0000000000 */
[----:B0-----:R-:W-:Y:S05]  /*258a0*/  CALL.ABS.NOINC R2 ;  /* 0x0000000002007343 */ /* 0x001fea0003c00000 */
.L_x_1733:
[----:B------:R-:W-:Y:S05]  /*258b0*/  BSYNC B6 ;  /* 0x0000000000067941 */ /* 0x000fea0003800000 */
.L_x_1732:
[----:B-1----:R-:W3:Y:S01]  /*258c0*/  LDL.LU R0, [R1+0x44] ;  /* 0x0000440001007983 */ /* 0x002ee20000300800 */
[----:B------:R-:W1:Y:S01]  /*258d0*/  LDC R7, c[0x0][0x448] ;  /* 0x00011200ff077b82 */ /* 0x000e620000000800 */
[----:B------:R-:W-:Y:S01]  /*258e0*/  ULDC.64 UR4, c[0x0][0x2d8] ;  /* 0x0000b60000047ab9 */ /* 0x000fe20000000a00 */
[----:B------:R-:W-:Y:S01]  /*258f0*/  ULDC.64 UR6, c[0x0][0x280] ;  /* 0x0000a00000067ab9 */ /* 0x000fe20000000a00 */
[----:B------:R-:W3:Y:S04]  /*25900*/  LDL.LU.64 R2, [R1+0x50] ;  /* 0x0000500001027983 */ /* 0x000ee80000300a00 */
[----:B------:R-:W4:Y:S01]  /*25910*/  LDL R12, [R1+0xc] ;  /* 0x00000c00010c7983 */ /* 0x000f220000100800 */
[----:B------:R-:W0:Y:S01]  /*25920*/  S2R R5, SR_TID.X ;  /* 0x0000000000057919 */ /* 0x000e220000002100 */
[----:B------:R-:W2:Y:S01]  /*25930*/  S2R R6, SR_TID.X ;  /* 0x0000000000067919 */ /* 0x000ea20000002100 */
[----:B0-----:R-:W-:-:S04]  /*25940*/  LOP3.LUT R5, R5, 0x7f, RZ, 0xc0, !PT ;  /* 0x0000007f05057812 */ /* 0x001fc800078ec0ff */
[----:B------:R-:W-:Y:S01]  /*25950*/  SHF.R.U32.HI R5, RZ, 0x2, R5 ;  /* 0x00000002ff057819 */ /* 0x000fe20000011605 */
[----:B--2---:R-:W-:-:S05]  /*25960*/  IMAD.SHL.U32 R8, R6, 0x20, RZ ;  /* 0x0000002006087824 */ /* 0x004fca00078e00ff */
[----:B------:R-:W-:Y:S01]  /*25970*/  LOP3.LUT R8, R5, 0x60, R8, 0xf8, !PT ;  /* 0x0000006005087812 */ /* 0x000fe200078ef808 */
[----:B------:R-:W0:Y:S02]  /*25980*/  S2R R10, SR_TID.X ;  /* 0x00000000000a7919 */ /* 0x000e240000002100 */
[----:B0-----:R-:W-:-:S05]  /*25990*/  IMAD.SHL.U32 R10, R10, 0x10, RZ ;  /* 0x000000100a0a7824 */ /* 0x001fca00078e00ff */
[----:B------:R-:W-:-:S04]  /*259a0*/  LOP3.LUT R10, R10, 0x30, RZ, 0xc0, !PT ;  /* 0x000000300a0a7812 */ /* 0x000fc800078ec0ff */
[C---:B------:R-:W-:Y:S02]  /*259b0*/  LOP3.LUT R11, R10.reuse, 0x40, RZ, 0xfc, !PT ;  /* 0x000000400a0b7812 */ /* 0x040fe400078efcff */
[----:B------:R-:W-:Y:S01]  /*259c0*/  LOP3.LUT R10, R10, 0x80, RZ, 0xfc, !PT ;  /* 0x000000800a0a7812 */ /* 0x000fe200078efcff */
[----:B---3--:R-:W-:Y:S01]  /*259d0*/  IMAD.MOV.U32 R3, RZ, RZ, R0 ;  /* 0x000000ffff037224 */ /* 0x008fe200078e0000 */
[----:B------:R-:W-:-:S05]  /*259e0*/  SHF.R.S32.HI R0, RZ, 0x1f, R18 ;  /* 0x0000001fff007819 */ /* 0x000fca0000011412 */
[----:B------:R-:W-:Y:S02]  /*259f0*/  IMAD R0, R0, UR4, RZ ;  /* 0x0000000400007c24 */ /* 0x000fe4000f8e02ff */
[----:B------:R-:W-:-:S04]  /*25a00*/  IMAD.WIDE.U32 R2, R18, UR4, R2 ;  /* 0x0000000412027c25 */ /* 0x000fc8000f8e0002 */
[----:B------:R-:W-:Y:S01]  /*25a10*/  IMAD R0, R18, UR5, R0 ;  /* 0x0000000512007c24 */ /* 0x000fe2000f8e0200 */
[----:B------:R-:W-:Y:S02]  /*25a20*/  ULDC.64 UR4, c[0x0][0xa00] ;  /* 0x0002800000047ab9 */ /* 0x000fe40000000a00 */
[----:B------:R-:W-:Y:S01]  /*25a30*/  ISETP.NE.U32.AND P0, PT, RZ, UR4, PT ;  /* 0x00000004ff007c0c */ /* 0x000fe2000bf05070 */
[----:B------:R-:W-:Y:S01]  /*25a40*/  IMAD.IADD R3, R3, 0x1, R0 ;  /* 0x0000000103037824 */ /* 0x000fe200078e0200 */
[----:B------:R-:W-:Y:S02]  /*25a50*/  SHF.R.S32.HI R0, RZ, 0x1f, R19 ;  /* 0x0000001fff007819 */ /* 0x000fe40000011413 */
[----:B------:R-:W-:Y:S01]  /*25a60*/  ISETP.NE.AND.EX P0, PT, RZ, UR5, PT, P0 ;  /* 0x00000005ff007c0c */ /* 0x000fe2000bf05300 */
[----:B------:R-:W-:-:S03]  /*25a70*/  ULDC.64 UR4, c[0x0][0x2e0] ;  /* 0x0000b80000047ab9 */ /* 0x000fc60000000a00 */
[----:B------:R-:W-:Y:S02]  /*25a80*/  SEL R4, R0, RZ, !P0 ;  /* 0x000000ff00047207 */ /* 0x000fe40004000000 */
[----:B------:R-:W-:Y:S02]  /*25a90*/  SEL R0, R19, RZ, !P0 ;  /* 0x000000ff13007207 */ /* 0x000fe40004000000 */
[----:B-1----:R-:W-:-:S13]  /*25aa0*/  ISETP.NE.AND P0, PT, R7, 0x1, PT ;  /* 0x000000010700780c */ /* 0x002fda0003f05270 */
[----:B------:R-:W0:Y:S08]  /*25ab0*/  @P0 LDC R5, c[0x0][0x44c] ;  /* 0x00011300ff050b82 */ /* 0x000e300000000800 */
[----:B------:R-:W1:Y:S01]  /*25ac0*/  @P0 LDC R6, c[0x0][0x450] ;  /* 0x00011400ff060b82 */ /* 0x000e620000000800 */
[----:B------:R-:W-:Y:S02]  /*25ad0*/  IMAD R4, R4, UR4, RZ ;  /* 0x0000000404047c24 */ /* 0x000fe4000f8e02ff */
[----:B------:R-:W-:-:S04]  /*25ae0*/  IMAD.WIDE.U32 R2, R0, UR4, R2 ;  /* 0x0000000400027c25 */ /* 0x000fc8000f8e0002 */
[----:B------:R-:W-:Y:S01]  /*25af0*/  IMAD R0, R0, UR5, R4 ;  /* 0x0000000500007c24 */ /* 0x000fe2000f8e0204 */
[----:B------:R-:W-:Y:S01]  /*25b00*/  ULDC.64 UR4, c[0x0][0x2d0] ;  /* 0x0000b40000047ab9 */ /* 0x000fe20000000a00 */
[----:B----4-:R-:W-:Y:S02]  /*25b10*/  IMAD.IADD R4, R8, 0x1, R12 ;  /* 0x0000000108047824 */ /* 0x010fe400078e020c */
[----:B------:R-:W-:Y:S02]  /*25b20*/  IMAD.IADD R3, R3, 0x1, R0 ;  /* 0x0000000103037824 */ /* 0x000fe400078e0200 */
[----:B0-----:R-:W-:Y:S01]  /*25b30*/  @P0 IMAD.HI.U32 R5, R4, R5, RZ ;  /* 0x0000000504050227 */ /* 0x001fe200078e00ff */
[----:B------:R-:W0:Y:S03]  /*25b40*/  S2R R8, SR_TID.X ;  /* 0x0000000000087919 */ /* 0x000e260000002100 */
[----:B------:R-:W-:Y:S01]  /*25b50*/  IMAD.MOV.U32 R0, RZ, RZ, R4 ;  /* 0x000000ffff007224 */ /* 0x000fe200078e0004 */
[----:B-1----:R-:W-:-:S05]  /*25b60*/  @P0 SHF.R.U32.HI R0, RZ, R6, R5 ;  /* 0x00000006ff000219 */ /* 0x002fca0000011605 */
[----:B------:R-:W-:-:S04]  /*25b70*/  IMAD.MOV R5, RZ, RZ, -R0 ;  /* 0x000000ffff057224 */ /* 0x000fc800078e0a00 */
[----:B------:R-:W-:Y:S01]  /*25b80*/  IMAD R4, R7, R5, R4 ;  /* 0x0000000507047224 */ /* 0x000fe200078e0204 */
[----:B------:R-:W-:Y:S01]  /*25b90*/  SHF.R.S32.HI R5, RZ, 0x1f, R0 ;  /* 0x0000001fff057819 */ /* 0x000fe20000011400 */
[----:B------:R-:W-:-:S04]  /*25ba0*/  IMAD.WIDE.U32 R2, R0, UR4, R2 ;  /* 0x0000000400027c25 */ /* 0x000fc8000f8e0002 */
[----:B------:R-:W-:-:S04]  /*25bb0*/  IMAD R5, R5, UR4, RZ ;  /* 0x0000000405057c24 */ /* 0x000fc8000f8e02ff */
[----:B------:R-:W-:Y:S01]  /*25bc0*/  IMAD R0, R0, UR5, R5 ;  /* 0x0000000500007c24 */ /* 0x000fe2000f8e0205 */
[----:B------:R-:W-:-:S03]  /*25bd0*/  ULDC.64 UR4, c[0x0][0x2c8] ;  /* 0x0000b20000047ab9 */ /* 0x000fc60000000a00 */
[----:B------:R-:W-:Y:S01]  /*25be0*/  IMAD.IADD R3, R3, 0x1, R0 ;  /* 0x0000000103037824 */ /* 0x000fe200078e0200 */
[----:B------:R-:W-:Y:S01]  /*25bf0*/  SHF.R.S32.HI R0, RZ, 0x1f, R4 ;  /* 0x0000001fff007819 */ /* 0x000fe20000011404 */
[----:B------:R-:W-:-:S04]  /*25c00*/  IMAD.WIDE.U32 R2, R4, UR4, R2 ;  /* 0x0000000404027c25 */ /* 0x000fc8000f8e0002 */
[----:B------:R-:W-:Y:S01]  /*25c10*/  IMAD R0, R0, UR4, RZ ;  /* 0x0000000400007c24 */ /* 0x000fe2000f8e02ff */
[----:B------:R-:W-:Y:S01]  /*25c20*/  ULDC UR4, c[0x0][0x2b8] ;  /* 0x0000ae0000047ab9 */ /* 0x000fe20000000800 */
[----:B0-----:R-:W-:Y:S01]  /*25c30*/  IMAD.SHL.U32 R9, R8, 0x10, RZ ;  /* 0x0000001008097824 */ /* 0x001fe200078e00ff */
[----:B------:R-:W-:Y:S02]  /*25c40*/  ISETP.GE.AND P2, PT, R10, UR4, PT ;  /* 0x000000040a007c0c */ /* 0x000fe4000bf46270 */
[----:B------:R-:W-:Y:S02]  /*25c50*/  LOP3.LUT R10, R8, 0x7f, RZ, 0xc0, !PT ;  /* 0x0000007f080a7812 */ /* 0x000fe400078ec0ff */
[----:B------:R0:W5:Y:S01]  /*25c60*/  LDL R8, [R1+0x3c] ;  /* 0x00003c0001087983 */ /* 0x0001620000100800 */
[----:B------:R-:W-:Y:S01]  /*25c70*/  LOP3.LUT R9, R9, 0x30, RZ, 0xc0, !PT ;  /* 0x0000003009097812 */ /* 0x000fe200078ec0ff */
[----:B------:R-:W-:Y:S01]  /*25c80*/  IMAD R0, R4, UR5, R0 ;  /* 0x0000000504007c24 */ /* 0x000fe2000f8e0200 */
[----:B------:R-:W-:-:S02]  /*25c90*/  IADD3 R4, P3, R2, UR6, RZ ;  /* 0x0000000602047c10 */ /* 0x000fc4000ff7e0ff */
[----:B------:R-:W-:Y:S02]  /*25ca0*/  ISETP.GE.AND P0, PT, R9, UR4, PT ;  /* 0x0000000409007c0c */ /* 0x000fe4000bf06270 */
[----:B------:R-:W-:Y:S01]  /*25cb0*/  ISETP.GE.AND P1, PT, R11, UR4, PT ;  /* 0x000000040b007c0c */ /* 0x000fe2000bf26270 */
[----:B------:R-:W-:Y:S01]  /*25cc0*/  UMOV UR4, 0xffffffff ;  /* 0xffffffff00047882 */ /* 0x000fe20000000000 */
[----:B------:R-:W-:Y:S02]  /*25cd0*/  IADD3.X R3, R3, UR7, R0, P3, !PT ;  /* 0x0000000703037c10 */ /* 0x000fe40009ffe400 */
[----:B------:R-:W-:Y:S01]  /*25ce0*/  SHF.R.U32.HI R10, RZ, 0x2, R10 ;  /* 0x00000002ff0a7819 */ /* 0x000fe2000001160a */
[----:B0-----:R-:W-:Y:S08]  /*25cf0*/  BRA.DIV UR4, `(.L_x_1734) ;  /* 0x0000004e04dc7947 */ /* 0x001ff0000b800000 */
[----:B------:R-:W2:Y:S04]  /*25d00*/  LDL.LU R6, [R1+0x40] ;  /* 0x0000400001067983 */ /* 0x000ea80000300800 */
[----:B------:R-:W3:Y:S01]  /*25d10*/  LDL.LU R11, [R1+0xc] ;  /* 0x00000c00010b7983 */ /* 0x000ee20000300800 */
[----:B--2---:R-:W-:-:S03]  /*25d20*/  IMAD R2, R6, R7, RZ ;  /* 0x0000000706027224 */ /* 0x004fc600078e02ff */
[----:B------:R-:W0:Y:S01]  /*25d30*/  SHFL.IDX PT, R7, R4, RZ, 0x1c1f ;  /* 0x001c1fff04077589 */ /* 0x000e2200000e0000 */
[----:B---3--:R-:W-:-:S03]  /*25d40*/  IMAD.IADD R0, R10, 0x1, R11 ;  /* 0x000000010a007824 */ /* 0x008fc600078e020b */
[----:B------:R-:W1:Y:S01]  /*25d50*/  SHFL.IDX PT, R6, R3, RZ, 0x1c1f ;  /* 0x001c1fff03067589 */ /* 0x000e6200000e0000 */
[C---:B------:R-:W-:Y:S01]  /*25d60*/  VIADD R5, R0.reuse, 0x20 ;  /* 0x0000002000057836 */ /* 0x040fe20000000000 */
[----:B------:R-:W-:-:S13]  /*25d70*/  ISETP.GE.AND P4, PT, R0, R2, PT ;  /* 0x000000020000720c */ /* 0x000fda0003f86270 */
        /* <DEDUP_REMOVED lines=12> */
[----:B0-----:R-:W-:-:S04]  /*25e40*/  @!P3 IMAD.X R6, RZ, RZ, R6, P4 ;  /* 0x000000ffff06b224 */ /* 0x001fc800020e0606 */
[----:B------:R-:W-:Y:S01]  /*25e50*/  @!P3 IMAD.MOV.U32 R7, RZ, RZ, R6 ;  /* 0x000000ffff07b224 */ /* 0x000fe200078e0006 */
[----:B------:R-:W-:Y:S01]  /*25e60*/  @!P3 MOV R6, R5 ;  /* 0x000000050006b202 */ /* 0x000fe20000000f00 */
[----:B------:R-:W-:-:S04]  /*25e70*/  VIADD R5, R0, 0x40 ;  /* 0x0000004000057836 */ /* 0x000fc80000000000 */
        /* <DEDUP_REMOVED lines=8> */
[----:B------:R-:W-:Y:S02]  /*25f00*/  @!P3 IMAD.MOV.U32 R7, RZ, RZ, R6 ;  /* 0x000000ffff07b224 */ /* 0x000fe400078e0006 */
[----:B------:R-:W-:Y:S02]  /*25f10*/  @!P3 IMAD.MOV.U32 R6, RZ, RZ, R5 ;  /* 0x000000ffff06b224 */ /* 0x000fe400078e0005 */
[----:B------:R1:W2:Y:S04]  /*25f20*/  SHFL.IDX PT, R5, R3, 0x3, 0x1c1f ;  /* 0x007c1f0003057f89 */ /* 0x0002a800000e0000 */
[----:B------:R1:W-:Y:S04]  /*25f30*/  @!P3 LDGSTS.E.BYPASS.LTC128B.128 [R8+0x11400], desc[UR38][R6.64], !P0 ;  /* 0x114000000608bfae */ /* 0x0003e8000c101d66 */
[----:B------:R1:W-:Y:S04]  /*25f40*/  @!P3 LDGSTS.E.BYPASS.LTC128B.128 [R8+0x13400], desc[UR38][R6.64+0x40], !P1 ;  /* 0x134000400608bfae */ /* 0x0003e8000c901d66 */
[----:B------:R1:W-:Y:S04]  /*25f50*/  @!P3 LDGSTS.E.BYPASS.LTC128B.128 [R8+0x15400], desc[UR38][R6.64+0x80], !P2 ;  /* 0x154000800608bfae */ /* 0x0003e8000d101d66 */
[----:B------:R1:W3:Y:S02]  /*25f60*/  SHFL.IDX PT, R3, R4, 0x3, 0x1c1f ;  /* 0x007c1f0004037f89 */ /* 0x0002e400000e0000 */
.L_x_1894:
[----:B------:R-:W-:Y:S01]  /*25f70*/  VIADD R0, R0, 0x60 ;  /* 0x0000006000007836 */ /* 0x000fe20000000000 */
[----:B------:R-:W-:Y:S04]  /*25f80*/  BSSY B0, `(.L_x_1735) ;  /* 0x000000b000007945 */ /* 0x000fe80003800000 */
[----:B------:R-:W-:-:S13]  /*25f90*/  ISETP.GE.AND P3, PT, R0, R2, PT ;  /* 0x000000020000720c */ /* 0x000fda0003f66270 */
[----:B------:R-:W-:Y:S05]  /*25fa0*/  @P3 BRA `(.L_x_1736) ;  /* 0x0000000000203947 */ /* 0x000fea0003800000 */
[----:B---3--:R-:W-:-:S05]  /*25fb0*/  IADD3 R2, P3, R9, R3, RZ ;  /* 0x0000000309027210 */ /* 0x008fca0007f7e0ff */
[----:B-12---:R-:W-:-:S05]  /*25fc0*/  IMAD.X R3, RZ, RZ, R5, P3 ;  /* 0x000000ffff037224 */ /* 0x006fca00018e0605 */
[----:B------:R-:W-:Y:S01]  /*25fd0*/  @!PT LDS RZ, [RZ] ;  /* 0x00000000fffff984 */ /* 0x000fe20000000800 */
[----:B------:R-:W-:Y:S01]  /*25fe0*/  @!PT LDS RZ, [RZ] ;  /* 0x00000000fffff984 */ /* 0x000fe20000000800 */
[----:B------:R-:W-:Y:S01]  /*25ff0*/  @!PT LDS RZ, [RZ] ;  /* 0x00000000fffff984 */ /* 0x000fe20000000800 */
[----:B------:R4:W-:Y:S04]  /*26000*/  LDGSTS.E.BYPASS.LTC128B.128 [R8+0x11c00], desc[UR38][R2.64], !P0 ;  /* 0x11c0000002087fae */ /* 0x0009e8000c101d66 */
[----:B------:R4:W-:Y:S04]  /*26010*/  LDGSTS.E.BYPASS.LTC128B.128 [R8+0x13c00], desc[UR38][R2.64+0x40], !P1 ;  /* 0x13c0004002087fae */ /* 0x0009e8000c901d66 */
[----:B------:R4:W-:Y:S02]  /*26020*/  LDGSTS.E.BYPASS.LTC128B.128 [R8+0x15c00], desc[UR38][R2.64+0x80], !P2 ;  /* 0x15c0008002087fae */ /* 0x0009e4000d101d66 */
.L_x_1736:
[----:B------:R-:W-:Y:S05]  /*26030*/  BSYNC B0 ;  /* 0x0000000000007941 */ /* 0x000fea0003800000 */
.L_x_1735:
[----:B01--4-:R0:W5:Y:S01]  /*26040*/  LDL R8, [R1] ;  /* 0x0000000001087983 */ /* 0x0131620000100800 */
[----:B------:R-:W-:Y:S01]  /*26050*/  PLOP3.LUT P0, PT, PT, PT, PT, 0x80, 0x0 ;  /* 0x000000000000781c */ /* 0x000fe20003f0f070 */
[----:B------:R-:W-:-:S12]  /*26060*/  NOP ;  /* 0x0000000000007918 */ /* 0x000fd80000000000 */
.L_x_1737:
[----:B------:R-:W4:Y:S01]  /*26070*/  LDL R2, [R1] ;  /* 0x0000000001027983 */ /* 0x000f220000100800 */
[----:B------:R-:W-:Y:S02]  /*26080*/  PLOP3.LUT P1, PT, P1, P0, PT, 0xa2, 0x0 ;  /* 0x000000000000781c */ /* 0x000fe40000f21472 */
[----:B----4-:R-:W-:-:S08]  /*26090*/  @P0 R2UR P1, UR4, R2 ;  /* 0x00000000020402ca */ /* 0x010fd00000020000 */
[----:B------:R-:W-:-:S05]  /*260a0*/  @P0 PLOP3.LUT P0, PT, P1, PT, PT, 0x80, 0x0 ;  /* 0x000000000000081c */ /* 0x000fca0000f0f070 */
[----:B------:R-:W-:Y:S01]  /*260b0*/  @!P1 SYNCS.ARRIVE.TRANS64.RED.A0T1 RZ, [UR4+0x22800], RZ ;  /* 0x022800ffffff99a7 */ /* 0x000fe20008200404 */
[----:B------:R-:W-:Y:S07]  /*260c0*/  @!P1 ARRIVES.LDGSTSBAR.64.TRANSCNT [UR4+0x22800] ;  /* 0x02280000ff0099b0 */ /* 0x000fee0008000a84 */
[----:B------:R-:W-:Y:S05]  /*260d0*/  @P0 BRA.U.ANY `(.L_x_1737) ;  /* 0xfffffffd00e40947 */ /* 0x000fea000393ffff */
[----:B---3--:R-:W3:Y:S02]  /*260e0*/  LDL.LU R3, [R1+0x58] ;  /* 0x0000580001037983 */ /* 0x008ee40000300800 */
[----:B---3--:R-:W-:-:S05]  /*260f0*/  VIADD R3, R3, 0x1 ;  /* 0x0000000103037836 */ /* 0x008fca0000000000 */
        /* <DEDUP_REMOVED lines=9> */
[----:B-1-3--:R-:W-:Y:S05]  /*26190*/  @!P0 BRA `(.L_x_1739) ;  /* 0x00000050001c8947 */ /* 0x00afea0003800000 */
.L_x_1895:
[----:B------:R-:W-:Y:S05]  /*261a0*/  BSYNC B0 ;  /* 0x0000000000007941 */ /* 0x000fea0003800000 */
.L_x_1738:
[----:B------:R-:W3:Y:S04]  /*261b0*/  LDL.LU R3, [R1+0x48] ;  /* 0x0000480001037983 */ /* 0x000ee80000300800 */
[----:B-1----:R-:W4:Y:S01]  /*261c0*/  LDL R2, [R1+0x2c] ;  /* 0x00002c0001027983 */ /* 0x002f220000100800 */
[----:B---3--:R-:W-:-:S05]  /*261d0*/  VIADD R0, R3, 0xfffffffe ;  /* 0xfffffffe03007836 */ /* 0x008fca0000000000 */
[----:B----4-:R-:W-:-:S13]  /*261e0*/  ISETP.GE.AND P0, PT, R0, R2, PT ;  /* 0x000000020000720c */ /* 0x010fda0003f06270 */
[----:B------:R-:W-:Y:S05]  /*261f0*/  @!P0 BRA `(.L_x_1740) ;  /* 0x0000001000048947 */ /* 0x000fea0003800000 */
[----:B------:R1:W5:Y:S04]  /*26200*/  LDL.LU R6, [R1+0x4] ;  /* 0x0000040001067983 */ /* 0x0003680000300800 */
[----:B------:R1:W5:Y:S02]  /*26210*/  LDL.LU R7, [R1+0x10] ;  /* 0x0000100001077983 */ /* 0x0003640000300800 */
.L_x_1762:
[----:B------:R-:W3:Y:S01]  /*26220*/  LDL R2, [R1+0x24] ;  /* 0x0000240001027983 */ /* 0x000ee20000100800 */
[----:B-----5:R-:W-:Y:S01]  /*26230*/  VIADD R3, R6, 0x1 ;  /* 0x0000000106037836 */ /* 0x020fe20000000000 */
[----:B------:R-:W-:Y:S05]  /*26240*/  YIELD ;  /* 0x0000000000007946 */ /* 0x000fea0003800000 */
[C---:B------:R-:W-:Y:S01]  /*26250*/  ISETP.NE.AND P0, PT, R3.reuse, 0x2, PT ;  /* 0x000000020300780c */ /* 0x040fe20003f05270 */
[----:B------:R-:W-:Y:S03]  /*26260*/  BSSY B0, `(.L_x_1741) ;  /* 0x000008f000007945 */ /* 0x000fe60003800000 */
[----:B------:R-:W-:-:S02]  /*26270*/  SEL R10, R3, RZ, P0 ;  /* 0x000000ff030a7207 */ /* 0x000fc40000000000 */
[----:B---3--:R-:W-:Y:S02]  /*26280*/  LOP3.LUT P1, RZ, R2, 0x1, RZ, 0xc0, !PT ;  /* 0x0000000102ff7812 */ /* 0x008fe4000782c0ff */
        /* <DEDUP_REMOVED lines=10> */
[----:B------:R-:W4:Y:S01]  /*26330*/  LDL R12, [R1+0x28] ;  /* 0x00002800010c7983 */ /* 0x000f220000100800 */
[----:B--2---:R-:W2:Y:S01]  /*26340*/  LDC R5, c[0x0][0x43c] ;  /* 0x00010f00ff057b82 */ /* 0x004ea20000000800 */
[----:B------:R-:W-:Y:S02]  /*26350*/  ULDC.64 UR6, c[0x0][0x428] ;  /* 0x00010a0000067ab9 */ /* 0x000fe40000000a00 */
[----:B------:R-:W3:Y:S01]  /*26360*/  LDL R11, [R1+0x18] ;  /* 0x00001800010b7983 */ /* 0x000ee20000100800 */
[----:B--2---:R-:W-:-:S13]  /*26370*/  ISETP.NE.AND P0, PT, R5, 0x1, PT ;  /* 0x000000010500780c */ /* 0x004fda0003f05270 */
[----:B------:R-:W2:Y:S02]  /*26380*/  @P0 LDC.64 R2, c[0x0][0x440] ;  /* 0x00011000ff020b82 */ /* 0x000ea40000000a00 */
[----:B--2---:R-:W-:-:S04]  /*26390*/  @P0 IMAD.HI.U32 R4, R0, R2, RZ ;  /* 0x0000000200040227 */ /* 0x004fc800078e00ff */
[----:B------:R-:W-:Y:S01]  /*263a0*/  IMAD.MOV.U32 R2, RZ, RZ, R0 ;  /* 0x000000ffff027224 */ /* 0x000fe200078e0000 */
[----:B------:R-:W-:-:S04]  /*263b0*/  @P0 SHF.R.U32.HI R2, RZ, R3, R4 ;  /* 0x00000003ff020219 */ /* 0x000fc80000011604 */
[--C-:B------:R-:W-:Y:S01]  /*263c0*/  SHF.R.S32.HI R3, RZ, 0x1f, R2.reuse ;  /* 0x0000001fff037819 */ /* 0x100fe20000011402 */
[----:B------:R-:W-:-:S04]  /*263d0*/  IMAD.MOV R8, RZ, RZ, -R2 ;  /* 0x000000ffff087224 */ /* 0x000fc800078e0a02 */
[----:B------:R-:W-:Y:S02]  /*263e0*/  IMAD R8, R5, R8, R0 ;  /* 0x0000000805087224 */ /* 0x000fe400078e0200 */
[----:B----4-:R-:W-:-:S04]  /*263f0*/  IMAD R4, R12, UR6, RZ ;  /* 0x000000060c047c24 */ /* 0x010fc8000f8e02ff */
[C---:B---3--:R-:W-:Y:S02]  /*26400*/  IMAD R4, R11.reuse, UR7, R4 ;  /* 0x000000070b047c24 */ /* 0x048fe4000f8e0204 */
[----:B------:R-:W-:-:S04]  /*26410*/  IMAD.WIDE.U32 R2, R11, UR6, R2 ;  /* 0x000000060b027c25 */ /* 0x000fc8000f8e0002 */
[----:B------:R-:W-:Y:S01]  /*26420*/  IMAD.IADD R3, R4, 0x1, R3 ;  /* 0x0000000104037824 */ /* 0x000fe200078e0203 */
[----:B------:R-:W-:-:S04]  /*26430*/  LEA R4, P0, R2, UR4, 0x2 ;  /* 0x0000000402047c11 */ /* 0x000fc8000f8010ff */
[----:B------:R-:W-:-:S05]  /*26440*/  LEA.HI.X R5, R2, UR5, R3, 0x2, P0 ;  /* 0x0000000502057c11 */ /* 0x000fca00080f1403 */
[----:B------:R4:W5:Y:S04]  /*26450*/  LDG.E R17, desc[UR38][R4.64] ;  /* 0x0000002604117981 */ /* 0x000968000c1e1900 */
.L_x_1743:
[----:B------:R-:W2:Y:S01]  /*26460*/  LDL R2, [R1] ;  /* 0x0000000001027983 */ /* 0x000ea20000100800 */
[----:B------:R-:W4:Y:S02]  /*26470*/  S2R R3, SR_TID.X ;  /* 0x0000000000037919 */ /* 0x000f240000002100 */
[----:B----4-:R-:W-:Y:S01]  /*26480*/  LOP3.LUT R4, R3, 0x7f, RZ, 0xc0, !PT ;  /* 0x0000007f03047812 */ /* 0x010fe200078ec0ff */
[----:B------:R-:W-:Y:S03]  /*26490*/  BSSY B1, `(.L_x_1744) ;  /* 0x0000006000017945 */ /* 0x000fe60003800000 */
[----:B------:R-:W-:Y:S01]  /*264a0*/  ISETP.NE.AND P1, PT, R4, RZ, PT ;  /* 0x000000ff0400720c */ /* 0x000fe20003f25270 */
[----:B--2---:R-:W-:Y:S01]  /*264b0*/  IMAD R3, R10, 0x8, R2 ;  /* 0x000000080a037824 */ /* 0x004fe200078e0202 */
[----:B------:R-:W-:-:S04]  /*264c0*/  SHF.L.U32 R2, R9, 0x1f, RZ ;  /* 0x0000001f09027819 */ /* 0x000fc800000006ff */
[----:B------:R-:W2:Y:S02]  /*264d0*/  SYNCS.PHASECHK.TRANS64.TRYWAIT P0, [R3+URZ+0x22880], R2 ;  /* 0x02288002030075a7 */ /* 0x000ea4000800017f */
[----:B--2---:R-:W-:Y:S05]  /*264e0*/  @!P0 BRA `(.L_x_1745) ;  /* 0x0000004c00608947 */ /* 0x004fea0003800000 */
.L_x_1896:
[----:B------:R-:W-:Y:S05]  /*264f0*/  BSYNC B1 ;  /* 0x0000000000017941 */ /* 0x000fea0003800000 */
.L_x_1744:
        /* <DEDUP_REMOVED lines=9> */
.L_x_1747:
[----:B------:R-:W-:Y:S05]  /*26590*/  BSYNC B1 ;  /* 0x0000000000017941 */ /* 0x000fea0003800000 */
.L_x_1746:
[----:B---3--:R-:W3:Y:S04]  /*265a0*/  LDL R9, [R1] ;  /* 0x0000000001097983 */ /* 0x008ee80000100800 */
        /* <DEDUP_REMOVED lines=9> */
[----:B---3--:R-:W-:Y:S01]  /*26640*/  IMAD R5, R5, 0x4000, R9 ;  /* 0x0000400005057824 */ /* 0x008fe200078e0209 */
[----:B----4-:R-:W-:-:S03]  /*26650*/  LEA R4, R8, R4, 0x7 ;  /* 0x0000000408047211 */ /* 0x010fc600078e38ff */
[----:B------:R-:W-:Y:S02]  /*26660*/  VIADD R5, R5, 0x8400 ;  /* 0x0000840005057836 */ /* 0x000fe40000000000 */
[----:B------:R-:W-:-:S07]  /*26670*/  VIADD R8, R3, 0x22870 ;  /* 0x0002287003087836 */ /* 0x000fce0000000000 */
.L_x_1748:
[----:B------:R-:W-:-:S13]  /*26680*/  @P0 ELECT P2, URZ, PT ;  /* 0x00000000003f082f */ /* 0x000fda0003840000 */
[----:B-----5:R-:W-:Y:S02]  /*26690*/  @P2 R2UR UR13, R17 ;  /* 0x00000000110d22ca */ /* 0x020fe400000e0000 */
[----:B------:R-:W-:Y:S02]  /*266a0*/  @P2 R2UR UR12, R18 ;  /* 0x00000000120c22ca */ /* 0x000fe400000e0000 */
[----:B------:R-:W-:Y:S02]  /*266b0*/  @P2 R2UR UR11, R4 ;  /* 0x00000000040b22ca */ /* 0x000fe400000e0000 */
[----:B------:R-:W-:Y:S02]  /*266c0*/  @P2 R2UR UR9, R8 ;  /* 0x00000000080922ca */ /* 0x000fe400000e0000 */
[----:B------:R-:W-:Y:S02]  /*266d0*/  @P2 R2UR UR8, R5 ;  /* 0x00000000050822ca */ /* 0x000fe400000e0000 */
[----:B------:R-:W-:-:S02]  /*266e0*/  @P2 PLOP3.LUT P0, PT, P2, PT, PT, 0x8, 0x0 ;  /* 0x000000000000281c */ /* 0x000fc4000170e170 */
[----:B------:R-:W-:-:S09]  /*266f0*/  PLOP3.LUT P2, PT, PT, PT, PT, 0x8, 0x0 ;  /* 0x000000000000781c */ /* 0x000fd20003f4e170 */
[----:B------:R3:W-:Y:S02]  /*26700*/  UTMALDG.4D [UR8], [UR4], desc[UR6] ;  /* 0x00000608040075b4 */ /* 0x0007e40008019000 */
[----:B---3--:R-:W-:Y:S05]  /*26710*/  @P0 BRA.U.ANY `(.L_x_1748) ;  /* 0xfffffffd00d80947 */ /* 0x008fea000393ffff */
[----:B------:R-:W3:Y:S01]  /*26720*/  SYNCS.PHASECHK.TRANS64.TRYWAIT P0, [R3+URZ+0x22840], R2 ;  /* 0x02284002030075a7 */ /* 0x000ee2000800017f */
[----:B------:R-:W-:Y:S04]  /*26730*/  BSSY B1, `(.L_x_1749) ;  /* 0x0000002000017945 */ /* 0x000fe80003800000 */
[----:B---3--:R-:W-:Y:S05]  /*26740*/  @!P0 BRA `(.L_x_1750) ;  /* 0x0000004800dc8947 */ /* 0x008fea0003800000 */
.L_x_1897:
[----:B------:R-:W-:Y:S05]  /*26750*/  BSYNC B1 ;  /* 0x0000000000017941 */ /* 0x000fea0003800000 */
.L_x_1749:
[----:B------:R-:W-:Y:S01]  /*26760*/  BSSY B1, `(.L_x_1751) ;  /* 0x000000b000017945 */ /* 0x000fe20003800000 */
[----:B------:R-:W-:Y:S02]  /*26770*/  IMAD.MOV.U32 R8, RZ, RZ, 0x0 ;  /* 0x00000000ff087424 */ /* 0x000fe400078e00ff */
[----:B------:R-:W-:Y:S01]  /*26780*/  IMAD.MOV.U32 R9, RZ, RZ, 0x14f00000 ;  /* 0x14f00000ff097424 */ /* 0x000fe200078e00ff */
[----:B------:R-:W-:Y:S06]  /*26790*/  @P1 BRA `(.L_x_1752) ;  /* 0x00000000001c1947 */ /* 0x000fec0003800000 */
[----:B------:R-:W4:Y:S01]  /*267a0*/  S2R R5, SR_TID.X ;  /* 0x0000000000057919 */ /* 0x000f220000002100 */
[----:B--23--:R-:W-:-:S04]  /*267b0*/  IMAD.MOV.U32 R2, RZ, RZ, 0x6000 ;  /* 0x00006000ff027424 */ /* 0x00cfc800078e00ff */
[----:B------:R2:W-:Y:S01]  /*267c0*/  SYNCS.ARRIVE.TRANS64 RZ, [R3+URZ+0x22830], R2 ;  /* 0x0228300203ff79a7 */ /* 0x0005e2000800003f */
[----:B----4-:R-:W-:-:S04]  /*267d0*/  LOP3.LUT R5, R5, 0x1f, RZ, 0xc0, !PT ;  /* 0x0000001f05057812 */ /* 0x010fc800078ec0ff */
[----:B------:R-:W-:-:S13]  /*267e0*/  ISETP.NE.AND P0, PT, R5, RZ, PT ;  /* 0x000000ff0500720c */ /* 0x000fda0003f05270 */
[----:B--2---:R-:W-:Y:S05]  /*267f0*/  @!P0 BRA `(.L_x_1752) ;  /* 0x0000000000048947 */ /* 0x004fea0003800000 */
[----:B------:R-:W-:Y:S01]  /*26800*/  BPT.TRAP 0x1 ;  /* 0x000000040000795c */ /* 0x000fe20000300000 */
.L_x_1752:
[----:B------:R-:W-:Y:S05]  /*26810*/  BSYNC B1 ;  /* 0x0000000000017941 */ /* 0x000fea0003800000 */
.L_x_1751:
[----:B------:R-:W4:Y:S04]  /*26820*/  LDL R5, [R1] ;  /* 0x0000000001057983 */ /* 0x000f280000100800 */
[----:B--23--:R-:W4:Y:S01]  /*26830*/  LDL R2, [R1+0x4] ;  /* 0x0000040001027983 */ /* 0x00cf220000100800 */
[----:B------:R-:W-:Y:S01]  /*26840*/  R2UR UR10, R10 ;  /* 0x000000000a0a72ca */ /* 0x000fe200000e0000 */
[----:B------:R-:W-:Y:S01]  /*26850*/  UIADD3 UR4, UP0, UR42, 0x370, URZ ;  /* 0x000003702a047890 */ /* 0x000fe2000ff1e03f */
[----:B------:R-:W-:Y:S01]  /*26860*/  R2UR UR6, R8 ;  /* 0x00000000080672ca */ /* 0x000fe200000e0000 */
[----:B------:R-:W-:Y:S01]  /*26870*/  VIADD R3, R3, 0x22830 ;  /* 0x0002283003037836 */ /* 0x000fe20000000000 */
[----:B------:R-:W-:Y:S01]  /*26880*/  R2UR UR7, R9 ;  /* 0x00000000090772ca */ /* 0x000fe200000e0000 */
[----:B------:R-:W-:Y:S01]  /*26890*/  UIADD3.X UR5, URZ, UR43, URZ, UP0, !UPT ;  /* 0x0000002b3f057290 */ /* 0x000fe200087fe43f */
[----:B------:R-:W-:Y:S01]  /*268a0*/  PLOP3.LUT P0, PT, PT, PT, PT, 0x80, 0x0 ;  /* 0x000000000000781c */ /* 0x000fe20003f0f070 */
[----:B----4-:R-:W-:-:S04]  /*268b0*/  IMAD R2, R2, 0x6000, R5 ;  /* 0x0000600002027824 */ /* 0x010fc800078e0205 */
[----:B------:R-:W-:-:S08]  /*268c0*/  VIADD R5, R2, 0x16400 ;  /* 0x0001640002057836 */ /* 0x000fd00000000000 */
.L_x_1753:
        /* <DEDUP_REMOVED lines=10> */
[----:B------:R-:W-:Y:S01]  /*26970*/  R2UR UR6, R8 ;  /* 0x00000000080672ca */ /* 0x000fe200000e0000 */
[----:B------:R-:W-:Y:S01]  /*26980*/  VIADD R5, R2, 0x18400 ;  /* 0x0001840002057836 */ /* 0x000fe20000000000 */
[----:B------:R-:W-:Y:S01]  /*26990*/  R2UR UR7, R9 ;  /* 0x00000000090772ca */ /* 0x000fe200000e0000 */
[----:B------:R-:W-:Y:S01]  /*269a0*/  UMOV UR10, 0x40 ;  /* 0x00000040000a7882 */ /* 0x000fe20000000000 */
[----:B------:R-:W-:-:S13]  /*269b0*/  PLOP3.LUT P0, PT, PT, PT, PT, 0x80, 0x0 ;  /* 0x000000000000781c */ /* 0x000fda0003f0f070 */
.L_x_1754:
        /* <DEDUP_REMOVED lines=15> */
.L_x_1755:
        /* <DEDUP_REMOVED lines=9> */
[----:B----4-:R-:W-:Y:S05]  /*26b40*/  @P0 BRA.U.ANY `(.L_x_1755) ;  /* 0xfffffffd00d80947 */ /* 0x010fea000393ffff */
.L_x_1742:
[----:B------:R-:W-:Y:S05]  /*26b50*/  BSYNC B0 ;  /* 0x0000000000007941 */ /* 0x000fea0003800000 */
.L_x_1741:
[----:B------:R-:W-:-:S06]  /*26b60*/  UISETP.NE.AND UP0, UPT, UR37, 0x3, UPT ;  /* 0x000000032500788c */ /* 0x000fcc000bf05270 */
[----:B------:R-:W-:-:S13]  /*26b70*/  PLOP3.LUT P0, PT, PT, PT, UP0, 0x80, 0x0 ;  /* 0x000000000000781c */ /* 0x000fda0003f0f008 */
[----:B------:R-:W-:Y:S05]  /*26b80*/  @!P0 BRA `(.L_x_1756) ;  /* 0x0000000000048947 */ /* 0x000fea0003800000 */
[----:B------:R-:W-:Y:S01]  /*26b90*/  BPT.TRAP 0x1 ;  /* 0x000000040000795c */ /* 0x000fe20000300000 */
.L_x_1756:
[----:B------:R-:W4:Y:S01]  /*26ba0*/  LDL R3, [R1] ;  /* 0x0000000001037983 */ /* 0x000f220000100800 */
[----:B------:R-:W-:Y:S01]  /*26bb0*/  IMAD.U32 R2, RZ, RZ, UR41 ;  /* 0x00000029ff027e24 */ /* 0x000fe2000f8e00ff */
[----:B------:R-:W-:Y:S04]  /*26bc0*/  BSSY B0, `(.L_x_1757) ;  /* 0x0000007000007945 */ /* 0x000fe80003800000 */
[----:B------:R-:W-:Y:S02]  /*26bd0*/  ISETP.NE.AND P1, PT, R2, 0x3, PT ;  /* 0x000000030200780c */ /* 0x000fe40003f25270 */
[----:B------:R-:W-:-:S04]  /*26be0*/  LOP3.LUT R2, R7, 0x1, RZ, 0x3c, !PT ;  /* 0x0000000107027812 */ /* 0x000fc800078e3cff */
[----:B------:R-:W-:Y:S01]  /*26bf0*/  SHF.L.U32 R2, R2, 0x1f, RZ ;  /* 0x0000001f02027819 */ /* 0x000fe200000006ff */
[----:B----4-:R-:W-:-:S04]  /*26c00*/  IMAD R21, R6, 0x8, R3 ;  /* 0x0000000806157824 */ /* 0x010fc800078e0203 */
[----:B------:R-:W4:Y:S02]  /*26c10*/  SYNCS.PHASECHK.TRANS64.TRYWAIT P0, [R21+URZ+0x22870], R2 ;  /* 0x02287002150075a7 */ /* 0x000f24000800017f */
[----:B----4-:R-:W-:Y:S05]  /*26c20*/  @!P0 BRA `(.L_x_1758) ;  /* 0x0000004400b88947 */ /* 0x010fea0003800000 */
.L_x_1898:
[----:B------:R-:W-:Y:S05]  /*26c30*/  BSYNC B0 ;  /* 0x0000000000007941 */ /* 0x000fea0003800000 */
.L_x_1757:
[----:B------:R-:W-:Y:S05]  /*26c40*/  @!P1 BRA `(.L_x_1759) ;  /* 0x0000000000049947 */ /* 0x000fea0003800000 */
[----:B------:R-:W-:Y:S01]  /*26c50*/  BPT.TRAP 0x1 ;  /* 0x000000040000795c */ /* 0x000fe20000300000 */
.L_x_1759:
[----:B----4-:R-:W-:Y:S01]  /*26c60*/  SHF.L.U32 R2, R7, 0x1f, RZ ;  /* 0x0000001f07027819 */ /* 0x010fe200000006ff */
[----:B------:R-:W-:-:S03]  /*26c70*/  IMAD.SHL.U32 R3, R6, 0x4000, RZ ;  /* 0x0000400006037824 */ /* 0x000fc600078e00ff */
[----:B------:R-:W4:Y:S02]  /*26c80*/  SYNCS.PHASECHK.TRANS64.TRYWAIT P0, [R21+URZ+0x22860], R2 ;  /* 0x02286002150075a7 */ /* 0x000f24000800017f */
[----:B----4-:R-:W-:Y:S05]  /*26c90*/  @!P0 BRA `(.L_x_1760) ;  /* 0x0000004400b08947 */ /* 0x010fea0003800000 */
.L_x_1899:
[----:B------:R-:W4:Y:S04]  /*26ca0*/  LDL R4, [R1+0x38] ;  /* 0x0000380001047983 */ /* 0x000f280000100800 */
[----:B------:R-:W2:Y:S04]  /*26cb0*/  LDL R12, [R1] ;  /* 0x00000000010c7983 */ /* 0x000ea80000100800 */
[----:B------:R-:W3:Y:S04]  /*26cc0*/  LDL R14, [R1+0x20] ;  /* 0x00002000010e7983 */ /* 0x000ee80000100800 */
[----:B------:R-:W3:Y:S04]  /*26cd0*/  LDL R13, [R1+0x34] ;  /* 0x00003400010d7983 */ /* 0x000ee80000100800 */
[----:B------:R0:W-:Y:S04]  /*26ce0*/  STL [R1+0x5c], R0 ;  /* 0x00005c0001007387 */ /* 0x0001e80000100800 */
[----:B0-----:R-:W3:Y:S01]  /*26cf0*/  LDL R0, [R1+0x1c] ;  /* 0x00001c0001007983 */ /* 0x001ee20000100800 */
[----:B------:R-:W-:Y:S05]  /*26d00*/  WARPSYNC.ALL ;  /* 0x0000000000007948 */ /* 0x000fea0003800000 */
[----:B----4-:R-:W-:-:S05]  /*26d10*/  LOP3.LUT R2, R3, R4, RZ, 0xfc, !PT ;  /* 0x0000000403027212 */ /* 0x010fca00078efcff */
[----:B--2---:R-:W-:-:S05]  /*26d20*/  IMAD.IADD R2, R12, 0x1, R2 ;  /* 0x000000010c027824 */ /* 0x004fca00078e0202 */
[----:B------:R-:W0:Y:S01]  /*26d30*/  LDSM.16.MT88.4 R4, [R2+0x8400] ;  /* 0x008400000204783b */ /* 0x000e220000004200 */
[----:B---3--:R-:W-:Y:S01]  /*26d40*/  IMAD.IADD R20, R14, 0x1, R2 ;  /* 0x000000010e147824 */ /* 0x008fe200078e0202 */
[----:B------:R-:W-:Y:S02]  /*26d50*/  IADD3 R3, R12, R3, R13 ;  /* 0x000000030c037210 */ /* 0x000fe40007ffe00d */
        /* <DEDUP_REMOVED lines=17> */
[----:B------:R-:W-:-:S05]  /*26e70*/  IADD3 R11, R0, 0x400, R3 ;  /* 0x00000400000b7810 */ /* 0x000fca0007ffe003 */
[----:B------:R2:W-:Y:S02]  /*26e80*/  STSM.16.M88.4 [R11], R12 ;  /* 0x0000000c0b007844 */ /* 0x0005e40000000200 */
[----:B--2---:R-:W-:Y:S02]  /*26e90*/  IADD3 R15, R0, 0x400, R3 ;  /* 0x00000400000f7810 */ /* 0x004fe40007ffe003 */
[C-C-:B0-----:R-:W-:Y:S02]  /*26ea0*/  PRMT R8, R4.reuse, 0x6420, R5.reuse ;  /* 0x0000642004087816 */ /* 0x141fe40000000005 */
[----:B------:R-:W-:Y:S02]  /*26eb0*/  PRMT R9, R4, 0x7531, R5 ;  /* 0x0000753104097816 */ /* 0x000fe40000000005 */
[C-C-:B------:R-:W-:Y:S02]  /*26ec0*/  PRMT R10, R6.reuse, 0x6420, R7.reuse ;  /* 0x00006420060a7816 */ /* 0x140fe40000000007 */
[----:B------:R-:W-:-:S05]  /*26ed0*/  PRMT R11, R6, 0x7531, R7 ;  /* 0x00007531060b7816 */ /* 0x000fca0000000007 */
[----:B------:R0:W-:Y:S04]  /*26ee0*/  STSM.16.M88.4 [R15+0x2000], R8 ;  /* 0x002000080f007844 */ /* 0x0001e80000000200 */
[----:B------:R-:W2:Y:S04]  /*26ef0*/  LDSM.16.MT88.4 R4, [R2+0xa400] ;  /* 0x00a400000204783b */ /* 0x000ea80000004200 */
[----:B0-----:R-:W3:Y:S01]  /*26f00*/  LDL R11, [R1+0x20] ;  /* 0x00002000010b7983 */ /* 0x001ee20000100800 */
[C-C-:B--2---:R-:W-:Y:S02]  /*26f10*/  PRMT R12, R4.reuse, 0x6420, R5.reuse ;  /* 0x00006420040c7816 */ /* 0x144fe40000000005 */
[----:B------:R-:W-:-:S02]  /*26f20*/  PRMT R13, R4, 0x7531, R5 ;  /* 0x00007531040d7816 */ /* 0x000fc40000000005 */
[C-C-:B------:R-:W-:Y:S02]  /*26f30*/  PRMT R14, R6.reuse, 0x6420, R7.reuse ;  /* 0x00006420060e7816 */ /* 0x140fe40000000007 */
[----:B------:R-:W-:Y:S02]  /*26f40*/  PRMT R15, R6, 0x7531, R7 ;  /* 0x00007531060f7816 */ /* 0x000fe40000000007 */
[----:B------:R-:W0:Y:S02]  /*26f50*/  LDSM.16.MT88.4 R4, [R20+0xa400] ;  /* 0x00a400001404783b */ /* 0x000e240000004200 */
[C-C-:B0-----:R-:W-:Y:S02]  /*26f60*/  PRMT R8, R4.reuse, 0x6420, R5.reuse ;  /* 0x0000642004087816 */ /* 0x141fe40000000005 */
[----:B------:R-:W-:Y:S02]  /*26f70*/  PRMT R9, R4, 0x7531, R5 ;  /* 0x0000753104097816 */ /* 0x000fe40000000005 */
[----:B------:R-:W-:-:S02]  /*26f80*/  PRMT R10, R6, 0x6420, R7 ;  /* 0x00006420060a7816 */ /* 0x000fc40000000007 */
[----:B---3--:R-:W-:Y:S02]  /*26f90*/  IADD3 R3, R11, 0x400, R3 ;  /* 0x000004000b037810 */ /* 0x008fe40007ffe003 */
[----:B------:R-:W-:-:S03]  /*26fa0*/  PRMT R11, R6, 0x7531, R7 ;  /* 0x00007531060b7816 */ /* 0x000fc60000000007 */
[----:B------:R-:W-:Y:S04]  /*26fb0*/  STSM.16.M88.4 [R3], R12 ;  /* 0x0000000c03007844 */ /* 0x000fe80000000200 */
[----:B------:R0:W-:Y:S04]  /*26fc0*/  STSM.16.M88.4 [R3+0x2000], R8 ;  /* 0x0020000803007844 */ /* 0x0001e80000000200 */
[----:B------:R-:W2:Y:S01]  /*26fd0*/  LDSM.16.MT88.4 R4, [R2+0xb400] ;  /* 0x00b400000204783b */ /* 0x000ea20000004200 */
[----:B0-----:R-:W-:-:S03]  /*26fe0*/  IMAD.IADD R3, R0, 0x1, R3 ;  /* 0x0000000100037824 */ /* 0x001fc600078e0203 */
[----:B------:R0:W5:Y:S01]  /*26ff0*/  LDL.LU R0, [R1+0x5c] ;  /* 0x00005c0001007983 */ /* 0x0001620000300800 */
[C-C-:B--2---:R-:W-:Y:S02]  /*27000*/  PRMT R12, R4.reuse, 0x6420, R5.reuse ;  /* 0x00006420040c7816 */ /* 0x144fe40000000005 */
[----:B------:R-:W-:Y:S02]  /*27010*/  PRMT R13, R4, 0x7531, R5 ;  /* 0x00007531040d7816 */ /* 0x000fe40000000005 */
[C-C-:B------:R-:W-:Y:S02]  /*27020*/  PRMT R14, R6.reuse, 0x6420, R7.reuse ;  /* 0x00006420060e7816 */ /* 0x140fe40000000007 */
[----:B------:R-:W-:Y:S02]  /*27030*/  PRMT R15, R6, 0x7531, R7 ;  /* 0x00007531060f7816 */ /* 0x000fe40000000007 */
[----:B------:R-:W2:Y:S04]  /*27040*/  LDSM.16.MT88.4 R4, [R20+0xb400] ;  /* 0x00b400001404783b */ /* 0x000ea80000004200 */
[----:B------:R0:W-:Y:S01]  /*27050*/  STSM.16.M88.4 [R3], R12 ;  /* 0x0000000c03007844 */ /* 0x0001e20000000200 */
[----:B--2---:R-:W-:-:S02]  /*27060*/  PRMT R8, R4, 0x6420, R5 ;  /* 0x0000642004087816 */ /* 0x004fc40000000005 */
        /* <DEDUP_REMOVED lines=12> */
.L_x_1761:
[----:B------:R-:W0:Y:S01]  /*27130*/  S2R R2, SR_TID.X ;  /* 0x0000000000027919 */ /* 0x000e220000002100 */
[----:B--2---:R2:W-:Y:S01]  /*27140*/  SYNCS.ARRIVE.TRANS64.A1T0 RZ, [R21+URZ+0x22850], RZ ;  /* 0x022850ff15ff79a7 */ /* 0x0045e2000810003f */
[----:B------:R3:W5:Y:S04]  /*27150*/  LDL R6, [R1+0x4] ;  /* 0x0000040001067983 */ /* 0x0007680000100800 */
[----:B------:R3:W5:Y:S01]  /*27160*/  LDL R7, [R1+0x10] ;  /* 0x0000100001077983 */ /* 0x0007620000100800 */
[----:B0-----:R-:W-:-:S03]  /*27170*/  LOP3.LUT R3, R2, 0x7f, RZ, 0xc0, !PT ;  /* 0x0000007f02037812 */ /* 0x001fc600078ec0ff */
[----:B------:R-:W4:Y:S01]  /*27180*/  LDL R2, [R1+0x2c] ;  /* 0x00002c0001027983 */ /* 0x000f220000100800 */
[----:B------:R-:W-:Y:S01]  /*27190*/  BAR.SYNC.DEFER_BLOCKING 0x2, 0x80 ;  /* 0x0082000000007b1d */ /* 0x000fe20000010000 */
[----:B------:R-:W-:-:S13]  /*271a0*/  ISETP.NE.AND P0, PT, R3, RZ, PT ;  /* 0x000000ff0300720c */ /* 0x000fda0003f05270 */
[----:B--2---:R-:W-:-:S05]  /*271b0*/  @!P0 VIADD R21, R21, 0x22880 ;  /* 0x0002288015158836 */ /* 0x004fca0000000000 */
[----:B------:R-:W-:-:S04]  /*271c0*/  @!P0 PRMT R21, RZ, 0x654, R21 ;  /* 0x00000654ff158816 */ /* 0x000fc80000000015 */
[----:B------:R3:W-:Y:S01]  /*271d0*/  @!P0 SYNCS.ARRIVE.TRANS64.RED.A1T0 RZ, [R21+URZ], RZ ;  /* 0x000000ff15ff89a7 */ /* 0x0007e2000810043f */
[C---:B----45:R-:W-:Y:S01]  /*271e0*/  ISETP.GT.AND P0, PT, R0.reuse, R2, PT ;  /* 0x000000020000720c */ /* 0x070fe20003f04270 */
[----:B------:R-:W-:-:S12]  /*271f0*/  VIADD R0, R0, 0xffffffff ;  /* 0xffffffff00007836 */ /* 0x000fd80000000000 */
[----:B---3--:R-:W-:Y:S05]  /*27200*/  @P0 BRA `(.L_x_1762) ;  /* 0xfffffff000040947 */ /* 0x008fea000383ffff */
.L_x_1740:
[----:B------:R-:W3:Y:S01]  /*27210*/  S2R R2, SR_TID.X ;  /* 0x0000000000027919 */ /* 0x000ee20000002100 */
[----:B------:R-:W-:Y:S01]  /*27220*/  BSSY B0, `(.L_x_1763) ;  /* 0x0000010000007945 */ /* 0x000fe20003800000 */
[----:B---3--:R-:W-:-:S04]  /*27230*/  LOP3.LUT R2, R2, 0x7f, RZ, 0xc0, !PT ;  /* 0x0000007f02027812 */ /* 0x008fc800078ec0ff */
[----:B------:R-:W-:-:S13]  /*27240*/  ISETP.NE.AND P0, PT, R2, RZ, PT ;  /* 0x000000ff0200720c */ /* 0x000fda0003f05270 */
[----:B------:R-:W-:Y:S05]  /*27250*/  @P0 BRA `(.L_x_1764) ;  /* 0x0000000000300947 */ /* 0x000fea0003800000 */
[----:B------:R-:W3:Y:S01]  /*27260*/  S2R R2, SR_LANEID ;  /* 0x0000000000027919 */ /* 0x000ee20000000000 */
[----:B------:R-:W-:Y:S01]  /*27270*/  VOTEU.ANY UR4, UPT, PT ;  /* 0x0000000000047886 */ /* 0x000fe200038e0100 */
[----:B--2---:R-:W2:Y:S01]  /*27280*/  LDC.64 R4, c[0x0][0xc60] ;  /* 0x00031800ff047b82 */ /* 0x004ea20000000a00 */
[----:B------:R-:W3:Y:S02]  /*27290*/  FLO.U32 R0, UR4 ;  /* 0x0000000400007d00 */ /* 0x000ee400080e0000 */
[----:B---3--:R-:W-:-:S06]  /*272a0*/  ISETP.EQ.U32.AND P1, PT, R0, R2, PT ;  /* 0x000000020000720c */ /* 0x008fcc0003f22070 */
[----:B------:R-:W2:Y:S07]  /*272b0*/  POPC R2, UR4 ;  /* 0x0000000400027d09 */ /* 0x000eae0008000000 */
[----:B--2---:R-:W2:Y:S04]  /*272c0*/  @P1 ATOMG.E.ADD.STRONG.GPU PT, R2, desc[UR38][R4.64], R2 ;  /* 0x00000002040219a8 */ /* 0x004ea800081ee1e6 */
[----:B--2---:R2:W3:Y:S02]  /*272d0*/  SHFL.IDX PT, R2, R2, R0, 0x1f ;  /* 0x00001f0002027589 */ /* 0x0044e400000e0000 */
[----:B--2---:R-:W2:Y:S02]  /*272e0*/  S2R R0, SR_LTMASK ;  /* 0x0000000000007919 */ /* 0x004ea40000003900 */
[----:B--2---:R-:W-:-:S06]  /*272f0*/  LOP3.LUT R0, R0, UR4, RZ, 0xc0, !PT ;  /* 0x0000000400007c12 */ /* 0x004fcc000f8ec0ff */
[----:B------:R-:W3:Y:S02]  /*27300*/  POPC R0, R0 ;  /* 0x0000000000007309 */ /* 0x000ee40000000000 */
[----:B---3--:R-:W-:-:S07]  /*27310*/  IADD3 R16, R2, UR40, R0 ;  /* 0x0000002802107c10 */ /* 0x008fce000fffe000 */
.L_x_1764:
[----:B------:R-:W-:Y:S05]  /*27320*/  BSYNC B0 ;  /* 0x0000000000007941 */ /* 0x000fea0003800000 */
.L_x_1763:
[----:B------:R-:W-:-:S06]  /*27330*/  UISETP.NE.AND UP0, UPT, UR37, 0x3, UPT ;  /* 0x000000032500788c */ /* 0x000fcc000bf05270 */
[----:B------:R-:W-:-:S13]  /*27340*/  PLOP3.LUT P1, PT, PT, PT, UP0, 0x80, 0x0 ;  /* 0x000000000000781c */ /* 0x000fda0003f2f008 */
[----:B------:R-:W-:Y:S05]  /*27350*/  @!P1 BRA `(.L_x_1765) ;  /* 0x0000000000049947 */ /* 0x000fea0003800000 */
[----:B------:R-:W-:Y:S01]  /*27360*/  BPT.TRAP 0x1 ;  /* 0x000000040000795c */ /* 0x000fe20000300000 */
.L_x_1765:
[----:B------:R-:W3:Y:S04]  /*27370*/  LDL R4, [R1+0x10] ;  /* 0x0000100001047983 */ /* 0x000ee80000100800 */
[----:B------:R-:W4:Y:S04]  /*27380*/  LDL R3, [R1] ;  /* 0x0000000001037983 */ /* 0x000f280000100800 */
[----:B------:R-:W4:Y:S01]  /*27390*/  LDL R2, [R1+0x4] ;  /* 0x0000040001027983 */ /* 0x000f220000100800 */
[----:B------:R-:W-:Y:S01]  /*273a0*/  IMAD.U32 R0, RZ, RZ, UR41 ;  /* 0x00000029ff007e24 */ /* 0x000fe2000f8e00ff */
[----:B------:R-:W-:Y:S04]  /*273b0*/  BSSY B0, `(.L_x_1766) ;  /* 0x0000007000007945 */ /* 0x000fe80003800000 */
[----:B------:R-:W-:-:S02]  /*273c0*/  ISETP.NE.AND P2, PT, R0, 0x3, PT ;  /* 0x000000030000780c */ /* 0x000fc40003f45270 */
[----:B---3--:R-:W-:-:S04]  /*273d0*/  LOP3.LUT R0, R4, 0x1, RZ, 0x3c, !PT ;  /* 0x0000000104007812 */ /* 0x008fc800078e3cff */
[----:B------:R-:W-:Y:S02]  /*273e0*/  SHF.L.U32 R0, R0, 0x1f, RZ ;  /* 0x0000001f00007819 */ /* 0x000fe400000006ff */
[----:B----4-:R-:W-:-:S04]  /*273f0*/  LEA R17, R2, R3, 0x3 ;  /* 0x0000000302117211 */ /* 0x010fc800078e18ff */
[----:B------:R-:W3:Y:S02]  /*27400*/  SYNCS.PHASECHK.TRANS64.TRYWAIT P1, [R17+URZ+0x22870], R0 ;  /* 0x02287000110075a7 */ /* 0x000ee4000802017f */
[----:B---3--:R-:W-:Y:S05]  /*27410*/  @!P1 BRA `(.L_x_1767) ;  /* 0x0000003c00e49947 */ /* 0x008fea0003800000 */
.L_x_1900:
[----:B------:R-:W-:Y:S05]  /*27420*/  BSYNC B0 ;  /* 0x0000000000007941 */ /* 0x000fea0003800000 */
.L_x_1766:
[----:B------:R-:W-:Y:S05]  /*27430*/  @!P2 BRA `(.L_x_1768) ;  /* 0x000000000004a947 */ /* 0x000fea0003800000 */
[----:B------:R-:W-:Y:S01]  /*27440*/  BPT.TRAP 0x1 ;  /* 0x000000040000795c */ /* 0x000fe20000300000 */
.L_x_1768:
[----:B---3--:R-:W3:Y:S02]  /*27450*/  LDL R0, [R1+0x10] ;  /* 0x0000100001007983 */ /* 0x008ee40000100800 */
[----:B---3--:R-:W-:-:S04]  /*27460*/  SHF.L.U32 R0, R0, 0x1f, RZ ;  /* 0x0000001f00007819 */ /* 0x008fc800000006ff */
[----:B------:R-:W3:Y:S02]  /*27470*/  SYNCS.PHASECHK.TRANS64.TRYWAIT P1, [R17+URZ+0x22860], R0 ;  /* 0x02286000110075a7 */ /* 0x000ee4000802017f */
[----:B---3--:R-:W-:Y:S05]  /*27480*/  @!P1 BRA `(.L_x_1769) ;  /* 0x0000003c00dc9947 */ /* 0x008fea0003800000 */
.L_x_1901:
[----:B------:R-:W4:Y:S04]  /*27490*/  LDL R2, [R1+0x4] ;  /* 0x0000040001027983 */ /* 0x000f280000100800 */
[----:B------:R-:W3:Y:S04]  /*274a0*/  LDL R3, [R1+0x38] ;  /* 0x0000380001037983 */ /* 0x000ee80000100800 */
[----:B------:R-:W2:Y:S04]  /*274b0*/  LDL R13, [R1] ;  /* 0x00000000010d7983 */ /* 0x000ea80000100800 */
[----:B------:R-:W2:Y:S04]  /*274c0*/  LDL R12, [R1+0x20] ;  /* 0x00002000010c7983 */ /* 0x000ea80000100800 */
[----:B------:R-:W2:Y:S01]  /*274d0*/  LDL R14, [R1+0x34] ;  /* 0x00003400010e7983 */ /* 0x000ea20000100800 */
[----:B------:R-:W-:Y:S05]  /*274e0*/  WARPSYNC.ALL ;  /* 0x0000000000007948 */ /* 0x000fea0003800000 */
[----:B----4-:R-:W-:-:S05]  /*274f0*/  IMAD.SHL.U32 R2, R2, 0x4000, RZ ;  /* 0x0000400002027824 */ /* 0x010fca00078e00ff */
[----:B---3--:R-:W-:-:S05]  /*27500*/  LOP3.LUT R0, R2, R3, RZ, 0xfc, !PT ;  /* 0x0000000302007212 */ /* 0x008fca00078efcff */
[----:B--2---:R-:W-:-:S05]  /*27510*/  IMAD.IADD R0, R13, 0x1, R0 ;  /* 0x000000010d007824 */ /* 0x004fca00078e0200 */
[----:B------:R-:W2:Y:S01]  /*27520*/  LDSM.16.MT88.4 R4, [R0+0x8400] ;  /* 0x008400000004783b */ /* 0x000ea20000004200 */
[----:B------:R-:W-:Y:S01]  /*27530*/  IMAD.IADD R3, R12, 0x1, R0 ;  /* 0x000000010c037824 */ /* 0x000fe200078e0200 */
[----:B------:R-:W-:Y:S02]  /*27540*/  IADD3 R2, R13, R2, R14 ;  /* 0x000000020d027210 */ /* 0x000fe40007ffe00e */
[C-C-:B--2--5:R-:W-:Y:S02]  /*27550*/  PRMT R8, R4.reuse, 0x6420, R5.reuse ;  /* 0x0000642004087816 */ /* 0x164fe40000000005 */
[----:B------:R-:W-:Y:S02]  /*27560*/  PRMT R9, R4, 0x7531, R5 ;  /* 0x0000753104097816 */ /* 0x000fe40000000005 */
[C-C-:B------:R-:W-:Y:S02]  /*27570*/  PRMT R10, R6.reuse, 0x6420, R7.reuse ;  /* 0x00006420060a7816 */ /* 0x140fe40000000007 */
[----:B------:R-:W-:-:S02]  /*27580*/  PRMT R11, R6, 0x7531, R7 ;  /* 0x00007531060b7816 */ /* 0x000fc40000000007 */
[----:B------:R-:W2:Y:S04]  /*27590*/  LDSM.16.MT88.4 R4, [R3+0x8400] ;  /* 0x008400000304783b */ /* 0x000ea80000004200 */
[----:B------:R2:W-:Y:S02]  /*275a0*/  STSM.16.M88.4 [R2+0x400], R8 ;  /* 0x0004000802007844 */ /* 0x0005e40000000200 */
[C-C-:B--2---:R-:W-:Y:S02]  /*275b0*/  PRMT R8, R4.reuse, 0x6420, R5.reuse ;  /* 0x0000642004087816 */ /* 0x144fe40000000005 */
[----:B------:R-:W-:Y:S02]  /*275c0*/  PRMT R9, R4, 0x7531, R5 ;  /* 0x0000753104097816 */ /* 0x000fe40000000005 */
[----:B------:R-:W-:-:S02]  /*275d0*/  PRMT R10, R6, 0x6420, R7 ;  /* 0x00006420060a7816 */ /* 0x000fc40000000007 */
[----:B------:R-:W-:-:S05]  /*275e0*/  PRMT R11, R6, 0x7531, R7 ;  /* 0x00007531060b7816 */ /* 0x000fca0000000007 */
[----:B------:R2:W-:Y:S04]  /*275f0*/  STSM.16.M88.4 [R2+0x2400], R8 ;  /* 0x0024000802007844 */ /* 0x0005e80000000200 */
[----:B------:R-:W3:Y:S04]  /*27600*/  LDSM.16.MT88.4 R4, [R0+0x9400] ;  /* 0x009400000004783b */ /* 0x000ee80000004200 */
[----:B--2---:R-:W2:Y:S01]  /*27610*/  LDL R11, [R1+0x1c] ;  /* 0x00001c00010b7983 */ /* 0x004ea20000100800 */
[----:B------:R-:W-:Y:S01]  /*27620*/  IMAD.MOV.U32 R10, RZ, RZ, R12 ;  /* 0x000000ffff0a7224 */ /* 0x000fe200078e000c */
[----:B---3--:R-:W-:-:S02]  /*27630*/  PRMT R12, R4, 0x6420, R5 ;  /* 0x00006420040c7816 */ /* 0x008fc40000000005 */
[----:B------:R-:W-:Y:S02]  /*27640*/  PRMT R13, R4, 0x7531, R5 ;  /* 0x00007531040d7816 */ /* 0x000fe40000000005 */
[C-C-:B------:R-:W-:Y:S02]  /*27650*/  PRMT R14, R6.reuse, 0x6420, R7.reuse ;  /* 0x00006420060e7816 */ /* 0x140fe40000000007 */
[----:B------:R-:W-:Y:S02]  /*27660*/  PRMT R15, R6, 0x7531, R7 ;  /* 0x00007531060f7816 */ /* 0x000fe40000000007 */
[----:B------:R-:W3:Y:S02]  /*27670*/  LDSM.16.MT88.4 R4, [R3+0x9400] ;  /* 0x009400000304783b */ /* 0x000ee40000004200 */
[C-C-:B---3--:R-:W-:Y:S02]  /*27680*/  PRMT R8, R4.reuse, 0x6420, R5.reuse ;  /* 0x0000642004087816 */ /* 0x148fe40000000005 */
[----:B------:R-:W-:-:S02]  /*27690*/  PRMT R9, R4, 0x7531, R5 ;  /* 0x0000753104097816 */ /* 0x000fc40000000005 */
[----:B--2---:R-:W-:-:S05]  /*276a0*/  IADD3 R18, R11, 0x400, R2 ;  /* 0x000004000b127810 */ /* 0x004fca0007ffe002 */
[----:B------:R2:W-:Y:S02]  /*276b0*/  STSM.16.M88.4 [R18], R12 ;  /* 0x0000000c12007844 */ /* 0x0005e40000000200 */
[----:B--2---:R-:W-:Y:S01]  /*276c0*/  IMAD.MOV.U32 R14, RZ, RZ, R10 ;  /* 0x000000ffff0e7224 */ /* 0x004fe200078e000a */
[C---:B------:R-:W-:Y:S01]  /*276d0*/  PRMT R10, R6.reuse, 0x6420, R7 ;  /* 0x00006420060a7816 */ /* 0x040fe20000000007 */
[----:B------:R-:W-:Y:S01]  /*276e0*/  IMAD.MOV.U32 R15, RZ, RZ, R11 ;  /* 0x000000ffff0f7224 */ /* 0x000fe200078e000b */
[----:B------:R-:W-:-:S05]  /*276f0*/  PRMT R11, R6, 0x7531, R7 ;  /* 0x00007531060b7816 */ /* 0x000fca0000000007 */
[----:B------:R2:W-:Y:S04]  /*27700*/  STSM.16.M88.4 [R18+0x2000], R8 ;  /* 0x0020000812007844 */ /* 0x0005e80000000200 */
[----:B------:R-:W3:Y:S01]  /*27710*/  LDSM.16.MT88.4 R4, [R0+0xa400] ;  /* 0x00a400000004783b */ /* 0x000ee20000004200 */
[----:B--2---:R-:W-:Y:S02]  /*27720*/  IMAD.MOV.U32 R11, RZ, RZ, R14 ;  /* 0x000000ffff0b7224 */ /* 0x004fe400078e000e */
[----:B------:R-:W-:Y:S01]  /*27730*/  IMAD.MOV.U32 R18, RZ, RZ, R15 ;  /* 0x000000ffff127224 */ /* 0x000fe200078e000f */
[C-C-:B---3--:R-:W-:Y:S02]  /*27740*/  PRMT R12, R4.reuse, 0x6420, R5.reuse ;  /* 0x00006420040c7816 */ /* 0x148fe40000000005 */
[----:B------:R-:W-:-:S02]  /*27750*/  PRMT R13, R4, 0x7531, R5 ;  /* 0x00007531040d7816 */ /* 0x000fc40000000005 */
[C-C-:B------:R-:W-:Y:S02]  /*27760*/  PRMT R14, R6.reuse, 0x6420, R7.reuse ;  /* 0x00006420060e7816 */ /* 0x140fe40000000007 */
[----:B------:R-:W-:Y:S02]  /*27770*/  PRMT R15, R6, 0x7531, R7 ;  /* 0x00007531060f7816 */ /* 0x000fe40000000007 */
[----:B------:R-:W2:Y:S01]  /*27780*/  LDSM.16.MT88.4 R4, [R3+0xa400] ;  /* 0x00a400000304783b */ /* 0x000ea20000004200 */
[----:B------:R-:W-:-:S05]  /*27790*/  IADD3 R2, R11, 0x400, R2 ;  /* 0x000004000b027810 */ /* 0x000fca0007ffe002 */
[----:B------:R-:W-:Y:S01]  /*277a0*/  STSM.16.M88.4 [R2], R12 ;  /* 0x0000000c02007844 */ /* 0x000fe20000000200 */
[C-C-:B--2---:R-:W-:Y:S02]  /*277b0*/  PRMT R8, R4.reuse, 0x6420, R5.reuse ;  /* 0x0000642004087816 */ /* 0x144fe40000000005 */
[----:B------:R-:W-:Y:S02]  /*277c0*/  PRMT R9, R4, 0x7531, R5 ;  /* 0x0000753104097816 */ /* 0x000fe40000000005 */
[C-C-:B------:R-:W-:Y:S02]  /*277d0*/  PRMT R10, R6.reuse, 0x6420, R7.reuse ;  /* 0x00006420060a7816 */ /* 0x140fe40000000007 */
[----:B------:R-:W-:-:S05]  /*277e0*/  PRMT R11, R6, 0x7531, R7 ;  /* 0x00007531060b7816 */ /* 0x000fca0000000007 */
[----:B------:R-:W-:Y:S04]  /*277f0*/  STSM.16.M88.4 [R2+0x2000], R8 ;  /* 0x0020000802007844 */ /* 0x000fe80000000200 */
[----:B------:R-:W2:Y:S02]  /*27800*/  LDSM.16.MT88.4 R4, [R0+0xb400] ;  /* 0x00b400000004783b */ /* 0x000ea40000004200 */
[C-C-:B--2---:R-:W-:Y:S02]  /*27810*/  PRMT R12, R4.reuse, 0x6420, R5.reuse ;  /* 0x00006420040c7816 */ /* 0x144fe40000000005 */
[----:B------:R-:W-:Y:S02]  /*27820*/  PRMT R13, R4, 0x7531, R5 ;  /* 0x00007531040d7816 */ /* 0x000fe40000000005 */
[----:B------:R-:W-:-:S02]  /*27830*/  PRMT R14, R6, 0x6420, R7 ;  /* 0x00006420060e7816 */ /* 0x000fc40000000007 */
[----:B------:R-:W-:Y:S02]  /*27840*/  PRMT R15, R6, 0x7531, R7 ;  /* 0x00007531060f7816 */ /* 0x000fe40000000007 */
[----:B------:R-:W2:Y:S01]  /*27850*/  LDSM.16.MT88.4 R4, [R3+0xb400] ;  /* 0x00b400000304783b */ /* 0x000ea20000004200 */
[----:B------:R-:W-:-:S05]  /*27860*/  IMAD.IADD R2, R18, 0x1, R2 ;  /* 0x0000000112027824 */ /* 0x000fca00078e0202 */
[----:B------:R3:W-:Y:S01]  /*27870*/  STSM.16.M88.4 [R2], R12 ;  /* 0x0000000c02007844 */ /* 0x0007e20000000200 */
        /* <DEDUP_REMOVED lines=13> */
.L_x_1770:
[----:B------:R-:W4:Y:S01]  /*27950*/  LDL.LU R0, [R1+0x4] ;  /* 0x0000040001007983 */ /* 0x000f220000300800 */
[----:B--2---:R2:W-:Y:S03]  /*27960*/  SYNCS.ARRIVE.TRANS64.A1T0 RZ, [R17+URZ+0x22850], RZ ;  /* 0x022850ff11ff79a7 */ /* 0x0045e6000810003f */
[----:B------:R-:W5:Y:S01]  /*27970*/  LDL.LU R3, [R1+0x10] ;  /* 0x0000100001037983 */ /* 0x000f620000300800 */
[----:B--2---:R-:W-:-:S05]  /*27980*/  @!P0 VIADD R17, R17, 0x22880 ;  /* 0x0002288011118836 */ /* 0x004fca0000000000 */
[----:B------:R-:W-:Y:S01]  /*27990*/  @!P0 PRMT R17, RZ, 0x654, R17 ;  /* 0x00000654ff118816 */ /* 0x000fe20000000011 */
[----:B------:R-:W-:Y:S06]  /*279a0*/  BAR.SYNC.DEFER_BLOCKING 0x2, 0x80 ;  /* 0x0082000000007b1d */ /* 0x000fec0000010000 */
[----:B------:R2:W-:Y:S01]  /*279b0*/  @!P0 SYNCS.ARRIVE.TRANS64.RED.A1T0 RZ, [R17+URZ], RZ ;  /* 0x000000ff11ff89a7 */ /* 0x0005e2000810043f */
[----:B----4-:R-:W-:-:S05]  /*279c0*/  VIADD R0, R0, 0x1 ;  /* 0x0000000100007836 */ /* 0x010fca0000000000 */
[----:B------:R-:W-:-:S04]  /*279d0*/  ISETP.NE.AND P0, PT, R0, 0x2, PT ;  /* 0x000000020000780c */ /* 0x000fc80003f05270 */
[----:B---3--:R-:W-:Y:S02]  /*279e0*/  SEL R2, RZ, 0x1, P0 ;  /* 0x00000001ff027807 */ /* 0x008fe40000000000 */
[----:B------:R-:W-:Y:S02]  /*279f0*/  SEL R0, R0, RZ, P0 ;  /* 0x000000ff00007207 */ /* 0x000fe40000000000 */
[----:B-----5:R-:W-:-:S03]  /*27a00*/  LOP3.LUT R3, R3, R2, RZ, 0x3c, !PT ;  /* 0x0000000203037212 */ /* 0x020fc600078e3cff */
[----:B------:R2:W-:Y:S04]  /*27a10*/  STL [R1+0x4], R0 ;  /* 0x0000040001007387 */ /* 0x0005e80000100800 */
[----:B------:R2:W-:Y:S02]  /*27a20*/  STL [R1+0x10], R3 ;  /* 0x0000100301007387 */ /* 0x0005e40000100800 */
.L_x_1715:
[----:B--2---:R-:W2:Y:S02]  /*27a30*/  LDL R0, [R1+0x24] ;  /* 0x0000240001007983 */ /* 0x004ea40000100800 */
[----:B--2---:R-:W-:-:S13]  /*27a40*/  LOP3.LUT P0, RZ, R0, 0x2, RZ, 0xc0, !PT ;  /* 0x0000000200ff7812 */ /* 0x004fda000780c0ff */
[----:B------:R-:W-:Y:S05]  /*27a50*/  @!P0 BRA `(.L_x_1771) ;  /* 0x0000000000288947 */ /* 0x000fea0003800000 */
[----:B------:R-:W-:Y:S05]  /*27a60*/  WARPSYNC.ALL ;  /* 0x0000000000007948 */ /* 0x000fea0003800000 */
[----:B------:R-:W2:Y:S08]  /*27a70*/  S2UR UR5, SR_CgaCtaId ;  /* 0x00000000000579c3 */ /* 0x000eb00000008800 */
[----:B------:R-:W-:Y:S06]  /*27a80*/  BAR.SYNC.DEFER_BLOCKING 0x5, 0x180 ;  /* 0x0146000000007b1d */ /* 0x000fec0000010000 */
[----:B------:R-:W-:-:S02]  /*27a90*/  UMOV UR4, 0x400 ;  /* 0x0000040000047882 */ /* 0x000fc40000000000 */
[----:B--2---:R-:W-:-:S06]  /*27aa0*/  ULEA UR4, UR5, UR4, 0x18 ;  /* 0x0000000405047291 */ /* 0x004fcc000f8ec03f */
[----:B------:R-:W-:-:S05]  /*27ab0*/  IMAD.U32 R0, RZ, RZ, UR4 ;  /* 0x00000004ff007e24 */ /* 0x000fca000f8e00ff */
[----:B------:R2:W3:Y:S04]  /*27ac0*/  LDS.128 R16, [R0+0x228d0] ;  /* 0x0228d00000107984 */ /* 0x0004e80000000c00 */
[----:B------:R2:W-:Y:S01]  /*27ad0*/  STL [R1], R0 ;  /* 0x0000000001007387 */ /* 0x0005e20000100800 */
[----:B------:R-:W-:Y:S06]  /*27ae0*/  BAR.ARV 0x4, 0x180 ;  /* 0x0106000000007b1d */ /* 0x000fec0000002000 */
[----:B------:R-:W-:Y:S05]  /*27af0*/  BRA `(.L_x_1772) ;  /* 0x0000000800e07947 */ /* 0x000fea0003800000 */
.L_x_1771:
[----:B------:R-:W2:Y:S01]  /*27b00*/  S2R R0, SR_TID.X ;  /* 0x0000000000007919 */ /* 0x000ea20000002100 */
[----:B------:R-:W-:Y:S01]  /*27b10*/  UMOV UR4, 0xffffffff ;  /* 0xffffffff00047882 */ /* 0x000fe20000000000 */
[----:B--2---:R-:W-:-:S04]  /*27b20*/  LOP3.LUT R6, R0, 0x1f, RZ, 0xc0, !PT ;  /* 0x0000001f00067812 */ /* 0x004fc800078ec0ff */
[----:B------:R-:W-:Y:S01]  /*27b30*/  ISETP.NE.AND P0, PT, R6, 0x1f, PT ;  /* 0x0000001f0600780c */ /* 0x000fe20003f05270 */
[----:B------:R-:W-:-:S12]  /*27b40*/  BRA.DIV UR4, `(.L_x_1773) ;  /* 0x0000003a04407947 */ /* 0x000fd8000b800000 */
[----:B------:R-:W-:Y:S01]  /*27b50*/  IMAD.IADD R0, R19, 0x1, R6 ;  /* 0x0000000113007824 */ /* 0x000fe200078e0206 */
[----:B------:R-:W-:-:S04]  /*27b60*/  ULDC UR4, c[0x0][0xc3c] ;  /* 0x00030f0000047ab9 */ /* 0x000fc80000000800 */
[----:B------:R-:W-:-:S13]  /*27b70*/  ISETP.GE.OR P1, PT, R0, UR4, !P0 ;  /* 0x0000000400007c0c */ /* 0x000fda000c726670 */
[----:B------:R-:W2:Y:S02]  /*27b80*/  @!P1 LDC.64 R2, c[0x0][0xc80] ;  /* 0x00032000ff029b82 */ /* 0x000ea40000000a00 */
[----:B--2---:R-:W-:-:S06]  /*27b90*/  @!P1 IMAD.WIDE R2, R0, 0x4, R2 ;  /* 0x0000000400029825 */ /* 0x004fcc00078e0202 */
[----:B------:R2:W3:Y:S01]  /*27ba0*/  @!P1 LDG.E R3, desc[UR38][R2.64] ;  /* 0x0000002602039981 */ /* 0x0004e2000c1e1900 */
[C---:B------:R-:W-:Y:S02]  /*27bb0*/  ISETP.GE.U32.AND P2, PT, R6.reuse, 0x2, PT ;  /* 0x000000020600780c */ /* 0x040fe40003f46070 */
[C---:B------:R-:W-:Y:S01]  /*27bc0*/  ISETP.GE.U32.AND P3, PT, R6.reuse, 0x4, PT ;  /* 0x000000040600780c */ /* 0x040fe20003f66070 */
[----:B------:R-:W-:Y:S01]  /*27bd0*/  SHFL.IDX PT, R0, R16, RZ, 0x1f ;  /* 0x00001fff10007589 */ /* 0x000fe200000e0000 */
[C---:B------:R-:W-:Y:S02]  /*27be0*/  ISETP.GE.U32.AND P4, PT, R6.reuse, 0x8, PT ;  /* 0x000000080600780c */ /* 0x040fe40003f86070 */
[C---:B------:R-:W-:Y:S01]  /*27bf0*/  ISETP.GE.U32.AND P5, PT, R6.reuse, 0x10, PT ;  /* 0x000000100600780c */ /* 0x040fe20003fa6070 */
[----:B------:R-:W-:Y:S01]  /*27c00*/  SHFL.IDX PT, R4, R16, 0x1, 0x1f ;  /* 0x00201f0010047f89 */ /* 0x000fe200000e0000 */
[----:B--2---:R-:W-:Y:S02]  /*27c10*/  IMAD.MOV.U32 R2, RZ, RZ, RZ ;  /* 0x000000ffff027224 */ /* 0x004fe400078e00ff */
[----:B---3--:R-:W-:Y:S01]  /*27c20*/  @!P1 IMAD.MOV.U32 R2, RZ, RZ, R3 ;  /* 0x000000ffff029224 */ /* 0x008fe200078e0003 */
[----:B------:R-:W-:-:S04]  /*27c30*/  ISETP.NE.AND P1, PT, R6, RZ, PT ;  /* 0x000000ff0600720c */ /* 0x000fc80003f25270 */
[----:B------:R-:W2:Y:S02]  /*27c40*/  SHFL.UP PT, R3, R2, 0x1, RZ ;  /* 0x0420000002037989 */ /* 0x000ea400000e00ff */
[----:B--2---:R-:W-:-:S05]  /*27c50*/  SEL R3, R3, RZ, P1 ;  /* 0x000000ff03037207 */ /* 0x004fca0000800000 */
[----:B------:R-:W-:-:S05]  /*27c60*/  IMAD.IADD R3, R2, 0x1, R3 ;  /* 0x0000000102037824 */ /* 0x000fca00078e0203 */
[----:B------:R-:W2:Y:S02]  /*27c70*/  SHFL.UP PT, R5, R3, 0x2, RZ ;  /* 0x0440000003057989 */ /* 0x000ea400000e00ff */
[----:B--2---:R-:W-:-:S05]  /*27c80*/  SEL R5, R5, RZ, P2 ;  /* 0x000000ff05057207 */ /* 0x004fca0001000000 */
[----:B------:R-:W-:-:S05]  /*27c90*/  IMAD.IADD R3, R3, 0x1, R5 ;  /* 0x0000000103037824 */ /* 0x000fca00078e0205 */
[----:B------:R-:W2:Y:S02]  /*27ca0*/  SHFL.UP PT, R5, R3, 0x4, RZ ;  /* 0x0480000003057989 */ /* 0x000ea400000e00ff */
[----:B--2---:R-:W-:-:S05]  /*27cb0*/  SEL R5, R5, RZ, P3 ;  /* 0x000000ff05057207 */ /* 0x004fca0001800000 */
[----:B------:R-:W-:-:S05]  /*27cc0*/  IMAD.IADD R3, R3, 0x1, R5 ;  /* 0x0000000103037824 */ /* 0x000fca00078e0205 */
[----:B------:R-:W2:Y:S02]  /*27cd0*/  SHFL.UP PT, R5, R3, 0x8, RZ ;  /* 0x0500000003057989 */ /* 0x000ea400000e00ff */
[----:B--2---:R-:W-:-:S04]  /*27ce0*/  SEL R5, R5, RZ, P4 ;  /* 0x000000ff05057207 */ /* 0x004fc80002000000 */
[----:B------:R-:W-:-:S05]  /*27cf0*/  IADD3 R3, R3, R5, RZ ;  /* 0x0000000503037210 */ /* 0x000fca0007ffe0ff */
[----:B------:R-:W2:Y:S02]  /*27d00*/  SHFL.UP PT, R5, R3, 0x10, RZ ;  /* 0x0600000003057989 */ /* 0x000ea400000e00ff */
[----:B--2---:R-:W-:-:S05]  /*27d10*/  SEL R5, R5, RZ, P5 ;  /* 0x000000ff05057207 */ /* 0x004fca0002800000 */
[----:B------:R-:W-:-:S05]  /*27d20*/  IMAD.IADD R5, R3, 0x1, R5 ;  /* 0x0000000103057824 */ /* 0x000fca00078e0205 */
[----:B------:R2:W3:Y:S02]  /*27d30*/  SHFL.IDX PT, R7, R5, 0x1f, 0x1f ;  /* 0x03e01f0005077f89 */ /* 0x0004e400000e0000 */
.L_x_1911:
[----:B------:R-:W-:Y:S01]  /*27d40*/  ULDC UR4, c[0x0][0xc38] ;  /* 0x00030e0000047ab9 */ /* 0x000fe20000000800 */
[----:B------:R-:W-:Y:S02]  /*27d50*/  IMAD.MOV.U32 R6, RZ, RZ, R5 ;  /* 0x000000ffff067224 */ /* 0x000fe400078e0005 */
[----:B------:R-:W-:-:S04]  /*27d60*/  IMAD.U32 R3, RZ, RZ, UR4 ;  /* 0x00000004ff037e24 */ /* 0x000fc8000f8e00ff */
[----:B---3--:R-:W-:-:S04]  /*27d70*/  IMAD R7, R7, R3, RZ ;  /* 0x0000000307077224 */ /* 0x008fc800078e02ff */
[----:B------:R-:W-:-:S05]  /*27d80*/  IMAD.IADD R4, R4, 0x1, R7 ;  /* 0x0000000104047824 */ /* 0x000fca00078e0207 */
[----:B------:R-:W-:-:S13]  /*27d90*/  ISETP.GT.AND P6, PT, R4, R0, PT ;  /* 0x000000000400720c */ /* 0x000fda0003fc4270 */
[----:B------:R-:W-:Y:S05]  /*27da0*/  @P6 BRA `(.L_x_1774) ;  /* 0x00000000009c6947 */ /* 0x000fea0003800000 */
.L_x_1779:
[----:B------:R-:W3:Y:S01]  /*27db0*/  LDC R2, c[0x0][0xc3c] ;  /* 0x00030f00ff027b82 */ /* 0x000ee20000000800 */
[----:B------:R-:W-:-:S05]  /*27dc0*/  VIADD R19, R19, 0x1f ;  /* 0x0000001f13137836 */ /* 0x000fca0000000000 */
[----:B---3--:R-:W-:-:S13]  /*27dd0*/  ISETP.GE.AND P6, PT, R19, R2, PT ;  /* 0x000000021300720c */ /* 0x008fda0003fc6270 */
[----:B--2---:R-:W-:Y:S05]  /*27de0*/  @P6 BRA `(.L_x_1775) ;  /* 0x0000000400d86947 */ /* 0x004fea0003800000 */
[----:B------:R-:W3:Y:S01]  /*27df0*/  S2R R3, SR_TID.X ;  /* 0x0000000000037919 */ /* 0x000ee20000002100 */
[----:B------:R-:W-:Y:S01]  /*27e00*/  BSSY B0, `(.L_x_1776) ;  /* 0x0000009000007945 */ /* 0x000fe20003800000 */
[----:B---3--:R-:W-:-:S05]  /*27e10*/  LOP3.LUT R3, R3, 0x1f, RZ, 0xc0, !PT ;  /* 0x0000001f03037812 */ /* 0x008fca00078ec0ff */
[----:B--2---:R-:W-:-:S05]  /*27e20*/  IMAD.IADD R5, R19, 0x1, R3 ;  /* 0x0000000113057824 */ /* 0x004fca00078e0203 */
[----:B------:R-:W-:Y:S01]  /*27e30*/  ISETP.GE.OR P6, PT, R5, R2, !P0 ;  /* 0x000000020500720c */ /* 0x000fe200047c6670 */
[----:B------:R-:W-:-:S12]  /*27e40*/  IMAD.MOV.U32 R2, RZ, RZ, RZ ;  /* 0x000000ffff027224 */ /* 0x000fd800078e00ff */
[----:B------:R-:W-:Y:S05]  /*27e50*/  @P6 BRA `(.L_x_1777) ;  /* 0x00000000000c6947 */ /* 0x000fea0003800000 */
[----:B------:R-:W2:Y:S02]  /*27e60*/  LDC.64 R2, c[0x0][0xc80] ;  /* 0x00032000ff027b82 */ /* 0x000ea40000000a00 */
[----:B--2---:R-:W-:-:S06]  /*27e70*/  IMAD.WIDE R2, R5, 0x4, R2 ;  /* 0x0000000405027825 */ /* 0x004fcc00078e0202 */
[----:B------:R2:W5:Y:S02]  /*27e80*/  LDG.E R2, desc[UR38][R2.64] ;  /* 0x0000002602027981 */ /* 0x000564000c1e1900 */
.L_x_1777:
[----:B------:R-:W-:Y:S05]  /*27e90*/  BSYNC B0 ;  /* 0x0000000000007941 */ /* 0x000fea0003800000 */
.L_x_1776:
[----:B------:R-:W-:-:S03]  /*27ea0*/  UMOV UR4, 0xffffffff ;  /* 0xffffffff00047882 */ /* 0x000fc60000000000 */
[----:B------:R-:W-:Y:S05]  /*27eb0*/  BRA.DIV UR4, `(.L_x_1778) ;  /* 0x0000003a04a07947 */ /* 0x000fea000b800000 */
[----:B--2--5:R-:W2:Y:S02]  /*27ec0*/  SHFL.UP PT, R3, R2, 0x1, RZ ;  /* 0x0420000002037989 */ /* 0x024ea400000e00ff */
        /* <DEDUP_REMOVED lines=14> */
[----:B------:R2:W3:Y:S02]  /*27fb0*/  SHFL.IDX PT, R7, R6, 0x1f, 0x1f ;  /* 0x03e01f0006077f89 */ /* 0x0004e400000e0000 */
.L_x_1919:
[----:B------:R-:W-:Y:S02]  /*27fc0*/  ULDC UR4, c[0x0][0xc38] ;  /* 0x00030e0000047ab9 */ /* 0x000fe40000000800 */
[----:B------:R-:W-:-:S04]  /*27fd0*/  IMAD.U32 R3, RZ, RZ, UR4 ;  /* 0x00000004ff037e24 */ /* 0x000fc8000f8e00ff */
[----:B---3--:R-:W-:-:S04]  /*27fe0*/  IMAD R7, R7, R3, RZ ;  /* 0x0000000307077224 */ /* 0x008fc800078e02ff */
[----:B------:R-:W-:-:S05]  /*27ff0*/  IMAD.IADD R4, R7, 0x1, R4 ;  /* 0x0000000107047824 */ /* 0x000fca00078e0204 */
[----:B------:R-:W-:-:S13]  /*28000*/  ISETP.GT.AND P6, PT, R4, R0, PT ;  /* 0x000000000400720c */ /* 0x000fda0003fc4270 */
[----:B------:R-:W-:Y:S05]  /*28010*/  @!P6 BRA `(.L_x_1779) ;  /* 0xfffffffc0064e947 */ /* 0x000fea000383ffff */
.L_x_1774:
[----:B------:R-:W-:Y:S01]  /*28020*/  IMAD.IADD R7, R4, 0x1, -R7 ;  /* 0x0000000104077824 */ /* 0x000fe200078e0a07 */
[----:B------:R-:W-:-:S03]  /*28030*/  UMOV UR4, 0xffffffff ;  /* 0xffffffff00047882 */ /* 0x000fc60000000000 */
[----:B------:R-:W-:-:S05]  /*28040*/  IMAD R4, R6, R3, R7 ;  /* 0x0000000306047224 */ /* 0x000fca00078e0207 */
[----:B------:R-:W-:Y:S01]  /*28050*/  ISETP.GT.AND P6, PT, R4, R0, PT ;  /* 0x000000000400720c */ /* 0x000fe20003fc4270 */
[----:B------:R-:W-:-:S12]  /*28060*/  BRA.DIV UR4, `(.L_x_1780) ;  /* 0x0000003e040c7947 */ /* 0x000fd8000b800000 */
[----:B--2---:R-:W-:-:S04]  /*28070*/  VOTE.ANY R5, PT, !P6 ;  /* 0x0000000000057806 */ /* 0x004fc800070e0100 */
[----:B------:R-:W2:Y:S02]  /*28080*/  POPC R4, R5 ;  /* 0x0000000500047309 */ /* 0x000ea40000000000 */
[----:B--2---:R2:W3:Y:S02]  /*28090*/  SHFL.IDX PT, R17, R2, R4, 0x1f ;  /* 0x00001f0402117589 */ /* 0x0044e400000e0000 */
.L_x_1923:
[----:B------:R-:W-:Y:S01]  /*280a0*/  ISETP.NE.AND P0, PT, R5, RZ, PT ;  /* 0x000000ff0500720c */ /* 0x000fe20003f05270 */
[----:B------:R-:W-:-:S12]  /*280b0*/  IMAD.MOV.U32 R16, RZ, RZ, RZ ;  /* 0x000000ffff107224 */ /* 0x000fd800078e00ff */
[----:B------:R-:W-:Y:S05]  /*280c0*/  @!P0 BRA `(.L_x_1781) ;  /* 0x0000000000148947 */ /* 0x000fea0003800000 */
[----:B------:R-:W-:Y:S01]  /*280d0*/  UMOV UR4, 0xffffffff ;  /* 0xffffffff00047882 */ /* 0x000fe20000000000 */
[----:B------:R-:W-:Y:S02]  /*280e0*/  VIADD R12, R4, 0xffffffff ;  /* 0xffffffff040c7836 */ /* 0x000fe40000000000 */
[----:B------:R-:W-:Y:S05]  /*280f0*/  BRA.DIV UR4, `(.L_x_1782) ;  /* 0x0000003e04307947 */ /* 0x000fea000b800000 */
[----:B------:R4:W0:Y:S02]  /*28100*/  SHFL.IDX PT, R6, R6, R12, 0x1f ;  /* 0x00001f0c06067589 */ /* 0x00082400000e0000 */
.L_x_1926:
[----:B0-----:R-:W-:-:S07]  /*28110*/  IMAD.MOV.U32 R16, RZ, RZ, R6 ;  /* 0x000000ffff107224 */ /* 0x001fce00078e0006 */
.L_x_1781:
[----:B------:R-:W2:Y:S01]  /*28120*/  LDC.64 R8, c[0x0][0xc90] ;  /* 0x00032400ff087b82 */ /* 0x000ea20000000a00 */
[----:B------:R-:W-:-:S05]  /*28130*/  IADD3 R19, R4, R19, RZ ;  /* 0x0000001304137210 */ /* 0x000fca0007ffe0ff */
[----:B--2---:R-:W-:-:S05]  /*28140*/  IMAD.WIDE R4, R19, 0x4, R8 ;  /* 0x0000000413047825 */ /* 0x004fca00078e0208 */
[----:B------:R-:W3:Y:S01]  /*28150*/  LDG.E R2, desc[UR38][R4.64] ;  /* 0x0000002604027981 */ /* 0x000ee2000c1e1900 */
[----:B------:R-:W-:-:S04]  /*28160*/  IMAD R16, R16, R3, R7 ;  /* 0x0000000310107224 */ /* 0x000fc800078e0207 */
[----:B------:R-:W-:Y:S02]  /*28170*/  IMAD.IADD R0, R0, 0x1, -R16 ;  /* 0x0000000100007824 */ /* 0x000fe400078e0a10 */
[----:B---3--:R-:W-:-:S05]  /*28180*/  IMAD R8, R17, R2, RZ ;  /* 0x0000000211087224 */ /* 0x008fca00078e02ff */
[----:B------:R-:W-:-:S04]  /*28190*/  IABS R6, R8 ;  /* 0x0000000800067213 */ /* 0x000fc80000000000 */
[----:B------:R-:W2:Y:S08]  /*281a0*/  I2F.RP R4, R6 ;  /* 0x0000000600047306 */ /* 0x000eb00000209400 */
[----:B--2---:R-:W2:Y:S02]  /*281b0*/  MUFU.RCP R4, R4 ;  /* 0x0000000400047308 */ /* 0x004ea40000001000 */
[----:B--2---:R-:W-:-:S06]  /*281c0*/  VIADD R4, R4, 0xffffffe ;  /* 0x0ffffffe04047836 */ /* 0x004fcc0000000000 */
[----:B------:R-:W2:Y:S02]  /*281d0*/  F2I.FTZ.U32.TRUNC.NTZ R5, R4 ;  /* 0x0000000400057305 */ /* 0x000ea4000021f000 */
[----:B--2---:R-:W-:-:S04]  /*281e0*/  IMAD.MOV R4, RZ, RZ, -R5 ;  /* 0x000000ffff047224 */ /* 0x004fc800078e0a05 */
        /* <DEDUP_REMOVED lines=34> */
[----:B------:R-:W-:-:S04]  /*28410*/  IMAD.MOV R2, RZ, RZ, -R2 ;  /* 0x000000ffff027224 */ /* 0x000fc800078e0a02 */
[----:B------:R-:W-:Y:S02]  /*28420*/  IMAD.MOV.U32 R5, RZ, RZ, R2 ;  /* 0x000000ffff057224 */ /* 0x000fe400078e0002 */
[----:B------:R-:W-:-:S04]  /*28430*/  IMAD.HI.U32 R2, R8, R3, RZ ;  /* 0x0000000308027227 */ /* 0x000fc800078e00ff */
        /* <DEDUP_REMOVED lines=9> */
[----:B------:R-:W-:-:S06]  /*284d0*/  @P0 IADD3 R2, R2, 0x1, RZ ;  /* 0x0000000102020810 */ /* 0x000fcc0007ffe0ff */
[----:B------:R-:W-:Y:S01]  /*284e0*/  @!P2 IMAD.MOV R2, RZ, RZ, -R2 ;  /* 0x000000ffff02a224 */ /* 0x000fe200078e0a02 */
[----:B------:R-:W-:Y:S01]  /*284f0*/  @!P1 LOP3.LUT R2, RZ, R6, RZ, 0x33, !PT ;  /* 0x00000006ff029212 */ /* 0x000fe200078e33ff */
[----:B------:R-:W-:-:S04]  /*28500*/  IMAD.MOV R6, RZ, RZ, -R6 ;  /* 0x000000ffff067224 */ /* 0x000fc800078e0a06 */
[----:B------:R-:W-:Y:S01]  /*28510*/  IMAD R18, R2, R6, R0 ;  /* 0x0000000602127224 */ /* 0x000fe200078e0200 */
[----:B------:R-:W-:-:S05]  /*28520*/  LOP3.LUT R2, RZ, R2, RZ, 0x33, !PT ;  /* 0x00000002ff027212 */ /* 0x000fca00078e33ff */
[----:B------:R-:W-:Y:S01]  /*28530*/  IMAD.IADD R17, R17, 0x1, R2 ;  /* 0x0000000111117824 */ /* 0x000fe200078e0202 */
[----:B------:R-:W-:Y:S06]  /*28540*/  BRA `(.L_x_1783) ;  /* 0x00000000001c7947 */ /* 0x000fec0003800000 */
.L_x_1775:
[----:B------:R-:W-:Y:S01]  /*28550*/  UMOV UR4, URZ ;  /* 0x0000003f00047c82 */ /* 0x000fe20008000000 */
[----:B------:R-:W-:Y:S01]  /*28560*/  UMOV UR5, URZ ;  /* 0x0000003f00057c82 */ /* 0x000fe20008000000 */
[----:B------:R-:W-:Y:S01]  /*28570*/  ULDC UR6, c[0x0][0xc3c] ;  /* 0x00030f0000067ab9 */ /* 0x000fe20000000800 */
[----:B------:R-:W-:Y:S02]  /*28580*/  IMAD.MOV.U32 R16, RZ, RZ, R0 ;  /* 0x000000ffff107224 */ /* 0x000fe400078e0000 */
[----:B------:R-:W-:Y:S02]  /*28590*/  IMAD.U32 R17, RZ, RZ, UR4 ;  /* 0x00000004ff117e24 */ /* 0x000fe4000f8e00ff */
[----:B------:R-:W-:Y:S02]  /*285a0*/  IMAD.U32 R18, RZ, RZ, UR5 ;  /* 0x00000005ff127e24 */ /* 0x000fe4000f8e00ff */
[----:B------:R-:W-:-:S07]  /*285b0*/  IMAD.U32 R19, RZ, RZ, UR6 ;  /* 0x00000006ff137e24 */ /* 0x000fce000f8e00ff */
.L_x_1783:
[----:B------:R3:W5:Y:S01]  /*285c0*/  LDL R3, [R1] ;  /* 0x0000000001037983 */ /* 0x0007620000100800 */
[----:B------:R-:W0:Y:S01]  /*285d0*/  S2R R0, SR_TID.X ;  /* 0x0000000000007919 */ /* 0x000e220000002100 */
[----:B------:R-:W-:Y:S05]  /*285e0*/  WARPSYNC.ALL ;  /* 0x0000000000007948 */ /* 0x000fea0003800000 */
[----:B0-----:R-:W-:Y:S01]  /*285f0*/  LOP3.LUT R0, R0, 0x1f, RZ, 0xc0, !PT ;  /* 0x0000001f00007812 */ /* 0x001fe200078ec0ff */
[----:B------:R-:W-:Y:S03]  /*28600*/  BAR.SYNC.DEFER_BLOCKING 0x4, 0x180 ;  /* 0x0106000000007b1d */ /* 0x000fe60000010000 */
[----:B------:R-:W-:-:S13]  /*28610*/  ISETP.NE.AND P0, PT, R0, RZ, PT ;  /* 0x000000ff0000720c */ /* 0x000fda0003f05270 */
[----:B------:R-:W5:Y:S01]  /*28620*/  @!P0 S2R R0, SR_CgaCtaId ;  /* 0x0000000000008919 */ /* 0x000f620000008800 */
[----:B------:R-:W-:-:S04]  /*28630*/  @!P0 MOV R2, 0x400 ;  /* 0x0000040000028802 */ /* 0x000fc80000000f00 */
[----:B-----5:R-:W-:-:S05]  /*28640*/  @!P0 LEA R3, R0, R2, 0x18 ;  /* 0x0000000200038211 */ /* 0x020fca00078ec0ff */
[----:B------:R3:W-:Y:S04]  /*28650*/  @!P0 STS.128 [R3+0x228d0], R16 ;  /* 0x0228d01003008388 */ /* 0x0007e80000000c00 */
[----:B------:R3:W-:Y:S01]  /*28660*/  @!P0 STL [R1], R3 ;  /* 0x0000000301008387 */ /* 0x0007e20000100800 */
[----:B------:R-:W-:Y:S06]  /*28670*/  BAR.ARV 0x5, 0x180 ;  /* 0x0146000000007b1d */ /* 0x000fec0000002000 */
.L_x_1772:
[----:B------:R-:W-:Y:S02]  /*28680*/  ULDC UR4, c[0x0][0xc3c] ;  /* 0x00030f0000047ab9 */ /* 0x000fe40000000800 */
[----:B---3--:R-:W-:-:S13]  /*28690*/  ISETP.GE.AND P0, PT, R19, UR4, PT ;  /* 0x0000000413007c0c */ /* 0x008fda000bf06270 */
[----:B------:R-:W-:Y:S05]  /*286a0*/  @!P0 BRA `(.L_x_1784) ;  /* 0xffffffa000248947 */ /* 0x000fea000383ffff */
[----:B------:R-:W-:Y:S05]  /*286b0*/  BSYNC B7 ;  /* 0x0000000000077941 */ /* 0x000fea0003800000 */
.L_x_1658:
[----:B--2---:R-:W2:Y:S01]  /*286c0*/  LDL.LU R0, [R1+0x58] ;  /* 0x0000580001007983 */ /* 0x004ea20000300800 */
[----:B------:R-:W-:Y:S01]  /*286d0*/  BSSY B0, `(.L_x_1785) ;  /* 0x000000b000007945 */ /* 0x000fe20003800000 */
[----:B------:R-:W3:Y:S01]  /*286e0*/  S2R R5, SR_CgaCtaId ;  /* 0x0000000000057919 */ /* 0x000ee20000008800 */
[----:B--2---:R-:W-:-:S05]  /*286f0*/  VIADD R0, R0, 0x1 ;  /* 0x0000000100007836 */ /* 0x004fca0000000000 */
[----:B0-----:R-:W-:-:S04]  /*28700*/  LEA.HI R2, R0, R0, RZ, 0x1 ;  /* 0x0000000000027211 */ /* 0x001fc800078f08ff */
[----:B------:R-:W-:-:S05]  /*28710*/  LOP3.LUT R3, R2, 0xfffffffe, RZ, 0xc0, !PT ;  /* 0xfffffffe02037812 */ /* 0x000fca00078ec0ff */
[----:B------:R-:W-:Y:S01]  /*28720*/  IMAD.IADD R3, R0, 0x1, -R3 ;  /* 0x0000000100037824 */ /* 0x000fe200078e0a03 */
[----:B------:R-:W-:-:S04]  /*28730*/  MOV R0, 0x400 ;  /* 0x0000040000007802 */ /* 0x000fc80000000f00 */
[----:B---3--:R-:W-:Y:S02]  /*28740*/  LEA R0, R5, R0, 0x18 ;  /* 0x0000000005007211 */ /* 0x008fe400078ec0ff */
[----:B------:R-:W-:-:S04]  /*28750*/  SHF.L.U32 R3, R3, 0x1f, RZ ;  /* 0x0000001f03037819 */ /* 0x000fc800000006ff */
[----:B------:R-:W0:Y:S02]  /*28760*/  SYNCS.PHASECHK.TRANS64.TRYWAIT P0, [R0+URZ+0x22820], R3 ;  /* 0x02282003000075a7 */ /* 0x000e24000800017f */
[----:B0-----:R-:W-:Y:S05]  /*28770*/  @!P0 BRA `(.L_x_1786) ;  /* 0x0000003400b88947 */ /* 0x001fea0003800000 */
.L_x_1927:
[----:B------:R-:W-:Y:S05]  /*28780*/  BSYNC B0 ;  /* 0x0000000000007941 */ /* 0x000fea0003800000 */
.L_x_1785:
[----:B------:R-:W-:-:S03]  /*28790*/  UMOV UR4, 0xffffffff ;  /* 0xffffffff00047882 */ /* 0x000fc60000000000 */
[----:B------:R-:W-:Y:S05]  /*287a0*/  BRA.DIV UR4, `(.L_x_1787) ;  /* 0x0000003604c07947 */ /* 0x000fea000b800000 */
[----:B------:R-:W2:Y:S02]  /*287b0*/  S2R R2, SR_TID.X ;  /* 0x0000000000027919 */ /* 0x000ea40000002100 */
[----:B--2---:R-:W-:-:S04]  /*287c0*/  SHF.R.U32.HI R2, RZ, 0x5, R2 ;  /* 0x00000005ff027819 */ /* 0x004fc80000011602 */
[----:B------:R-:W-:-:S05]  /*287d0*/  LOP3.LUT R2, R2, 0x3, RZ, 0xc0, !PT ;  /* 0x0000000302027812 */ /* 0x000fca00078ec0ff */
[----:B------:R2:W3:Y:S02]  /*287e0*/  SHFL.IDX PT, R14, R2, RZ, 0x1f ;  /* 0x00001fff020e7589 */ /* 0x0004e400000e0000 */
.L_x_1930:
[----:B---3--:R-:W-:-:S13]  /*287f0*/  ISETP.NE.AND P0, PT, R14, RZ, PT ;  /* 0x000000ff0e00720c */ /* 0x008fda0003f05270 */
[----:B------:R-:W-:Y:S05]  /*28800*/  @P0 BRA `(.L_x_1429) ;  /* 0x0000000000b00947 */ /* 0x000fea0003800000 */
[----:B------:R-:W-:-:S03]  /*28810*/  UMOV UR4, 0xffffffff ;  /* 0xffffffff00047882 */ /* 0x000fc60000000000 */
[----:B------:R-:W-:Y:S05]  /*28820*/  BRA.DIV UR4, `(.L_x_1788) ;  /* 0x0000003604d47947 */ /* 0x000fea000b800000 */
[----:B------:R-:W-:-:S13]  /*28830*/  ELECT P6, URZ, PT ;  /* 0x00000000003f782f */ /* 0x000fda00038c0000 */
.L_x_1933:
[----:B------:R-:W-:Y:S05]  /*28840*/  @!P6 BRA `(.L_x_1429) ;  /* 0x0000000000a0e947 */ /* 0x000fea0003800000 */
[----:B------:R-:W-:-:S06]  /*28850*/  ULOP3.LUT UR4, UR36, 0x2, URZ, 0xfc, !UPT ;  /* 0x0000000224047892 */ /* 0x000fcc000f8efc3f */
[----:B--2---:R-:W-:-:S05]  /*28860*/  IMAD.U32 R2, RZ, RZ, UR4 ;  /* 0x00000004ff027e24 */ /* 0x004fca000f8e00ff */
[----:B------:R-:W-:-:S13]  /*28870*/  ISETP.NE.AND P0, PT, R2, 0x3, PT ;  /* 0x000000030200780c */ /* 0x000fda0003f05270 */
[----:B------:R-:W-:Y:S05]  /*28880*/  @!P0 BRA `(.L_x_1789) ;  /* 0x0000000000048947 */ /* 0x000fea0003800000 */
[----:B------:R-:W-:Y:S01]  /*28890*/  BPT.TRAP 0x1 ;  /* 0x000000040000795c */ /* 0x000fe20000300000 */
.L_x_1789:
[----:B0-----:R-:W2:Y:S04]  /*288a0*/  LDL R3, [R1+0x4] ;  /* 0x0000040001037983 */ /* 0x001ea80000100800 */
[----:B------:R-:W3:Y:S01]  /*288b0*/  LDL.LU R7, [R1+0x10] ;  /* 0x0000100001077983 */ /* 0x000ee20000300800 */
[----:B------:R-:W-:-:S04]  /*288c0*/  VIADD R2, R0, 0x22840 ;  /* 0x0002284000027836 */ /* 0x000fc80000000000 */
[C---:B--2---:R-:W-:Y:S02]  /*288d0*/  IMAD R6, R3.reuse, 0x8, R2 ;  /* 0x0000000803067824 */ /* 0x044fe400078e0202 */
[----:B------:R-:W-:Y:S01]  /*288e0*/  VIADD R3, R3, 0x1 ;  /* 0x0000000103037836 */ /* 0x000fe20000000000 */
[----:B---3--:R-:W-:-:S04]  /*288f0*/  SHF.L.U32 R5, R7, 0x1f, RZ ;  /* 0x0000001f07057819 */ /* 0x008fc800000006ff */
[C---:B------:R-:W-:Y:S01]  /*28900*/  ISETP.NE.AND P2, PT, R3.reuse, 0x2, PT ;  /* 0x000000020300780c */ /* 0x040fe20003f45270 */
[----:B------:R-:W0:Y:S03]  /*28910*/  SYNCS.PHASECHK.TRANS64.TRYWAIT P1, [R6+URZ], R5 ;  /* 0x00000005060075a7 */ /* 0x000e26000802017f */
[----:B------:R-:W-:Y:S02]  /*28920*/  SEL R4, RZ, 0x1, P2 ;  /* 0x00000001ff047807 */ /* 0x000fe40001000000 */
[----:B------:R-:W-:Y:S02]  /*28930*/  SEL R3, R3, RZ, P2 ;  /* 0x000000ff03037207 */ /* 0x000fe40001000000 */
[----:B------:R-:W-:-:S03]  /*28940*/  LOP3.LUT R4, R7, R4, RZ, 0x3c, !PT ;  /* 0x0000000407047212 */ /* 0x000fc600078e3cff */
[----:B------:R-:W-:Y:S01]  /*28950*/  IMAD R7, R3, 0x8, R2 ;  /* 0x0000000803077824 */ /* 0x000fe200078e0202 */
[----:B------:R-:W-:Y:S01]  /*28960*/  SHF.L.U32 R2, R4, 0x1f, RZ ;  /* 0x0000001f04027819 */ /* 0x000fe200000006ff */
[----:B0-----:R-:W-:Y:S06]  /*28970*/  @!P1 BRA `(.L_x_1790) ;  /* 0x0000003400a09947 */ /* 0x001fec0003800000 */
.L_x_1934:
[----:B------:R-:W2:Y:S02]  /*28980*/  SYNCS.PHASECHK.TRANS64.TRYWAIT P1, [R7+URZ], R2 ;  /* 0x00000002070075a7 */ /* 0x000ea4000802017f */
[----:B--2---:R-:W-:Y:S05]  /*28990*/  @!P1 BRA `(.L_x_1791) ;  /* 0x0000003400ac9947 */ /* 0x004fea0003800000 */
.L_x_1935:
[----:B------:R-:W-:Y:S05]  /*289a0*/  @!P0 BRA `(.L_x_1792) ;  /* 0x0000000000048947 */ /* 0x000fea0003800000 */
[----:B------:R-:W-:Y:S01]  /*289b0*/  BPT.TRAP 0x1 ;  /* 0x000000040000795c */ /* 0x000fe20000300000 */
.L_x_1792:
[----:B------:R-:W3:Y:S02]  /*289c0*/  LDL.LU R4, [R1+0x4] ;  /* 0x0000040001047983 */ /* 0x000ee40000300800 */
[----:B---3--:R-:W-:-:S04]  /*289d0*/  IMAD R4, R4, 0x8, R0 ;  /* 0x0000000804047824 */ /* 0x008fc800078e0200 */
[----:B------:R-:W3:Y:S02]  /*289e0*/  SYNCS.PHASECHK.TRANS64.TRYWAIT P1, [R4+URZ+0x22860], R5 ;  /* 0x02286005040075a7 */ /* 0x000ee4000802017f */
[----:B---3--:R-:W-:Y:S05]  /*289f0*/  @!P1 BRA `(.L_x_1793) ;  /* 0x0000003400a89947 */ /* 0x008fea0003800000 */
.L_x_1936:
[----:B------:R-:W-:Y:S05]  /*28a00*/  @!P0 BRA `(.L_x_1794) ;  /* 0x0000000000048947 */ /* 0x000fea0003800000 */
[----:B------:R-:W-:Y:S01]  /*28a10*/  BPT.TRAP 0x1 ;  /* 0x000000040000795c */ /* 0x000fe20000300000 */
.L_x_1794:
[----:B------:R-:W-:-:S04]  /*28a20*/  IMAD R3, R3, 0x8, R0 ;  /* 0x0000000803037824 */ /* 0x000fc800078e0200 */
[----:B------:R-:W5:Y:S02]  /*28a30*/  SYNCS.PHASECHK.TRANS64.TRYWAIT P1, [R3+URZ+0x22860], R2 ;  /* 0x02286002030075a7 */ /* 0x000f64000802017f */
[----:B-----5:R-:W-:Y:S05]  /*28a40*/  @!P1 BRA `(.L_x_1795) ;  /* 0x0000003400a89947 */ /* 0x020fea0003800000 */
.L_x_1937:
[----:B------:R-:W-:Y:S05]  /*28a50*/  @!P0 BRA `(.L_x_1796) ;  /* 0x0000000000048947 */ /* 0x000fea0003800000 */
[----:B------:R-:W-:Y:S01]  /*28a60*/  BPT.TRAP 0x1 ;  /* 0x000000040000795c */ /* 0x000fe20000300000 */
.L_x_1796:
[----:B------:R-:W5:Y:S02]  /*28a70*/  SYNCS.PHASECHK.TRANS64.TRYWAIT P0, [R4+URZ+0x22880], R5 ;  /* 0x02288005040075a7 */ /* 0x000f64000800017f */
[----:B-----5:R-:W-:Y:S05]  /*28a80*/  @!P0 BRA `(.L_x_1797) ;  /* 0x0000003400ac8947 */ /* 0x020fea0003800000 */
.L_x_1798:
[----:B------:R0:W0:Y:S02]  /*28a90*/  SYNCS.PHASECHK.TRANS64.TRYWAIT P0, [R3+URZ+0x22880], R2 ;  /* 0x02288002030075a7 */ /* 0x000024000800017f */
[----:B0-----:R-:W-:Y:S05]  /*28aa0*/  @!P0 NANOSLEEP.SYNCS 0x989680 ;  /* 0x009896800000895d */ /* 0x001fea0003900000 */
[----:B------:R-:W0:Y:S02]  /*28ab0*/  @!P0 SYNCS.PHASECHK.TRANS64 P0, [R3+URZ+0x22880], R2 ;  /* 0x02288002030085a7 */ /* 0x000e24000800007f */
[----:B0-----:R-:W-:Y:S05]  /*28ac0*/  @!P0 BRA `(.L_x_1798) ;  /* 0xfffffffc00f08947 */ /* 0x001fea000383ffff */
.L_x_1429:
[----:B------:R-:W-:Y:S05]  /*28ad0*/  BSYNC B8 ;  /* 0x0000000000087941 */ /* 0x000fea0003800000 */
.L_x_1426:
[----:B------:R-:W-:Y:S05]  /*28ae0*/  EXIT ;  /* 0x000000000000794d */ /* 0x000fea0003800000 */
.L_x_1453:
[----:B0-----:R0:W1:Y:S02]  /*28af0*/  SYNCS.PHASECHK.TRANS64.TRYWAIT P3, [R108+URZ+0x22890], R110 ;  /* 0x0228906e6c0075a7 */ /* 0x001064000806017f */
[----:B-1----:R-:W-:Y:S05]  /*28b00*/  @!P3 NANOSLEEP.SYNCS 0x989680 ;  /* 0x009896800000b95d */ /* 0x002fea0003900000 */
[----:B------:R-:W1:Y:S02]  /*28b10*/  @!P3 SYNCS.PHASECHK.TRANS64 P3, [R108+URZ+0x22890], R110 ;  /* 0x0228906e6c00b5a7 */ /* 0x000e64000806007f */
[----:B-1----:R-:W-:Y:S05]  /*28b20*/  @!P3 BRA `(.L_x_1453) ;  /* 0xfffffffc00f0b947 */ /* 0x002fea000383ffff */
[----:B------:R-:W-:Y:S05]  /*28b30*/  BRA `(.L_x_1799) ;  /* 0xfffffda400587947 */ /* 0x000fea000383ffff */
.L_x_1481:
[----:B-1----:R1:W2:Y:S02]  /*28b40*/  SYNCS.PHASECHK.TRANS64.TRYWAIT P3, [R108+URZ+0x22890], R110 ;  /* 0x0228906e6c0075a7 */ /* 0x0022a4000806017f */
[----:B--2---:R-:W-:Y:S05]  /*28b50*/  @!P3 NANOSLEEP.SYNCS 0x989680 ;  /* 0x009896800000b95d */ /* 0x004fea0003900000 */
[----:B------:R-:W2:Y:S02]  /*28b60*/  @!P3 SYNCS.PHASECHK.TRANS64 P3, [R108+URZ+0x22890], R110 ;  /* 0x0228906e6c00b5a7 */ /* 0x000ea4000806007f */
[----:B--2---:R-:W-:Y:S05]  /*28b70*/  @!P3 BRA `(.L_x_1481) ;  /* 0xfffffffc00f0b947 */ /* 0x004fea000383ffff */
[----:B------:R-:W-:Y:S05]  /*28b80*/  BRA `(.L_x_1800) ;  /* 0xfffffdd400087947 */ /* 0x000fea000383ffff */
.L_x_1494:
[----:B0-----:R0:W1:Y:S02]  /*28b90*/  SYNCS.PHASECHK.TRANS64.TRYWAIT P2, [R108+URZ+0x22890], R110 ;  /* 0x0228906e6c0075a7 */ /* 0x001064000804017f */
[----:B-1----:R-:W-:Y:S05]  /*28ba0*/  @!P2 NANOSLEEP.SYNCS 0x989680 ;  /* 0x009896800000a95d */ /* 0x002fea0003900000 */
[----:B------:R-:W1:Y:S02]  /*28bb0*/  @!P2 SYNCS.PHASECHK.TRANS64 P2, [R108+URZ+0x22890], R110 ;  /* 0x0228906e6c00a5a7 */ /* 0x000e64000804007f */
[----:B-1----:R-:W-:Y:S05]  /*28bc0*/  @!P2 BRA `(.L_x_1494) ;  /* 0xfffffffc00f0a947 */ /* 0x002fea000383ffff */
[----:B------:R-:W-:Y:S05]  /*28bd0*/  BRA `(.L_x_1801) ;  /* 0xfffffe0000d47947 */ /* 0x000fea000383ffff */
.L_x_1498:
[----:B--2---:R2:W3:Y:S02]  /*28be0*/  SYNCS.PHASECHK.TRANS64.TRYWAIT P1, [R108+URZ+0x228b0], R110 ;  /* 0x0228b06e6c0075a7 */ /* 0x0044e4000802017f */
[----:B---3--:R-:W-:Y:S05]  /*28bf0*/  @!P1 NANOSLEEP.SYNCS 0x989680 ;  /* 0x009896800000995d */ /* 0x008fea0003900000 */
[----:B------:R-:W3:Y:S02]  /*28c00*/  @!P1 SYNCS.PHASECHK.TRANS64 P1, [R108+URZ+0x228b0], R110 ;  /* 0x0228b06e6c0095a7 */ /* 0x000ee4000802007f */
[----:B---3--:R-:W-:Y:S05]  /*28c10*/  @!P1 BRA `(.L_x_1498) ;  /* 0xfffffffc00f09947 */ /* 0x008fea000383ffff */
[----:B------:R-:W-:Y:S05]  /*28c20*/  BRA `(.L_x_1802) ;  /* 0xfffffe04006c7947 */ /* 0x000fea000383ffff */
.L_x_1512:
[----:B------:R-:W-:Y:S01]  /*28c30*/  BSSY B0, `(.L_x_1803) ;  /* 0x0000008000007945 */ /* 0x000fe20003800000 */
[----:B------:R-:W-:Y:S01]  /*28c40*/  IMAD.MOV.U32 R13, RZ, RZ, R213 ;  /* 0x000000ffff0d7224 */ /* 0x000fe200078e00d5 */
[----:B------:R-:W-:Y:S01]  /*28c50*/  MOV R12, RZ ;  /* 0x000000ff000c7202 */ /* 0x000fe20000000f00 */
[----:B------:R-:W-:Y:S02]  /*28c60*/  IMAD.MOV.U32 R11, RZ, RZ, 0x1f ;  /* 0x0000001fff0b7424 */ /* 0x000fe400078e00ff */
[----:B------:R-:W-:-:S07]  /*28c70*/  IMAD.MOV.U32 R15, RZ, RZ, -0x1 ;  /* 0xffffffffff0f7424 */ /* 0x000fce00078e00ff */
[----:B-----5:R-:W-:Y:S05]  /*28c80*/  WARPSYNC.COLLECTIVE R15, `(.L_x_1804) ;  /* 0x000000000f087348 */ /* 0x020fea0003c00000 */
[----:B------:R0:W1:Y:S02]  /*28c90*/  SHFL.IDX P6, R14, R13, R12, R11 ;  /* 0x0000000c0d0e7389 */ /* 0x00006400000c000b */
[----:B01---5:R-:W-:Y:S01]  /*28ca0*/  ENDCOLLECTIVE ;  /* 0x000000000000791b */ /* 0x023fe20003800000 */
.L_x_1804:
[----:B------:R-:W-:Y:S05]  /*28cb0*/  BSYNC B0 ;  /* 0x0000000000007941 */ /* 0x000fea0003800000 */
.L_x_1803:
[----:B------:R-:W-:Y:S01]  /*28cc0*/  IMAD.MOV.U32 R176, RZ, RZ, R14 ;  /* 0x000000ffffb07224 */ /* 0x000fe200078e000e */
[----:B------:R-:W-:Y:S06]  /*28cd0*/  BRA `(.L_x_1805) ;  /* 0xfffffe1000187947 */ /* 0x000fec000383ffff */
.L_x_1522:
[----:B------:R-:W-:Y:S01]  /*28ce0*/  BSSY B1, `(.L_x_1806) ;  /* 0x0000007000017945 */ /* 0x000fe20003800000 */
[----:B------:R-:W-:Y:S02]  /*28cf0*/  IMAD.MOV.U32 R12, RZ, RZ, RZ ;  /* 0x000000ffff0c7224 */ /* 0x000fe400078e00ff */
[----:B------:R-:W-:Y:S02]  /*28d00*/  IMAD.MOV.U32 R11, RZ, RZ, 0x1e1f ;  /* 0x00001e1fff0b7424 */ /* 0x000fe400078e00ff */
[----:B------:R-:W-:-:S07]  /*28d10*/  IMAD.MOV.U32 R15, RZ, RZ, -0x1 ;  /* 0xffffffffff0f7424 */ /* 0x000fce00078e00ff */
[----:B0-----:R-:W-:Y:S05]  /*28d20*/  WARPSYNC.COLLECTIVE R15, `(.L_x_1807) ;  /* 0x000000000f087348 */ /* 0x001fea0003c00000 */
[----:B------:R1:W2:Y:S02]  /*28d30*/  SHFL.IDX P6, R14, R13, R12, R11 ;  /* 0x0000000c0d0e7389 */ /* 0x0002a400000c000b */
[----:B012---:R-:W-:Y:S01]  /*28d40*/  ENDCOLLECTIVE ;  /* 0x000000000000791b */ /* 0x007fe20003800000 */
.L_x_1807:
[----:B------:R-:W-:Y:S05]  /*28d50*/  BSYNC B1 ;  /* 0x0000000000017941 */ /* 0x000fea0003800000 */
.L_x_1806:
[----:B------:R-:W-:Y:S02]  /*28d60*/  IMAD.MOV.U32 R13, RZ, RZ, R5 ;  /* 0x000000ffff0d7224 */ /* 0x000fe400078e0005 */
[----:B------:R-:W-:Y:S02]  /*28d70*/  IMAD.MOV.U32 R12, RZ, RZ, RZ ;  /* 0x000000ffff0c7224 */ /* 0x000fe400078e00ff */
[----:B------:R-:W-:Y:S02]  /*28d80*/  IMAD.MOV.U32 R11, RZ, RZ, 0x1e1f ;  /* 0x00001e1fff0b7424 */ /* 0x000fe400078e00ff */
[----:B------:R-:W-:Y:S02]  /*28d90*/  IMAD.MOV.U32 R15, RZ, RZ, -0x1 ;  /* 0xffffffffff0f7424 */ /* 0x000fe400078e00ff */
[----:B------:R-:W-:-:S07]  /*28da0*/  IMAD.MOV.U32 R3, RZ, RZ, R14 ;  /* 0x000000ffff037224 */ /* 0x000fce00078e000e */
[----:B------:R-:W-:Y:S05]  /*28db0*/  WARPSYNC.COLLECTIVE R15, `(.L_x_1808) ;  /* 0x000000000f087348 */ /* 0x000fea0003c00000 */
[----:B------:R0:W1:Y:S02]  /*28dc0*/  SHFL.IDX P6, R14, R13, R12, R11 ;  /* 0x0000000c0d0e7389 */ /* 0x00006400000c000b */
[----:B01----:R-:W-:Y:S01]  /*28dd0*/  ENDCOLLECTIVE ;  /* 0x000000000000791b */ /* 0x003fe20003800000 */
.L_x_1808:
[----:B------:R-:W-:Y:S02]  /*28de0*/  IMAD.MOV.U32 R13, RZ, RZ, R7 ;  /* 0x000000ffff0d7224 */ /* 0x000fe400078e0007 */
[----:B------:R-:W-:-:S07]  /*28df0*/  IMAD.MOV.U32 R5, RZ, RZ, R14 ;  /* 0x000000ffff057224 */ /* 0x000fce00078e000e */
[----:B------:R-:W-:Y:S05]  /*28e00*/  WARPSYNC.COLLECTIVE R15, `(.L_x_1809) ;  /* 0x000000000f087348 */ /* 0x000fea0003c00000 */
[----:B------:R0:W1:Y:S02]  /*28e10*/  SHFL.IDX P6, R14, R13, R12, R11 ;  /* 0x0000000c0d0e7389 */ /* 0x00006400000c000b */
[----:B01----:R-:W-:Y:S01]  /*28e20*/  ENDCOLLECTIVE ;  /* 0x000000000000791b */ /* 0x003fe20003800000 */
.L_x_1809:
[----:B------:R-:W-:Y:S02]  /*28e30*/  IMAD.MOV.U32 R13, RZ, RZ, R0 ;  /* 0x000000ffff0d7224 */ /* 0x000fe400078e0000 */
[----:B------:R-:W-:-:S07]  /*28e40*/  IMAD.MOV.U32 R7, RZ, RZ, R14 ;  /* 0x000000ffff077224 */ /* 0x000fce00078e000e */
[----:B------:R-:W-:Y:S05]  /*28e50*/  WARPSYNC.COLLECTIVE R15, `(.L_x_1810) ;  /* 0x000000000f087348 */ /* 0x000fea0003c00000 */
[----:B------:R0:W1:Y:S02]  /*28e60*/  SHFL.IDX P6, R14, R13, R12, R11 ;  /* 0x0000000c0d0e7389 */ /* 0x00006400000c000b */
[----:B01----:R-:W-:Y:S01]  /*28e70*/  ENDCOLLECTIVE ;  /* 0x000000000000791b */ /* 0x003fe20003800000 */
.L_x_1810:
[----:B------:R-:W-:Y:S05]  /*28e80*/  BRA `(.L_x_1811) ;  /* 0xfffffe18000c7947 */ /* 0x000fea000383ffff */
.L_x_1526:
[----:B--2---:R2:W0:Y:S02]  /*28e90*/  SYNCS.PHASECHK.TRANS64.TRYWAIT P0, [R16+URZ+0x22800], R3 ;  /* 0x02280003100075a7 */ /* 0x004424000800017f */
[----:B0-----:R-:W-:Y:S05]  /*28ea0*/  @!P0 NANOSLEEP.SYNCS 0x989680 ;  /* 0x009896800000895d */ /* 0x001fea0003900000 */
[----:B------:R-:W0:Y:S02]  /*28eb0*/  @!P0 SYNCS.PHASECHK.TRANS64 P0, [R16+URZ+0x22800], R3 ;  /* 0x02280003100085a7 */ /* 0x000e24000800007f */
[----:B0-----:R-:W-:Y:S05]  /*28ec0*/  @!P0 BRA `(.L_x_1526) ;  /* 0xfffffffc00f08947 */ /* 0x001fea000383ffff */
[----:B------:R-:W-:Y:S05]  /*28ed0*/  BRA `(.L_x_1812) ;  /* 0xfffffe1c00447947 */ /* 0x000fea000383ffff */
.L_x_1538:
[----:B------:R-:W-:Y:S01]  /*28ee0*/  BSSY B1, `(.L_x_1813) ;  /* 0x0000007000017945 */ /* 0x000fe20003800000 */
[----:B------:R-:W-:Y:S02]  /*28ef0*/  IMAD.MOV.U32 R12, RZ, RZ, RZ ;  /* 0x000000ffff0c7224 */ /* 0x000fe400078e00ff */
[----:B------:R-:W-:Y:S02]  /*28f00*/  IMAD.MOV.U32 R11, RZ, RZ, 0x1e1f ;  /* 0x00001e1fff0b7424 */ /* 0x000fe400078e00ff */
[----:B------:R-:W-:-:S07]  /*28f10*/  IMAD.MOV.U32 R15, RZ, RZ, -0x1 ;  /* 0xffffffffff0f7424 */ /* 0x000fce00078e00ff */
[----:B0-----:R-:W-:Y:S05]  /*28f20*/  WARPSYNC.COLLECTIVE R15, `(.L_x_1814) ;  /* 0x000000000f087348 */ /* 0x001fea0003c00000 */
[----:B------:R1:W2:Y:S02]  /*28f30*/  SHFL.IDX P6, R14, R13, R12, R11 ;  /* 0x0000000c0d0e7389 */ /* 0x0002a400000c000b */
[----:B012---:R-:W-:Y:S01]  /*28f40*/  ENDCOLLECTIVE ;  /* 0x000000000000791b */ /* 0x007fe20003800000 */
.L_x_1814:
[----:B------:R-:W-:Y:S05]  /*28f50*/  BSYNC B1 ;  /* 0x0000000000017941 */ /* 0x000fea0003800000 */
.L_x_1813:
[----:B------:R-:W-:Y:S01]  /*28f60*/  IMAD.MOV.U32 R13, RZ, RZ, R3 ;  /* 0x000000ffff0d7224 */ /* 0x000fe200078e0003 */
[----:B------:R-:W-:Y:S01]  /*28f70*/  MOV R0, R14 ;  /* 0x0000000e00007202 */ /* 0x000fe20000000f00 */
[----:B------:R-:W-:Y:S02]  /*28f80*/  IMAD.MOV.U32 R12, RZ, RZ, RZ ;  /* 0x000000ffff0c7224 */ /* 0x000fe400078e00ff */
[----:B------:R-:W-:Y:S02]  /*28f90*/  IMAD.MOV.U32 R11, RZ, RZ, 0x1e1f ;  /* 0x00001e1fff0b7424 */ /* 0x000fe400078e00ff */
[----:B------:R-:W-:-:S07]  /*28fa0*/  IMAD.MOV.U32 R15, RZ, RZ, -0x1 ;  /* 0xffffffffff0f7424 */ /* 0x000fce00078e00ff */
[----:B------:R-:W-:Y:S05]  /*28fb0*/  WARPSYNC.COLLECTIVE R15, `(.L_x_1815) ;  /* 0x000000000f087348 */ /* 0x000fea0003c00000 */
[----:B------:R0:W1:Y:S02]  /*28fc0*/  SHFL.IDX P6, R14, R13, R12, R11 ;  /* 0x0000000c0d0e7389 */ /* 0x00006400000c000b */
[----:B01----:R-:W-:Y:S01]  /*28fd0*/  ENDCOLLECTIVE ;  /* 0x000000000000791b */ /* 0x003fe20003800000 */
.L_x_1815:
[----:B------:R-:W-:Y:S02]  /*28fe0*/  IMAD.MOV.U32 R13, RZ, RZ, R20 ;  /* 0x000000ffff0d7224 */ /* 0x000fe400078e0014 */
[----:B------:R-:W-:-:S07]  /*28ff0*/  IMAD.MOV.U32 R3, RZ, RZ, R14 ;  /* 0x000000ffff037224 */ /* 0x000fce00078e000e */
[----:B------:R-:W-:Y:S05]  /*29000*/  WARPSYNC.COLLECTIVE R15, `(.L_x_1816) ;  /* 0x000000000f087348 */ /* 0x000fea0003c00000 */
[----:B------:R0:W1:Y:S02]  /*29010*/  SHFL.IDX P6, R14, R13, R12, R11 ;  /* 0x0000000c0d0e7389 */ /* 0x00006400000c000b */
[----:B01----:R-:W-:Y:S01]  /*29020*/  ENDCOLLECTIVE ;  /* 0x000000000000791b */ /* 0x003fe20003800000 */
.L_x_1816:
[----:B------:R-:W-:Y:S02]  /*29030*/  IMAD.MOV.U32 R13, RZ, RZ, R21 ;  /* 0x000000ffff0d7224 */ /* 0x000fe400078e0015 */
[----:B------:R-:W-:-:S07]  /*29040*/  IMAD.MOV.U32 R20, RZ, RZ, R14 ;  /* 0x000000ffff147224 */ /* 0x000fce00078e000e */
[----:B------:R-:W-:Y:S05]  /*29050*/  WARPSYNC.COLLECTIVE R15, `(.L_x_1817) ;  /* 0x000000000f087348 */ /* 0x000fea0003c00000 */
[----:B------:R0:W1:Y:S02]  /*29060*/  SHFL.IDX P6, R14, R13, R12, R11 ;  /* 0x0000000c0d0e7389 */ /* 0x00006400000c000b */
[----:B01----:R-:W-:Y:S01]  /*29070*/  ENDCOLLECTIVE ;  /* 0x000000000000791b */ /* 0x003fe20003800000 */
.L_x_1817:
[----:B------:R-:W-:Y:S01]  /*29080*/  IMAD.MOV.U32 R21, RZ, RZ, R14 ;  /* 0x000000ffff157224 */ /* 0x000fe200078e000e */
[----:B------:R-:W-:Y:S06]  /*29090*/  BRA `(.L_x_1818) ;  /* 0xfffffe4c00007947 */ /* 0x000fec000383ffff */
.L_x_1542:
[----:B--2---:R2:W3:Y:S02]  /*290a0*/  SYNCS.PHASECHK.TRANS64.TRYWAIT P0, [R16+URZ+0x22800], R3 ;  /* 0x02280003100075a7 */ /* 0x0044e4000800017f */
[----:B---3--:R-:W-:Y:S05]  /*290b0*/  @!P0 NANOSLEEP.SYNCS 0x989680 ;  /* 0x009896800000895d */ /* 0x008fea0003900000 */
[----:B------:R-:W3:Y:S02]  /*290c0*/  @!P0 SYNCS.PHASECHK.TRANS64 P0, [R16+URZ+0x22800], R3 ;  /* 0x02280003100085a7 */ /* 0x000ee4000800007f */
[----:B---3--:R-:W-:Y:S05]  /*290d0*/  @!P0 BRA `(.L_x_1542) ;  /* 0xfffffffc00f08947 */ /* 0x008fea000383ffff */
[----:B------:R-:W-:Y:S05]  /*290e0*/  BRA `(.L_x_1819) ;  /* 0xfffffe4c00fc7947 */ /* 0x000fea000383ffff */
.L_x_1550:
[----:B-1----:R1:W2:Y:S02]  /*290f0*/  SYNCS.PHASECHK.TRANS64.TRYWAIT P2, [R8+URZ+0x22830], R3 ;  /* 0x02283003080075a7 */ /* 0x0022a4000804017f */
[----:B--2---:R-:W-:Y:S05]  /*29100*/  @!P2 NANOSLEEP.SYNCS 0x989680 ;  /* 0x009896800000a95d */ /* 0x004fea0003900000 */
[----:B------:R-:W2:Y:S02]  /*29110*/  @!P2 SYNCS.PHASECHK.TRANS64 P2, [R8+URZ+0x22830], R3 ;  /* 0x022830030800a5a7 */ /* 0x000ea4000804007f */
[----:B--2---:R-:W-:Y:S05]  /*29120*/  @!P2 BRA `(.L_x_1550) ;  /* 0xfffffffc00f0a947 */ /* 0x004fea000383ffff */
[----:B------:R-:W-:Y:S05]  /*29130*/  BRA `(.L_x_1549) ;  /* 0xfffffe80002c7947 */ /* 0x000fea000383ffff */
.L_x_1568:
[----:B-1----:R1:W2:Y:S02]  /*29140*/  SYNCS.PHASECHK.TRANS64.TRYWAIT P5, [R7+URZ+0x22830], R6 ;  /* 0x02283006070075a7 */ /* 0x0022a400080a017f */
[----:B--2---:R-:W-:Y:S05]  /*29150*/  @!P5 NANOSLEEP.SYNCS 0x989680 ;  /* 0x009896800000d95d */ /* 0x004fea0003900000 */
[----:B------:R-:W2:Y:S02]  /*29160*/  @!P5 SYNCS.PHASECHK.TRANS64 P5, [R7+URZ+0x22830], R6 ;  /* 0x022830060700d5a7 */ /* 0x000ea400080a007f */
[----:B--2---:R-:W-:Y:S05]  /*29170*/  @!P5 BRA `(.L_x_1568) ;  /* 0xfffffffc00f0d947 */ /* 0x004fea000383ffff */
[----:B------:R-:W-:Y:S05]  /*29180*/  BRA `(.L_x_1567) ;  /* 0xfffffeb800bc7947 */ /* 0x000fea000383ffff */
.L_x_1572:
[----:B-1----:R1:W2:Y:S02]  /*29190*/  SYNCS.PHASECHK.TRANS64.TRYWAIT P4, [R7+URZ+0x22850], R6 ;  /* 0x02285006070075a7 */ /* 0x0022a4000808017f */
[----:B--2---:R-:W-:Y:S05]  /*291a0*/  @!P4 NANOSLEEP.SYNCS 0x989680 ;  /* 0x009896800000c95d */ /* 0x004fea0003900000 */
[----:B------:R-:W2:Y:S02]  /*291b0*/  @!P4 SYNCS.PHASECHK.TRANS64 P4, [R7+URZ+0x22850], R6 ;  /* 0x022850060700c5a7 */ /* 0x000ea4000808007f */
[----:B--2---:R-:W-:Y:S05]  /*291c0*/  @!P4 BRA `(.L_x_1572) ;  /* 0xfffffffc00f0c947 */ /* 0x004fea000383ffff */
[----:B------:R-:W-:Y:S05]  /*291d0*/  BRA `(.L_x_1569) ;  /* 0xfffffebc00947947 */ /* 0x000fea000383ffff */
.L_x_1592:
[----:B-1----:R1:W2:Y:S02]  /*291e0*/  SYNCS.PHASECHK.TRANS64.TRYWAIT P3, [R7+URZ+0x22830], R6 ;  /* 0x02283006070075a7 */ /* 0x0022a4000806017f */
[----:B--2---:R-:W-:Y:S05]  /*291f0*/  @!P3 NANOSLEEP.SYNCS 0x989680 ;  /* 0x009896800000b95d */ /* 0x004fea0003900000 */
[----:B------:R-:W2:Y:S02]  /*29200*/  @!P3 SYNCS.PHASECHK.TRANS64 P3, [R7+URZ+0x22830], R6 ;  /* 0x022830060700b5a7 */ /* 0x000ea4000806007f */
[----:B--2---:R-:W-:Y:S05]  /*29210*/  @!P3 BRA `(.L_x_1592) ;  /* 0xfffffffc00f0b947 */ /* 0x004fea000383ffff */
[----:B------:R-:W-:Y:S05]  /*29220*/  BRA `(.L_x_1591) ;  /* 0xfffffef400447947 */ /* 0x000fea000383ffff */
.L_x_1596:
[----:B-1----:R1:W2:Y:S02]  /*29230*/  SYNCS.PHASECHK.TRANS64.TRYWAIT P2, [R7+URZ+0x22850], R6 ;  /* 0x02285006070075a7 */ /* 0x0022a4000804017f */
[----:B--2---:R-:W-:Y:S05]  /*29240*/  @!P2 NANOSLEEP.SYNCS 0x989680 ;  /* 0x009896800000a95d */ /* 0x004fea0003900000 */
[----:B------:R-:W2:Y:S02]  /*29250*/  @!P2 SYNCS.PHASECHK.TRANS64 P2, [R7+URZ+0x22850], R6 ;  /* 0x022850060700a5a7 */ /* 0x000ea4000804007f */
[----:B--2---:R-:W-:Y:S05]  /*29260*/  @!P2 BRA `(.L_x_1596) ;  /* 0xfffffffc00f0a947 */ /* 0x004fea000383ffff */
[----:B------:R-:W-:Y:S05]  /*29270*/  BRA `(.L_x_1593) ;  /* 0xfffffef800287947 */ /* 0x000fea000383ffff */
.L_x_1604:
[----:B-1----:R1:W2:Y:S02]  /*29280*/  SYNCS.PHASECHK.TRANS64.TRYWAIT P3, [R7+URZ+0x22830], R6 ;  /* 0x02283006070075a7 */ /* 0x0022a4000806017f */
[----:B--2---:R-:W-:Y:S05]  /*29290*/  @!P3 NANOSLEEP.SYNCS 0x989680 ;  /* 0x009896800000b95d */ /* 0x004fea0003900000 */
[----:B------:R-:W2:Y:S02]  /*292a0*/  @!P3 SYNCS.PHASECHK.TRANS64 P3, [R7+URZ+0x22830], R6 ;  /* 0x022830060700b5a7 */ /* 0x000ea4000806007f */
[----:B--2---:R-:W-:Y:S05]  /*292b0*/  @!P3 BRA `(.L_x_1604) ;  /* 0xfffffffc00f0b947 */ /* 0x004fea000383ffff */
[----:B------:R-:W-:Y:S05]  /*292c0*/  BRA `(.L_x_1603) ;  /* 0xffffff1c002c7947 */ /* 0x000fea000383ffff */
.L_x_1608:
[----:B-1----:R1:W2:Y:S02]  /*292d0*/  SYNCS.PHASECHK.TRANS64.TRYWAIT P2, [R7+URZ+0x22850], R6 ;  /* 0x02285006070075a7 */ /* 0x0022a4000804017f */
[----:B--2---:R-:W-:Y:S05]  /*292e0*/  @!P2 NANOSLEEP.SYNCS 0x989680 ;  /* 0x009896800000a95d */ /* 0x004fea0003900000 */
[----:B------:R-:W2:Y:S02]  /*292f0*/  @!P2 SYNCS.PHASECHK.TRANS64 P2, [R7+URZ+0x22850], R6 ;  /* 0x022850060700a5a7 */ /* 0x000ea4000804007f */
[----:B--2---:R-:W-:Y:S05]  /*29300*/  @!P2 BRA `(.L_x_1608) ;  /* 0xfffffffc00f0a947 */ /* 0x004fea000383ffff */
[----:B------:R-:W-:Y:S05]  /*29310*/  BRA `(.L_x_1605) ;  /* 0xffffff2000107947 */ /* 0x000fea000383ffff */
.L_x_1622:
[----:B-1----:R1:W2:Y:S02]  /*29320*/  SYNCS.PHASECHK.TRANS64.TRYWAIT P1, [R13+URZ+0x22850], R2 ;  /* 0x022850020d0075a7 */ /* 0x0022a4000802017f */
[----:B--2---:R-:W-:Y:S05]  /*29330*/  @!P1 NANOSLEEP.SYNCS 0x989680 ;  /* 0x009896800000995d */ /* 0x004fea0003900000 */
[----:B------:R-:W2:Y:S02]  /*29340*/  @!P1 SYNCS.PHASECHK.TRANS64 P1, [R13+URZ+0x22850], R2 ;  /* 0x022850020d0095a7 */ /* 0x000ea4000802007f */
[----:B--2---:R-:W-:Y:S05]  /*29350*/  @!P1 BRA `(.L_x_1622) ;  /* 0xfffffffc00f09947 */ /* 0x004fea000383ffff */
[----:B------:R-:W-:Y:S05]  /*29360*/  BRA `(.L_x_1621) ;  /* 0xffffff5000fc7947 */ /* 0x000fea000383ffff */
.L_x_1626:
[----:B------:R-:W-:Y:S01]  /*29370*/  IMAD.MOV.U32 R12, RZ, RZ, R0 ;  /* 0x000000ffff0c7224 */ /* 0x000fe200078e0000 */
[----:B------:R-:W-:Y:S01]  /*29380*/  SEL R5, R37, R38, P0 ;  /* 0x0000002625057207 */ /* 0x000fe20000000000 */
[----:B------:R-:W-:Y:S01]  /*29390*/  IMAD.MOV.U32 R11, RZ, RZ, 0x1c1f ;  /* 0x00001c1fff0b7424 */ /* 0x000fe200078e00ff */
[----:B------:R-:W-:Y:S01]  /*293a0*/  SEL R7, R38, R37, P0 ;  /* 0x0000002526077207 */ /* 0x000fe20000000000 */
[----:B------:R-:W-:Y:S01]  /*293b0*/  IMAD.MOV.U32 R15, RZ, RZ, -0x1 ;  /* 0xffffffffff0f7424 */ /* 0x000fe200078e00ff */
[----:B------:R-:W-:Y:S02]  /*293c0*/  SEL R9, R33, R34, P0 ;  /* 0x0000002221097207 */ /* 0x000fe40000000000 */
[----:B------:R-:W-:-:S07]  /*293d0*/  SEL R21, R34, R33, P0 ;  /* 0x0000002122157207 */ /* 0x000fce0000000000 */
[----:B01----:R-:W-:Y:S05]  /*293e0*/  WARPSYNC.COLLECTIVE R15, `(.L_x_1820) ;  /* 0x000000000f087348 */ /* 0x003fea0003c00000 */
[----:B------:R2:W3:Y:S02]  /*293f0*/  SHFL.IDX P6, R14, R13, R12, R11 ;  /* 0x0000000c0d0e7389 */ /* 0x0004e400000c000b */
[----:B0123--:R-:W-:Y:S01]  /*29400*/  ENDCOLLECTIVE ;  /* 0x000000000000791b */ /* 0x00ffe20003800000 */
.L_x_1820:
        /* <DEDUP_REMOVED lines=13> */
[----:B------:R-:W-:Y:S01]  /*294e0*/  SEL R47, R40, R47, P0 ;  /* 0x0000002f282f7207 */ /* 0x000fe20000000000 */
[----:B------:R-:W-:Y:S01]  /*294f0*/  IMAD.MOV.U32 R6, RZ, RZ, R14 ;  /* 0x000000ffff067224 */ /* 0x000fe200078e000e */
[----:B------:R-:W-:-:S07]  /*29500*/  SEL R49, R51, R36, P0 ;  /* 0x0000002433317207 */ /* 0x000fce0000000000 */
[----:B------:R-:W-:Y:S05]  /*29510*/  WARPSYNC.COLLECTIVE R15, `(.L_x_1821) ;  /* 0x000000000f087348 */ /* 0x000fea0003c00000 */
[----:B------:R0:W1:Y:S02]  /*29520*/  SHFL.IDX P6, R14, R13, R12, R11 ;  /* 0x0000000c0d0e7389 */ /* 0x00006400000c000b */
[----:B01----:R-:W-:Y:S01]  /*29530*/  ENDCOLLECTIVE ;  /* 0x000000000000791b */ /* 0x003fe20003800000 */
.L_x_1821:
        /* <DEDUP_REMOVED lines=19> */
.L_x_1822:
        /* <DEDUP_REMOVED lines=8> */
.L_x_1823:
[----:B------:R-:W-:Y:S02]  /*296f0*/  IMAD.MOV.U32 R13, RZ, RZ, R9 ;  /* 0x000000ffff0d7224 */ /* 0x000fe400078e0009 */
[----:B------:R-:W-:Y:S02]  /*29700*/  IMAD.MOV.U32 R12, RZ, RZ, R0 ;  /* 0x000000ffff0c7224 */ /* 0x000fe400078e0000 */
[----:B------:R-:W-:-:S07]  /*29710*/  IMAD.MOV.U32 R7, RZ, RZ, R14 ;  /* 0x000000ffff077224 */ /* 0x000fce00078e000e */
[----:B------:R-:W-:Y:S05]  /*29720*/  WARPSYNC.COLLECTIVE R15, `(.L_x_1824) ;  /* 0x000000000f087348 */ /* 0x000fea0003c00000 */
[----:B------:R0:W1:Y:S02]  /*29730*/  SHFL.IDX P6, R14, R13, R12, R11 ;  /* 0x0000000c0d0e7389 */ /* 0x00006400000c000b */
[----:B01----:R-:W-:Y:S01]  /*29740*/  ENDCOLLECTIVE ;  /* 0x000000000000791b */ /* 0x003fe20003800000 */
.L_x_1824:
[----:B------:R-:W-:Y:S02]  /*29750*/  SEL R8, R10, R7, P0 ;  /* 0x000000070a087207 */ /* 0x000fe40000000000 */
[----:B------:R-:W-:Y:S01]  /*29760*/  SEL R10, R7, R10, P0 ;  /* 0x0000000a070a7207 */ /* 0x000fe20000000000 */
[----:B------:R-:W-:Y:S02]  /*29770*/  IMAD.MOV.U32 R13, RZ, RZ, R21 ;  /* 0x000000ffff0d7224 */ /* 0x000fe400078e0015 */
[----:B------:R-:W-:Y:S02]  /*29780*/  IMAD.MOV.U32 R12, RZ, RZ, R2 ;  /* 0x000000ffff0c7224 */ /* 0x000fe400078e0002 */
[----:B------:R-:W-:-:S07]  /*29790*/  IMAD.MOV.U32 R9, RZ, RZ, R14 ;  /* 0x000000ffff097224 */ /* 0x000fce00078e000e */
[----:B------:R-:W-:Y:S05]  /*297a0*/  WARPSYNC.COLLECTIVE R15, `(.L_x_1825) ;  /* 0x000000000f087348 */ /* 0x000fea0003c00000 */
[----:B------:R0:W1:Y:S02]  /*297b0*/  SHFL.IDX P6, R14, R13, R12, R11 ;  /* 0x0000000c0d0e7389 */ /* 0x00006400000c000b */
[----:B01----:R-:W-:Y:S01]  /*297c0*/  ENDCOLLECTIVE ;  /* 0x000000000000791b */ /* 0x003fe20003800000 */
.L_x_1825:
[----:B------:R-:W-:Y:S02]  /*297d0*/  IMAD.MOV.U32 R13, RZ, RZ, R25 ;  /* 0x000000ffff0d7224 */ /* 0x000fe400078e0019 */
[----:B------:R-:W-:Y:S02]  /*297e0*/  IMAD.MOV.U32 R12, RZ, RZ, R0 ;  /* 0x000000ffff0c7224 */ /* 0x000fe400078e0000 */
[----:B------:R-:W-:-:S07]  /*297f0*/  IMAD.MOV.U32 R20, RZ, RZ, R14 ;  /* 0x000000ffff147224 */ /* 0x000fce00078e000e */
[----:B------:R-:W-:Y:S05]  /*29800*/  WARPSYNC.COLLECTIVE R15, `(.L_x_1826) ;  /* 0x000000000f087348 */ /* 0x000fea0003c00000 */
[----:B------:R0:W1:Y:S02]  /*29810*/  SHFL.IDX P6, R14, R13, R12, R11 ;  /* 0x0000000c0d0e7389 */ /* 0x00006400000c000b */
[----:B01----:R-:W-:Y:S01]  /*29820*/  ENDCOLLECTIVE ;  /* 0x000000000000791b */ /* 0x003fe20003800000 */
.L_x_1826:
[----:B------:R-:W-:Y:S02]  /*29830*/  IMAD.MOV.U32 R13, RZ, RZ, R27 ;  /* 0x000000ffff0d7224 */ /* 0x000fe400078e001b */
[----:B------:R-:W-:Y:S02]  /*29840*/  IMAD.MOV.U32 R12, RZ, RZ, R2 ;  /* 0x000000ffff0c7224 */ /* 0x000fe400078e0002 */
[----:B------:R-:W-:-:S07]  /*29850*/  IMAD.MOV.U32 R26, RZ, RZ, R14 ;  /* 0x000000ffff1a7224 */ /* 0x000fce00078e000e */
[----:B------:R-:W-:Y:S05]  /*29860*/  WARPSYNC.COLLECTIVE R15, `(.L_x_1827) ;  /* 0x000000000f087348 */ /* 0x000fea0003c00000 */
[----:B------:R0:W1:Y:S02]  /*29870*/  SHFL.IDX P6, R14, R13, R12, R11 ;  /* 0x0000000c0d0e7389 */ /* 0x00006400000c000b */
[----:B01----:R-:W-:Y:S01]  /*29880*/  ENDCOLLECTIVE ;  /* 0x000000000000791b */ /* 0x003fe20003800000 */
.L_x_1827:
[----:B------:R-:W-:Y:S02]  /*29890*/  IMAD.MOV.U32 R13, RZ, RZ, R29 ;  /* 0x000000ffff0d7224 */ /* 0x000fe400078e001d */
[----:B------:R-:W-:Y:S02]  /*298a0*/  IMAD.MOV.U32 R12, RZ, RZ, R0 ;  /* 0x000000ffff0c7224 */ /* 0x000fe400078e0000 */
[----:B------:R-:W-:-:S07]  /*298b0*/  IMAD.MOV.U32 R27, RZ, RZ, R14 ;  /* 0x000000ffff1b7224 */ /* 0x000fce00078e000e */
[----:B------:R-:W-:Y:S05]  /*298c0*/  WARPSYNC.COLLECTIVE R15, `(.L_x_1828) ;  /* 0x000000000f087348 */ /* 0x000fea0003c00000 */
[----:B------:R0:W1:Y:S02]  /*298d0*/  SHFL.IDX P6, R14, R13, R12, R11 ;  /* 0x0000000c0d0e7389 */ /* 0x00006400000c000b */
[----:B01----:R-:W-:Y:S01]  /*298e0*/  ENDCOLLECTIVE ;  /* 0x000000000000791b */ /* 0x003fe20003800000 */
.L_x_1828:
[----:B------:R-:W-:Y:S02]  /*298f0*/  SEL R24, R26, R27, P0 ;  /* 0x0000001b1a187207 */ /* 0x000fe40000000000 */
[----:B------:R-:W-:Y:S02]  /*29900*/  SEL R26, R27, R26, P0 ;  /* 0x0000001a1b1a7207 */ /* 0x000fe40000000000 */
[----:B------:R-:W-:Y:S01]  /*29910*/  MOV R13, R31 ;  /* 0x0000001f000d7202 */ /* 0x000fe20000000f00 */
[----:B------:R-:W-:Y:S02]  /*29920*/  IMAD.MOV.U32 R12, RZ, RZ, R2 ;  /* 0x000000ffff0c7224 */ /* 0x000fe400078e0002 */
[----:B------:R-:W-:-:S07]  /*29930*/  IMAD.MOV.U32 R30, RZ, RZ, R14 ;  /* 0x000000ffff1e7224 */ /* 0x000fce00078e000e */
[----:B------:R-:W-:Y:S05]  /*29940*/  WARPSYNC.COLLECTIVE R15, `(.L_x_1829) ;  /* 0x000000000f087348 */ /* 0x000fea0003c00000 */
[----:B------:R0:W1:Y:S02]  /*29950*/  SHFL.IDX P6, R14, R13, R12, R11 ;  /* 0x0000000c0d0e7389 */ /* 0x00006400000c000b */
[----:B01----:R-:W-:Y:S01]  /*29960*/  ENDCOLLECTIVE ;  /* 0x000000000000791b */ /* 0x003fe20003800000 */
.L_x_1829:
[----:B------:R-:W-:Y:S02]  /*29970*/  IMAD.MOV.U32 R13, RZ, RZ, R33 ;  /* 0x000000ffff0d7224 */ /* 0x000fe400078e0021 */
[----:B------:R-:W-:Y:S02]  /*29980*/  IMAD.MOV.U32 R12, RZ, RZ, R0 ;  /* 0x000000ffff0c7224 */ /* 0x000fe400078e0000 */
[----:B------:R-:W-:-:S07]  /*29990*/  IMAD.MOV.U32 R31, RZ, RZ, R14 ;  /* 0x000000ffff1f7224 */ /* 0x000fce00078e000e */
[----:B------:R-:W-:Y:S05]  /*299a0*/  WARPSYNC.COLLECTIVE R15, `(.L_x_1830) ;  /* 0x000000000f087348 */ /* 0x000fea0003c00000 */
[----:B------:R0:W1:Y:S02]  /*299b0*/  SHFL.IDX P6, R14, R13, R12, R11 ;  /* 0x0000000c0d0e7389 */ /* 0x00006400000c000b */
[----:B01----:R-:W-:Y:S01]  /*299c0*/  ENDCOLLECTIVE ;  /* 0x000000000000791b */ /* 0x003fe20003800000 */
.L_x_1830:
        /* <DEDUP_REMOVED lines=8> */
.L_x_1831:
[----:B------:R-:W-:Y:S02]  /*29a50*/  IMAD.MOV.U32 R13, RZ, RZ, R37 ;  /* 0x000000ffff0d7224 */ /* 0x000fe400078e0025 */
[----:B------:R-:W-:Y:S02]  /*29a60*/  IMAD.MOV.U32 R12, RZ, RZ, R0 ;  /* 0x000000ffff0c7224 */ /* 0x000fe400078e0000 */
[----:B------:R-:W-:-:S07]  /*29a70*/  IMAD.MOV.U32 R35, RZ, RZ, R14 ;  /* 0x000000ffff237224 */ /* 0x000fce00078e000e */
[----:B------:R-:W-:Y:S05]  /*29a80*/  WARPSYNC.COLLECTIVE R15, `(.L_x_1832) ;  /* 0x000000000f087348 */ /* 0x000fea0003c00000 */
[----:B------:R0:W1:Y:S02]  /*29a90*/  SHFL.IDX P6, R14, R13, R12, R11 ;  /* 0x0000000c0d0e7389 */ /* 0x00006400000c000b */
[----:B01----:R-:W-:Y:S01]  /*29aa0*/  ENDCOLLECTIVE ;  /* 0x000000000000791b */ /* 0x003fe20003800000 */
.L_x_1832:
        /* <DEDUP_REMOVED lines=8> */
.L_x_1833:
[----:B------:R-:W-:Y:S02]  /*29b30*/  IMAD.MOV.U32 R13, RZ, RZ, R41 ;  /* 0x000000ffff0d7224 */ /* 0x000fe400078e0029 */
[----:B------:R-:W-:Y:S02]  /*29b40*/  IMAD.MOV.U32 R12, RZ, RZ, R0 ;  /* 0x000000ffff0c7224 */ /* 0x000fe400078e0000 */
[----:B------:R-:W-:-:S07]  /*29b50*/  IMAD.MOV.U32 R39, RZ, RZ, R14 ;  /* 0x000000ffff277224 */ /* 0x000fce00078e000e */
[----:B------:R-:W-:Y:S05]  /*29b60*/  WARPSYNC.COLLECTIVE R15, `(.L_x_1834) ;  /* 0x000000000f087348 */ /* 0x000fea0003c00000 */
[----:B------:R0:W1:Y:S02]  /*29b70*/  SHFL.IDX P6, R14, R13, R12, R11 ;  /* 0x0000000c0d0e7389 */ /* 0x00006400000c000b */
[----:B01----:R-:W-:Y:S01]  /*29b80*/  ENDCOLLECTIVE ;  /* 0x000000000000791b */ /* 0x003fe20003800000 */
.L_x_1834:
[----:B------:R-:W-:Y:S02]  /*29b90*/  SEL R36, R38, R39, P0 ;  /* 0x0000002726247207 */ /* 0x000fe40000000000 */
[----:B------:R-:W-:Y:S01]  /*29ba0*/  SEL R38, R39, R38, P0 ;  /* 0x0000002627267207 */ /* 0x000fe20000000000 */
[----:B------:R-:W-:Y:S01]  /*29bb0*/  IMAD.MOV.U32 R13, RZ, RZ, R43 ;  /* 0x000000ffff0d7224 */ /* 0x000fe200078e002b */
[----:B------:R-:W-:Y:S01]  /*29bc0*/  MOV R12, R2 ;  /* 0x00000002000c7202 */ /* 0x000fe20000000f00 */
[----:B------:R-:W-:-:S07]  /*29bd0*/  IMAD.MOV.U32 R42, RZ, RZ, R14 ;  /* 0x000000ffff2a7224 */ /* 0x000fce00078e000e */
[----:B------:R-:W-:Y:S05]  /*29be0*/  WARPSYNC.COLLECTIVE R15, `(.L_x_1835) ;  /* 0x000000000f087348 */ /* 0x000fea0003c00000 */
[----:B------:R0:W1:Y:S02]  /*29bf0*/  SHFL.IDX P6, R14, R13, R12, R11 ;  /* 0x0000000c0d0e7389 */ /* 0x00006400000c000b */
[----:B01----:R-:W-:Y:S01]  /*29c00*/  ENDCOLLECTIVE ;  /* 0x000000000000791b */ /* 0x003fe20003800000 */
.L_x_1835:
[----:B------:R-:W-:Y:S02]  /*29c10*/  IMAD.MOV.U32 R13, RZ, RZ, R45 ;  /* 0x000000ffff0d7224 */ /* 0x000fe400078e002d */
[----:B------:R-:W-:Y:S02]  /*29c20*/  IMAD.MOV.U32 R12, RZ, RZ, R0 ;  /* 0x000000ffff0c7224 */ /* 0x000fe400078e0000 */
[----:B------:R-:W-:-:S07]  /*29c30*/  IMAD.MOV.U32 R43, RZ, RZ, R14 ;  /* 0x000000ffff2b7224 */ /* 0x000fce00078e000e */
[----:B------:R-:W-:Y:S05]  /*29c40*/  WARPSYNC.COLLECTIVE R15, `(.L_x_1836) ;  /* 0x000000000f087348 */ /* 0x000fea0003c00000 */
[----:B------:R0:W1:Y:S02]  /*29c50*/  SHFL.IDX P6, R14, R13, R12, R11 ;  /* 0x0000000c0d0e7389 */ /* 0x00006400000c000b */
[----:B01----:R-:W-:Y:S01]  /*29c60*/  ENDCOLLECTIVE ;  /* 0x000000000000791b */ /* 0x003fe20003800000 */
.L_x_1836:
[----:B------:R-:W-:Y:S02]  /*29c70*/  SEL R40, R42, R43, P0 ;  /* 0x0000002b2a287207 */ /* 0x000fe40000000000 */
[----:B------:R-:W-:Y:S01]  /*29c80*/  SEL R42, R43, R42, P0 ;  /* 0x0000002a2b2a7207 */ /* 0x000fe20000000000 */
[----:B------:R-:W-:Y:S02]  /*29c90*/  IMAD.MOV.U32 R13, RZ, RZ, R47 ;  /* 0x000000ffff0d7224 */ /* 0x000fe400078e002f */
[----:B------:R-:W-:Y:S02]  /*29ca0*/  IMAD.MOV.U32 R12, RZ, RZ, R2 ;  /* 0x000000ffff0c7224 */ /* 0x000fe400078e0002 */
[----:B------:R-:W-:Y:S02]  /*29cb0*/  IMAD.MOV.U32 R47, RZ, RZ, RZ ;  /* 0x000000ffff2f7224 */ /* 0x000fe400078e00ff */
[----:B------:R-:W-:-:S07]  /*29cc0*/  IMAD.MOV.U32 R45, RZ, RZ, R14 ;  /* 0x000000ffff2d7224 */ /* 0x000fce00078e000e */
[----:B------:R-:W-:Y:S05]  /*29cd0*/  WARPSYNC.COLLECTIVE R15, `(.L_x_1837) ;  /* 0x000000000f087348 */ /* 0x000fea0003c00000 */
[----:B------:R0:W1:Y:S02]  /*29ce0*/  SHFL.IDX P6, R14, R13, R12, R11 ;  /* 0x0000000c0d0e7389 */ /* 0x00006400000c000b */
[----:B01----:R-:W-:Y:S01]  /*29cf0*/  ENDCOLLECTIVE ;  /* 0x000000000000791b */ /* 0x003fe20003800000 */
.L_x_1837:
[----:B------:R-:W-:Y:S02]  /*29d00*/  IMAD.MOV.U32 R13, RZ, RZ, R49 ;  /* 0x000000ffff0d7224 */ /* 0x000fe400078e0031 */
[----:B------:R-:W-:Y:S02]  /*29d10*/  IMAD.MOV.U32 R12, RZ, RZ, R0 ;  /* 0x000000ffff0c7224 */ /* 0x000fe400078e0000 */
[----:B------:R-:W-:-:S07]  /*29d20*/  IMAD.MOV.U32 R44, RZ, RZ, R14 ;  /* 0x000000ffff2c7224 */ /* 0x000fce00078e000e */
[----:B------:R-:W-:Y:S05]  /*29d30*/  WARPSYNC.COLLECTIVE R15, `(.L_x_1838) ;  /* 0x000000000f087348 */ /* 0x000fea0003c00000 */
[----:B------:R0:W1:Y:S02]  /*29d40*/  SHFL.IDX P6, R14, R13, R12, R11 ;  /* 0x0000000c0d0e7389 */ /* 0x00006400000c000b */
[----:B01----:R-:W-:Y:S01]  /*29d50*/  ENDCOLLECTIVE ;  /* 0x000000000000791b */ /* 0x003fe20003800000 */
.L_x_1838:
        /* <DEDUP_REMOVED lines=8> */
.L_x_1839:
[----:B------:R-:W-:Y:S02]  /*29de0*/  IMAD.MOV.U32 R13, RZ, RZ, R55 ;  /* 0x000000ffff0d7224 */ /* 0x000fe400078e0037 */
[----:B------:R-:W-:Y:S02]  /*29df0*/  IMAD.MOV.U32 R12, RZ, RZ, R0 ;  /* 0x000000ffff0c7224 */ /* 0x000fe400078e0000 */
[----:B------:R-:W-:-:S07]  /*29e00*/  IMAD.MOV.U32 R46, RZ, RZ, R14 ;  /* 0x000000ffff2e7224 */ /* 0x000fce00078e000e */
[----:B------:R-:W-:Y:S05]  /*29e10*/  WARPSYNC.COLLECTIVE R15, `(.L_x_1840) ;  /* 0x000000000f087348 */ /* 0x000fea0003c00000 */
[----:B------:R0:W1:Y:S02]  /*29e20*/  SHFL.IDX P6, R14, R13, R12, R11 ;  /* 0x0000000c0d0e7389 */ /* 0x00006400000c000b */
[----:B01----:R-:W-:Y:S01]  /*29e30*/  ENDCOLLECTIVE ;  /* 0x000000000000791b */ /* 0x003fe20003800000 */
.L_x_1840:
[----:B------:R-:W-:Y:S02]  /*29e40*/  IMAD.MOV.U32 R13, RZ, RZ, R57 ;  /* 0x000000ffff0d7224 */ /* 0x000fe400078e0039 */
[----:B------:R-:W-:Y:S02]  /*29e50*/  IMAD.MOV.U32 R12, RZ, RZ, R2 ;  /* 0x000000ffff0c7224 */ /* 0x000fe400078e0002 */
[----:B------:R-:W-:-:S07]  /*29e60*/  IMAD.MOV.U32 R55, RZ, RZ, R14 ;  /* 0x000000ffff377224 */ /* 0x000fce00078e000e */
[----:B------:R-:W-:Y:S05]  /*29e70*/  WARPSYNC.COLLECTIVE R15, `(.L_x_1841) ;  /* 0x000000000f087348 */ /* 0x000fea0003c00000 */
[----:B------:R0:W1:Y:S02]  /*29e80*/  SHFL.IDX P6, R14, R13, R12, R11 ;  /* 0x0000000c0d0e7389 */ /* 0x00006400000c000b */
[----:B01----:R-:W-:Y:S01]  /*29e90*/  ENDCOLLECTIVE ;  /* 0x000000000000791b */ /* 0x003fe20003800000 */
.L_x_1841:
[----:B------:R-:W-:Y:S02]  /*29ea0*/  IMAD.MOV.U32 R13, RZ, RZ, R59 ;  /* 0x000000ffff0d7224 */ /* 0x000fe400078e003b */
[----:B------:R-:W-:Y:S01]  /*29eb0*/  IMAD.MOV.U32 R12, RZ, RZ, R0 ;  /* 0x000000ffff0c7224 */ /* 0x000fe200078e0000 */
[----:B------:R-:W-:-:S07]  /*29ec0*/  MOV R48, R14 ;  /* 0x0000000e00307202 */ /* 0x000fce0000000f00 */
[----:B------:R-:W-:Y:S05]  /*29ed0*/  WARPSYNC.COLLECTIVE R15, `(.L_x_1842) ;  /* 0x000000000f087348 */ /* 0x000fea0003c00000 */
[----:B------:R0:W1:Y:S02]  /*29ee0*/  SHFL.IDX P6, R14, R13, R12, R11 ;  /* 0x0000000c0d0e7389 */ /* 0x00006400000c000b */
[----:B01----:R-:W-:Y:S01]  /*29ef0*/  ENDCOLLECTIVE ;  /* 0x000000000000791b */ /* 0x003fe20003800000 */
.L_x_1842:
[----:B------:R-:W-:Y:S02]  /*29f00*/  IMAD.MOV.U32 R13, RZ, RZ, R61 ;  /* 0x000000ffff0d7224 */ /* 0x000fe400078e003d */
[----:B------:R-:W-:Y:S02]  /*29f10*/  IMAD.MOV.U32 R12, RZ, RZ, R2 ;  /* 0x000000ffff0c7224 */ /* 0x000fe400078e0002 */
[----:B------:R-:W-:-:S07]  /*29f20*/  IMAD.MOV.U32 R59, RZ, RZ, R14 ;  /* 0x000000ffff3b7224 */ /* 0x000fce00078e000e */
[----:B------:R-:W-:Y:S05]  /*29f30*/  WARPSYNC.COLLECTIVE R15, `(.L_x_1843) ;  /* 0x000000000f087348 */ /* 0x000fea0003c00000 */
[----:B------:R0:W1:Y:S02]  /*29f40*/  SHFL.IDX P6, R14, R13, R12, R11 ;  /* 0x0000000c0d0e7389 */ /* 0x00006400000c000b */
[----:B01----:R-:W-:Y:S01]  /*29f50*/  ENDCOLLECTIVE ;  /* 0x000000000000791b */ /* 0x003fe20003800000 */
.L_x_1843:
[----:B------:R-:W-:Y:S02]  /*29f60*/  IMAD.MOV.U32 R13, RZ, RZ, R63 ;  /* 0x000000ffff0d7224 */ /* 0x000fe400078e003f */
[----:B------:R-:W-:Y:S02]  /*29f70*/  IMAD.MOV.U32 R12, RZ, RZ, R0 ;  /* 0x000000ffff0c7224 */ /* 0x000fe400078e0000 */
[----:B------:R-:W-:-:S07]  /*29f80*/  IMAD.MOV.U32 R50, RZ, RZ, R14 ;  /* 0x000000ffff327224 */ /* 0x000fce00078e000e */
[----:B------:R-:W-:Y:S05]  /*29f90*/  WARPSYNC.COLLECTIVE R15, `(.L_x_1844) ;  /* 0x000000000f087348 */ /* 0x000fea0003c00000 */
[----:B------:R0:W1:Y:S02]  /*29fa0*/  SHFL.IDX P6, R14, R13, R12, R11 ;  /* 0x0000000c0d0e7389 */ /* 0x00006400000c000b */
[----:B01----:R-:W-:Y:S01]  /*29fb0*/  ENDCOLLECTIVE ;  /* 0x000000000000791b */ /* 0x003fe20003800000 */
.L_x_1844:
        /* <DEDUP_REMOVED lines=8> */
.L_x_1845:
[----:B------:R-:W-:Y:S02]  /*2a040*/  IMAD.MOV.U32 R13, RZ, RZ, R67 ;  /* 0x000000ffff0d7224 */ /* 0x000fe400078e0043 */
[----:B------:R-:W-:Y:S02]  /*2a050*/  IMAD.MOV.U32 R12, RZ, RZ, R0 ;  /* 0x000000ffff0c7224 */ /* 0x000fe400078e0000 */
[----:B------:R-:W-:-:S07]  /*2a060*/  IMAD.MOV.U32 R54, RZ, RZ, R14 ;  /* 0x000000ffff367224 */ /* 0x000fce00078e000e */
[----:B------:R-:W-:Y:S05]  /*2a070*/  WARPSYNC.COLLECTIVE R15, `(.L_x_1846) ;  /* 0x000000000f087348 */ /* 0x000fea0003c00000 */
[----:B------:R0:W1:Y:S02]  /*2a080*/  SHFL.IDX P6, R14, R13, R12, R11 ;  /* 0x0000000c0d0e7389 */ /* 0x00006400000c000b */
[----:B01----:R-:W-:Y:S01]  /*2a090*/  ENDCOLLECTIVE ;  /* 0x000000000000791b */ /* 0x003fe20003800000 */
.L_x_1846:
        /* <DEDUP_REMOVED lines=8> */
.L_x_1847:
[----:B------:R-:W-:Y:S01]  /*2a120*/  MOV R13, R71 ;  /* 0x00000047000d7202 */ /* 0x000fe20000000f00 */
[----:B------:R-:W-:Y:S02]  /*2a130*/  IMAD.MOV.U32 R12, RZ, RZ, R0 ;  /* 0x000000ffff0c7224 */ /* 0x000fe400078e0000 */
[----:B------:R-:W-:-:S07]  /*2a140*/  IMAD.MOV.U32 R56, RZ, RZ, R14 ;  /* 0x000000ffff387224 */ /* 0x000fce00078e000e */
[----:B------:R-:W-:Y:S05]  /*2a150*/  WARPSYNC.COLLECTIVE R15, `(.L_x_1848) ;  /* 0x000000000f087348 */ /* 0x000fea0003c00000 */
[----:B------:R0:W1:Y:S02]  /*2a160*/  SHFL.IDX P6, R14, R13, R12, R11 ;  /* 0x0000000c0d0e7389 */ /* 0x00006400000c000b */
[----:B01----:R-:W-:Y:S01]  /*2a170*/  ENDCOLLECTIVE ;  /* 0x000000000000791b */ /* 0x003fe20003800000 */
.L_x_1848:
        /* <DEDUP_REMOVED lines=8> */
.L_x_1849:
[----:B------:R-:W-:Y:S02]  /*2a200*/  IMAD.MOV.U32 R13, RZ, RZ, R75 ;  /* 0x000000ffff0d7224 */ /* 0x000fe400078e004b */
[----:B------:R-:W-:Y:S02]  /*2a210*/  IMAD.MOV.U32 R12, RZ, RZ, R0 ;  /* 0x000000ffff0c7224 */ /* 0x000fe400078e0000 */
[----:B------:R-:W-:-:S07]  /*2a220*/  IMAD.MOV.U32 R58, RZ, RZ, R14 ;  /* 0x000000ffff3a7224 */ /* 0x000fce00078e000e */
[----:B------:R-:W-:Y:S05]  /*2a230*/  WARPSYNC.COLLECTIVE R15, `(.L_x_1850) ;  /* 0x000000000f087348 */ /* 0x000fea0003c00000 */
[----:B------:R0:W1:Y:S02]  /*2a240*/  SHFL.IDX P6, R14, R13, R12, R11 ;  /* 0x0000000c0d0e7389 */ /* 0x00006400000c000b */
[----:B01----:R-:W-:Y:S01]  /*2a250*/  ENDCOLLECTIVE ;  /* 0x000000000000791b */ /* 0x003fe20003800000 */
.L_x_1850:
        /* <DEDUP_REMOVED lines=8> */
.L_x_1851:
[----:B------:R-:W-:Y:S02]  /*2a2e0*/  SEL R12, R9, R20, P0 ;  /* 0x00000014090c7207 */ /* 0x000fe40000000000 */
[----:B------:R-:W-:Y:S02]  /*2a2f0*/  SEL R11, R46, R49, P0 ;  /* 0x000000312e0b7207 */ /* 0x000fe40000000000 */
[----:B------:R-:W-:Y:S02]  /*2a300*/  SEL R13, R55, R48, P0 ;  /* 0x00000030370d7207 */ /* 0x000fe40000000000 */
[----:B------:R-:W-:Y:S01]  /*2a310*/  SEL R15, R48, R55, P0 ;  /* 0x00000037300f7207 */ /* 0x000fe20000000000 */
[----:B------:R-:W-:Y:S01]  /*2a320*/  IMAD.MOV.U32 R60, RZ, RZ, R14 ;  /* 0x000000ffff3c7224 */ /* 0x000fe200078e000e */
[----:B------:R-:W-:Y:S02]  /*2a330*/  SEL R14, R20, R9, P0 ;  /* 0x00000009140e7207 */ /* 0x000fe40000000000 */
[----:B------:R-:W-:Y:S01]  /*2a340*/  SEL R9, R49, R46, P0 ;  /* 0x0000002e31097207 */ /* 0x000fe20000000000 */
[----:B------:R-:W-:Y:S06]  /*2a350*/  BRA `(.L_x_1852) ;  /* 0xffffff5800907947 */ /* 0x000fec000383ffff */
.L_x_1638:
[----:B------:R-:W-:Y:S02]  /*2a360*/  IMAD.MOV.U32 R13, RZ, RZ, R2 ;  /* 0x000000ffff0d7224 */ /* 0x000fe400078e0002 */
[----:B------:R-:W-:Y:S02]  /*2a370*/  IMAD.MOV.U32 R12, RZ, RZ, RZ ;  /* 0x000000ffff0c7224 */ /* 0x000fe400078e00ff */
[----:B------:R-:W-:Y:S02]  /*2a380*/  IMAD.MOV.U32 R11, RZ, RZ, 0x181f ;  /* 0x0000181fff0b7424 */ /* 0x000fe400078e00ff */
[----:B------:R-:W-:-:S07]  /*2a390*/  IMAD.MOV.U32 R15, RZ, RZ, -0x1 ;  /* 0xffffffffff0f7424 */ /* 0x000fce00078e00ff */
[----:B01----:R-:W-:Y:S05]  /*2a3a0*/  WARPSYNC.COLLECTIVE R15, `(.L_x_1853) ;  /* 0x000000000f087348 */ /* 0x003fea0003c00000 */
[----:B------:R2:W3:Y:S02]  /*2a3b0*/  SHFL.IDX P6, R14, R13, R12, R11 ;  /* 0x0000000c0d0e7389 */ /* 0x0004e400000c000b */
[----:B0123--:R-:W-:Y:S01]  /*2a3c0*/  ENDCOLLECTIVE ;  /* 0x000000000000791b */ /* 0x00ffe20003800000 */
.L_x_1853:
[----:B------:R-:W-:Y:S02]  /*2a3d0*/  IMAD.MOV.U32 R13, RZ, RZ, R0 ;  /* 0x000000ffff0d7224 */ /* 0x000fe400078e0000 */
[----:B------:R-:W-:-:S07]  /*2a3e0*/  IMAD.MOV.U32 R3, RZ, RZ, R14 ;  /* 0x000000ffff037224 */ /* 0x000fce00078e000e */
[----:B------:R-:W-:Y:S05]  /*2a3f0*/  WARPSYNC.COLLECTIVE R15, `(.L_x_1854) ;  /* 0x000000000f087348 */ /* 0x000fea0003c00000 */
[----:B------:R0:W1:Y:S02]  /*2a400*/  SHFL.IDX P6, R14, R13, R12, R11 ;  /* 0x0000000c0d0e7389 */ /* 0x00006400000c000b */
[----:B01----:R-:W-:Y:S01]  /*2a410*/  ENDCOLLECTIVE ;  /* 0x000000000000791b */ /* 0x003fe20003800000 */
.L_x_1854:
[----:B------:R-:W-:Y:S05]  /*2a420*/  BRA `(.L_x_1855) ;  /* 0xffffff6c00e47947 */ /* 0x000fea000383ffff */
.L_x_1641:
[----:B------:R-:W-:Y:S01]  /*2a430*/  BSSY B1, `(.L_x_1856) ;  /* 0x0000008000017945 */ /* 0x000fe20003800000 */
[----:B------:R-:W-:Y:S01]  /*2a440*/  MOV R13, R2 ;  /* 0x00000002000d7202 */ /* 0x000fe20000000f00 */
[----:B------:R-:W-:Y:S02]  /*2a450*/  IMAD.MOV.U32 R12, RZ, RZ, 0x1 ;  /* 0x00000001ff0c7424 */ /* 0x000fe400078e00ff */
[----:B------:R-:W-:Y:S02]  /*2a460*/  IMAD.MOV.U32 R11, RZ, RZ, 0x181f ;  /* 0x0000181fff0b7424 */ /* 0x000fe400078e00ff */
[----:B---3--:R-:W-:-:S07]  /*2a470*/  IMAD.MOV.U32 R15, RZ, RZ, -0x1 ;  /* 0xffffffffff0f7424 */ /* 0x008fce00078e00ff */
[----:B012-4-:R-:W-:Y:S05]  /*2a480*/  WARPSYNC.COLLECTIVE R15, `(.L_x_1857) ;  /* 0x000000000f087348 */ /* 0x017fea0003c00000 */
[----:B----4-:R3:W4:Y:S02]  /*2a490*/  SHFL.IDX P6, R14, R13, R12, R11 ;  /* 0x0000000c0d0e7389 */ /* 0x01072400000c000b */
[----:B01234-:R-:W-:Y:S01]  /*2a4a0*/  ENDCOLLECTIVE ;  /* 0x000000000000791b */ /* 0x01ffe20003800000 */
.L_x_1857:
[----:B------:R-:W-:Y:S05]  /*2a4b0*/  BSYNC B1 ;  /* 0x0000000000017941 */ /* 0x000fea0003800000 */
.L_x_1856:
[----:B------:R-:W-:Y:S02]  /*2a4c0*/  IMAD.MOV.U32 R13, RZ, RZ, R0 ;  /* 0x000000ffff0d7224 */ /* 0x000fe400078e0000 */
[----:B------:R-:W-:Y:S02]  /*2a4d0*/  IMAD.MOV.U32 R12, RZ, RZ, 0x1 ;  /* 0x00000001ff0c7424 */ /* 0x000fe400078e00ff */
[----:B------:R-:W-:Y:S02]  /*2a4e0*/  IMAD.MOV.U32 R11, RZ, RZ, 0x181f ;  /* 0x0000181fff0b7424 */ /* 0x000fe400078e00ff */
[----:B------:R-:W-:Y:S02]  /*2a4f0*/  IMAD.MOV.U32 R15, RZ, RZ, -0x1 ;  /* 0xffffffffff0f7424 */ /* 0x000fe400078e00ff */
[----:B------:R-:W-:-:S07]  /*2a500*/  IMAD.MOV.U32 R3, RZ, RZ, R14 ;  /* 0x000000ffff037224 */ /* 0x000fce00078e000e */
[----:B------:R-:W-:Y:S05]  /*2a510*/  WARPSYNC.COLLECTIVE R15, `(.L_x_1858) ;  /* 0x000000000f087348 */ /* 0x000fea0003c00000 */
[----:B------:R0:W1:Y:S02]  /*2a520*/  SHFL.IDX P6, R14, R13, R12, R11 ;  /* 0x0000000c0d0e7389 */ /* 0x00006400000c000b */
[----:B01----:R-:W-:Y:S01]  /*2a530*/  ENDCOLLECTIVE ;  /* 0x000000000000791b */ /* 0x003fe20003800000 */
.L_x_1858:
[----:B------:R-:W-:Y:S05]  /*2a540*/  BRA `(.L_x_1859) ;  /* 0xffffff6c00e87947 */ /* 0x000fea000383ffff */
.L_x_1644:
[----:B------:R-:W-:Y:S01]  /*2a550*/  BSSY B1, `(.L_x_1860) ;  /* 0x0000008000017945 */ /* 0x000fe20003800000 */
[----:B------:R-:W-:Y:S02]  /*2a560*/  IMAD.MOV.U32 R13, RZ, RZ, R2 ;  /* 0x000000ffff0d7224 */ /* 0x000fe400078e0002 */
[----:B------:R-:W-:Y:S02]  /*2a570*/  IMAD.MOV.U32 R12, RZ, RZ, 0x2 ;  /* 0x00000002ff0c7424 */ /* 0x000fe400078e00ff */
[----:B------:R-:W-:Y:S02]  /*2a580*/  IMAD.MOV.U32 R11, RZ, RZ, 0x181f ;  /* 0x0000181fff0b7424 */ /* 0x000fe400078e00ff */
[----:B0-----:R-:W-:-:S07]  /*2a590*/  IMAD.MOV.U32 R15, RZ, RZ, -0x1 ;  /* 0xffffffffff0f7424 */ /* 0x001fce00078e00ff */
[----:B-1234-:R-:W-:Y:S05]  /*2a5a0*/  WARPSYNC.COLLECTIVE R15, `(.L_x_1861) ;  /* 0x000000000f087348 */ /* 0x01efea0003c00000 */
[----:B----4-:R0:W4:Y:S02]  /*2a5b0*/  SHFL.IDX P6, R14, R13, R12, R11 ;  /* 0x0000000c0d0e7389 */ /* 0x01012400000c000b */
[----:B01234-:R-:W-:Y:S01]  /*2a5c0*/  ENDCOLLECTIVE ;  /* 0x000000000000791b */ /* 0x01ffe20003800000 */
.L_x_1861:
[----:B------:R-:W-:Y:S05]  /*2a5d0*/  BSYNC B1 ;  /* 0x0000000000017941 */ /* 0x000fea0003800000 */
.L_x_1860:
        /* <DEDUP_REMOVED lines=8> */
.L_x_1862:
[----:B------:R-:W-:Y:S05]  /*2a660*/  BRA `(.L_x_1863) ;  /* 0xffffff6c00e87947 */ /* 0x000fea000383ffff */
.L_x_1647:
        /* <DEDUP_REMOVED lines=8> */
.L_x_1865:
[----:B------:R-:W-:Y:S05]  /*2a6f0*/  BSYNC B1 ;  /* 0x0000000000017941 */ /* 0x000fea0003800000 */
.L_x_1864:
        /* <DEDUP_REMOVED lines=8> */
.L_x_1866:
[----:B------:R-:W-:Y:S05]  /*2a780*/  BRA `(.L_x_1867) ;  /* 0xffffff6c00e87947 */ /* 0x000fea000383ffff */
.L_x_1672:
[----:B------:R-:W1:Y:S01]  /*2a790*/  S2R R5, SR_TID.X ;  /* 0x0000000000057919 */ /* 0x000e620000002100 */
[----:B------:R-:W-:Y:S01]  /*2a7a0*/  BSSY B1, `(.L_x_1868) ;  /* 0x000000a000017945 */ /* 0x000fe20003800000 */
[----:B------:R-:W-:Y:S02]  /*2a7b0*/  IMAD.MOV.U32 R12, RZ, RZ, RZ ;  /* 0x000000ffff0c7224 */ /* 0x000fe400078e00ff */
[----:B0-----:R-:W-:Y:S02]  /*2a7c0*/  IMAD.MOV.U32 R11, RZ, RZ, 0x1f ;  /* 0x0000001fff0b7424 */ /* 0x001fe400078e00ff */
[----:B------:R-:W-:Y:S01]  /*2a7d0*/  IMAD.MOV.U32 R15, RZ, RZ, -0x1 ;  /* 0xffffffffff0f7424 */ /* 0x000fe200078e00ff */
[----:B-1----:R-:W-:-:S04]  /*2a7e0*/  SHF.R.U32.HI R5, RZ, 0x5, R5 ;  /* 0x00000005ff057819 */ /* 0x002fc80000011605 */
[----:B------:R-:W-:-:S05]  /*2a7f0*/  LOP3.LUT R5, R5, 0x3, RZ, 0xc0, !PT ;  /* 0x0000000305057812 */ /* 0x000fca00078ec0ff */
[----:B------:R-:W-:-:S07]  /*2a800*/  IMAD.MOV.U32 R13, RZ, RZ, R5 ;  /* 0x000000ffff0d7224 */ /* 0x000fce00078e0005 */
[----:B------:R-:W-:Y:S05]  /*2a810*/  WARPSYNC.COLLECTIVE R15, `(.L_x_1869) ;  /* 0x000000000f087348 */ /* 0x000fea0003c00000 */
[----:B------:R0:W1:Y:S02]  /*2a820*/  SHFL.IDX P6, R14, R13, R12, R11 ;  /* 0x0000000c0d0e7389 */ /* 0x00006400000c000b */
[----:B01----:R-:W-:Y:S01]  /*2a830*/  ENDCOLLECTIVE ;  /* 0x000000000000791b */ /* 0x003fe20003800000 */
.L_x_1869:
[----:B------:R-:W-:Y:S05]  /*2a840*/  BSYNC B1 ;  /* 0x0000000000017941 */ /* 0x000fea0003800000 */
.L_x_1868:
[----:B------:R-:W-:Y:S05]  /*2a850*/  BRA `(.L_x_1870) ;  /* 0xffffff8800607947 */ /* 0x000fea000383ffff */
.L_x_1674:
[----:B------:R-:W-:Y:S01]  /*2a860*/  BSSY B1, `(.L_x_1871) ;  /* 0x0000006000017945 */ /* 0x000fe20003800000 */
[----:B------:R-:W-:-:S07]  /*2a870*/  IMAD.MOV.U32 R15, RZ, RZ, -0x1 ;  /* 0xffffffffff0f7424 */ /* 0x000fce00078e00ff */
[----:B01----:R-:W-:Y:S05]  /*2a880*/  WARPSYNC.COLLECTIVE R15, `(.L_x_1872) ;  /* 0x000000000f0c7348 */ /* 0x003fea0003c00000 */
[----:B------:R-:W-:Y:S02]  /*2a890*/  ELECT P6, UR62, PT ;  /* 0x00000000003e782f */ /* 0x000fe400038c0000 */
[----:B------:R-:W-:Y:S01]  /*2a8a0*/  MOV R14, UR62 ;  /* 0x0000003e000e7c02 */ /* 0x000fe20008000f00 */
[----:B01----:R-:W-:Y:S10]  /*2a8b0*/  ENDCOLLECTIVE ;  /* 0x000000000000791b */ /* 0x003ff40003800000 */
.L_x_1872:
[----:B------:R-:W-:Y:S05]  /*2a8c0*/  BSYNC B1 ;  /* 0x0000000000017941 */ /* 0x000fea0003800000 */
.L_x_1871:
[----:B------:R-:W-:Y:S05]  /*2a8d0*/  BRA `(.L_x_1673) ;  /* 0xffffff8800587947 */ /* 0x000fea000383ffff */
.L_x_1676:
[----:B-1----:R-:W2:Y:S02]  /*2a8e0*/  LDL R5, [R1] ;  /* 0x0000000001057983 */ /* 0x002ea40000100800 */
[----:B--2---:R1:W2:Y:S02]  /*2a8f0*/  SYNCS.PHASECHK.TRANS64.TRYWAIT P0, [R5+URZ+0x22820], R4 ;  /* 0x02282004050075a7 */ /* 0x0042a4000800017f */
[----:B--2---:R-:W-:Y:S05]  /*2a900*/  @!P0 NANOSLEEP.SYNCS 0x989680 ;  /* 0x009896800000895d */ /* 0x004fea0003900000 */
[----:B------:R-:W2:Y:S02]  /*2a910*/  @!P0 SYNCS.PHASECHK.TRANS64 P0, [R5+URZ+0x22820], R4 ;  /* 0x02282004050085a7 */ /* 0x000ea4000800007f */
[----:B--2---:R-:W-:Y:S05]  /*2a920*/  @!P0 BRA `(.L_x_1676) ;  /* 0xfffffffc00ec8947 */ /* 0x004fea000383ffff */
[----:B------:R-:W-:Y:S05]  /*2a930*/  BRA `(.L_x_1873) ;  /* 0xffffff8800687947 */ /* 0x000fea000383ffff */
.L_x_1680:
[----:B-1----:R1:W2:Y:S02]  /*2a940*/  SYNCS.PHASECHK.TRANS64.TRYWAIT P0, [R7+URZ+0x228a0], R10 ;  /* 0x0228a00a070075a7 */ /* 0x0022a4000800017f */
[----:B--2---:R-:W-:Y:S05]  /*2a950*/  @!P0 NANOSLEEP.SYNCS 0x989680 ;  /* 0x009896800000895d */ /* 0x004fea0003900000 */
[----:B------:R-:W2:Y:S02]  /*2a960*/  @!P0 SYNCS.PHASECHK.TRANS64 P0, [R7+URZ+0x228a0], R10 ;  /* 0x0228a00a070085a7 */ /* 0x000ea4000800007f */
[----:B--2---:R-:W-:Y:S05]  /*2a970*/  @!P0 BRA `(.L_x_1680) ;  /* 0xfffffffc00f08947 */ /* 0x004fea000383ffff */
[----:B------:R-:W-:Y:S05]  /*2a980*/  BRA `(.L_x_1874) ;  /* 0xffffff8800907947 */ /* 0x000fea000383ffff */
.L_x_1687:
[----:B0-----:R0:W2:Y:S02]  /*2a990*/  SYNCS.PHASECHK.TRANS64.TRYWAIT P0, [R7+URZ+0x228c0], R10 ;  /* 0x0228c00a070075a7 */ /* 0x0010a4000800017f */
[----:B--2---:R-:W-:Y:S05]  /*2a9a0*/  @!P0 NANOSLEEP.SYNCS 0x989680 ;  /* 0x009896800000895d */ /* 0x004fea0003900000 */
[----:B------:R-:W2:Y:S02]  /*2a9b0*/  @!P0 SYNCS.PHASECHK.TRANS64 P0, [R7+URZ+0x228c0], R10 ;  /* 0x0228c00a070085a7 */ /* 0x000ea4000800007f */
[----:B--2---:R-:W-:Y:S05]  /*2a9c0*/  @!P0 BRA `(.L_x_1687) ;  /* 0xfffffffc00f08947 */ /* 0x004fea000383ffff */
[----:B------:R-:W-:Y:S05]  /*2a9d0*/  BRA `(.L_x_1875) ;  /* 0xffffff8c008c7947 */ /* 0x000fea000383ffff */
.L_x_1694:
[----:B-1----:R1:W2:Y:S02]  /*2a9e0*/  SYNCS.PHASECHK.TRANS64.TRYWAIT P1, [R8+URZ+0x228a0], R7 ;  /* 0x0228a007080075a7 */ /* 0x0022a4000802017f */
[----:B--2---:R-:W-:Y:S05]  /*2a9f0*/  @!P1 NANOSLEEP.SYNCS 0x989680 ;  /* 0x009896800000995d */ /* 0x004fea0003900000 */
[----:B------:R-:W2:Y:S02]  /*2aa00*/  @!P1 SYNCS.PHASECHK.TRANS64 P1, [R8+URZ+0x228a0], R7 ;  /* 0x0228a007080095a7 */ /* 0x000ea4000802007f */
[----:B--2---:R-:W-:Y:S05]  /*2aa10*/  @!P1 BRA `(.L_x_1694) ;  /* 0xfffffffc00f09947 */ /* 0x004fea000383ffff */
[----:B------:R-:W-:Y:S05]  /*2aa20*/  BRA `(.L_x_1876) ;  /* 0xffffff9000707947 */ /* 0x000fea000383ffff */
.L_x_1701:
[----:B0-----:R0:W2:Y:S02]  /*2aa30*/  SYNCS.PHASECHK.TRANS64.TRYWAIT P1, [R8+URZ+0x228c0], R7 ;  /* 0x0228c007080075a7 */ /* 0x0010a4000802017f */
[----:B--2---:R-:W-:Y:S05]  /*2aa40*/  @!P1 NANOSLEEP.SYNCS 0x989680 ;  /* 0x009896800000995d */ /* 0x004fea0003900000 */
[----:B------:R-:W2:Y:S02]  /*2aa50*/  @!P1 SYNCS.PHASECHK.TRANS64 P1, [R8+URZ+0x228c0], R7 ;  /* 0x0228c007080095a7 */ /* 0x000ea4000802007f */
[----:B--2---:R-:W-:Y:S05]  /*2aa60*/  @!P1 BRA `(.L_x_1701) ;  /* 0xfffffffc00f09947 */ /* 0x004fea000383ffff */
[----:B------:R-:W-:Y:S05]  /*2aa70*/  BRA `(.L_x_1877) ;  /* 0xffffff9400687947 */ /* 0x000fea000383ffff */
.L_x_1724:
        /* <DEDUP_REMOVED lines=8> */
[----:B--2---:R-:W-:Y:S05]  /*2ab00*/  WARPSYNC.COLLECTIVE R15, `(.L_x_1879) ;  /* 0x000000000f087348 */ /* 0x004fea0003c00000 */
[----:B------:R0:W1:Y:S02]  /*2ab10*/  SHFL.IDX P6, R14, R13, R12, R11 ;  /* 0x0000000c0d0e7389 */ /* 0x00006400000c000b */
[----:B012---:R-:W-:Y:S01]  /*2ab20*/  ENDCOLLECTIVE ;  /* 0x000000000000791b */ /* 0x007fe20003800000 */
.L_x_1879:
[----:B------:R-:W-:Y:S05]  /*2ab30*/  BSYNC B0 ;  /* 0x0000000000007941 */ /* 0x000fea0003800000 */
.L_x_1878:
[----:B------:R-:W-:Y:S05]  /*2ab40*/  BRA `(.L_x_1880) ;  /* 0xffffffa400147947 */ /* 0x000fea000383ffff */
.L_x_1726:
[----:B------:R-:W-:Y:S01]  /*2ab50*/  BSSY B0, `(.L_x_1881) ;  /* 0x0000006000007945 */ /* 0x000fe20003800000 */
[----:B------:R-:W-:-:S07]  /*2ab60*/  IMAD.MOV.U32 R15, RZ, RZ, -0x1 ;  /* 0xffffffffff0f7424 */ /* 0x000fce00078e00ff */
[----:B012---:R-:W-:Y:S05]  /*2ab70*/  WARPSYNC.COLLECTIVE R15, `(.L_x_1882) ;  /* 0x000000000f0c7348 */ /* 0x007fea0003c00000 */
[----:B------:R-:W-:Y:S02]  /*2ab80*/  ELECT P6, UR62, PT ;  /* 0x00000000003e782f */ /* 0x000fe400038c0000 */
[----:B------:R-:W-:Y:S01]  /*2ab90*/  MOV R14, UR62 ;  /* 0x0000003e000e7c02 */ /* 0x000fe20008000f00 */
[----:B012---:R-:W-:Y:S10]  /*2aba0*/  ENDCOLLECTIVE ;  /* 0x000000000000791b */ /* 0x007ff40003800000 */
.L_x_1882:
[----:B------:R-:W-:Y:S05]  /*2abb0*/  BSYNC B0 ;  /* 0x0000000000007941 */ /* 0x000fea0003800000 */
.L_x_1881:
[----:B------:R-:W-:Y:S05]  /*2abc0*/  BRA `(.L_x_1883) ;  /* 0xffffffa4001c7947 */ /* 0x000fea000383ffff */
.L_x_1728:
[----:B-1----:R1:W2:Y:S02]  /*2abd0*/  SYNCS.PHASECHK.TRANS64.TRYWAIT P0, [R0+URZ+0x22880], R2 ;  /* 0x02288002000075a7 */ /* 0x0022a4000800017f */
[----:B--2---:R-:W-:Y:S05]  /*2abe0*/  @!P0 NANOSLEEP.SYNCS 0x989680 ;  /* 0x009896800000895d */ /* 0x004fea0003900000 */
[----:B------:R-:W2:Y:S02]  /*2abf0*/  @!P0 SYNCS.PHASECHK.TRANS64 P0, [R0+URZ+0x22880], R2 ;  /* 0x02288002000085a7 */ /* 0x000ea4000800007f */
[----:B--2---:R-:W-:Y:S05]  /*2ac00*/  @!P0 BRA `(.L_x_1728) ;  /* 0xfffffffc00f08947 */ /* 0x004fea000383ffff */
[----:B------:R-:W-:Y:S05]  /*2ac10*/  BRA `(.L_x_1884) ;  /* 0xffffffa400907947 */ /* 0x000fea000383ffff */
.L_x_1730:
[----:B--2---:R2:W3:Y:S02]  /*2ac20*/  SYNCS.PHASECHK.TRANS64.TRYWAIT P0, [R0+URZ+0x22840], R2 ;  /* 0x02284002000075a7 */ /* 0x0044e4000800017f */
[----:B---3--:R-:W-:Y:S05]  /*2ac30*/  @!P0 NANOSLEEP.SYNCS 0x989680 ;  /* 0x009896800000895d */ /* 0x008fea0003900000 */
[----:B------:R-:W3:Y:S02]  /*2ac40*/  @!P0 SYNCS.PHASECHK.TRANS64 P0, [R0+URZ+0x22840], R2 ;  /* 0x02284002000085a7 */ /* 0x000ee4000800007f */
[----:B---3--:R-:W-:Y:S05]  /*2ac50*/  @!P0 BRA `(.L_x_1730) ;  /* 0xfffffffc00f08947 */ /* 0x008fea000383ffff */
[----:B------:R-:W-:Y:S05]  /*2ac60*/  BRA `(.L_x_1885) ;  /* 0xffffffa400ec7947 */ /* 0x000fea000383ffff */
.L_x_1734:
[----:B------:R-:W2:Y:S01]  /*2ac70*/  LDL.LU R11, [R1+0x40] ;  /* 0x00004000010b7983 */ /* 0x000ea20000300800 */
[----:B------:R-:W-:Y:S01]  /*2ac80*/  IMAD.MOV.U32 R5, RZ, RZ, R12 ;  /* 0x000000ffff057224 */ /* 0x000fe200078e000c */
[----:B------:R-:W-:Y:S01]  /*2ac90*/  MOV R13, R3 ;  /* 0x00000003000d7202 */ /* 0x000fe20000000f00 */
[----:B------:R-:W-:Y:S02]  /*2aca0*/  IMAD.MOV.U32 R12, RZ, RZ, RZ ;  /* 0x000000ffff0c7224 */ /* 0x000fe400078e00ff */
[----:B------:R-:W-:Y:S02]  /*2acb0*/  IMAD.MOV.U32 R15, RZ, RZ, -0x1 ;  /* 0xffffffffff0f7424 */ /* 0x000fe400078e00ff */
[----:B------:R-:W-:-:S04]  /*2acc0*/  IMAD.IADD R0, R10, 0x1, R5 ;  /* 0x000000010a007824 */ /* 0x000fc800078e0205 */
[----:B------:R-:W-:Y:S02]  /*2acd0*/  VIADD R5, R0, 0x20 ;  /* 0x0000002000057836 */ /* 0x000fe40000000000 */
[----:B--2---:R-:W-:Y:S02]  /*2ace0*/  IMAD R2, R11, R7, RZ ;  /* 0x000000070b027224 */ /* 0x004fe400078e02ff */
[----:B------:R-:W-:-:S03]  /*2acf0*/  IMAD.MOV.U32 R11, RZ, RZ, 0x1c1f ;  /* 0x00001c1fff0b7424 */ /* 0x000fc600078e00ff */
[----:B------:R-:W-:-:S13]  /*2ad00*/  ISETP.GE.AND P4, PT, R0, R2, PT ;  /* 0x000000020000720c */ /* 0x000fda0003f86270 */
[----:B-----5:R-:W-:Y:S05]  /*2ad10*/  WARPSYNC.COLLECTIVE R15, `(.L_x_1886) ;  /* 0x000000000f087348 */ /* 0x020fea0003c00000 */
[----:B------:R0:W1:Y:S02]  /*2ad20*/  SHFL.IDX P6, R14, R13, R12, R11 ;  /* 0x0000000c0d0e7389 */ /* 0x00006400000c000b */
[----:B01---5:R-:W-:Y:S01]  /*2ad30*/  ENDCOLLECTIVE ;  /* 0x000000000000791b */ /* 0x023fe20003800000 */
.L_x_1886:
[----:B------:R-:W-:Y:S02]  /*2ad40*/  IMAD.MOV.U32 R13, RZ, RZ, R4 ;  /* 0x000000ffff0d7224 */ /* 0x000fe400078e0004 */
[----:B------:R-:W-:-:S07]  /*2ad50*/  IMAD.MOV.U32 R6, RZ, RZ, R14 ;  /* 0x000000ffff067224 */ /* 0x000fce00078e000e */
[----:B------:R-:W-:Y:S05]  /*2ad60*/  WARPSYNC.COLLECTIVE R15, `(.L_x_1887) ;  /* 0x000000000f087348 */ /* 0x000fea0003c00000 */
[----:B------:R0:W1:Y:S02]  /*2ad70*/  SHFL.IDX P6, R14, R13, R12, R11 ;  /* 0x0000000c0d0e7389 */ /* 0x00006400000c000b */
[----:B01----:R-:W-:Y:S01]  /*2ad80*/  ENDCOLLECTIVE ;  /* 0x000000000000791b */ /* 0x003fe20003800000 */
.L_x_1887:
[----:B------:R-:W-:Y:S02]  /*2ad90*/  IMAD.MOV.U32 R13, RZ, RZ, R3 ;  /* 0x000000ffff0d7224 */ /* 0x000fe400078e0003 */
[----:B------:R-:W-:Y:S02]  /*2ada0*/  IMAD.MOV.U32 R12, RZ, RZ, 0x1 ;  /* 0x00000001ff0c7424 */ /* 0x000fe400078e00ff */
[----:B------:R-:W-:-:S07]  /*2adb0*/  IMAD.MOV.U32 R7, RZ, RZ, R14 ;  /* 0x000000ffff077224 */ /* 0x000fce00078e000e */
[----:B------:R-:W-:Y:S05]  /*2adc0*/  WARPSYNC.COLLECTIVE R15, `(.L_x_1888) ;  /* 0x000000000f087348 */ /* 0x000fea0003c00000 */
[----:B------:R0:W1:Y:S02]  /*2add0*/  SHFL.IDX P6, R14, R13, R12, R11 ;  /* 0x0000000c0d0e7389 */ /* 0x00006400000c000b */
[----:B01----:R-:W-:Y:S01]  /*2ade0*/  ENDCOLLECTIVE ;  /* 0x000000000000791b */ /* 0x003fe20003800000 */
.L_x_1888:
        /* <DEDUP_REMOVED lines=17> */
.L_x_1889:
[----:B------:R-:W-:Y:S01]  /*2af00*/  MOV R13, R3 ;  /* 0x00000003000d7202 */ /* 0x000fe20000000f00 */
[----:B------:R-:W-:Y:S02]  /*2af10*/  IMAD.MOV.U32 R12, RZ, RZ, 0x2 ;  /* 0x00000002ff0c7424 */ /* 0x000fe400078e00ff */
[----:B------:R-:W-:-:S07]  /*2af20*/  IMAD.MOV.U32 R5, RZ, RZ, R14 ;  /* 0x000000ffff057224 */ /* 0x000fce00078e000e */
[----:B------:R-:W-:Y:S05]  /*2af30*/  WARPSYNC.COLLECTIVE R15, `(.L_x_1890) ;  /* 0x000000000f087348 */ /* 0x000fea0003c00000 */
[----:B------:R0:W1:Y:S02]  /*2af40*/  SHFL.IDX P6, R14, R13, R12, R11 ;  /* 0x0000000c0d0e7389 */ /* 0x00006400000c000b */
[----:B01----:R-:W-:Y:S01]  /*2af50*/  ENDCOLLECTIVE ;  /* 0x000000000000791b */ /* 0x003fe20003800000 */
.L_x_1890:
[----:B------:R-:W-:-:S05]  /*2af60*/  @!P3 IADD3 R5, P4, R9, R5, RZ ;  /* 0x000000050905b210 */ /* 0x000fca0007f9e0ff */
[----:B------:R-:W-:-:S04]  /*2af70*/  @!P3 IMAD.X R6, RZ, RZ, R6, P4 ;  /* 0x000000ffff06b224 */ /* 0x000fc800020e0606 */
[----:B------:R-:W-:Y:S02]  /*2af80*/  @!P3 IMAD.MOV.U32 R7, RZ, RZ, R6 ;  /* 0x000000ffff07b224 */ /* 0x000fe400078e0006 */
[----:B------:R-:W-:Y:S02]  /*2af90*/  @!P3 IMAD.MOV.U32 R6, RZ, RZ, R5 ;  /* 0x000000ffff06b224 */ /* 0x000fe400078e0005 */
[----:B------:R-:W-:Y:S02]  /*2afa0*/  IMAD.MOV.U32 R13, RZ, RZ, R4 ;  /* 0x000000ffff0d7224 */ /* 0x000fe400078e0004 */
[----:B------:R-:W-:Y:S01]  /*2afb0*/  VIADD R5, R0, 0x40 ;  /* 0x0000004000057836 */ /* 0x000fe20000000000 */
        /* <DEDUP_REMOVED lines=11> */
.L_x_1891:
[----:B------:R-:W-:Y:S02]  /*2b070*/  IMAD.MOV.U32 R13, RZ, RZ, R3 ;  /* 0x000000ffff0d7224 */ /* 0x000fe400078e0003 */
[----:B------:R-:W-:Y:S02]  /*2b080*/  IMAD.MOV.U32 R12, RZ, RZ, 0x3 ;  /* 0x00000003ff0c7424 */ /* 0x000fe400078e00ff */
[----:B------:R-:W-:-:S07]  /*2b090*/  IMAD.MOV.U32 R5, RZ, RZ, R14 ;  /* 0x000000ffff057224 */ /* 0x000fce00078e000e */
[----:B------:R-:W-:Y:S05]  /*2b0a0*/  WARPSYNC.COLLECTIVE R15, `(.L_x_1892) ;  /* 0x000000000f087348 */ /* 0x000fea0003c00000 */
[----:B------:R0:W1:Y:S02]  /*2b0b0*/  SHFL.IDX P6, R14, R13, R12, R11 ;  /* 0x0000000c0d0e7389 */ /* 0x00006400000c000b */
[----:B01----:R-:W-:Y:S01]  /*2b0c0*/  ENDCOLLECTIVE ;  /* 0x000000000000791b */ /* 0x003fe20003800000 */
.L_x_1892:
[----:B------:R-:W-:-:S05]  /*2b0d0*/  @!P3 IADD3 R5, P4, R9, R5, RZ ;  /* 0x000000050905b210 */ /* 0x000fca0007f9e0ff */
[----:B------:R-:W-:-:S04]  /*2b0e0*/  @!P3 IMAD.X R6, RZ, RZ, R6, P4 ;  /* 0x000000ffff06b224 */ /* 0x000fc800020e0606 */
[----:B------:R-:W-:Y:S02]  /*2b0f0*/  @!P3 IMAD.MOV.U32 R7, RZ, RZ, R6 ;  /* 0x000000ffff07b224 */ /* 0x000fe400078e0006 */
[----:B------:R-:W-:Y:S02]  /*2b100*/  IMAD.MOV.U32 R13, RZ, RZ, R4 ;  /* 0x000000ffff0d7224 */ /* 0x000fe400078e0004 */
        /* <DEDUP_REMOVED lines=10> */
.L_x_1893:
[----:B------:R-:W-:Y:S01]  /*2b1b0*/  @!PT LDS RZ, [RZ] ;  /* 0x00000000fffff984 */ /* 0x000fe20000000800 */
[----:B------:R-:W-:Y:S01]  /*2b1c0*/  @!PT LDS RZ, [RZ] ;  /* 0x00000000fffff984 */ /* 0x000fe20000000800 */
[----:B------:R-:W-:Y:S01]  /*2b1d0*/  @!PT LDS RZ, [RZ] ;  /* 0x00000000fffff984 */ /* 0x000fe20000000800 */
[----:B------:R0:W-:Y:S01]  /*2b1e0*/  @!P3 LDGSTS.E.BYPASS.LTC128B.128 [R8+0x15400], desc[UR38][R6.64+0x80], !P2 ;  /* 0x154000800608bfae */ /* 0x0001e2000d101d66 */
[----:B------:R-:W-:Y:S01]  /*2b1f0*/  IMAD.MOV.U32 R3, RZ, RZ, R14 ;  /* 0x000000ffff037224 */ /* 0x000fe200078e000e */
[----:B------:R-:W-:Y:S06]  /*2b200*/  BRA `(.L_x_1894) ;  /* 0xffffffac00587947 */ /* 0x000fec000383ffff */
.L_x_1739:
[----:B-1----:R-:W3:Y:S02]  /*2b210*/  LDL R2, [R1] ;  /* 0x0000000001027983 */ /* 0x002ee40000100800 */
[----:B---3--:R1:W3:Y:S02]  /*2b220*/  SYNCS.PHASECHK.TRANS64.TRYWAIT P0, [R2+URZ+0x22820], R0 ;  /* 0x02282000020075a7 */ /* 0x0082e4000800017f */
[----:B---3--:R-:W-:Y:S05]  /*2b230*/  @!P0 NANOSLEEP.SYNCS 0x989680 ;  /* 0x009896800000895d */ /* 0x008fea0003900000 */
[----:B------:R-:W3:Y:S02]  /*2b240*/  @!P0 SYNCS.PHASECHK.TRANS64 P0, [R2+URZ+0x22820], R0 ;  /* 0x02282000020085a7 */ /* 0x000ee4000800007f */
[----:B---3--:R-:W-:Y:S05]  /*2b250*/  @!P0 BRA `(.L_x_1739) ;  /* 0xfffffffc00ec8947 */ /* 0x008fea000383ffff */
[----:B------:R-:W-:Y:S05]  /*2b260*/  BRA `(.L_x_1895) ;  /* 0xffffffac00cc7947 */ /* 0x000fea000383ffff */
.L_x_1745:
[----:B--2---:R2:W4:Y:S02]  /*2b270*/  SYNCS.PHASECHK.TRANS64.TRYWAIT P0, [R3+URZ+0x22880], R2 ;  /* 0x02288002030075a7 */ /* 0x004524000800017f */
[----:B----4-:R-:W-:Y:S05]  /*2b280*/  @!P0 NANOSLEEP.SYNCS 0x989680 ;  /* 0x009896800000895d */ /* 0x010fea0003900000 */
[----:B------:R-:W4:Y:S02]  /*2b290*/  @!P0 SYNCS.PHASECHK.TRANS64 P0, [R3+URZ+0x22880], R2 ;  /* 0x02288002030085a7 */ /* 0x000f24000800007f */
[----:B----4-:R-:W-:Y:S05]  /*2b2a0*/  @!P0 BRA `(.L_x_1745) ;  /* 0xfffffffc00f08947 */ /* 0x010fea000383ffff */
[----:B------:R-:W-:Y:S05]  /*2b2b0*/  BRA `(.L_x_1896) ;  /* 0xffffffb0008c7947 */ /* 0x000fea000383ffff */
.L_x_1750:
[----:B---3--:R3:W4:Y:S02]  /*2b2c0*/  SYNCS.PHASECHK.TRANS64.TRYWAIT P0, [R3+URZ+0x22840], R2 ;  /* 0x02284002030075a7 */ /* 0x008724000800017f */
[----:B----4-:R-:W-:Y:S05]  /*2b2d0*/  @!P0 NANOSLEEP.SYNCS 0x989680 ;  /* 0x009896800000895d */ /* 0x010fea0003900000 */
[----:B------:R-:W4:Y:S02]  /*2b2e0*/  @!P0 SYNCS.PHASECHK.TRANS64 P0, [R3+URZ+0x22840], R2 ;  /* 0x02284002030085a7 */ /* 0x000f24000800007f */
[----:B----4-:R-:W-:Y:S05]  /*2b2f0*/  @!P0 BRA `(.L_x_1750) ;  /* 0xfffffffc00f08947 */ /* 0x010fea000383ffff */
[----:B------:R-:W-:Y:S05]  /*2b300*/  BRA `(.L_x_1897) ;  /* 0xffffffb400107947 */ /* 0x000fea000383ffff */
.L_x_1758:
[----:B----4-:R4:W0:Y:S02]  /*2b310*/  SYNCS.PHASECHK.TRANS64.TRYWAIT P0, [R21+URZ+0x22870], R2 ;  /* 0x02287002150075a7 */ /* 0x010824000800017f */
[----:B0-----:R-:W-:Y:S05]  /*2b320*/  @!P0 NANOSLEEP.SYNCS 0x989680 ;  /* 0x009896800000895d */ /* 0x001fea0003900000 */
[----:B------:R-:W0:Y:S02]  /*2b330*/  @!P0 SYNCS.PHASECHK.TRANS64 P0, [R21+URZ+0x22870], R2 ;  /* 0x02287002150085a7 */ /* 0x000e24000800007f */
[----:B0-----:R-:W-:Y:S05]  /*2b340*/  @!P0 BRA `(.L_x_1758) ;  /* 0xfffffffc00f08947 */ /* 0x001fea000383ffff */
[----:B------:R-:W-:Y:S05]  /*2b350*/  BRA `(.L_x_1898) ;  /* 0xffffffb800347947 */ /* 0x000fea000383ffff */
.L_x_1760:
[----:B----4-:R4:W0:Y:S02]  /*2b360*/  SYNCS.PHASECHK.TRANS64.TRYWAIT P0, [R21+URZ+0x22860], R2 ;  /* 0x02286002150075a7 */ /* 0x010824000800017f */
[----:B0-----:R-:W-:Y:S05]  /*2b370*/  @!P0 NANOSLEEP.SYNCS 0x989680 ;  /* 0x009896800000895d */ /* 0x001fea0003900000 */
[----:B------:R-:W0:Y:S02]  /*2b380*/  @!P0 SYNCS.PHASECHK.TRANS64 P0, [R21+URZ+0x22860], R2 ;  /* 0x02286002150085a7 */ /* 0x000e24000800007f */
[----:B0-----:R-:W-:Y:S05]  /*2b390*/  @!P0 BRA `(.L_x_1760) ;  /* 0xfffffffc00f08947 */ /* 0x001fea000383ffff */
[----:B------:R-:W-:Y:S05]  /*2b3a0*/  BRA `(.L_x_1899) ;  /* 0xffffffb8003c7947 */ /* 0x000fea000383ffff */
.L_x_1767:
[----:B---3--:R3:W4:Y:S02]  /*2b3b0*/  SYNCS.PHASECHK.TRANS64.TRYWAIT P1, [R17+URZ+0x22870], R0 ;  /* 0x02287000110075a7 */ /* 0x008724000802017f */
[----:B----4-:R-:W-:Y:S05]  /*2b3c0*/  @!P1 NANOSLEEP.SYNCS 0x989680 ;  /* 0x009896800000995d */ /* 0x010fea0003900000 */
[----:B------:R-:W4:Y:S02]  /*2b3d0*/  @!P1 SYNCS.PHASECHK.TRANS64 P1, [R17+URZ+0x22870], R0 ;  /* 0x02287000110095a7 */ /* 0x000f24000802007f */
[----:B----4-:R-:W-:Y:S05]  /*2b3e0*/  @!P1 BRA `(.L_x_1767) ;  /* 0xfffffffc00f09947 */ /* 0x010fea000383ffff */
[----:B------:R-:W-:Y:S05]  /*2b3f0*/  BRA `(.L_x_1900) ;  /* 0xffffffc000087947 */ /* 0x000fea000383ffff */
.L_x_1769:
[----:B---3--:R3:W4:Y:S02]  /*2b400*/  SYNCS.PHASECHK.TRANS64.TRYWAIT P1, [R17+URZ+0x22860], R0 ;  /* 0x02286000110075a7 */ /* 0x008724000802017f */
[----:B----4-:R-:W-:Y:S05]  /*2b410*/  @!P1 NANOSLEEP.SYNCS 0x989680 ;  /* 0x009896800000995d */ /* 0x010fea0003900000 */
[----:B------:R-:W4:Y:S02]  /*2b420*/  @!P1 SYNCS.PHASECHK.TRANS64 P1, [R17+URZ+0x22860], R0 ;  /* 0x02286000110095a7 */ /* 0x000f24000802007f */
[----:B----4-:R-:W-:Y:S05]  /*2b430*/  @!P1 BRA `(.L_x_1769) ;  /* 0xfffffffc00f09947 */ /* 0x010fea000383ffff */
[----:B------:R-:W-:Y:S05]  /*2b440*/  BRA `(.L_x_1901) ;  /* 0xffffffc000107947 */ /* 0x000fea000383ffff */
.L_x_1773:
[----:B------:R-:W-:Y:S01]  /*2b450*/  BSSY B0, `(.L_x_1902) ;  /* 0x0000008000007945 */ /* 0x000fe20003800000 */
[----:B------:R-:W-:Y:S02]  /*2b460*/  IMAD.MOV.U32 R13, RZ, RZ, R16 ;  /* 0x000000ffff0d7224 */ /* 0x000fe400078e0010 */
[----:B------:R-:W-:Y:S02]  /*2b470*/  IMAD.MOV.U32 R12, RZ, RZ, RZ ;  /* 0x000000ffff0c7224 */ /* 0x000fe400078e00ff */
[----:B0-----:R-:W-:Y:S02]  /*2b480*/  IMAD.MOV.U32 R11, RZ, RZ, 0x1f ;  /* 0x0000001fff0b7424 */ /* 0x001fe400078e00ff */
[----:B------:R-:W-:-:S07]  /*2b490*/  IMAD.MOV.U32 R15, RZ, RZ, -0x1 ;  /* 0xffffffffff0f7424 */ /* 0x000fce00078e00ff */
[----:B-1----:R-:W-:Y:S05]  /*2b4a0*/  WARPSYNC.COLLECTIVE R15, `(.L_x_1903) ;  /* 0x000000000f087348 */ /* 0x002fea0003c00000 */
[----:B------:R0:W2:Y:S02]  /*2b4b0*/  SHFL.IDX P6, R14, R13, R12, R11 ;  /* 0x0000000c0d0e7389 */ /* 0x0000a400000c000b */
[----:B012---:R-:W-:Y:S01]  /*2b4c0*/  ENDCOLLECTIVE ;  /* 0x000000000000791b */ /* 0x007fe20003800000 */
.L_x_1903:
[----:B------:R-:W-:Y:S05]  /*2b4d0*/  BSYNC B0 ;  /* 0x0000000000007941 */ /* 0x000fea0003800000 */
.L_x_1902:
[----:B------:R-:W-:Y:S01]  /*2b4e0*/  IMAD.MOV.U32 R13, RZ, RZ, R16 ;  /* 0x000000ffff0d7224 */ /* 0x000fe200078e0010 */
[----:B------:R-:W-:Y:S01]  /*2b4f0*/  MOV R12, 0x1 ;  /* 0x00000001000c7802 */ /* 0x000fe20000000f00 */
[----:B------:R-:W-:Y:S02]  /*2b500*/  IMAD.MOV.U32 R11, RZ, RZ, 0x1f ;  /* 0x0000001fff0b7424 */ /* 0x000fe400078e00ff */
[----:B------:R-:W-:Y:S02]  /*2b510*/  IMAD.MOV.U32 R15, RZ, RZ, -0x1 ;  /* 0xffffffffff0f7424 */ /* 0x000fe400078e00ff */
[----:B------:R-:W-:Y:S02]  /*2b520*/  IMAD.IADD R5, R19, 0x1, R6 ;  /* 0x0000000113057824 */ /* 0x000fe400078e0206 */
[----:B------:R-:W-:-:S07]  /*2b530*/  IMAD.MOV.U32 R0, RZ, RZ, R14 ;  /* 0x000000ffff007224 */ /* 0x000fce00078e000e */
[----:B------:R-:W-:Y:S05]  /*2b540*/  WARPSYNC.COLLECTIVE R15, `(.L_x_1904) ;  /* 0x000000000f087348 */ /* 0x000fea0003c00000 */
[----:B------:R0:W1:Y:S02]  /*2b550*/  SHFL.IDX P6, R14, R13, R12, R11 ;  /* 0x0000000c0d0e7389 */ /* 0x00006400000c000b */
[----:B01----:R-:W-:Y:S01]  /*2b560*/  ENDCOLLECTIVE ;  /* 0x000000000000791b */ /* 0x003fe20003800000 */
.L_x_1904:
        /* <DEDUP_REMOVED lines=13> */
[----:B------:R-:W-:-:S03]  /*2b640*/  ISETP.NE.AND P1, PT, R6, RZ, PT ;  /* 0x000000ff0600720c */ /* 0x000fc60003f25270 */
[----:B------:R-:W-:-:S10]  /*2b650*/  IMAD.MOV.U32 R13, RZ, RZ, R2 ;  /* 0x000000ffff0d7224 */ /* 0x000fd400078e0002 */
[----:B------:R-:W-:Y:S05]  /*2b660*/  WARPSYNC.COLLECTIVE R15, `(.L_x_1905) ;  /* 0x000000000f087348 */ /* 0x000fea0003c00000 */
[----:B------:R0:W1:Y:S02]  /*2b670*/  SHFL.UP P6, R14, R13, R12, R11 ;  /* 0x0400000c0d0e7389 */ /* 0x00006400000c000b */
[----:B01----:R-:W-:Y:S01]  /*2b680*/  ENDCOLLECTIVE ;  /* 0x000000000000791b */ /* 0x003fe20003800000 */
.L_x_1905:
[----:B------:R-:W-:Y:S02]  /*2b690*/  IMAD.MOV.U32 R12, RZ, RZ, 0x2 ;  /* 0x00000002ff0c7424 */ /* 0x000fe400078e00ff */
[----:B------:R-:W-:-:S05]  /*2b6a0*/  IMAD.MOV.U32 R3, RZ, RZ, R14 ;  /* 0x000000ffff037224 */ /* 0x000fca00078e000e */
[----:B------:R-:W-:-:S05]  /*2b6b0*/  SEL R3, R3, RZ, P1 ;  /* 0x000000ff03037207 */ /* 0x000fca0000800000 */
[----:B------:R-:W-:-:S04]  /*2b6c0*/  IMAD.IADD R3, R2, 0x1, R3 ;  /* 0x0000000102037824 */ /* 0x000fc800078e0203 */
[----:B------:R-:W-:-:S07]  /*2b6d0*/  IMAD.MOV.U32 R13, RZ, RZ, R3 ;  /* 0x000000ffff0d7224 */ /* 0x000fce00078e0003 */
[----:B------:R-:W-:Y:S05]  /*2b6e0*/  WARPSYNC.COLLECTIVE R15, `(.L_x_1906) ;  /* 0x000000000f087348 */ /* 0x000fea0003c00000 */
[----:B------:R0:W1:Y:S02]  /*2b6f0*/  SHFL.UP P6, R14, R13, R12, R11 ;  /* 0x0400000c0d0e7389 */ /* 0x00006400000c000b */
[----:B01----:R-:W-:Y:S01]  /*2b700*/  ENDCOLLECTIVE ;  /* 0x000000000000791b */ /* 0x003fe20003800000 */
.L_x_1906:
        /* <DEDUP_REMOVED lines=8> */
.L_x_1907:
        /* <DEDUP_REMOVED lines=8> */
.L_x_1908:
        /* <DEDUP_REMOVED lines=8> */
.L_x_1909:
[----:B------:R-:W-:Y:S02]  /*2b890*/  IMAD.MOV.U32 R12, RZ, RZ, 0x1f ;  /* 0x0000001fff0c7424 */ /* 0x000fe400078e00ff */
[----:B------:R-:W-:Y:S02]  /*2b8a0*/  IMAD.MOV.U32 R11, RZ, RZ, 0x1f ;  /* 0x0000001fff0b7424 */ /* 0x000fe400078e00ff */
[----:B------:R-:W-:-:S05]  /*2b8b0*/  IMAD.MOV.U32 R5, RZ, RZ, R14 ;  /* 0x000000ffff057224 */ /* 0x000fca00078e000e */
[----:B------:R-:W-:-:S05]  /*2b8c0*/  SEL R5, R5, RZ, P5 ;  /* 0x000000ff05057207 */ /* 0x000fca0002800000 */
[----:B------:R-:W-:-:S04]  /*2b8d0*/  IMAD.IADD R5, R3, 0x1, R5 ;  /* 0x0000000103057824 */ /* 0x000fc800078e0205 */
[----:B------:R-:W-:-:S07]  /*2b8e0*/  IMAD.MOV.U32 R13, RZ, RZ, R5 ;  /* 0x000000ffff0d7224 */ /* 0x000fce00078e0005 */
[----:B------:R-:W-:Y:S05]  /*2b8f0*/  WARPSYNC.COLLECTIVE R15, `(.L_x_1910) ;  /* 0x000000000f087348 */ /* 0x000fea0003c00000 */
[----:B------:R0:W1:Y:S02]  /*2b900*/  SHFL.IDX P6, R14, R13, R12, R11 ;  /* 0x0000000c0d0e7389 */ /* 0x00006400000c000b */
[----:B01----:R-:W-:Y:S01]  /*2b910*/  ENDCOLLECTIVE ;  /* 0x000000000000791b */ /* 0x003fe20003800000 */
.L_x_1910:
[----:B------:R-:W-:Y:S01]  /*2b920*/  IMAD.MOV.U32 R7, RZ, RZ, R14 ;  /* 0x000000ffff077224 */ /* 0x000fe200078e000e */
[----:B------:R-:W-:Y:S06]  /*2b930*/  BRA `(.L_x_1911) ;  /* 0xffffffc400007947 */ /* 0x000fec000383ffff */
.L_x_1778:
[----:B------:R-:W-:Y:S01]  /*2b940*/  BSSY B0, `(.L_x_1912) ;  /* 0x0000008000007945 */ /* 0x000fe20003800000 */
[----:B-----5:R-:W-:Y:S02]  /*2b950*/  IMAD.MOV.U32 R13, RZ, RZ, R2 ;  /* 0x000000ffff0d7224 */ /* 0x020fe400078e0002 */
[----:B------:R-:W-:Y:S02]  /*2b960*/  IMAD.MOV.U32 R12, RZ, RZ, 0x1 ;  /* 0x00000001ff0c7424 */ /* 0x000fe400078e00ff */
[----:B0-----:R-:W-:Y:S02]  /*2b970*/  IMAD.MOV.U32 R11, RZ, RZ, RZ ;  /* 0x000000ffff0b7224 */ /* 0x001fe400078e00ff */
[----:B------:R-:W-:-:S07]  /*2b980*/  IMAD.MOV.U32 R15, RZ, RZ, -0x1 ;  /* 0xffffffffff0f7424 */ /* 0x000fce00078e00ff */
[----:B-12---:R-:W-:Y:S05]  /*2b990*/  WARPSYNC.COLLECTIVE R15, `(.L_x_1913) ;  /* 0x000000000f087348 */ /* 0x006fea0003c00000 */
[----:B------:R0:W3:Y:S02]  /*2b9a0*/  SHFL.UP P6, R14, R13, R12, R11 ;  /* 0x0400000c0d0e7389 */ /* 0x0000e400000c000b */
[----:B0123--:R-:W-:Y:S01]  /*2b9b0*/  ENDCOLLECTIVE ;  /* 0x000000000000791b */ /* 0x00ffe20003800000 */
.L_x_1913:
[----:B------:R-:W-:Y:S05]  /*2b9c0*/  BSYNC B0 ;  /* 0x0000000000007941 */ /* 0x000fea0003800000 */
.L_x_1912:
[----:B------:R-:W-:Y:S01]  /*2b9d0*/  IMAD.MOV.U32 R3, RZ, RZ, R14 ;  /* 0x000000ffff037224 */ /* 0x000fe200078e000e */
[----:B------:R-:W-:Y:S01]  /*2b9e0*/  MOV R12, 0x2 ;  /* 0x00000002000c7802 */ /* 0x000fe20000000f00 */
[----:B------:R-:W-:Y:S02]  /*2b9f0*/  IMAD.MOV.U32 R11, RZ, RZ, RZ ;  /* 0x000000ffff0b7224 */ /* 0x000fe400078e00ff */
[----:B------:R-:W-:Y:S01]  /*2ba00*/  IMAD.MOV.U32 R15, RZ, RZ, -0x1 ;  /* 0xffffffffff0f7424 */ /* 0x000fe200078e00ff */
[----:B------:R-:W-:-:S05]  /*2ba10*/  SEL R3, R3, RZ, P1 ;  /* 0x000000ff03037207 */ /* 0x000fca0000800000 */
[----:B------:R-:W-:-:S04]  /*2ba20*/  IMAD.IADD R3, R2, 0x1, R3 ;  /* 0x0000000102037824 */ /* 0x000fc800078e0203 */
[----:B------:R-:W-:-:S07]  /*2ba30*/  IMAD.MOV.U32 R13, RZ, RZ, R3 ;  /* 0x000000ffff0d7224 */ /* 0x000fce00078e0003 */
[----:B------:R-:W-:Y:S05]  /*2ba40*/  WARPSYNC.COLLECTIVE R15, `(.L_x_1914) ;  /* 0x000000000f087348 */ /* 0x000fea0003c00000 */
[----:B------:R0:W1:Y:S02]  /*2ba50*/  SHFL.UP P6, R14, R13, R12, R11 ;  /* 0x0400000c0d0e7389 */ /* 0x00006400000c000b */
[----:B01----:R-:W-:Y:S01]  /*2ba60*/  ENDCOLLECTIVE ;  /* 0x000000000000791b */ /* 0x003fe20003800000 */
.L_x_1914:
        /* <DEDUP_REMOVED lines=8> */
.L_x_1915:
        /* <DEDUP_REMOVED lines=8> */
.L_x_1916:
        /* <DEDUP_REMOVED lines=8> */
.L_x_1917:
[----:B------:R-:W-:Y:S01]  /*2bbf0*/  IMAD.MOV.U32 R12, RZ, RZ, 0x1f ;  /* 0x0000001fff0c7424 */ /* 0x000fe200078e00ff */
[----:B------:R-:W-:Y:S01]  /*2bc00*/  MOV R11, 0x1f ;  /* 0x0000001f000b7802 */ /* 0x000fe20000000f00 */
[----:B------:R-:W-:-:S05]  /*2bc10*/  IMAD.MOV.U32 R5, RZ, RZ, R14 ;  /* 0x000000ffff057224 */ /* 0x000fca00078e000e */
[----:B------:R-:W-:-:S05]  /*2bc20*/  SEL R5, R5, RZ, P5 ;  /* 0x000000ff05057207 */ /* 0x000fca0002800000 */
[----:B------:R-:W-:-:S04]  /*2bc30*/  IMAD.IADD R6, R3, 0x1, R5 ;  /* 0x0000000103067824 */ /* 0x000fc800078e0205 */
[----:B------:R-:W-:-:S07]  /*2bc40*/  IMAD.MOV.U32 R13, RZ, RZ, R6 ;  /* 0x000000ffff0d7224 */ /* 0x000fce00078e0006 */
[----:B------:R-:W-:Y:S05]  /*2bc50*/  WARPSYNC.COLLECTIVE R15, `(.L_x_1918) ;  /* 0x000000000f087348 */ /* 0x000fea0003c00000 */
[----:B------:R0:W1:Y:S02]  /*2bc60*/  SHFL.IDX P6, R14, R13, R12, R11 ;  /* 0x0000000c0d0e7389 */ /* 0x00006400000c000b */
[----:B01----:R-:W-:Y:S01]  /*2bc70*/  ENDCOLLECTIVE ;  /* 0x000000000000791b */ /* 0x003fe20003800000 */
.L_x_1918:
[----:B------:R-:W-:Y:S01]  /*2bc80*/  IMAD.MOV.U32 R7, RZ, RZ, R14 ;  /* 0x000000ffff077224 */ /* 0x000fe200078e000e */
[----:B------:R-:W-:Y:S06]  /*2bc90*/  BRA `(.L_x_1919) ;  /* 0xffffffc000c87947 */ /* 0x000fec000383ffff */
.L_x_1780:
[----:B------:R-:W-:Y:S01]  /*2bca0*/  BSSY B0, `(.L_x_1920) ;  /* 0x0000006000007945 */ /* 0x000fe20003800000 */
[----:B------:R-:W-:Y:S01]  /*2bcb0*/  PLOP3.LUT P6, PT, P6, PT, PT, 0x8, 0x0 ;  /* 0x000000000000781c */ /* 0x000fe200037ce170 */
[----:B------:R-:W-:-:S12]  /*2bcc0*/  IMAD.MOV.U32 R15, RZ, RZ, -0x1 ;  /* 0xffffffffff0f7424 */ /* 0x000fd800078e00ff */
[----:B012---:R-:W-:Y:S05]  /*2bcd0*/  WARPSYNC.COLLECTIVE R15, `(.L_x_1921) ;  /* 0x000000000f087348 */ /* 0x007fea0003c00000 */
[----:B------:R-:W-:Y:S01]  /*2bce0*/  VOTE.ANY R14, PT, P6 ;  /* 0x00000000000e7806 */ /* 0x000fe200030e0100 */
[----:B012---:R-:W-:Y:S06]  /*2bcf0*/  ENDCOLLECTIVE ;  /* 0x000000000000791b */ /* 0x007fec0003800000 */
.L_x_1921:
[----:B------:R-:W-:Y:S05]  /*2bd00*/  BSYNC B0 ;  /* 0x0000000000007941 */ /* 0x000fea0003800000 */
.L_x_1920:
[----:B------:R-:W-:Y:S02]  /*2bd10*/  IMAD.MOV.U32 R5, RZ, RZ, R14 ;  /* 0x000000ffff057224 */ /* 0x000fe400078e000e */
[----:B------:R-:W-:Y:S02]  /*2bd20*/  IMAD.MOV.U32 R13, RZ, RZ, R2 ;  /* 0x000000ffff0d7224 */ /* 0x000fe400078e0002 */
[----:B------:R-:W0:Y:S01]  /*2bd30*/  POPC R4, R5 ;  /* 0x0000000500047309 */ /* 0x000e220000000000 */
[----:B------:R-:W-:Y:S02]  /*2bd40*/  IMAD.MOV.U32 R11, RZ, RZ, 0x1f ;  /* 0x0000001fff0b7424 */ /* 0x000fe400078e00ff */
[----:B------:R-:W-:Y:S02]  /*2bd50*/  IMAD.MOV.U32 R15, RZ, RZ, -0x1 ;  /* 0xffffffffff0f7424 */ /* 0x000fe400078e00ff */
[----:B0-----:R-:W-:-:S07]  /*2bd60*/  IMAD.MOV.U32 R12, RZ, RZ, R4 ;  /* 0x000000ffff0c7224 */ /* 0x001fce00078e0004 */
[----:B------:R-:W-:Y:S05]  /*2bd70*/  WARPSYNC.COLLECTIVE R15, `(.L_x_1922) ;  /* 0x000000000f087348 */ /* 0x000fea0003c00000 */
[----:B------:R0:W1:Y:S02]  /*2bd80*/  SHFL.IDX P6, R14, R13, R12, R11 ;  /* 0x0000000c0d0e7389 */ /* 0x00006400000c000b */
[----:B01----:R-:W-:Y:S01]  /*2bd90*/  ENDCOLLECTIVE ;  /* 0x000000000000791b */ /* 0x003fe20003800000 */
.L_x_1922:
[----:B------:R-:W-:Y:S01]  /*2bda0*/  IMAD.MOV.U32 R17, RZ, RZ, R14 ;  /* 0x000000ffff117224 */ /* 0x000fe200078e000e */
[----:B------:R-:W-:Y:S06]  /*2bdb0*/  BRA `(.L_x_1923) ;  /* 0xffffffc000b87947 */ /* 0x000fec000383ffff */
.L_x_1782:
[----:B------:R-:W-:Y:S01]  /*2bdc0*/  BSSY B0, `(.L_x_1924) ;  /* 0x0000007000007945 */ /* 0x000fe20003800000 */
[----:B------:R-:W-:Y:S02]  /*2bdd0*/  IMAD.MOV.U32 R13, RZ, RZ, R6 ;  /* 0x000000ffff0d7224 */ /* 0x000fe400078e0006 */
[----:B0-----:R-:W-:Y:S02]  /*2bde0*/  IMAD.MOV.U32 R11, RZ, RZ, 0x1f ;  /* 0x0000001fff0b7424 */ /* 0x001fe400078e00ff */
[----:B------:R-:W-:-:S07]  /*2bdf0*/  IMAD.MOV.U32 R15, RZ, RZ, -0x1 ;  /* 0xffffffffff0f7424 */ /* 0x000fce00078e00ff */
[----:B-123--:R-:W-:Y:S05]  /*2be00*/  WARPSYNC.COLLECTIVE R15, `(.L_x_1925) ;  /* 0x000000000f087348 */ /* 0x00efea0003c00000 */
[----:B------:R0:W4:Y:S02]  /*2be10*/  SHFL.IDX P6, R14, R13, R12, R11 ;  /* 0x0000000c0d0e7389 */ /* 0x00012400000c000b */
[----:B01234-:R-:W-:Y:S01]  /*2be20*/  ENDCOLLECTIVE ;  /* 0x000000000000791b */ /* 0x01ffe20003800000 */
.L_x_1925:
[----:B------:R-:W-:Y:S05]  /*2be30*/  BSYNC B0 ;  /* 0x0000000000007941 */ /* 0x000fea0003800000 */
.L_x_1924:
[----:B------:R-:W-:Y:S01]  /*2be40*/  IMAD.MOV.U32 R6, RZ, RZ, R14 ;  /* 0x000000ffff067224 */ /* 0x000fe200078e000e */
[----:B------:R-:W-:Y:S06]  /*2be50*/  BRA `(.L_x_1926) ;  /* 0xffffffc000ac7947 */ /* 0x000fec000383ffff */
.L_x_1786:
[----:B0-----:R0:W2:Y:S02]  /*2be60*/  SYNCS.PHASECHK.TRANS64.TRYWAIT P0, [R0+URZ+0x22820], R3 ;  /* 0x02282003000075a7 */ /* 0x0010a4000800017f */
[----:B--2---:R-:W-:Y:S05]  /*2be70*/  @!P0 NANOSLEEP.SYNCS 0x989680 ;  /* 0x009896800000895d */ /* 0x004fea0003900000 */
[----:B------:R-:W2:Y:S02]  /*2be80*/  @!P0 SYNCS.PHASECHK.TRANS64 P0, [R0+URZ+0x22820], R3 ;  /* 0x02282003000085a7 */ /* 0x000ea4000800007f */
[----:B--2---:R-:W-:Y:S05]  /*2be90*/  @!P0 BRA `(.L_x_1786) ;  /* 0xfffffffc00f08947 */ /* 0x004fea000383ffff */
[----:B------:R-:W-:Y:S05]  /*2bea0*/  BRA `(.L_x_1927) ;  /* 0xffffffc800347947 */ /* 0x000fea000383ffff */
.L_x_1787:
[----:B------:R-:W2:Y:S01]  /*2beb0*/  S2R R2, SR_TID.X ;  /* 0x0000000000027919 */ /* 0x000ea20000002100 */
[----:B------:R-:W-:Y:S01]  /*2bec0*/  BSSY B0, `(.L_x_1928) ;  /* 0x000000a000007945 */ /* 0x000fe20003800000 */
[----:B----4-:R-:W-:Y:S02]  /*2bed0*/  IMAD.MOV.U32 R12, RZ, RZ, RZ ;  /* 0x000000ffff0c7224 */ /* 0x010fe400078e00ff */
[----:B------:R-:W-:Y:S02]  /*2bee0*/  IMAD.MOV.U32 R11, RZ, RZ, 0x1f ;  /* 0x0000001fff0b7424 */ /* 0x000fe400078e00ff */
[----:B------:R-:W-:Y:S01]  /*2bef0*/  IMAD.MOV.U32 R15, RZ, RZ, -0x1 ;  /* 0xffffffffff0f7424 */ /* 0x000fe200078e00ff */
[----:B--2---:R-:W-:-:S04]  /*2bf00*/  SHF.R.U32.HI R2, RZ, 0x5, R2 ;  /* 0x00000005ff027819 */ /* 0x004fc80000011602 */
[----:B------:R-:W-:-:S05]  /*2bf10*/  LOP3.LUT R2, R2, 0x3, RZ, 0xc0, !PT ;  /* 0x0000000302027812 */ /* 0x000fca00078ec0ff */
[----:B------:R-:W-:-:S07]  /*2bf20*/  IMAD.MOV.U32 R13, RZ, RZ, R2 ;  /* 0x000000ffff0d7224 */ /* 0x000fce00078e0002 */
[----:B01----:R-:W-:Y:S05]  /*2bf30*/  WARPSYNC.COLLECTIVE R15, `(.L_x_1929) ;  /* 0x000000000f087348 */ /* 0x003fea0003c00000 */
[----:B------:R2:W3:Y:S02]  /*2bf40*/  SHFL.IDX P6, R14, R13, R12, R11 ;  /* 0x0000000c0d0e7389 */ /* 0x0004e400000c000b */
[----:B0123--:R-:W-:Y:S01]  /*2bf50*/  ENDCOLLECTIVE ;  /* 0x000000000000791b */ /* 0x00ffe20003800000 */
.L_x_1929:
[----:B------:R-:W-:Y:S05]  /*2bf60*/  BSYNC B0 ;  /* 0x0000000000007941 */ /* 0x000fea0003800000 */
.L_x_1928:
[----:B------:R-:W-:Y:S05]  /*2bf70*/  BRA `(.L_x_1930) ;  /* 0xffffffc8001c7947 */ /* 0x000fea000383ffff */
.L_x_1788:
[----:B------:R-:W-:Y:S01]  /*2bf80*/  BSSY B0, `(.L_x_1931) ;  /* 0x0000006000007945 */ /* 0x000fe20003800000 */
[----:B------:R-:W-:-:S07]  /*2bf90*/  IMAD.MOV.U32 R15, RZ, RZ, -0x1 ;  /* 0xffffffffff0f7424 */ /* 0x000fce00078e00ff */
[----:B012-4-:R-:W-:Y:S05]  /*2bfa0*/  WARPSYNC.COLLECTIVE R15, `(.L_x_1932) ;  /* 0x000000000f0c7348 */ /* 0x017fea0003c00000 */
[----:B------:R-:W-:Y:S02]  /*2bfb0*/  ELECT P6, UR62, PT ;  /* 0x00000000003e782f */ /* 0x000fe400038c0000 */
[----:B------:R-:W-:Y:S01]  /*2bfc0*/  MOV R14, UR62 ;  /* 0x0000003e000e7c02 */ /* 0x000fe20008000f00 */
[----:B012-4-:R-:W-:Y:S10]  /*2bfd0*/  ENDCOLLECTIVE ;  /* 0x000000000000791b */ /* 0x017ff40003800000 */
.L_x_1932:
[----:B------:R-:W-:Y:S05]  /*2bfe0*/  BSYNC B0 ;  /* 0x0000000000007941 */ /* 0x000fea0003800000 */
.L_x_1931:
[----:B------:R-:W-:Y:S05]  /*2bff0*/  BRA `(.L_x_1933) ;  /* 0xffffffc800107947 */ /* 0x000fea000383ffff */
.L_x_1790:
[----:B0-----:R0:W2:Y:S02]  /*2c000*/  SYNCS.PHASECHK.TRANS64.TRYWAIT P1, [R6+URZ], R5 ;  /* 0x00000005060075a7 */ /* 0x0010a4000802017f */
[----:B--2---:R-:W-:Y:S05]  /*2c010*/  @!P1 NANOSLEEP.SYNCS 0x989680 ;  /* 0x009896800000995d */ /* 0x004fea0003900000 */
[----:B------:R-:W2:Y:S02]  /*2c020*/  @!P1 SYNCS.PHASECHK.TRANS64 P1, [R6+URZ], R5 ;  /* 0x00000005060095a7 */ /* 0x000ea4000802007f */
[----:B--2---:R-:W-:Y:S05]  /*2c030*/  @!P1 BRA `(.L_x_1790) ;  /* 0xfffffffc00f09947 */ /* 0x004fea000383ffff */
[----:B------:R-:W-:Y:S05]  /*2c040*/  BRA `(.L_x_1934) ;  /* 0xffffffc8004c7947 */ /* 0x000fea000383ffff */
.L_x_1791:
[----:B--2---:R2:W3:Y:S02]  /*2c050*/  SYNCS.PHASECHK.TRANS64.TRYWAIT P1, [R7+URZ], R2 ;  /* 0x00000002070075a7 */ /* 0x0044e4000802017f */
[----:B---3--:R-:W-:Y:S05]  /*2c060*/  @!P1 NANOSLEEP.SYNCS 0x989680 ;  /* 0x009896800000995d */ /* 0x008fea0003900000 */
[----:B------:R-:W3:Y:S02]  /*2c070*/  @!P1 SYNCS.PHASECHK.TRANS64 P1, [R7+URZ], R2 ;  /* 0x00000002070095a7 */ /* 0x000ee4000802007f */
[----:B---3--:R-:W-:Y:S05]  /*2c080*/  @!P1 BRA `(.L_x_1791) ;  /* 0xfffffffc00f09947 */ /* 0x008fea000383ffff */
[----:B------:R-:W-:Y:S05]  /*2c090*/  BRA `(.L_x_1935) ;  /* 0xffffffc800407947 */ /* 0x000fea000383ffff */
.L_x_1793:
[----:B---3--:R3:W0:Y:S02]  /*2c0a0*/  SYNCS.PHASECHK.TRANS64.TRYWAIT P1, [R4+URZ+0x22860], R5 ;  /* 0x02286005040075a7 */ /* 0x008624000802017f */
[----:B0-----:R-:W-:Y:S05]  /*2c0b0*/  @!P1 NANOSLEEP.SYNCS 0x989680 ;  /* 0x009896800000995d */ /* 0x001fea0003900000 */
[----:B------:R-:W0:Y:S02]  /*2c0c0*/  @!P1 SYNCS.PHASECHK.TRANS64 P1, [R4+URZ+0x22860], R5 ;  /* 0x02286005040095a7 */ /* 0x000e24000802007f */
[----:B0-----:R-:W-:Y:S05]  /*2c0d0*/  @!P1 BRA `(.L_x_1793) ;  /* 0xfffffffc00f09947 */ /* 0x001fea000383ffff */
[----:B------:R-:W-:Y:S05]  /*2c0e0*/  BRA `(.L_x_1936) ;  /* 0xffffffc800447947 */ /* 0x000fea000383ffff */
.L_x_1795:
[----:B------:R0:W0:Y:S02]  /*2c0f0*/  SYNCS.PHASECHK.TRANS64.TRYWAIT P1, [R3+URZ+0x22860], R2 ;  /* 0x02286002030075a7 */ /* 0x000024000802017f */
[----:B0-----:R-:W-:Y:S05]  /*2c100*/  @!P1 NANOSLEEP.SYNCS 0x989680 ;  /* 0x009896800000995d */ /* 0x001fea0003900000 */
[----:B------:R-:W0:Y:S02]  /*2c110*/  @!P1 SYNCS.PHASECHK.TRANS64 P1, [R3+URZ+0x22860], R2 ;  /* 0x02286002030095a7 */ /* 0x000e24000802007f */
[----:B0-----:R-:W-:Y:S05]  /*2c120*/  @!P1 BRA `(.L_x_1795) ;  /* 0xfffffffc00f09947 */ /* 0x001fea000383ffff */
[----:B------:R-:W-:Y:S05]  /*2c130*/  BRA `(.L_x_1937) ;  /* 0xffffffc800447947 */ /* 0x000fea000383ffff */
.L_x_1797:
[----:B------:R0:W0:Y:S02]  /*2c140*/  SYNCS.PHASECHK.TRANS64.TRYWAIT P0, [R4+URZ+0x22880], R5 ;  /* 0x02288005040075a7 */ /* 0x000024000800017f */
[----:B0-----:R-:W-:Y:S05]  /*2c150*/  @!P0 NANOSLEEP.SYNCS 0x989680 ;  /* 0x009896800000895d */ /* 0x001fea0003900000 */
[----:B------:R-:W0:Y:S02]  /*2c160*/  @!P0 SYNCS.PHASECHK.TRANS64 P0, [R4+URZ+0x22880], R5 ;  /* 0x02288005040085a7 */ /* 0x000e24000800007f */
[----:B0-----:R-:W-:Y:S05]  /*2c170*/  @!P0 BRA `(.L_x_1797) ;  /* 0xfffffffc00f08947 */ /* 0x001fea000383ffff */
[----:B------:R-:W-:Y:S05]  /*2c180*/  BRA `(.L_x_1798) ;  /* 0xffffffc800407947 */ /* 0x000fea000383ffff */
.L_x_1938:
        /* <DEDUP_REMOVED lines=15> */
.L_x_2811:


//--------------------- .text._ZN7cutlass13device_kernelIN5flash11enable_sm90INS1_16FlashAttnFwdSm90INS1_25CollectiveMainloopFwdSm90ILi2EN4cute5tupleIJNS5_1CILi1EEES8_S8_EEENS6_IJNS7_ILi128EEENS7_ILi160EEENS7_ILi192EEEEEELi128ENS_12float_e4m3_tEfNS_4arch4Sm90ELb1ELb0ELb1ELb0ELb0ELb0ELb0ELb1ELb1ELb1ELb0ELb0EEENS1_21CollectiveEpilogueFwdINS6_IJSA_SA_SB_EEES9_NS_10bfloat16_tESG_Li256ELb0ELb1ELb0ELb1EEENS1_30DynamicPersistentTileSchedulerILi256ELi128ELb0ELb1ELb1EEEEEEEEEvNT_6ParamsE --------------------------
	.section	.text._ZN7cutlass13device_kernelIN5flash11enable_sm90INS1_16FlashAttnFwdSm90INS1_25CollectiveMainloopFwdSm90ILi2EN4cute5tupleIJNS5_1CILi1EEES8_S8_EEENS6_IJNS7_ILi128EEENS7_ILi160EEENS7_ILi192EEEEEELi128ENS_12float_e4m3_tEfNS_4arch4Sm90ELb1ELb0ELb1ELb0ELb0ELb0ELb0ELb1ELb1ELb1ELb0ELb0EEENS1_21CollectiveEpilogueFwdINS6_IJSA_SA_SB_EEES9_NS_10bfloat16_tESG_Li256ELb0ELb1ELb0ELb1EEENS1_30DynamicPersistentTileSchedulerILi256ELi128ELb0ELb1ELb1EEEEEEEEEvNT_6ParamsE,"ax",@progbits
	.align	128
.text._ZN7cutlass13device_kernelIN5flash11enable_sm90INS1_16FlashAttnFwdSm90INS1_25CollectiveMainloopFwdSm90ILi2EN4cute5tupleIJNS5_1CILi1EEES8_S8_EEENS6_IJNS7_ILi128EEENS7_ILi160EEENS7_ILi192EEEEEELi128ENS_12float_e4m3_tEfNS_4arch4Sm90ELb1ELb0ELb1ELb0ELb0ELb0ELb0ELb1ELb1ELb1ELb0ELb0EEENS1_21CollectiveEpilogueFwdINS6_IJSA_SA_SB_EEES9_NS_10bfloat16_tESG_Li256ELb0ELb1ELb0ELb1EEENS1_30DynamicPersistentTileSchedulerILi256ELi128ELb0ELb1ELb1EEEEEEEEEvNT_6ParamsE:
        .type           _ZN7cutlass13device_kernelIN5flash11enable_sm90INS1_16FlashAttnFwdSm90INS1_25CollectiveMainloopFwdSm90ILi2EN4cute5tupleIJNS5_1CILi1EEES8_S8_EEENS6_IJNS7_ILi128EEENS7_ILi160EEENS7_ILi192EEEEEELi128ENS_12float_e4m3_tEfNS_4arch4Sm90ELb1ELb0ELb1ELb0ELb0ELb0ELb0ELb1ELb1ELb1ELb0ELb0EEENS1_21CollectiveEpilogueFwdINS6_IJSA_SA_SB_EEES9_NS_10bfloat16_tESG_Li256ELb0ELb1ELb0ELb1EEENS1_30DynamicPersistentTileSchedulerILi256ELi128ELb0ELb1ELb1EEEEEEEEEvNT_6ParamsE,@function
        .size           _ZN7cutlass13device_kernelIN5flash11enable_sm90INS1_16FlashAttnFwdSm90INS1_25CollectiveMainloopFwdSm90ILi2EN4cute5tupleIJNS5_1CILi1EEES8_S8_EEENS6_IJNS7_ILi128EEENS7_ILi160EEENS7_ILi192EEEEEELi128ENS_12float_e4m3_tEfNS_4arch4Sm90ELb1ELb0ELb1ELb0ELb0ELb0ELb0ELb1ELb1ELb1ELb0ELb0EEENS1_21CollectiveEpilogueFwdINS6_IJSA_SA_SB_EEES9_NS_10bfloat16_tESG_Li256ELb0ELb1ELb0ELb1EEENS1_30DynamicPersistentTileSchedulerILi256ELi128ELb0ELb1ELb1EEEEEEEEEvNT_6ParamsE,(.L_x_2812 - _ZN7cutlass13device_kernelIN5flash11enable_sm90INS1_16FlashAttnFwdSm90INS1_25CollectiveMainloopFwdSm90ILi2EN4cute5tupleIJNS5_1CILi1EEES8_S8_EEENS6_IJNS7_ILi128EEENS7_ILi160EEENS7_ILi192EEEEEELi128ENS_12float_e4m3_tEfNS_4arch4Sm90ELb1ELb0ELb1ELb0ELb0ELb0ELb0ELb1ELb1ELb1ELb0ELb0EEENS1_21CollectiveEpilogueFwdINS6_IJSA_SA_SB_EEES9_NS_10bfloat16_tESG_Li256ELb0ELb1ELb0ELb1EEENS1_30DynamicPersistentTileSchedulerILi256ELi128ELb0ELb1ELb1EEEEEEEEEvNT_6ParamsE)
        .other          _ZN7cutlass13device_kernelIN5flash11enable_sm90INS1_16FlashAttnFwdSm90INS1_25CollectiveMainloopFwdSm90ILi2EN4cute5tupleIJNS5_1CILi1EEES8_S8_EEENS6_IJNS7_ILi128EEENS7_ILi160EEENS7_ILi192EEEEEELi128ENS_12float_e4m3_tEfNS_4arch4Sm90ELb1ELb0ELb1ELb0ELb0ELb0ELb0ELb1ELb1ELb1ELb0ELb0EEENS1_21CollectiveEpilogueFwdINS6_IJSA_SA_SB_EEES9_NS_10bfloat16_tESG_Li256ELb0ELb1ELb0ELb1EEENS1_30DynamicPersistentTileSchedulerILi256ELi128ELb0ELb1ELb1EEEEEEEEEvNT_6ParamsE,@"STO_CUDA_ENTRY STV_DEFAULT"
_ZN7cutlass13device_kernelIN5flash11enable_sm90INS1_16FlashAttnFwdSm90INS1_25CollectiveMainloopFwdSm90ILi2EN4cute5tupleIJNS5_1CILi1EEES8_S8_EEENS6_IJNS7_ILi128EEENS7_ILi160EEENS7_ILi192EEEEEELi128ENS_12float_e4m3_tEfNS_4arch4Sm90ELb1ELb0ELb1ELb0ELb0ELb0ELb0ELb1ELb1ELb1ELb0ELb0EEENS1_21CollectiveEpilogueFwdINS6_IJSA_SA_SB_EEES9_NS_10bfloat16_tESG_Li256ELb0ELb1ELb0ELb1EEENS1_30DynamicPersistentTileSchedulerILi256ELi128ELb0ELb1ELb1EEEEEEEEEvNT_6ParamsE:
        /* <DEDUP_REMOVED lines=18> */
.L_x_1940:
[----:B------:R-:W-:Y:S05]  /*0120*/  BSYNC B0 ;  /* 0x0000000000007941 */ /* 0x000fea0003800000 */
.L_x_1939:
        /* <DEDUP_REMOVED lines=41> */
.L_x_1941:
        /* <DEDUP_REMOVED lines=22> */
.L_x_1942:
        /* <DEDUP_REMOVED lines=18> */
.L_x_1943:
        /* <DEDUP_REMOVED lines=22> */
.L_x_1944:
        /* <DEDUP_REMOVED lines=22> */
.L_x_1945:
[----:B------:R-:W-:Y:S01]  /*0900*/  PLOP3.LUT P0, PT, PT, PT, UP0, 0x80, 0x0 ;  /* 0x000000000000781c */ /* 0x000fe20003f0f008 */
[----:B------:R-:W-:Y:S01]  /*0910*/  UMOV UR38, 0x1 ;  /* 0x0000000100267882 */ /* 0x000fe20000000000 */
[----:B------:R-:W-:Y:S01]  /*0920*/  NOP ;  /* 0x0000000000007918 */ /* 0x000fe20000000000 */
[----:B------:R-:W-:Y:S01]  /*0930*/  USEL UR38, UR38, 0x2, !UP0 ;  /* 0x0000000226267887 */ /* 0x000fe2000c000000 */
[----:B------:R-:W-:Y:S01]  /*0940*/  ULDC.64 UR50, c[0x0][0x208] ;  /* 0x0000820000327ab9 */ /* 0x000fe20000000a00 */
[----:B012-4-:R-:W-:Y:S08]  /*0950*/  BAR.SYNC.DEFER_BLOCKING 0x0 ;  /* 0x0000000000007b1d */ /* 0x017ff00000010000 */
[----:B------:R-:W-:Y:S05]  /*0960*/  @!P0 BRA `(.L_x_1946) ;  /* 0x000000f4003c8947 */ /* 0x000fea0003800000 */
.L_x_1947:
        /* <DEDUP_REMOVED lines=67> */
.L_x_2001:
        /* <DEDUP_REMOVED lines=21> */
.L_x_1948:
[----:B------:R-:W-:Y:S01]  /*0ef0*/  ULDC UR8, c[0x0][0xc54] ;  /* 0x0003150000087ab9 */ /* 0x000fe20000000800 */
[----:B------:R-:W-:Y:S01]  /*0f00*/  UMOV UR4, UR9 ;  /* 0x0000000900047c82 */ /* 0x000fe20008000000 */
[----:B------:R-:W-:-:S11]  /*0f10*/  UISETP.NE.AND UP0, UPT, UR8, 0x1, UPT ;  /* 0x000000010800788c */ /* 0x000fd6000bf05270 */
[----:B------:R-:W-:Y:S02]  /*0f20*/  @UP0 ULDC.64 UR10, c[0x0][0xc58] ;  /* 0x00031600000a0ab9 */ /* 0x000fe40000000a00 */
[----:B------:R-:W-:-:S04]  /*0f30*/  UIMAD.WIDE.U32 UR6, UR9, UR10, URZ ;  /* 0x0000000a090672a5 */ /* 0x000fc8000f8e003f */
[----:B------:R-:W-:-:S04]  /*0f40*/  @UP0 USHF.R.U32.HI UR4, URZ, UR11, UR7 ;  /* 0x0000000b3f040299 */ /* 0x000fc80008011607 */
[----:B------:R-:W-:-:S12]  /*0f50*/  UIMAD UR6, UR4, UR8, URZ ;  /* 0x00000008040672a4 */ /* 0x000fd8000f8e023f */
.L_x_1949:
[----:B------:R-:W-:Y:S01]  /*0f60*/  ULOP3.LUT UR4, URZ, UR4, URZ, 0x33, !UPT ;  /* 0x000000043f047292 */ /* 0x000fe2000f8e333f */
[----:B------:R-:W-:Y:S01]  /*0f70*/  PLOP3.LUT P0, PT, PT, PT, PT, 0x80, 0x0 ;  /* 0x000000000000781c */ /* 0x000fe20003f0f070 */
[----:B------:R-:W-:Y:S01]  /*0f80*/  UIADD3 UR10, UR9, -UR6, URZ ;  /* 0x80000006090a7290 */ /* 0x000fe2000fffe03f */
[----:B------:R-:W-:Y:S01]  /*0f90*/  IMAD.MOV.U32 R0, RZ, RZ, RZ ;  /* 0x000000ffff007224 */ /* 0x000fe200078e00ff */
[----:B------:R-:W-:Y:S01]  /*0fa0*/  ULDC UR7, c[0x0][0x448] ;  /* 0x0001120000077ab9 */ /* 0x000fe20000000800 */
[----:B------:R-:W-:Y:S01]  /*0fb0*/  ULDC UR6, c[0x0][0xc3c] ;  /* 0x00030f0000067ab9 */ /* 0x000fe20000000800 */
[----:B------:R-:W-:Y:S01]  /*0fc0*/  UISETP.NE.AND UP2, UPT, UR7, 0x1, UPT ;  /* 0x000000010700788c */ /* 0x000fe2000bf45270 */
[----:B------:R-:W-:Y:S01]  /*0fd0*/  IMAD.MOV.U32 R2, RZ, RZ, RZ ;  /* 0x000000ffff027224 */ /* 0x000fe200078e00ff */
[----:B------:R-:W-:Y:S01]  /*0fe0*/  UIADD3 UR4, UR4, UR6, URZ ;  /* 0x0000000604047290 */ /* 0x000fe2000fffe03f */
[----:B------:R-:W-:Y:S01]  /*0ff0*/  CS2R R86, SRZ ;  /* 0x0000000000567805 */ /* 0x000fe2000001ff00 */
[----:B------:R-:W-:Y:S01]  /*1000*/  ULDC.64 UR12, c[0x0][0x418] ;  /* 0x00010600000c7ab9 */ /* 0x000fe20000000a00 */
[----:B------:R-:W-:Y:S01]  /*1010*/  ULDC UR47, c[0x0][0x424] ;  /* 0x00010900002f7ab9 */ /* 0x000fe20000000800 */
[----:B------:R-:W-:Y:S01]  /*1020*/  UISETP.NE.U32.AND UP0, UPT, UR12, URZ, UPT ;  /* 0x0000003f0c00728c */ /* 0x000fe2000bf05070 */
[----:B------:R-:W-:Y:S01]  /*1030*/  CS2R R4, SRZ ;  /* 0x0000000000047805 */ /* 0x000fe2000001ff00 */
[----:B------:R-:W-:Y:S01]  /*1040*/  USHF.L.U32 UR36, UR4, 0x7, URZ ;  /* 0x0000000704247899 */ /* 0x000fe2000800063f */
[----:B------:R-:W-:Y:S01]  /*1050*/  CS2R R84, SRZ ;  /* 0x0000000000547805 */ /* 0x000fe2000001ff00 */
[----:B------:R-:W-:Y:S01]  /*1060*/  UISETP.NE.AND.EX UP0, UPT, UR13, URZ, UPT, UP0 ;  /* 0x0000003f0d00728c */ /* 0x000fe2000bf05300 */
[----:B------:R-:W-:Y:S01]  /*1070*/  CS2R R6, SRZ ;  /* 0x0000000000067805 */ /* 0x000fe2000001ff00 */
[----:B------:R-:W-:Y:S01]  /*1080*/  UIADD3 UR4, UR36, 0x7f, URZ ;  /* 0x0000007f24047890 */ /* 0x000fe2000fffe03f */
[----:B------:R-:W-:Y:S01]  /*1090*/  CS2R R78, SRZ ;  /* 0x00000000004e7805 */ /* 0x000fe2000001ff00 */
[----:B------:R-:W-:Y:S01]  /*10a0*/  ULDC UR8, c[0x0][0x288] ;  /* 0x0000a20000087ab9 */ /* 0x000fe20000000800 */
[----:B------:R-:W-:Y:S01]  /*10b0*/  @UP2 ULDC UR6, c[0x0][0x44c] ;  /* 0x0001130000062ab9 */ /* 0x000fe20000000800 */
[----:B------:R-:W-:Y:S01]  /*10c0*/  UIADD3 UR8, -UR8, 0xa0, URZ ;  /* 0x000000a008087890 */ /* 0x000fe2000fffe13f */
[----:B------:R-:W-:Y:S01]  /*10d0*/  CS2R R8, SRZ ;  /* 0x0000000000087805 */ /* 0x000fe2000001ff00 */
[----:B------:R-:W-:Y:S01]  /*10e0*/  UIMAD.WIDE.U32 UR6, UR4, UR6, URZ ;  /* 0x00000006040672a5 */ /* 0x000fe2000f8e003f */
[----:B------:R-:W-:Y:S01]  /*10f0*/  CS2R R76, SRZ ;  /* 0x00000000004c7805 */ /* 0x000fe2000001ff00 */
[----:B------:R-:W-:Y:S01]  /*1100*/  USEL UR47, UR47, 0x1, UP0 ;  /* 0x000000012f2f7887 */ /* 0x000fe20008000000 */
[----:B------:R-:W-:Y:S01]  /*1110*/  CS2R R10, SRZ ;  /* 0x00000000000a7805 */ /* 0x000fe2000001ff00 */
[----:B------:R-:W-:Y:S01]  /*1120*/  ULDC UR9, c[0x0][0x2f0] ;  /* 0x0000bc0000097ab9 */ /* 0x000fe20000000800 */
[----:B------:R-:W-:Y:S01]  /*1130*/  @UP2 ULDC UR12, c[0x0][0x450] ;  /* 0x00011400000c2ab9 */ /* 0x000fe20000000800 */
[----:B------:R-:W-:Y:S01]  /*1140*/  UIMAD UR8, UR47, UR9, UR8 ;  /* 0x000000092f0872a4 */ /* 0x000fe2000f8e0208 */
[----:B------:R-:W-:Y:S01]  /*1150*/  CS2R R70, SRZ ;  /* 0x0000000000467805 */ /* 0x000fe2000001ff00 */
[----:B------:R-:W-:Y:S01]  /*1160*/  @UP2 USHF.R.U32.HI UR4, URZ, UR12, UR7 ;  /* 0x0000000c3f042299 */ /* 0x000fe20008011607 */
[----:B------:R-:W-:Y:S01]  /*1170*/  CS2R R12, SRZ ;  /* 0x00000000000c7805 */ /* 0x000fe2000001ff00 */
[----:B------:R-:W-:Y:S01]  /*1180*/  UIMAD UR6, UR47, UR9, 0x9f ;  /* 0x0000009f2f0674a4 */ /* 0x000fe2000f8e0209 */
[----:B------:R-:W-:Y:S01]  /*1190*/  CS2R R68, SRZ ;  /* 0x0000000000447805 */ /* 0x000fe2000001ff00 */
[----:B------:R-:W-:Y:S01]  /*11a0*/  UIADD3 UR8, UR8, UR4, URZ ;  /* 0x0000000408087290 */ /* 0x000fe2000fffe03f */
[----:B------:R-:W-:Y:S01]  /*11b0*/  CS2R R14, SRZ ;  /* 0x00000000000e7805 */ /* 0x000fe2000001ff00 */
[----:B------:R-:W-:Y:S01]  /*11c0*/  UIMAD.WIDE UR6, UR6, 0x66666667, URZ ;  /* 0x66666667060678a5 */ /* 0x000fe2000f8e023f */
[----:B------:R-:W-:Y:S01]  /*11d0*/  CS2R R62, SRZ ;  /* 0x00000000003e7805 */ /* 0x000fe2000001ff00 */
[----:B------:R-:W-:Y:S01]  /*11e0*/  UIMAD.WIDE UR8, UR8, 0x66666667, URZ ;  /* 0x66666667080878a5 */ /* 0x000fe2000f8e023f */
[----:B------:R-:W-:Y:S01]  /*11f0*/  CS2R R20, SRZ ;  /* 0x0000000000147805 */ /* 0x000fe2000001ff00 */
[----:B------:R-:W-:Y:S01]  /*1200*/  ULDC UR11, c[0x0][0xc54] ;  /* 0x00031500000b7ab9 */ /* 0x000fe20000000800 */
[----:B------:R-:W-:Y:S01]  /*1210*/  USHF.R.U32.HI UR4, URZ, 0x1f, UR7 ;  /* 0x0000001f3f047899 */ /* 0x000fe20008011607 */
[----:B------:R-:W-:Y:S01]  /*1220*/  CS2R R60, SRZ ;  /* 0x00000000003c7805 */ /* 0x000fe2000001ff00 */
[----:B------:R-:W-:Y:S01]  /*1230*/  UIMAD UR11, UR5, UR11, UR10 ;  /* 0x0000000b050b72a4 */ /* 0x000fe2000f8e020a */
[----:B------:R-:W-:Y:S01]  /*1240*/  CS2R R28, SRZ ;  /* 0x00000000001c7805 */ /* 0x000fe2000001ff00 */
[----:B------:R-:W-:Y:S01]  /*1250*/  USHF.R.U32.HI UR5, URZ, 0x1f, UR9 ;  /* 0x0000001f3f057899 */ /* 0x000fe20008011609 */
[----:B------:R-:W-:Y:S01]  /*1260*/  CS2R R54, SRZ ;  /* 0x0000000000367805 */ /* 0x000fe2000001ff00 */
[----:B------:R-:W-:Y:S01]  /*1270*/  ULEA.HI.SX32 UR7, UR7, UR4, 0x1a ;  /* 0x0000000407077291 */ /* 0x000fe2000f8fd23f */
[----:B------:R-:W-:Y:S01]  /*1280*/  CS2R R26, SRZ ;  /* 0x00000000001a7805 */ /* 0x000fe2000001ff00 */
[----:B------:R-:W-:Y:S01]  /*1290*/  ULEA.HI.SX32 UR9, UR9, UR5, 0x1a ;  /* 0x0000000509097291 */ /* 0x000fe2000f8fd23f */
[----:B------:R-:W-:Y:S01]  /*12a0*/  CS2R R52, SRZ ;  /* 0x0000000000347805 */ /* 0x000fe2000001ff00 */
[----:B------:R-:W-:Y:S01]  /*12b0*/  ULDC UR37, c[0x0][0xc48] ;  /* 0x0003120000257ab9 */ /* 0x000fe20000000800 */
[----:B------:R-:W-:Y:S01]  /*12c0*/  UMOV UR42, UR11 ;  /* 0x0000000b002a7c82 */ /* 0x000fe20008000000 */
[----:B------:R-:W-:Y:S01]  /*12d0*/  UISETP.LT.AND UP0, UPT, UR7, UR9, UPT ;  /* 0x000000090700728c */ /* 0x000fe2000bf01270 */
[----:B------:R-:W-:Y:S01]  /*12e0*/  CS2R R32, SRZ ;  /* 0x0000000000207805 */ /* 0x000fe2000001ff00 */
[----:B------:R-:W-:Y:S01]  /*12f0*/  UISETP.NE.AND UP1, UPT, UR37, 0x1, UPT ;  /* 0x000000012500788c */ /* 0x000fe2000bf25270 */
[----:B------:R-:W-:Y:S01]  /*1300*/  CS2R R46, SRZ ;  /* 0x00000000002e7805 */ /* 0x000fe2000001ff00 */
[----:B------:R-:W-:Y:S01]  /*1310*/  USEL UR49, UR7, UR9, UP0 ;  /* 0x0000000907317287 */ /* 0x000fe20008000000 */
[----:B------:R-:W-:-:S02]  /*1320*/  CS2R R30, SRZ ;  /* 0x00000000001e7805 */ /* 0x000fc4000001ff00 */
[----:B------:R-:W-:Y:S02]  /*1330*/  CS2R R44, SRZ ;  /* 0x00000000002c7805 */ /* 0x000fe4000001ff00 */
[----:B------:R-:W-:Y:S01]  /*1340*/  CS2R R36, SRZ ;  /* 0x0000000000247805 */ /* 0x000fe2000001ff00 */
[----:B------:R-:W-:Y:S01]  /*1350*/  UISETP.GE.AND UP0, UPT, UR49, 0x1, UPT ;  /* 0x000000013100788c */ /* 0x000fe2000bf06270 */
[----:B------:R-:W-:Y:S01]  /*1360*/  CS2R R38, SRZ ;  /* 0x0000000000267805 */ /* 0x000fe2000001ff00 */
[----:B------:R-:W-:Y:S01]  /*1370*/  IMAD.MOV.U32 R34, RZ, RZ, RZ ;  /* 0x000000ffff227224 */ /* 0x000fe200078e00ff */
[----:B------:R-:W-:Y:S02]  /*1380*/  CS2R R88, SRZ ;  /* 0x0000000000587805 */ /* 0x000fe4000001ff00 */
[----:B------:R-:W-:Y:S01]  /*1390*/  CS2R R40, SRZ ;  /* 0x0000000000287805 */ /* 0x000fe2000001ff00 */
[----:B------:R-:W-:Y:S01]  /*13a0*/  @UP1 ULDC UR10, c[0x0][0xc4c] ;  /* 0x00031300000a1ab9 */ /* 0x000fe20000000800 */
[----:B------:R-:W-:Y:S01]  /*13b0*/  PLOP3.LUT P1, PT, PT, PT, UP0, 0x80, 0x0 ;  /* 0x000000000000781c */ /* 0x000fe20003f2f008 */
[----:B------:R-:W-:Y:S01]  /*13c0*/  UIMAD.WIDE.U32 UR4, UR11, UR10, URZ ;  /* 0x0000000a0b0472a5 */ /* 0x000fe2000f8e003f */
[----:B------:R-:W-:Y:S01]  /*13d0*/  CS2R R90, SRZ ;  /* 0x00000000005a7805 */ /* 0x000fe2000001ff00 */
[----:B------:R-:W-:Y:S01]  /*13e0*/  @UP1 ULDC UR6, c[0x0][0xc50] ;  /* 0x0003140000061ab9 */ /* 0x000fe20000000800 */
[----:B------:R-:W-:Y:S01]  /*13f0*/  CS2R R48, SRZ ;  /* 0x0000000000307805 */ /* 0x000fe2000001ff00 */
[----:B------:R-:W-:Y:S01]  /*1400*/  @UP1 USHF.R.U32.HI UR42, URZ, UR6, UR5 ;  /* 0x000000063f2a1299 */ /* 0x000fe20008011605 */
[----:B------:R-:W-:Y:S01]  /*1410*/  CS2R R92, SRZ ;  /* 0x00000000005c7805 */ /* 0x000fe2000001ff00 */
[----:B------:R-:W-:Y:S01]  /*1420*/  IMAD.MOV.U32 R57, RZ, RZ, RZ ;  /* 0x000000ffff397224 */ /* 0x000fe200078e00ff */
[----:B------:R-:W-:Y:S01]  /*1430*/  CS2R R94, SRZ ;  /* 0x00000000005e7805 */ /* 0x000fe2000001ff00 */
[----:B------:R-:W-:-:S04]  /*1440*/  UIADD3 UR4, -UR42, URZ, URZ ;  /* 0x0000003f2a047290 */ /* 0x000fc8000fffe13f */
[----:B------:R-:W-:Y:S01]  /*1450*/  UIMAD UR37, UR37, UR4, UR11 ;  /* 0x00000004252572a4 */ /* 0x000fe2000f8e020b */
[----:B------:R-:W-:Y:S11]  /*1460*/  @!P1 BRA `(.L_x_1950) ;  /* 0x000000c4009c9947 */ /* 0x000ff60003800000 */
        /* <DEDUP_REMOVED lines=31> */
.L_x_1951:
        /* <DEDUP_REMOVED lines=11> */
[----:B------:R-:W-:Y:S01]  /*1710*/  @UP1 USHF.R.S32.HI UR10, URZ, 0x1f, UR42 ;  /* 0x0000001f3f0a1899 */ /* 0x000fe2000801142a */
[----:B------:R-:W-:Y:S01]  /*1720*/  @UP0 ULDC.64 UR16, c[0x0][0x9a8] ;  /* 0x00026a0000100ab9 */ /* 0x000fe20000000a00 */
[----:B------:R-:W-:Y:S01]  /*1730*/  @UP1 ULDC.64 UR14, c[0x0][0x9b8] ;  /* 0x00026e00000e1ab9 */ /* 0x000fe20000000a00 */
[----:B------:R-:W-:Y:S02]  /*1740*/  @UP0 UIMAD UR8, UR8, UR16, URZ ;  /* 0x00000010080802a4 */ /* 0x000fe4000f8e023f */
[----:B------:R-:W-:Y:S02]  /*1750*/  @UP1 UIMAD UR10, UR10, UR14, URZ ;  /* 0x0000000e0a0a12a4 */ /* 0x000fe4000f8e023f */
[----:B------:R-:W-:Y:S02]  /*1760*/  @UP0 UIMAD.WIDE.U32 UR12, UR42, UR16, URZ ;  /* 0x000000102a0c02a5 */ /* 0x000fe4000f8e003f */
[----:B------:R-:W-:-:S02]  /*1770*/  @UP0 UIMAD UR17, UR42, UR17, UR8 ;  /* 0x000000112a1102a4 */ /* 0x000fc4000f8e0208 */
[----:B------:R-:W-:Y:S02]  /*1780*/  @UP0 USHF.R.S32.HI UR16, URZ, 0x1f, UR37 ;  /* 0x0000001f3f100899 */ /* 0x000fe40008011425 */
[----:B------:R-:W-:Y:S02]  /*1790*/  @UP1 USHF.R.S32.HI UR19, URZ, 0x1f, UR37 ;  /* 0x0000001f3f131899 */ /* 0x000fe40008011425 */
[----:B------:R-:W-:Y:S02]  /*17a0*/  @UP1 UIMAD.WIDE.U32 UR8, UR42, UR14, URZ ;  /* 0x0000000e2a0812a5 */ /* 0x000fe4000f8e003f */
[----:B------:R-:W-:Y:S02]  /*17b0*/  @UP1 UIMAD UR18, UR42, UR15, UR10 ;  /* 0x0000000f2a1212a4 */ /* 0x000fe4000f8e020a */
[----:B------:R-:W-:Y:S01]  /*17c0*/  @UP0 UIADD3 UR13, UR13, UR17, URZ ;  /* 0x000000110d0d0290 */ /* 0x000fe2000fffe03f */
[----:B------:R-:W-:Y:S01]  /*17d0*/  @UP0 ULDC.64 UR14, c[0x0][0x9b0] ;  /* 0x00026c00000e0ab9 */ /* 0x000fe20000000a00 */
[----:B------:R-:W-:Y:S01]  /*17e0*/  @UP1 ULDC.64 UR10, c[0x0][0x9c0] ;  /* 0x00027000000a1ab9 */ /* 0x000fe20000000a00 */
[----:B------:R-:W-:-:S02]  /*17f0*/  @UP0 UIMAD UR16, UR16, UR14, URZ ;  /* 0x0000000e101002a4 */ /* 0x000fc4000f8e023f */
[----:B------:R-:W-:Y:S02]  /*1800*/  @UP1 UIMAD UR17, UR19, UR10, URZ ;  /* 0x0000000a131112a4 */ /* 0x000fe4000f8e023f */
[----:B------:R-:W-:Y:S02]  /*1810*/  @UP1 UIADD3 UR9, UR9, UR18, URZ ;  /* 0x0000001209091290 */ /* 0x000fe4000fffe03f */
[----:B------:R-:W-:Y:S02]  /*1820*/  @UP0 UIMAD UR16, UR37, UR15, UR16 ;  /* 0x0000000f251002a4 */ /* 0x000fe4000f8e0210 */
[----:B------:R-:W-:Y:S02]  /*1830*/  @UP1 UIMAD UR17, UR37, UR11, UR17 ;  /* 0x0000000b251112a4 */ /* 0x000fe4000f8e0211 */
[----:B------:R-:W-:Y:S02]  /*1840*/  @UP0 UIMAD.WIDE.U32 UR14, UR37, UR14, UR12 ;  /* 0x0000000e250e02a5 */ /* 0x000fe4000f8e000c */
[----:B------:R-:W-:-:S02]  /*1850*/  @UP1 UIMAD.WIDE.U32 UR10, UR37, UR10, UR8 ;  /* 0x0000000a250a12a5 */ /* 0x000fc4000f8e0008 */
[----:B------:R-:W-:Y:S02]  /*1860*/  @UP0 UIADD3 UR9, UR15, UR16, URZ ;  /* 0x000000100f090290 */ /* 0x000fe4000fffe03f */
[----:B------:R-:W-:Y:S02]  /*1870*/  @UP0 ULEA UR4, UP2, UR14, UR4, 0x2 ;  /* 0x000000040e040291 */ /* 0x000fe4000f84103f */
[----:B------:R-:W-:Y:S02]  /*1880*/  @UP1 UIADD3 UR8, UR11, UR17, URZ ;  /* 0x000000110b081290 */ /* 0x000fe4000fffe03f */
[----:B------:R-:W-:Y:S02]  /*1890*/  @UP1 ULEA UR6, UP3, UR10, UR6, 0x2 ;  /* 0x000000060a061291 */ /* 0x000fe4000f86103f */
[----:B------:R-:W-:Y:S01]  /*18a0*/  @UP0 ULEA.HI.X UR5, UR14, UR5, UR9, 0x2, UP2 ;  /* 0x000000050e050291 */ /* 0x000fe200090f1409 */
[----:B------:R-:W-:Y:S01]  /*18b0*/  IMAD.U32 R2, RZ, RZ, UR4 ;  /* 0x00000004ff027e24 */ /* 0x000fe2000f8e00ff */
[----:B------:R-:W-:-:S02]  /*18c0*/  @UP1 ULEA.HI.X UR7, UR10, UR7, UR8, 0x2, UP3 ;  /* 0x000000070a071291 */ /* 0x000fc400098f1408 */
[----:B------:R-:W-:Y:S02]  /*18d0*/  IMAD.U32 R4, RZ, RZ, UR6 ;  /* 0x00000006ff047e24 */ /* 0x000fe4000f8e00ff */
[----:B------:R-:W-:Y:S02]  /*18e0*/  IMAD.U32 R3, RZ, RZ, UR5 ;  /* 0x00000005ff037e24 */ /* 0x000fe4000f8e00ff */
[----:B------:R-:W-:-:S03]  /*18f0*/  IMAD.U32 R5, RZ, RZ, UR7 ;  /* 0x00000007ff057e24 */ /* 0x000fc6000f8e00ff */
[----:B------:R-:W2:Y:S04]  /*1900*/  @P0 LDG.E R7, desc[UR50][R2.64] ;  /* 0x0000003202070981 */ /* 0x000ea8000c1e1900 */
[----:B------:R-:W2:Y:S01]  /*1910*/  @P1 LDG.E R0, desc[UR50][R4.64] ;  /* 0x0000003204001981 */ /* 0x000ea2000c1e1900 */
[----:B------:R-:W-:Y:S01]  /*1920*/  ULEA.HI UR4, UR44, UR44, URZ, 0x1 ;  /* 0x0000002c2c047291 */ /* 0x000fe2000f8f083f */
[----:B------:R-:W-:-:S03]  /*1930*/  IMAD.U32 R8, RZ, RZ, UR45 ;  /* 0x0000002dff087e24 */ /* 0x000fc6000f8e00ff */
[----:B------:R-:W-:Y:S02]  /*1940*/  ULOP3.LUT UR4, UR4, 0xfffffffe, URZ, 0xc0, !UPT ;  /* 0xfffffffe04047892 */ /* 0x000fe4000f8ec03f */
[----:B------:R-:W-:Y:S02]  /*1950*/  ISETP.NE.AND P0, PT, R8, 0x3, PT ;  /* 0x000000030800780c */ /* 0x000fe40003f05270 */
[----:B------:R-:W-:-:S06]  /*1960*/  UIADD3 UR4, UR44, -UR4, URZ ;  /* 0x800000042c047290 */ /* 0x000fcc000fffe03f */
[----:B------:R-:W-:Y:S01]  /*1970*/  IMAD.U32 R6, RZ, RZ, UR4 ;  /* 0x00000004ff067e24 */ /* 0x000fe2000f8e00ff */
[----:B------:R-:W-:-:S04]  /*1980*/  ULDC UR4, c[0x0][0x9d8] ;  /* 0x0002760000047ab9 */ /* 0x000fc80000000800 */
[----:B------:R-:W-:-:S04]  /*1990*/  SHF.L.U32 R6, R6, 0x1f, RZ ;  /* 0x0000001f06067819 */ /* 0x000fc800000006ff */
[----:B------:R-:W0:Y:S01]  /*19a0*/  SYNCS.PHASECHK.TRANS64.TRYWAIT P1, [UR41+0x29800], R6 ;  /* 0x02980006ff0075a7 */ /* 0x000e220008020169 */
[----:B--2---:R-:W-:-:S04]  /*19b0*/  FMUL.FTZ R0, R7, R0 ;  /* 0x0000000007007220 */ /* 0x004fc80000410000 */
[----:B------:R-:W-:Y:S01]  /*19c0*/  FMUL.FTZ R0, R0, UR4 ;  /* 0x0000000400007c20 */ /* 0x000fe20008410000 */
[----:B0-----:R-:W-:Y:S06]  /*19d0*/  @!P1 BRA `(.L_x_1952) ;  /* 0x0000012400109947 */ /* 0x001fec0003800000 */
.L_x_2082:
[----:B------:R-:W-:Y:S05]  /*19e0*/  @!P0 BRA `(.L_x_1953) ;  /* 0x0000000000048947 */ /* 0x000fea0003800000 */
[----:B------:R-:W-:Y:S01]  /*19f0*/  BPT.TRAP 0x1 ;  /* 0x000000040000795c */ /* 0x000fe20000300000 */
.L_x_1953:
[----:B------:R-:W-:Y:S02]  /*1a00*/  IMAD.U32 R2, RZ, RZ, UR48 ;  /* 0x00000030ff027e24 */ /* 0x000fe4000f8e00ff */
[----:B0-----:R-:W-:-:S03]  /*1a10*/  IMAD.U32 R3, RZ, RZ, UR43 ;  /* 0x0000002bff037e24 */ /* 0x001fc6000f8e00ff */
[----:B------:R-:W-:Y:S02]  /*1a20*/  LEA R2, R2, UR41, 0x3 ;  /* 0x0000002902027c11 */ /* 0x000fe4000f8e18ff */
[----:B------:R-:W-:-:S04]  /*1a30*/  SHF.L.U32 R3, R3, 0x1f, RZ ;  /* 0x0000001f03037819 */ /* 0x000fc800000006ff */
[----:B------:R0:W1:Y:S01]  /*1a40*/  SYNCS.PHASECHK.TRANS64.TRYWAIT P2, [R2+URZ+0x29830], R3 ;  /* 0x02983003020075a7 */ /* 0x000062000804017f */
[----:B------:R-:W-:Y:S05]  /*1a50*/  @!P0 BRA `(.L_x_1954) ;  /* 0x0000000000048947 */ /* 0x000fea0003800000 */
[----:B------:R-:W-:Y:S01]  /*1a60*/  BPT.TRAP 0x1 ;  /* 0x000000040000795c */ /* 0x000fe20000300000 */
.L_x_1954:
[----:B------:R-:W2:Y:S02]  /*1a70*/  S2R R4, SR_TID.X ;  /* 0x0000000000047919 */ /* 0x000ea40000002100 */
[----:B--2---:R-:W-:Y:S01]  /*1a80*/  LOP3.LUT P1, RZ, R4, 0x7f, RZ, 0xc0, !PT ;  /* 0x0000007f04ff7812 */ /* 0x004fe2000782c0ff */
[----:B-1----:R-:W-:-:S12]  /*1a90*/  @P2 BRA `(.L_x_1955) ;  /* 0x0000000000082947 */ /* 0x002fd80003800000 */
[----:B------:R-:W1:Y:S02]  /*1aa0*/  SYNCS.PHASECHK.TRANS64.TRYWAIT P2, [R2+URZ+0x29830], R3 ;  /* 0x02983003020075a7 */ /* 0x000e64000804017f */
[----:B-1----:R-:W-:Y:S05]  /*1ab0*/  @!P2 BRA `(.L_x_1956) ;  /* 0x0000012000f0a947 */ /* 0x002fea0003800000 */
.L_x_1955:
[----:B------:R-:W-:Y:S05]  /*1ac0*/  WARPSYNC.ALL ;  /* 0x0000000000007948 */ /* 0x000fea0003800000 */
[----:B------:R-:W-:Y:S01]  /*1ad0*/  UIADD3 UR4, UR41, 0x1a400, URZ ;  /* 0x0001a40029047890 */ /* 0x000fe2000fffe03f */
[----:B------:R-:W-:Y:S01]  /*1ae0*/  WARPGROUP.ARRIVE ;  /* 0x00000000000079c5 */ /* 0x000fe20000000000 */
[----:B------:R-:W-:Y:S01]  /*1af0*/  ULOP3.LUT UR28, UR52, 0x10000, URZ, 0xfc, !UPT ;  /* 0x00010000341c7892 */ /* 0x000fe2000f8efc3f */
[----:B01----:R-:W-:Y:S01]  /*1b00*/  @!P1 VIADD R2, R2, 0x29840 ;  /* 0x0002984002029836 */ /* 0x003fe20000000000 */
[----:B------:R-:W-:Y:S01]  /*1b10*/  USHF.R.U32.HI UR4, URZ, 0x4, UR4 ;  /* 0x000000043f047899 */ /* 0x000fe20008011604 */
[----:B------:R-:W-:Y:S01]  /*1b20*/  UMOV UR25, 0x80000020 ;  /* 0x8000002000197882 */ /* 0x000fe20000000000 */
[----:B------:R-:W-:-:S02]  /*1b30*/  UMOV UR27, 0x80000020 ;  /* 0x80000020001b7882 */ /* 0x000fc40000000000 */
[----:B------:R-:W-:Y:S01]  /*1b40*/  ULOP3.LUT UR4, UR4, 0x3fff, URZ, 0xc0, !UPT ;  /* 0x00003fff04047892 */ /* 0x000fe2000f8ec03f */
[----:B------:R-:W-:Y:S01]  /*1b50*/  @!P1 PRMT R2, RZ, 0x654, R2 ;  /* 0x00000654ff029816 */ /* 0x000fe20000000002 */
        /* <DEDUP_REMOVED lines=25> */
[----:B------:R-:W-:Y:S01]  /*1cf0*/  UIADD3 UR52, UR49, -0x2, URZ ;  /* 0xfffffffe31347890 */ /* 0x000fe2000fffe03f */
        /* <DEDUP_REMOVED lines=84> */
[----:B------:R-:W-:Y:S01]  /*2240*/  ULDC UR11, c[0x0][0x2f0] ;  /* 0x0000bc00000b7ab9 */ /* 0x000fe20000000800 */
[----:B------:R-:W-:Y:S01]  /*2250*/  UMOV UR10, UR36 ;  /* 0x00000024000a7c82 */ /* 0x000fe20008000000 */
        /* <DEDUP_REMOVED lines=30> */
[----:B------:R-:W-:Y:S02]  /*2440*/  ULDC UR14, c[0x0][0x288] ;  /* 0x0000a200000e7ab9 */ /* 0x000fe40000000800 */
        /* <DEDUP_REMOVED lines=17> */
[----:B------:R-:W-:Y:S02]  /*2560*/  ULDC UR6, c[0x0][0x448] ;  /* 0x0001120000067ab9 */ /* 0x000fe40000000800 */
[----:B------:R-:W-:-:S06]  /*2570*/  UISETP.NE.AND UP0, UPT, UR6, 0x1, UPT ;  /* 0x000000010600788c */ /* 0x000fcc000bf05270 */
[----:B------:R-:W-:-:S05]  /*2580*/  PLOP3.LUT P2, PT, PT, PT, UP0, 0x80, 0x0 ;  /* 0x000000000000781c */ /* 0x000fca0003f4f008 */
[----:B------:R-:W-:Y:S01]  /*2590*/  @UP0 ULDC UR6, c[0x0][0x44c] ;  /* 0x0001130000060ab9 */ /* 0x000fe20000000800 */
        /* <DEDUP_REMOVED lines=20> */
[----:B------:R-:W0:Y:S01]  /*26e0*/  MUFU.TANH R88, R88 ;  /* 0x0000005800587308 */ /* 0x000e220000002400 */
[----:B------:R-:W-:Y:S01]  /*26f0*/  UMOV UR23, 0x80000020 ;  /* 0x8000002000177882 */ /* 0x000fe20000000000 */
        /* <DEDUP_REMOVED lines=11> */
[----:B------:R-:W-:-:S03]  /*27b0*/  FMUL.FTZ R8, R0, R102 ;  /* 0x0000006600087220 */ /* 0x000fc60000410000 */
[----:B------:R-:W2:Y:S08]  /*27c0*/  MUFU.TANH R92, R92 ;  /* 0x0000005c005c7308 */ /* 0x000eb00000002400 */
[----:B------:R-:W3:Y:S08]  /*27d0*/  MUFU.TANH R93, R93 ;  /* 0x0000005d005d7308 */ /* 0x000ef00000002400 */
[----:B------:R-:W4:Y:S08]  /*27e0*/  MUFU.TANH R96, R96 ;  /* 0x0000006000607308 */ /* 0x000f300000002400 */
[----:B------:R-:W5:Y:S08]  /*27f0*/  MUFU.TANH R97, R97 ;  /* 0x0000006100617308 */ /* 0x000f700000002400 */
[----:B------:R-:W5:Y:S08]  /*2800*/  MUFU.TANH R100, R100 ;  /* 0x0000006400647308 */ /* 0x000f700000002400 */
[----:B------:R-:W5:Y:S01]  /*2810*/  MUFU.TANH R101, R101 ;  /* 0x0000006500657308 */ /* 0x000f620000002400 */
[----:B------:R-:W-:-:S02]  /*2820*/  WARPGROUP.DEPBAR.LE gsb0, 0x0 ;  /* 0x00008000000079c5 */ /* 0x000fc40000010000 */
[----:B------:R-:W-:Y:S01]  /*2830*/  WARPGROUP.ARRIVE ;  /* 0x00000000000079c5 */ /* 0x000fe20000000000 */
[C---:B------:R-:W-:Y:S01]  /*2840*/  FMUL.FTZ R72, R0.reuse, R72 ;  /* 0x0000004800487220 */ /* 0x040fe20000410000 */
[C---:B------:R-:W-:Y:S01]  /*2850*/  FMUL.FTZ R14, R0.reuse, R82 ;  /* 0x00000052000e7220 */ /* 0x040fe20000410000 */
[C---:B------:R-:W-:Y:S01]  /*2860*/  FMUL.FTZ R20, R0.reuse, R86 ;  /* 0x0000005600147220 */ /* 0x040fe20000410000 */
[C---:B------:R-:W-:Y:S01]  /*2870*/  FMUL.FTZ R21, R0.reuse, R83 ;  /* 0x0000005300157220 */ /* 0x040fe20000410000 */
[----:B------:R0:W5:Y:S01]  /*2880*/  MUFU.TANH R105, R72 ;  /* 0x0000004800697308 */ /* 0x0001620000002400 */
[----:B------:R-:W-:Y:S01]  /*2890*/  QGMMA.64x32x32.F32.E4M3.E4M3 R56, gdesc[UR20], R56, gsb0 ;  /* 0x00600000143879f3 */ /* 0x000fe20008000838 */
[----:B------:R-:W-:Y:S01]  /*28a0*/  UIADD3 UR22, UR32, 0x682, URZ ;  /* 0x0000068220167890 */ /* 0x000fe2000fffe03f */
[C---:B------:R-:W-:Y:S01]  /*28b0*/  FMUL.FTZ R15, R0.reuse, R79 ;  /* 0x0000004f000f7220 */ /* 0x040fe20000410000 */
[----:B------:R-:W-:Y:S01]  /*28c0*/  UMOV UR23, 0x80000020 ;  /* 0x8000002000177882 */ /* 0x000fe20000000000 */
[C---:B------:R-:W-:Y:S01]  /*28d0*/  FMUL.FTZ R13, R0.reuse, R75 ;  /* 0x0000004b000d7220 */ /* 0x040fe20000410000 */
[C---:B------:R-:W-:Y:S01]  /*28e0*/  FMUL.FTZ R11, R0.reuse, R74 ;  /* 0x0000004a000b7220 */ /* 0x040fe20000410000 */
[C---:B------:R-:W-:Y:S01]  /*28f0*/  FMUL.FTZ R73, R0.reuse, R73 ;  /* 0x0000004900497220 */ /* 0x040fe20000410000 */
[C---:B------:R-:W-:Y:S01]  /*2900*/  FMUL.FTZ R76, R0.reuse, R76 ;  /* 0x0000004c004c7220 */ /* 0x040fe20000410000 */
[C---:B0-----:R-:W-:Y:S01]  /*2910*/  FMUL.FTZ R72, R0.reuse, R87 ;  /* 0x0000005700487220 */ /* 0x041fe20000410000 */
[C---:B------:R-:W-:Y:S01]  /*2920*/  FMUL.FTZ R77, R0.reuse, R77 ;  /* 0x0000004d004d7220 */ /* 0x040fe20000410000 */
[C---:B------:R-:W-:Y:S01]  /*2930*/  FMUL.FTZ R80, R0.reuse, R80 ;  /* 0x0000005000507220 */ /* 0x040fe20000410000 */
[C---:B------:R-:W-:Y:S01]  /*2940*/  FMUL.FTZ R81, R0.reuse, R81 ;  /* 0x0000005100517220 */ /* 0x040fe20000410000 */
[----:B------:R-:W0:Y:S01]  /*2950*/  MUFU.TANH R73, R73 ;  /* 0x0000004900497308 */ /* 0x000e220000002400 */
[C---:B------:R-:W-:Y:S01]  /*2960*/  FMUL.FTZ R84, R0.reuse, R84 ;  /* 0x0000005400547220 */ /* 0x040fe20000410000 */
[C---:B------:R-:W-:Y:S01]  /*2970*/  FMUL.FTZ R85, R0.reuse, R85 ;  /* 0x0000005500557220 */ /* 0x040fe20000410000 */
[----:B------:R-:W-:-:S05]  /*2980*/  FMUL.FTZ R12, R0, R78 ;  /* 0x0000004e000c7220 */ /* 0x000fca0000410000 */
[----:B------:R-:W0:Y:S08]  /*2990*/  MUFU.TANH R76, R76 ;  /* 0x0000004c004c7308 */ /* 0x000e300000002400 */
[----:B------:R-:W0:Y:S08]  /*29a0*/  MUFU.TANH R77, R77 ;  /* 0x0000004d004d7308 */ /* 0x000e300000002400 */
[----:B------:R-:W0:Y:S08]  /*29b0*/  MUFU.TANH R80, R80 ;  /* 0x0000005000507308 */ /* 0x000e300000002400 */
[----:B------:R-:W0:Y:S08]  /*29c0*/  MUFU.TANH R81, R81 ;  /* 0x0000005100517308 */ /* 0x000e300000002400 */
[----:B------:R-:W0:Y:S01]  /*29d0*/  MUFU.TANH R84, R84 ;  /* 0x0000005400547308 */ /* 0x000e220000002400 */
[----:B------:R-:W-:-:S02]  /*29e0*/  WARPGROUP.DEPBAR.LE gsb0, 0x0 ;  /* 0x00008000000079c5 */ /* 0x000fc40000010000 */
[C---:B------:R-:W-:Y:S01]  /*29f0*/  FMUL.FTZ R68, R0.reuse, R68 ;  /* 0x0000004400447220 */ /* 0x040fe20000410000 */
[C---:B------:R-:W-:Y:S01]  /*2a00*/  FMUL.FTZ R60, R0.reuse, R60 ;  /* 0x0000003c003c7220 */ /* 0x040fe20000410000 */
[----:B------:R-:W-:Y:S01]  /*2a10*/  WARPGROUP.ARRIVE ;  /* 0x00000000000079c5 */ /* 0x000fe20000000000 */
[C---:B------:R-:W-:Y:S02]  /*2a20*/  FMUL.FTZ R69, R0.reuse, R69 ;  /* 0x0000004500457220 */ /* 0x040fe40000410000 */
[----:B------:R1:W-:Y:S01]  /*2a30*/  MUFU.TANH R82, R68 ;  /* 0x0000004400527308 */ /* 0x0003e20000002400 */
[C---:B------:R-:W-:Y:S01]  /*2a40*/  FMUL.FTZ R57, R0.reuse, R57 ;  /* 0x0000003900397220 */ /* 0x040fe20000410000 */
[C---:B------:R-:W-:Y:S01]  /*2a50*/  FMUL.FTZ R64, R0.reuse, R64 ;  /* 0x0000004000407220 */ /* 0x040fe20000410000 */
[C---:B------:R-:W-:Y:S01]  /*2a60*/  FMUL.FTZ R65, R0.reuse, R65 ;  /* 0x0000004100417220 */ /* 0x040fe20000410000 */
[----:B------:R-:W-:Y:S01]  /*2a70*/  QGMMA.64x32x32.F32.E4M3.E4M3 R40, gdesc[UR20], R40, gsb0 ;  /* 0x00600000142879f3 */ /* 0x000fe20008000828 */
[C---:B------:R-:W-:Y:S01]  /*2a80*/  FMUL.FTZ R56, R0.reuse, R56 ;  /* 0x0000003800387220 */ /* 0x040fe20000410000 */
[----:B------:R-:W-:Y:S01]  /*2a90*/  UIADD3 UR22, UR32, 0x702, URZ ;  /* 0x0000070220167890 */ /* 0x000fe2000fffe03f */
[----:B------:R-:W-:Y:S01]  /*2aa0*/  FMUL.FTZ R61, R0, R61 ;  /* 0x0000003d003d7220 */ /* 0x000fe20000410000 */
[----:B------:R2:W-:Y:S01]  /*2ab0*/  MUFU.TANH R87, R60 ;  /* 0x0000003c00577308 */ /* 0x0005e20000002400 */
[----:B-1----:R-:W-:Y:S01]  /*2ac0*/  VIADD R68, R18, UR36 ;  /* 0x0000002412447c36 */ /* 0x002fe20008000000 */
[----:B------:R-:W-:Y:S01]  /*2ad0*/  UMOV UR23, 0x80000020 ;  /* 0x8000002000177882 */ /* 0x000fe20000000000 */
[----:B------:R-:W-:-:S05]  /*2ae0*/  FMUL.FTZ R58, R0, R58 ;  /* 0x0000003a003a7220 */ /* 0x000fca0000410000 */
[----:B------:R1:W-:Y:S01]  /*2af0*/  MUFU.TANH R86, R69 ;  /* 0x0000004500567308 */ /* 0x0003e20000002400 */
[----:B--2---:R-:W-:Y:S01]  /*2b00*/  @P2 IMAD.HI.U32 R60, R68, UR6, RZ ;  /* 0x00000006443c2c27 */ /* 0x004fe2000f8e00ff */
[----:B------:R-:W-:-:S04]  /*2b10*/  @UP0 ULDC UR6, c[0x0][0x450] ;  /* 0x0001140000060ab9 */ /* 0x000fc80000000800 */
[----:B------:R-:W-:Y:S01]  /*2b20*/  @P2 SHF.R.U32.HI R68, RZ, UR6, R60 ;  /* 0x00000006ff442c19 */ /* 0x000fe2000801163c */
[----:B------:R-:W-:Y:S01]  /*2b30*/  UIMAD UR6, UR49, -0xa0, URZ ;  /* 0xffffff60310678a4 */ /* 0x000fe2000f8e023f */
[----:B------:R-:W-:Y:S01]  /*2b40*/  FMUL.FTZ R60, R0, R66 ;  /* 0x00000042003c7220 */ /* 0x000fe20000410000 */
[----:B------:R2:W-:Y:S02]  /*2b50*/  MUFU.TANH R91, R57 ;  /* 0x00000039005b7308 */ /* 0x0005e40000002400 */
[----:B-1----:R-:W1:Y:S01]  /*2b60*/  SHFL.IDX PT, R69, R68, RZ, 0x1c1f ;  /* 0x001c1fff44457589 */ /* 0x002e6200000e0000 */
[----:B------:R-:W-:Y:S02]  /*2b70*/  UIADD3 UR7, UR6, 0xa1, URZ ;  /* 0x000000a106077890 */ /* 0x000fe4000fffe03f */
[----:B------:R-:W-:-:S03]  /*2b80*/  UIMAD UR6, UR47, UR11, UR6 ;  /* 0x0000000b2f0672a4 */ /* 0x000fc6000f8e0206 */
[----:B------:R3:W-:Y:S01]  /*2b90*/  MUFU.TANH R83, R64 ;  /* 0x0000004000537308 */ /* 0x0007e20000002400 */
[----:B------:R-:W-:Y:S02]  /*2ba0*/  IMAD.U32 R66, RZ, RZ, UR7 ;  /* 0x00000007ff427e24 */ /* 0x000fe4000f8e00ff */
[C---:B--2---:R-:W-:Y:S01]  /*2bb0*/  FMUL.FTZ R57, R0.reuse, R59 ;  /* 0x0000003b00397220 */ /* 0x044fe20000410000 */
[----:B------:R-:W-:Y:S01]  /*2bc0*/  UIADD3 UR6, UR6, 0xa0, URZ ;  /* 0x000000a006067890 */ /* 0x000fe2000fffe03f */
[----:B------:R-:W-:Y:S01]  /*2bd0*/  FMUL.FTZ R59, R0, R63 ;  /* 0x0000003f003b7220 */ /* 0x000fe20000410000 */
[----:B------:R-:W-:Y:S01]  /*2be0*/  IMAD.U32 R63, RZ, RZ, UR11 ;  /* 0x0000000bff3f7e24 */ /* 0x000fe2000f8e00ff */
[----:B------:R-:W-:Y:S01]  /*2bf0*/  UIMAD UR11, UR47, UR11, -UR14 ;  /* 0x0000000b2f0b72a4 */ /* 0x000fe2000f8e0a0e */
[----:B------:R-:W-:Y:S01]  /*2c00*/  IMAD R66, R17, -0x2, R66 ;  /* 0xfffffffe11427824 */ /* 0x000fe200078e0242 */
[----:B------:R2:W-:Y:S01]  /*2c10*/  MUFU.TANH R79, R65 ;  /* 0x00000041004f7308 */ /* 0x0005e20000002400 */
[----:B---3--:R-:W-:Y:S01]  /*2c20*/  IMAD.U32 R64, RZ, RZ, UR6 ;  /* 0x00000006ff407e24 */ /* 0x008fe2000f8e00ff */
[----:B------:R-:W-:Y:S01]  /*2c30*/  ULDC UR6, c[0x0][0x988] ;  /* 0x0002620000067ab9 */ /* 0x000fe20000000800 */
[----:B------:R-:W-:-:S02]  /*2c40*/  IMAD R66, R63, UR47, R66 ;  /* 0x0000002f3f427c24 */ /* 0x000fc4000f8e0242 */
[----:B------:R-:W-:Y:S01]  /*2c50*/  FMUL.FTZ R63, R0, R71 ;  /* 0x00000047003f7220 */ /* 0x000fe20000410000 */
[----:B------:R-:W-:Y:S02]  /*2c60*/  IMAD R64, R17, -0x2, R64 ;  /* 0xfffffffe11407824 */ /* 0x000fe400078e0240 */
[----:B------:R3:W-:Y:S01]  /*2c70*/  MUFU.TANH R75, R56 ;  /* 0x00000038004b7308 */ /* 0x0007e20000002400 */
[----:B--2---:R-:W-:-:S07]  /*2c80*/  VIADD R65, R66, -UR14 ;  /* 0x8000000e42417c36 */ /* 0x004fce0008000000 */
[----:B------:R-:W2:Y:S01]  /*2c90*/  MUFU.TANH R85, R85 ;  /* 0x0000005500557308 */ /* 0x000ea20000002400 */
[C---:B---3--:R-:W-:Y:S01]  /*2ca0*/  FMUL.FTZ R56, R0.reuse, R62 ;  /* 0x0000003e00387220 */ /* 0x048fe20000410000 */
[----:B------:R-:W-:Y:S01]  /*2cb0*/  FMUL.FTZ R62, R0, R70 ;  /* 0x00000046003e7220 */ /* 0x000fe20000410000 */
[----:B-1----:R-:W-:-:S04]  /*2cc0*/  VIADDMNMX R70, R69, R65, R64, PT ;  /* 0x0000004145467246 */ /* 0x002fc80003800140 */
[C---:B------:R-:W-:Y:S01]  /*2cd0*/  ISETP.GT.AND P5, PT, R70.reuse, RZ, PT ;  /* 0x000000ff4600720c */ /* 0x040fe20003fa4270 */
[----:B------:R-:W-:Y:S02]  /*2ce0*/  WARPGROUP.DEPBAR.LE gsb0, 0x0 ;  /* 0x00008000000079c5 */ /* 0x000fe40000010000 */
[C---:B------:R-:W-:Y:S01]  /*2cf0*/  ISETP.GT.AND P6, PT, R70.reuse, 0x1, PT ;  /* 0x000000014600780c */ /* 0x040fe20003fc4270 */
[----:B------:R-:W-:Y:S01]  /*2d00*/  WARPGROUP.ARRIVE ;  /* 0x00000000000079c5 */ /* 0x000fe20000000000 */
[----:B------:R-:W-:Y:S01]  /*2d10*/  ISETP.GT.AND P3, PT, R70, 0x8, PT ;  /* 0x000000084600780c */ /* 0x000fe20003f64270 */
[----:B------:R1:W3:Y:S01]  /*2d20*/  MUFU.TANH R78, R61 ;  /* 0x0000003d004e7308 */ /* 0x0002e20000002400 */
[----:B------:R-:W-:Y:S01]  /*2d30*/  FSEL R125, R88, -INF , P5 ;  /* 0xff800000587d7808 */ /* 0x000fe20002800000 */
[----:B------:R-:W-:Y:S01]  /*2d40*/  FMUL.FTZ R40, R0, R40 ;  /* 0x0000002800287220 */ /* 0x000fe20000410000 */
[----:B------:R-:W-:Y:S01]  /*2d50*/  FSEL R117, R89, -INF , P6 ;  /* 0xff80000059757808 */ /* 0x000fe20003000000 */
[----:B------:R-:W-:Y:S01]  /*2d60*/  QGMMA.64x32x32.F32.E4M3.E4M3 R24, gdesc[UR20], R24, gsb0 ;  /* 0x00600000141879f3 */ /* 0x000fe20008000818 */
[----:B------:R-:W-:Y:S01]  /*2d70*/  ISETP.GT.AND P4, PT, R70, 0x9, PT ;  /* 0x000000094600780c */ /* 0x000fe20003f84270 */
[----:B------:R-:W-:Y:S01]  /*2d80*/  FMUL.FTZ R41, R0, R41 ;  /* 0x0000002900297220 */ /* 0x000fe20000410000 */
[----:B------:R-:W-:Y:S01]  /*2d90*/  FSEL R115, R92, -INF , P3 ;  /* 0xff8000005c737808 */ /* 0x000fe20001800000 */
[----:B------:R0:W3:Y:S01]  /*2da0*/  MUFU.TANH R65, R40 ;  /* 0x0000002800417308 */ /* 0x0000e20000002400 */
[----:B------:R-:W-:Y:S01]  /*2db0*/  FMNMX.FTZ R74, R125, R117, !PT ;  /* 0x000000757d4a7209 */ /* 0x000fe20007810000 */
[----:B------:R-:W-:Y:S01]  /*2dc0*/  FMUL.FTZ R44, R0, R44 ;  /* 0x0000002c002c7220 */ /* 0x000fe20000410000 */
[----:B------:R-:W-:Y:S01]  /*2dd0*/  ISETP.GT.AND P5, PT, R70, 0x10, PT ;  /* 0x000000104600780c */ /* 0x000fe20003fa4270 */
[C---:B-1----:R-:W-:Y:S01]  /*2de0*/  FMUL.FTZ R61, R0.reuse, R67 ;  /* 0x00000043003d7220 */ /* 0x042fe20000410000 */
[----:B------:R-:W-:Y:S01]  /*2df0*/  FSEL R113, R93, -INF , P4 ;  /* 0xff8000005d717808 */ /* 0x000fe20002000000 */
[----:B------:R-:W-:Y:S01]  /*2e00*/  FMUL.FTZ R45, R0, R45 ;  /* 0x0000002d002d7220 */ /* 0x000fe20000410000 */
[----:B------:R-:W-:Y:S01]  /*2e10*/  FMNMX.FTZ R74, R115, R74, !PT ;  /* 0x0000004a734a7209 */ /* 0x000fe20007810000 */
[----:B------:R1:W3:Y:S01]  /*2e20*/  MUFU.TANH R67, R41 ;  /* 0x0000002900437308 */ /* 0x0002e20000002400 */
[----:B------:R-:W-:Y:S01]  /*2e30*/  ISETP.GT.AND P3, PT, R70, 0x11, PT ;  /* 0x000000114600780c */ /* 0x000fe20003f64270 */
[----:B------:R-:W-:Y:S01]  /*2e40*/  FMUL.FTZ R53, R0, R53 ;  /* 0x0000003500357220 */ /* 0x000fe20000410000 */
[----:B----4-:R-:W-:Y:S01]  /*2e50*/  FSEL R123, R96, -INF , P5 ;  /* 0xff800000607b7808 */ /* 0x010fe20002800000 */
[C---:B------:R-:W-:Y:S01]  /*2e60*/  FMUL.FTZ R48, R0.reuse, R48 ;  /* 0x0000003000307220 */ /* 0x040fe20000410000 */
[----:B------:R-:W-:Y:S01]  /*2e70*/  FMNMX.FTZ R74, R113, R74, !PT ;  /* 0x0000004a714a7209 */ /* 0x000fe20007810000 */
[----:B------:R-:W-:Y:S01]  /*2e80*/  FMUL.FTZ R49, R0, R49 ;  /* 0x0000003100317220 */ /* 0x000fe20000410000 */
[----:B------:R-:W-:Y:S01]  /*2e90*/  ISETP.GT.AND P4, PT, R70, 0x18, PT ;  /* 0x000000184600780c */ /* 0x000fe20003f84270 */
[----:B------:R-:W4:Y:S01]  /*2ea0*/  MUFU.TANH R44, R44 ;  /* 0x0000002c002c7308 */ /* 0x000f220000002400 */
[----:B-----5:R-:W-:Y:S01]  /*2eb0*/  FSEL R119, R97, -INF , P3 ;  /* 0xff80000061777808 */ /* 0x020fe20001800000 */
[C---:B0-----:R-:W-:Y:S01]  /*2ec0*/  FMUL.FTZ R40, R0.reuse, R42 ;  /* 0x0000002a00287220 */ /* 0x041fe20000410000 */
[----:B------:R-:W-:Y:S01]  /*2ed0*/  FMNMX.FTZ R74, R123, R74, !PT ;  /* 0x0000004a7b4a7209 */ /* 0x000fe20007810000 */
[----:B------:R-:W-:Y:S01]  /*2ee0*/  FMUL.FTZ R42, R0, R43 ;  /* 0x0000002b002a7220 */ /* 0x000fe20000410000 */
[----:B------:R-:W-:Y:S01]  /*2ef0*/  ISETP.GT.AND P3, PT, R70, 0x19, PT ;  /* 0x000000194600780c */ /* 0x000fe20003f64270 */
[----:B------:R-:W-:Y:S01]  /*2f00*/  FMUL.FTZ R52, R0, R52 ;  /* 0x0000003400347220 */ /* 0x000fe20000410000 */
[----:B------:R-:W-:Y:S01]  /*2f10*/  FSEL R121, R100, -INF , P4 ;  /* 0xff80000064797808 */ /* 0x000fe20002000000 */
[----:B------:R-:W0:Y:S01]  /*2f20*/  MUFU.TANH R45, R45 ;  /* 0x0000002d002d7308 */ /* 0x000e220000002400 */
[----:B------:R-:W-:Y:S01]  /*2f30*/  FMNMX.FTZ R74, R119, R74, !PT ;  /* 0x0000004a774a7209 */ /* 0x000fe20007810000 */
[----:B------:R-:W-:Y:S01]  /*2f40*/  IMAD.U32 R88, RZ, RZ, UR6 ;  /* 0x00000006ff587e24 */ /* 0x000fe2000f8e00ff */
[----:B------:R-:W-:Y:S01]  /*2f50*/  ISETP.GT.AND P4, PT, R70, 0x20, PT ;  /* 0x000000204600780c */ /* 0x000fe20003f84270 */
[C---:B------:R-:W-:Y:S01]  /*2f60*/  FMUL.FTZ R55, R0.reuse, R55 ;  /* 0x0000003700377220 */ /* 0x040fe20000410000 */
[----:B------:R-:W-:Y:S01]  /*2f70*/  FSEL R107, R101, -INF , P3 ;  /* 0xff800000656b7808 */ /* 0x000fe20001800000 */
[----:B------:R-:W-:Y:S01]  /*2f80*/  FMUL.FTZ R51, R0, R51 ;  /* 0x0000003300337220 */ /* 0x000fe20000410000 */
[----:B------:R-:W-:Y:S01]  /*2f90*/  FMNMX.FTZ R74, R121, R74, !PT ;  /* 0x0000004a794a7209 */ /* 0x000fe20007810000 */
[----:B------:R-:W-:Y:S01]  /*2fa0*/  MUFU.TANH R69, R53 ;  /* 0x0000003500457308 */ /* 0x000fe20000002400 */
[----:B------:R-:W-:Y:S01]  /*2fb0*/  ISETP.GT.AND P3, PT, R70, 0x21, PT ;  /* 0x000000214600780c */ /* 0x000fe20003f64270 */
[C---:B------:R-:W-:Y:S01]  /*2fc0*/  FMUL.FTZ R46, R0.reuse, R46 ;  /* 0x0000002e002e7220 */ /* 0x040fe20000410000 */
[----:B------:R-:W-:Y:S01]  /*2fd0*/  FSEL R105, R105, -INF , P4 ;  /* 0xff80000069697808 */ /* 0x000fe20002000000 */
[C---:B------:R-:W-:Y:S01]  /*2fe0*/  FMUL.FTZ R50, R0.reuse, R50 ;  /* 0x0000003200327220 */ /* 0x040fe20000410000 */
[----:B------:R-:W-:Y:S01]  /*2ff0*/  FMNMX.FTZ R74, R107, R74, !PT ;  /* 0x0000004a6b4a7209 */ /* 0x000fe20007810000 */
[----:B------:R-:W-:Y:S01]  /*3000*/  FMUL.FTZ R54, R0, R54 ;  /* 0x0000003600367220 */ /* 0x000fe20000410000 */
[C---:B------:R-:W-:Y:S01]  /*3010*/  ISETP.GT.AND P4, PT, R70.reuse, 0x28, PT ;  /* 0x000000284600780c */ /* 0x040fe20003f84270 */
[----:B------:R-:W5:Y:S01]  /*3020*/  MUFU.TANH R48, R48 ;  /* 0x0000003000307308 */ /* 0x000f620000002400 */
[----:B------:R-:W-:Y:S01]  /*3030*/  FSEL R111, R73, -INF , P3 ;  /* 0xff800000496f7808 */ /* 0x000fe20001800000 */
[----:B------:R-:W-:Y:S01]  /*3040*/  @UP0 ULDC UR6, c[0x0][0x44c] ;  /* 0x0001130000060ab9 */ /* 0x000fe20000000800 */
[----:B------:R-:W-:Y:S01]  /*3050*/  FMNMX.FTZ R74, R105, R74, !PT ;  /* 0x0000004a694a7209 */ /* 0x000fe20007810000 */
[----:B------:R-:W-:Y:S01]  /*3060*/  UIMAD.WIDE.U32 UR6, UR36, UR6, URZ ;  /* 0x00000006240672a5 */ /* 0x000fe2000f8e003f */
[----:B------:R-:W-:-:S02]  /*3070*/  ISETP.GT.AND P3, PT, R70, 0x29, PT ;  /* 0x000000294600780c */ /* 0x000fc40003f64270 */
[----:B------:R-:W-:Y:S01]  /*3080*/  FSEL R109, R76, -INF , P4 ;  /* 0xff8000004c6d7808 */ /* 0x000fe20002000000 */
[----:B------:R-:W5:Y:S01]  /*3090*/  MUFU.TANH R49, R49 ;  /* 0x0000003100317308 */ /* 0x000f620000002400 */
[----:B------:R-:W-:Y:S02]  /*30a0*/  FMNMX.FTZ R74, R111, R74, !PT ;  /* 0x0000004a6f4a7209 */ /* 0x000fe40007810000 */
[C---:B------:R-:W-:Y:S02]  /*30b0*/  ISETP.GT.AND P4, PT, R70.reuse, 0x30, PT ;  /* 0x000000304600780c */ /* 0x040fe40003f84270 */
[----:B------:R-:W-:Y:S02]  /*30c0*/  FSEL R103, R77, -INF , P3 ;  /* 0xff8000004d677808 */ /* 0x000fe40001800000 */
[----:B------:R-:W-:Y:S01]  /*30d0*/  FMNMX.FTZ R74, R109, R74, !PT ;  /* 0x0000004a6d4a7209 */ /* 0x000fe20007810000 */
[----:B------:R-:W-:Y:S02]  /*30e0*/  WARPGROUP.DEPBAR.LE gsb0, 0x0 ;  /* 0x00008000000079c5 */ /* 0x000fe40000010000 */
[----:B------:R-:W-:Y:S01]  /*30f0*/  ISETP.GT.AND P3, PT, R70, 0x31, PT ;  /* 0x000000314600780c */ /* 0x000fe20003f64270 */
[----:B------:R-:W-:Y:S01]  /*3100*/  FMUL.FTZ R24, R0, R24 ;  /* 0x0000001800187220 */ /* 0x000fe20000410000 */
[----:B------:R-:W-:Y:S01]  /*3110*/  FSEL R101, R80, -INF , P4 ;  /* 0xff80000050657808 */ /* 0x000fe20002000000 */
[----:B-1----:R-:W-:Y:S01]  /*3120*/  FMUL.FTZ R41, R0, R25 ;  /* 0x0000001900297220 */ /* 0x002fe20000410000 */
[----:B------:R-:W-:Y:S01]  /*3130*/  FMNMX.FTZ R74, R103, R74, !PT ;  /* 0x0000004a674a7209 */ /* 0x000fe20007810000 */
[----:B------:R1:W-:Y:S01]  /*3140*/  MUFU.TANH R71, R24 ;  /* 0x0000001800477308 */ /* 0x0003e20000002400 */
[----:B------:R-:W-:Y:S01]  /*3150*/  ISETP.GT.AND P4, PT, R70, 0x38, PT ;  /* 0x000000384600780c */ /* 0x000fe20003f84270 */
[C---:B------:R-:W-:Y:S01]  /*3160*/  FMUL.FTZ R28, R0.reuse, R28 ;  /* 0x0000001c001c7220 */ /* 0x040fe20000410000 */
[----:B------:R-:W-:Y:S01]  /*3170*/  FSEL R99, R81, -INF , P3 ;  /* 0xff80000051637808 */ /* 0x000fe20001800000 */
[C---:B------:R-:W-:Y:S01]  /*3180*/  FMUL.FTZ R32, R0.reuse, R32 ;  /* 0x0000002000207220 */ /* 0x040fe20000410000 */
[----:B------:R-:W-:Y:S01]  /*3190*/  FMNMX.FTZ R74, R101, R74, !PT ;  /* 0x0000004a654a7209 */ /* 0x000fe20007810000 */
[----:B------:R-:W-:Y:S01]  /*31a0*/  FMUL.FTZ R36, R0, R36 ;  /* 0x0000002400247220 */ /* 0x000fe20000410000 */
[----:B------:R-:W-:Y:S01]  /*31b0*/  ISETP.GT.AND P3, PT, R70, 0x39, PT ;  /* 0x000000394600780c */ /* 0x000fe20003f64270 */
[----:B------:R-:W5:Y:S01]  /*31c0*/  MUFU.TANH R52, R52 ;  /* 0x0000003400347308 */ /* 0x000f620000002400 */
[----:B------:R-:W-:Y:S01]  /*31d0*/  FSEL R97, R84, -INF , P4 ;  /* 0xff80000054617808 */ /* 0x000fe20002000000 */
[C---:B-1----:R-:W-:Y:S01]  /*31e0*/  FMUL.FTZ R24, R0.reuse, R29 ;  /* 0x0000001d00187220 */ /* 0x042fe20000410000 */
[----:B------:R-:W-:Y:S01]  /*31f0*/  FMNMX.FTZ R74, R99, R74, !PT ;  /* 0x0000004a634a7209 */ /* 0x000fe20007810000 */
[----:B------:R-:W-:Y:S01]  /*3200*/  FMUL.FTZ R35, R0, R35 ;  /* 0x0000002300237220 */ /* 0x000fe20000410000 */
[----:B------:R-:W-:Y:S01]  /*3210*/  ISETP.GT.AND P4, PT, R70, 0x40, PT ;  /* 0x000000404600780c */ /* 0x000fe20003f84270 */
[C---:B------:R-:W-:Y:S01]  /*3220*/  FMUL.FTZ R39, R0.reuse, R39 ;  /* 0x0000002700277220 */ /* 0x040fe20000410000 */
[----:B--2---:R-:W-:Y:S01]  /*3230*/  FSEL R95, R85, -INF , P3 ;  /* 0xff800000555f7808 */ /* 0x004fe20001800000 */
[----:B------:R-:W1:Y:S01]  /*3240*/  MUFU.TANH R73, R41 ;  /* 0x0000002900497308 */ /* 0x000e620000002400 */
[----:B------:R-:W-:Y:S01]  /*3250*/  FMNMX.FTZ R74, R97, R74, !PT ;  /* 0x0000004a614a7209 */ /* 0x000fe20007810000 */
[----:B------:R-:W-:Y:S01]  /*3260*/  FMUL.FTZ R31, R0, R31 ;  /* 0x0000001f001f7220 */ /* 0x000fe20000410000 */
[----:B------:R-:W-:Y:S01]  /*3270*/  ISETP.GT.AND P3, PT, R70, 0x41, PT ;  /* 0x000000414600780c */ /* 0x000fe20003f64270 */
[C---:B------:R-:W-:Y:S01]  /*3280*/  FMUL.FTZ R27, R0.reuse, R27 ;  /* 0x0000001b001b7220 */ /* 0x040fe20000410000 */
[----:B------:R-:W-:Y:S01]  /*3290*/  FSEL R93, R75, -INF , P4 ;  /* 0xff8000004b5d7808 */ /* 0x000fe20002000000 */
[----:B------:R-:W-:Y:S01]  /*32a0*/  FMUL.FTZ R30, R0, R30 ;  /* 0x0000001e001e7220 */ /* 0x000fe20000410000 */
[----:B------:R-:W-:Y:S01]  /*32b0*/  FMNMX.FTZ R74, R95, R74, !PT ;  /* 0x0000004a5f4a7209 */ /* 0x000fe20007810000 */
[----:B------:R-:W2:Y:S01]  /*32c0*/  MUFU.TANH R28, R28 ;  /* 0x0000001c001c7308 */ /* 0x000ea20000002400 */
[----:B------:R-:W-:Y:S01]  /*32d0*/  ISETP.GT.AND P4, PT, R70, 0x48, PT ;  /* 0x000000484600780c */ /* 0x000fe20003f84270 */
[C---:B------:R-:W-:Y:S01]  /*32e0*/  FMUL.FTZ R26, R0.reuse, R26 ;  /* 0x0000001a001a7220 */ /* 0x040fe20000410000 */
[----:B------:R-:W-:Y:S01]  /*32f0*/  FSEL R91, R91, -INF , P3 ;  /* 0xff8000005b5b7808 */ /* 0x000fe20001800000 */
[C---:B------:R-:W-:Y:S01]  /*3300*/  FMUL.FTZ R34, R0.reuse, R34 ;  /* 0x0000002200227220 */ /* 0x040fe20000410000 */
[----:B------:R-:W-:Y:S01]  /*3310*/  FMNMX.FTZ R74, R93, R74, !PT ;  /* 0x0000004a5d4a7209 */ /* 0x000fe20007810000 */
[----:B------:R-:W-:Y:S01]  /*3320*/  FMUL.FTZ R38, R0, R38 ;  /* 0x0000002600267220 */ /* 0x000fe20000410000 */
[----:B------:R-:W-:Y:S01]  /*3330*/  ISETP.GT.AND P3, PT, R70, 0x49, PT ;  /* 0x000000494600780c */ /* 0x000fe20003f64270 */
[----:B------:R-:W-:Y:S01]  /*3340*/  MUFU.TANH R32, R32 ;  /* 0x0000002000207308 */ /* 0x000fe20000002400 */
[----:B------:R-:W-:Y:S01]  /*3350*/  FSEL R87, R87, -INF , P4 ;  /* 0xff80000057577808 */ /* 0x000fe20002000000 */
[----:B------:R2:W-:Y:S01]  /*3360*/  @!P1 SYNCS.ARRIVE.TRANS64.RED.A1T0 RZ, [R2+URZ], RZ ;  /* 0x000000ff02ff99a7 */ /* 0x0005e2000810043f */
[----:B------:R-:W-:-:S02]  /*3370*/  FMNMX.FTZ R74, R91, R74, !PT ;  /* 0x0000004a5b4a7209 */ /* 0x000fc40007810000 */
[----:B------:R-:W-:Y:S02]  /*3380*/  ISETP.GT.AND P4, PT, R70, 0x50, PT ;  /* 0x000000504600780c */ /* 0x000fe40003f84270 */
[----:B---3--:R-:W-:Y:S01]  /*3390*/  FSEL R85, R78, -INF , P3 ;  /* 0xff8000004e557808 */ /* 0x008fe20001800000 */
[----:B------:R-:W-:Y:S01]  /*33a0*/  MUFU.TANH R36, R36 ;  /* 0x0000002400247308 */ /* 0x000fe20000002400 */
[----:B------:R-:W-:Y:S02]  /*33b0*/  FMNMX.FTZ R74, R87, R74, !PT ;  /* 0x0000004a574a7209 */ /* 0x000fe40007810000 */
[C---:B------:R-:W-:Y:S02]  /*33c0*/  ISETP.GT.AND P3, PT, R70.reuse, 0x51, PT ;  /* 0x000000514600780c */ /* 0x040fe40003f64270 */
[----:B------:R-:W-:Y:S02]  /*33d0*/  FSEL R83, R83, -INF , P4 ;  /* 0xff80000053537808 */ /* 0x000fe40002000000 */
[----:B------:R-:W-:Y:S01]  /*33e0*/  FMNMX.FTZ R74, R85, R74, !PT ;  /* 0x0000004a554a7209 */ /* 0x000fe20007810000 */
[----:B------:R3:W-:Y:S01]  /*33f0*/  MUFU.TANH R143, R35 ;  /* 0x00000023008f7308 */ /* 0x0007e20000002400 */
[----:B------:R-:W-:-:S02]  /*3400*/  ISETP.GT.AND P4, PT, R70, 0x58, PT ;  /* 0x000000584600780c */ /* 0x000fc40003f84270 */
[----:B------:R-:W-:Y:S02]  /*3410*/  FSEL R81, R79, -INF , P3 ;  /* 0xff8000004f517808 */ /* 0x000fe40001800000 */
[----:B------:R-:W-:Y:S02]  /*3420*/  FMNMX.FTZ R74, R83, R74, !PT ;  /* 0x0000004a534a7209 */ /* 0x000fe40007810000 */
[----:B------:R-:W-:Y:S01]  /*3430*/  ISETP.GT.AND P3, PT, R70, 0x59, PT ;  /* 0x000000594600780c */ /* 0x000fe20003f64270 */
[----:B------:R-:W-:Y:S01]  /*3440*/  MUFU.TANH R4, R4 ;  /* 0x0000000400047308 */ /* 0x000fe20000002400 */
[----:B------:R-:W-:Y:S01]  /*3450*/  FSEL R75, R82, -INF , P4 ;  /* 0xff800000524b7808 */ /* 0x000fe20002000000 */
[----:B---3--:R-:W3:Y:S01]  /*3460*/  SHFL.IDX PT, R35, R68, 0x1, 0x1c1f ;  /* 0x003c1f0044237f89 */ /* 0x008ee200000e0000 */
[----:B------:R-:W-:Y:S02]  /*3470*/  FMNMX.FTZ R74, R81, R74, !PT ;  /* 0x0000004a514a7209 */ /* 0x000fe40007810000 */
[----:B------:R-:W-:-:S02]  /*3480*/  ISETP.GT.AND P4, PT, R70, 0x60, PT ;  /* 0x000000604600780c */ /* 0x000fc40003f84270 */
[----:B------:R-:W-:Y:S01]  /*3490*/  FSEL R53, R86, -INF , P3 ;  /* 0xff80000056357808 */ /* 0x000fe20001800000 */
[----:B------:R-:W-:Y:S01]  /*34a0*/  MUFU.TANH R3, R3 ;  /* 0x0000000300037308 */ /* 0x000fe20000002400 */
[----:B------:R-:W-:Y:S02]  /*34b0*/  FMNMX.FTZ R74, R75, R74, !PT ;  /* 0x0000004a4b4a7209 */ /* 0x000fe40007810000 */
[C---:B------:R-:W-:Y:S02]  /*34c0*/  ISETP.GT.AND P3, PT, R70.reuse, 0x61, PT ;  /* 0x000000614600780c */ /* 0x040fe40003f64270 */
[----:B------:R-:W-:Y:S02]  /*34d0*/  FSEL R43, R65, -INF , P4 ;  /* 0xff800000412b7808 */ /* 0x000fe40002000000 */
[----:B------:R-:W-:Y:S01]  /*34e0*/  FMNMX.FTZ R74, R53, R74, !PT ;  /* 0x0000004a354a7209 */ /* 0x000fe20007810000 */
[----:B------:R-:W-:Y:S01]  /*34f0*/  MUFU.TANH R5, R5 ;  /* 0x0000000500057308 */ /* 0x000fe20000002400 */
[----:B------:R-:W-:-:S02]  /*3500*/  ISETP.GT.AND P4, PT, R70, 0x68, PT ;  /* 0x000000684600780c */ /* 0x000fc40003f84270 */
[----:B------:R-:W-:Y:S02]  /*3510*/  FSEL R25, R67, -INF , P3 ;  /* 0xff80000043197808 */ /* 0x000fe40001800000 */
[----:B------:R-:W-:Y:S02]  /*3520*/  FMNMX.FTZ R74, R43, R74, !PT ;  /* 0x0000004a2b4a7209 */ /* 0x000fe40007810000 */
[----:B------:R-:W-:Y:S01]  /*3530*/  ISETP.GT.AND P3, PT, R70, 0x69, PT ;  /* 0x000000694600780c */ /* 0x000fe20003f64270 */
[----:B------:R-:W-:Y:S01]  /*3540*/  MUFU.TANH R6, R6 ;  /* 0x0000000600067308 */ /* 0x000fe20000002400 */
[----:B----4-:R-:W-:Y:S02]  /*3550*/  FSEL R29, R44, -INF , P4 ;  /* 0xff8000002c1d7808 */ /* 0x010fe40002000000 */
[----:B------:R-:W-:Y:S02]  /*3560*/  FMNMX.FTZ R74, R25, R74, !PT ;  /* 0x0000004a194a7209 */ /* 0x000fe40007810000 */
[----:B------:R-:W-:-:S02]  /*3570*/  ISETP.GT.AND P4, PT, R70, 0x70, PT ;  /* 0x000000704600780c */ /* 0x000fc40003f84270 */
[----:B0-----:R-:W-:Y:S01]  /*3580*/  FSEL R41, R45, -INF , P3 ;  /* 0xff8000002d297808 */ /* 0x001fe20001800000 */
[----:B------:R0:W4:Y:S01]  /*3590*/  MUFU.TANH R44, R24 ;  /* 0x00000018002c7308 */ /* 0x0001220000002400 */
[----:B------:R-:W-:Y:S02]  /*35a0*/  FMNMX.FTZ R74, R29, R74, !PT ;  /* 0x0000004a1d4a7209 */ /* 0x000fe40007810000 */
[----:B------:R-:W-:Y:S02]  /*35b0*/  ISETP.GT.AND P3, PT, R70, 0x71, PT ;  /* 0x000000714600780c */ /* 0x000fe40003f64270 */
[----:B-----5:R-:W-:Y:S02]  /*35c0*/  FSEL R45, R48, -INF , P4 ;  /* 0xff800000302d7808 */ /* 0x020fe40002000000 */
[----:B------:R-:W-:Y:S01]  /*35d0*/  FMNMX.FTZ R74, R41, R74, !PT ;  /* 0x0000004a294a7209 */ /* 0x000fe20007810000 */
[----:B------:R-:W-:Y:S01]  /*35e0*/  MUFU.TANH R7, R7 ;  /* 0x0000000700077308 */ /* 0x000fe20000002400 */
[----:B------:R-:W-:Y:S01]  /*35f0*/  ISETP.GT.AND P4, PT, R70, 0x78, PT ;  /* 0x000000784600780c */ /* 0x000fe20003f84270 */
[----:B0-----:R-:W-:Y:S01]  /*3600*/  FMUL.FTZ R24, R0, R33 ;  /* 0x0000002100187220 */ /* 0x001fe20000410000 */
[----:B------:R-:W-:-:S02]  /*3610*/  FSEL R49, R49, -INF , P3 ;  /* 0xff80000031317808 */ /* 0x000fc40001800000 */
[----:B------:R-:W-:Y:S02]  /*3620*/  FMNMX.FTZ R74, R45, R74, !PT ;  /* 0x0000004a2d4a7209 */ /* 0x000fe40007810000 */
[----:B------:R-:W-:Y:S01]  /*3630*/  ISETP.GT.AND P3, PT, R70, 0x79, PT ;  /* 0x000000794600780c */ /* 0x000fe20003f64270 */
[----:B------:R0:W5:Y:S01]  /*3640*/  MUFU.TANH R77, R24 ;  /* 0x00000018004d7308 */ /* 0x0001620000002400 */
[----:B------:R-:W-:Y:S02]  /*3650*/  FSEL R33, R52, -INF , P4 ;  /* 0xff80000034217808 */ /* 0x000fe40002000000 */
[----:B------:R-:W-:Y:S02]  /*3660*/  FMNMX.FTZ R74, R49, R74, !PT ;  /* 0x0000004a314a7209 */ /* 0x000fe40007810000 */
[----:B------:R-:W-:Y:S02]  /*3670*/  ISETP.GT.AND P4, PT, R70, 0x80, PT ;  /* 0x000000804600780c */ /* 0x000fe40003f84270 */
[----:B------:R-:W-:Y:S01]  /*3680*/  FSEL R65, R69, -INF , P3 ;  /* 0xff80000045417808 */ /* 0x000fe20001800000 */
[----:B------:R-:W-:Y:S01]  /*3690*/  MUFU.TANH R9, R9 ;  /* 0x0000000900097308 */ /* 0x000fe20000002400 */
[----:B------:R-:W-:Y:S01]  /*36a0*/  FMNMX.FTZ R74, R33, R74, !PT ;  /* 0x0000004a214a7209 */ /* 0x000fe20007810000 */
[----:B0-----:R-:W-:Y:S01]  /*36b0*/  FMUL.FTZ R24, R0, R37 ;  /* 0x0000002500187220 */ /* 0x001fe20000410000 */
[----:B------:R-:W-:-:S02]  /*36c0*/  ISETP.GT.AND P3, PT, R70, 0x81, PT ;  /* 0x000000814600780c */ /* 0x000fc40003f64270 */
[----:B------:R-:W-:Y:S02]  /*36d0*/  FSEL R67, R71, -INF , P4 ;  /* 0xff80000047437808 */ /* 0x000fe40002000000 */
[----:B------:R-:W-:Y:S01]  /*36e0*/  FMNMX.FTZ R74, R65, R74, !PT ;  /* 0x0000004a414a7209 */ /* 0x000fe20007810000 */
[----:B------:R0:W3:Y:S01]  /*36f0*/  MUFU.TANH R79, R24 ;  /* 0x00000018004f7308 */ /* 0x0000e20000002400 */
[C---:B------:R-:W-:Y:S02]  /*3700*/  ISETP.GT.AND P4, PT, R70.reuse, 0x88, PT ;  /* 0x000000884600780c */ /* 0x040fe40003f84270 */
[----:B-1----:R-:W-:Y:S02]  /*3710*/  FSEL R69, R73, -INF , P3 ;  /* 0xff80000049457808 */ /* 0x002fe40001800000 */
[----:B------:R-:W-:Y:S02]  /*3720*/  FMNMX.FTZ R74, R67, R74, !PT ;  /* 0x0000004a434a7209 */ /* 0x000fe40007810000 */
[----:B------:R-:W-:Y:S01]  /*3730*/  ISETP.GT.AND P3, PT, R70, 0x89, PT ;  /* 0x000000894600780c */ /* 0x000fe20003f64270 */
[----:B------:R-:W-:Y:S01]  /*3740*/  MUFU.TANH R147, R39 ;  /* 0x0000002700937308 */ /* 0x000fe20000002400 */
[----:B--2---:R-:W-:Y:S01]  /*3750*/  FSEL R37, R28, -INF , P4 ;  /* 0xff8000001c257808 */ /* 0x004fe20002000000 */
[----:B0-----:R-:W-:Y:S01]  /*3760*/  FMUL.FTZ R24, R0, R47 ;  /* 0x0000002f00187220 */ /* 0x001fe20000410000 */
[----:B------:R-:W-:-:S02]  /*3770*/  FMNMX.FTZ R74, R69, R74, !PT ;  /* 0x0000004a454a7209 */ /* 0x000fc40007810000 */
[----:B------:R-:W-:Y:S02]  /*3780*/  ISETP.GT.AND P4, PT, R70, 0x90, PT ;  /* 0x000000904600780c */ /* 0x000fe40003f84270 */
[----:B----4-:R-:W-:Y:S01]  /*3790*/  FSEL R71, R44, -INF , P3 ;  /* 0xff8000002c477808 */ /* 0x010fe20001800000 */
[----:B------:R-:W0:Y:S01]  /*37a0*/  MUFU.TANH R8, R8 ;  /* 0x0000000800087308 */ /* 0x000e220000002400 */
[----:B------:R-:W-:Y:S02]  /*37b0*/  FMNMX.FTZ R74, R37, R74, !PT ;  /* 0x0000004a254a7209 */ /* 0x000fe40007810000 */
[----:B------:R-:W-:Y:S02]  /*37c0*/  ISETP.GT.AND P3, PT, R70, 0x91, PT ;  /* 0x000000914600780c */ /* 0x000fe40003f64270 */
[----:B------:R-:W-:Y:S02]  /*37d0*/  FSEL R73, R32, -INF , P4 ;  /* 0xff80000020497808 */ /* 0x000fe40002000000 */
[----:B------:R-:W-:Y:S01]  /*37e0*/  FMNMX.FTZ R74, R71, R74, !PT ;  /* 0x0000004a474a7209 */ /* 0x000fe20007810000 */
[----:B------:R-:W1:Y:S01]  /*37f0*/  MUFU.TANH R10, R10 ;  /* 0x0000000a000a7308 */ /* 0x000e620000002400 */
[----:B------:R-:W-:-:S02]  /*3800*/  ISETP.GT.AND P4, PT, R70, 0x98, PT ;  /* 0x000000984600780c */ /* 0x000fc40003f84270 */
[----:B-----5:R-:W-:Y:S02]  /*3810*/  FSEL R77, R77, -INF , P3 ;  /* 0xff8000004d4d7808 */ /* 0x020fe40001800000 */
[----:B------:R-:W-:Y:S02]  /*3820*/  FMNMX.FTZ R74, R73, R74, !PT ;  /* 0x0000004a494a7209 */ /* 0x000fe40007810000 */
[----:B------:R-:W-:Y:S01]  /*3830*/  ISETP.GT.AND P3, PT, R70, 0x99, PT ;  /* 0x000000994600780c */ /* 0x000fe20003f64270 */
[----:B------:R-:W-:Y:S01]  /*3840*/  MUFU.TANH R48, R55 ;  /* 0x0000003700307308 */ /* 0x000fe20000002400 */
[----:B------:R-:W-:Y:S02]  /*3850*/  FSEL R47, R36, -INF , P4 ;  /* 0xff800000242f7808 */ /* 0x000fe40002000000 */
[----:B------:R-:W-:Y:S02]  /*3860*/  FMNMX.FTZ R74, R77, R74, !PT ;  /* 0x0000004a4d4a7209 */ /* 0x000fe40007810000 */
[----:B---3--:R-:W-:-:S02]  /*3870*/  FSEL R79, R79, -INF , P3 ;  /* 0xff8000004f4f7808 */ /* 0x008fc40001800000 */
[----:B------:R-:W-:Y:S01]  /*3880*/  FMNMX.FTZ R74, R47, R74, !PT ;  /* 0x0000004a2f4a7209 */ /* 0x000fe20007810000 */
[----:B------:R2:W-:Y:S01]  /*3890*/  MUFU.TANH R36, R24 ;  /* 0x0000001800247308 */ /* 0x0005e20000002400 */
[----:B------:R-:W-:Y:S01]  /*38a0*/  IADD3 R35, R35, -UR14, R66 ;  /* 0x8000000e23237c10 */ /* 0x000fe2000fffe042 */
[----:B------:R-:W-:Y:S01]  /*38b0*/  @UP0 ULDC UR14, c[0x0][0x450] ;  /* 0x00011400000e0ab9 */ /* 0x000fe20000000800 */
[----:B------:R-:W-:Y:S01]  /*38c0*/  FMNMX.FTZ R74, R79, R74, !PT ;  /* 0x0000004a4f4a7209 */ /* 0x000fe20007810000 */
[----:B------:R-:W-:Y:S01]  /*38d0*/  @UP0 USHF.R.U32.HI UR10, URZ, UR14, UR7 ;  /* 0x0000000e3f0a0299 */ /* 0x000fe20008011607 */
[----:B------:R-:W-:-:S03]  /*38e0*/  VIMNMX R64, R64, R35, PT ;  /* 0x0000002340407248 */ /* 0x000fc60003fe0100 */
[----:B------:R-:W2:Y:S01]  /*38f0*/  SHFL.BFLY PT, R89, R74, 0x2, 0x1f ;  /* 0x0c401f004a597f89 */ /* 0x000ea200000e0000 */
[C---:B------:R-:W-:Y:S01]  /*3900*/  ISETP.GT.AND P4, PT, R64.reuse, 0x1, PT ;  /* 0x000000014000780c */ /* 0x040fe20003f84270 */
[----:B------:R-:W3:Y:S01]  /*3910*/  MUFU.TANH R11, R11 ;  /* 0x0000000b000b7308 */ /* 0x000ee20000002400 */
[C---:B------:R-:W-:Y:S01]  /*3920*/  ISETP.GT.AND P5, PT, R64.reuse, 0x8, PT ;  /* 0x000000084000780c */ /* 0x040fe20003fa4270 */
[----:B------:R-:W-:Y:S01]  /*3930*/  UIADD3 UR6, UR11, UR10, URZ ;  /* 0x0000000a0b067290 */ /* 0x000fe2000fffe03f */
[----:B------:R-:W-:Y:S02]  /*3940*/  FSEL R3, R3, -INF , P4 ;  /* 0xff80000003037808 */ /* 0x000fe40002000000 */
[----:B------:R-:W-:Y:S01]  /*3950*/  FSEL R5, R5, -INF , P5 ;  /* 0xff80000005057808 */ /* 0x000fe20002800000 */
[----:B------:R-:W-:Y:S01]  /*3960*/  UIMAD.WIDE UR6, UR6, 0x66666667, URZ ;  /* 0x66666667060678a5 */ /* 0x000fe2000f8e023f */
[----:B------:R-:W-:Y:S01]  /*3970*/  ISETP.GT.AND P4, PT, R64, 0x10, PT ;  /* 0x000000104000780c */ /* 0x000fe20003f84270 */
[----:B------:R-:W4:Y:S02]  /*3980*/  MUFU.TANH R13, R13 ;  /* 0x0000000d000d7308 */ /* 0x000f240000002400 */
[----:B------:R-:W-:Y:S01]  /*3990*/  USHF.R.U32.HI UR6, URZ, 0x1f, UR7 ;  /* 0x0000001f3f067899 */ /* 0x000fe20008011607 */
[----:B------:R-:W-:-:S02]  /*39a0*/  FSEL R7, R7, -INF , P4 ;  /* 0xff80000007077808 */ /* 0x000fc40002000000 */
[----:B------:R-:W-:Y:S01]  /*39b0*/  ISETP.GT.AND P4, PT, R64, 0x18, PT ;  /* 0x000000184000780c */ /* 0x000fe20003f84270 */
[----:B------:R-:W-:Y:S02]  /*39c0*/  ULEA.HI.SX32 UR6, UR7, UR6, 0x1a ;  /* 0x0000000607067291 */ /* 0x000fe4000f8fd23f */
[----:B------:R5:W-:Y:S02]  /*39d0*/  MUFU.TANH R44, R51 ;  /* 0x00000033002c7308 */ /* 0x000be40000002400 */
[----:B------:R-:W-:Y:S01]  /*39e0*/  UISETP.LT.AND UP1, UPT, URZ, UR6, UPT ;  /* 0x000000063f00728c */ /* 0x000fe2000bf21270 */
[----:B--2---:R-:W-:-:S03]  /*39f0*/  FMNMX.FTZ R24, R74, R89, !PT ;  /* 0x000000594a187209 */ /* 0x004fc60007810000 */
[----:B------:R-:W-:Y:S02]  /*3a00*/  USEL UR49, URZ, UR6, !UP1 ;  /* 0x000000063f317287 */ /* 0x000fe4000c800000 */
[----:B------:R-:W2:Y:S01]  /*3a10*/  MUFU.TANH R12, R12 ;  /* 0x0000000c000c7308 */ /* 0x000ea20000002400 */
[----:B------:R-:W0:Y:S01]  /*3a20*/  SHFL.BFLY PT, R89, R24, 0x1, 0x1f ;  /* 0x0c201f0018597f89 */ /* 0x000e2200000e0000 */
[----:B------:R-:W-:-:S06]  /*3a30*/  UISETP.GE.AND UP1, UPT, UR52, UR49, UPT ;  /* 0x000000313400728c */ /* 0x000fcc000bf26270 */
[----:B------:R-:W2:Y:S08]  /*3a40*/  MUFU.TANH R15, R15 ;  /* 0x0000000f000f7308 */ /* 0x000eb00000002400 */
[----:B------:R1:W-:Y:S08]  /*3a50*/  MUFU.TANH R141, R31 ;  /* 0x0000001f008d7308 */ /* 0x0003f00000002400 */
[----:B------:R-:W2:Y:S01]  /*3a60*/  MUFU.TANH R14, R14 ;  /* 0x0000000e000e7308 */ /* 0x000ea20000002400 */
[----:B0-----:R-:W-:-:S04]  /*3a70*/  FMNMX.FTZ R89, R24, R89, !PT ;  /* 0x0000005918597209 */ /* 0x001fc80007810000 */
[C---:B------:R-:W-:Y:S01]  /*3a80*/  FSETP.NEU.FTZ.AND P3, PT, R89.reuse, -INF , PT ;  /* 0xff8000005900780b */ /* 0x040fe20003f7d000 */
[----:B------:R-:W-:-:S02]  /*3a90*/  FFMA.FTZ R24, R89, R88, -8 ;  /* 0xc100000059187423 */ /* 0x000fc40000010058 */
[----:B------:R-:W0:Y:S03]  /*3aa0*/  MUFU.TANH R21, R21 ;  /* 0x0000001500157308 */ /* 0x000e260000002400 */
[----:B------:R-:W-:Y:S02]  /*3ab0*/  FSEL R24, R24, RZ, P3 ;  /* 0x000000ff18187208 */ /* 0x000fe40001800000 */
[----:B------:R-:W-:-:S03]  /*3ac0*/  ISETP.GT.AND P3, PT, R64, RZ, PT ;  /* 0x000000ff4000720c */ /* 0x000fc60003f64270 */
[----:B------:R-:W0:Y:S01]  /*3ad0*/  MUFU.TANH R20, R20 ;  /* 0x0000001400147308 */ /* 0x000e220000002400 */
[----:B-----5:R-:W-:-:S01]  /*3ae0*/  FFMA.FTZ R51, R107, R88, -R24 ;  /* 0x000000586b337223 */ /* 0x020fc20000010818 */
[----:B------:R-:W-:Y:S01]  /*3af0*/  FSEL R39, R4, -INF , P3 ;  /* 0xff80000004277808 */ /* 0x000fe20001800000 */
[----:B-1----:R-:W-:-:S01]  /*3b00*/  FFMA.FTZ R31, R113, R88, -R24 ;  /* 0x00000058711f7223 */ /* 0x002fc20000010818 */
[----:B------:R-:W-:Y:S01]  /*3b10*/  ISETP.GT.AND P3, PT, R64, 0x9, PT ;  /* 0x000000094000780c */ /* 0x000fe20003f64270 */
[----:B------:R-:W-:-:S01]  /*3b20*/  FFMA.FTZ R28, R115, R88, -R24 ;  /* 0x00000058731c7223 */ /* 0x000fc20000010818 */
[----:B------:R-:W-:Y:S01]  /*3b30*/  FMNMX.FTZ R32, R39, R3, !PT ;  /* 0x0000000327207209 */ /* 0x000fe20007810000 */
[----:B------:R-:W-:-:S01]  /*3b40*/  FFMA.FTZ R119, R119, R88, -R24 ;  /* 0x0000005877777223 */ /* 0x000fc20000010818 */
[----:B------:R-:W-:Y:S01]  /*3b50*/  FSEL R55, R6, -INF , P3 ;  /* 0xff80000006377808 */ /* 0x000fe20001800000 */
[----:B------:R-:W-:-:S01]  /*3b60*/  FFMA.FTZ R6, R105, R88, -R24 ;  /* 0x0000005869067223 */ /* 0x000fc20000010818 */
[----:B------:R-:W-:Y:S01]  /*3b70*/  FMNMX.FTZ R32, R5, R32, !PT ;  /* 0x0000002005207209 */ /* 0x000fe20007810000 */
[----:B------:R-:W1:Y:S01]  /*3b80*/  MUFU.TANH R72, R72 ;  /* 0x0000004800487308 */ /* 0x000e620000002400 */
[C---:B------:R-:W-:Y:S01]  /*3b90*/  ISETP.GT.AND P3, PT, R64.reuse, 0x11, PT ;  /* 0x000000114000780c */ /* 0x040fe20003f64270 */
[--C-:B------:R-:W-:Y:S01]  /*3ba0*/  FFMA.FTZ R121, R121, R88, -R24.reuse ;  /* 0x0000005879797223 */ /* 0x100fe20000010818 */
[----:B------:R-:W-:Y:S01]  /*3bb0*/  FMNMX.FTZ R32, R55, R32, !PT ;  /* 0x0000002037207209 */ /* 0x000fe20007810000 */
[-CC-:B------:R-:W-:Y:S01]  /*3bc0*/  FFMA.FTZ R53, R53, R88.reuse, -R24.reuse ;  /* 0x0000005835357223 */ /* 0x180fe20000010818 */
[----:B------:R-:W-:Y:S01]  /*3bd0*/  FSEL R105, R9, -INF , P3 ;  /* 0xff80000009697808 */ /* 0x000fe20001800000 */
[--C-:B------:R-:W-:Y:S01]  /*3be0*/  FFMA.FTZ R9, R111, R88, -R24.reuse ;  /* 0x000000586f097223 */ /* 0x100fe20000010818 */
[----:B------:R-:W-:Y:S01]  /*3bf0*/  FMNMX.FTZ R32, R7, R32, !PT ;  /* 0x0000002007207209 */ /* 0x000fe20007810000 */
[----:B------:R5:W-:Y:S01]  /*3c00*/  MUFU.TANH R70, R27 ;  /* 0x0000001b00467308 */ /* 0x000be20000002400 */
[----:B------:R-:W-:Y:S01]  /*3c10*/  ISETP.GT.AND P3, PT, R64, 0x19, PT ;  /* 0x000000194000780c */ /* 0x000fe20003f64270 */
[-CC-:B------:R-:W-:Y:S01]  /*3c20*/  FFMA.FTZ R25, R25, R88.reuse, -R24.reuse ;  /* 0x0000005819197223 */ /* 0x180fe20000010818 */
[----:B------:R-:W-:Y:S01]  /*3c30*/  FSEL R107, R8, -INF , P4 ;  /* 0xff800000086b7808 */ /* 0x000fe20002000000 */
[--C-:B------:R-:W-:Y:S01]  /*3c40*/  FFMA.FTZ R8, R109, R88, -R24.reuse ;  /* 0x000000586d087223 */ /* 0x100fe20000010818 */
[----:B------:R-:W-:Y:S01]  /*3c50*/  FMNMX.FTZ R32, R105, R32, !PT ;  /* 0x0000002069207209 */ /* 0x000fe20007810000 */
[-CC-:B------:R-:W-:Y:S01]  /*3c60*/  FFMA.FTZ R29, R29, R88.reuse, -R24.reuse ;  /* 0x000000581d1d7223 */ /* 0x180fe20000010818 */
[----:B------:R-:W-:Y:S01]  /*3c70*/  ISETP.GT.AND P4, PT, R64, 0x20, PT ;  /* 0x000000204000780c */ /* 0x000fe20003f84270 */
[----:B------:R-:W-:Y:S01]  /*3c80*/  MUFU.TANH R58, R58 ;  /* 0x0000003a003a7308 */ /* 0x000fe20000002400 */
[----:B------:R-:W-:Y:S01]  /*3c90*/  FSEL R111, R10, -INF , P3 ;  /* 0xff8000000a6f7808 */ /* 0x000fe20001800000 */
[--C-:B-----5:R-:W-:Y:S01]  /*3ca0*/  FFMA.FTZ R27, R117, R88, -R24.reuse ;  /* 0x00000058751b7223 */ /* 0x120fe20000010818 */
[----:B------:R-:W-:Y:S01]  /*3cb0*/  FMNMX.FTZ R32, R107, R32, !PT ;  /* 0x000000206b207209 */ /* 0x000fe20007810000 */
[-CC-:B------:R-:W-:Y:S01]  /*3cc0*/  FFMA.FTZ R10, R101, R88.reuse, -R24.reuse ;  /* 0x00000058650a7223 */ /* 0x180fe20000010818 */
[C---:B------:R-:W-:Y:S01]  /*3cd0*/  ISETP.GT.AND P3, PT, R64.reuse, 0x21, PT ;  /* 0x000000214000780c */ /* 0x040fe20003f64270 */
[-CC-:B------:R-:W-:Y:S01]  /*3ce0*/  FFMA.FTZ R33, R33, R88.reuse, -R24.reuse ;  /* 0x0000005821217223 */ /* 0x180fe20000010818 */
[----:B---3--:R-:W-:Y:S01]  /*3cf0*/  FSEL R113, R11, -INF , P4 ;  /* 0xff8000000b717808 */ /* 0x008fe20002000000 */
[--C-:B------:R-:W-:Y:S01]  /*3d00*/  FFMA.FTZ R11, R103, R88, -R24.reuse ;  /* 0x00000058670b7223 */ /* 0x100fe20000010818 */
[----:B------:R-:W-:Y:S01]  /*3d10*/  FMNMX.FTZ R32, R111, R32, !PT ;  /* 0x000000206f207209 */ /* 0x000fe20007810000 */
[----:B------:R-:W3:Y:S01]  /*3d20*/  MUFU.TANH R57, R57 ;  /* 0x0000003900397308 */ /* 0x000ee20000002400 */
[C---:B------:R-:W-:Y:S01]  /*3d30*/  ISETP.GT.AND P4, PT, R64.reuse, 0x28, PT ;  /* 0x000000284000780c */ /* 0x040fe20003f84270 */
[-CC-:B------:R-:W-:Y:S01]  /*3d40*/  FFMA.FTZ R37, R37, R88.reuse, -R24.reuse ;  /* 0x0000005825257223 */ /* 0x180fe20000010818 */
[----:B----4-:R-:W-:Y:S01]  /*3d50*/  FSEL R109, R13, -INF , P3 ;  /* 0xff8000000d6d7808 */ /* 0x010fe20001800000 */
[--C-:B------:R-:W-:Y:S01]  /*3d60*/  FFMA.FTZ R13, R99, R88, -R24.reuse ;  /* 0x00000058630d7223 */ /* 0x100fe20000010818 */
[----:B------:R-:W-:Y:S01]  /*3d70*/  FMNMX.FTZ R32, R113, R32, !PT ;  /* 0x0000002071207209 */ /* 0x000fe20007810000 */
[-CC-:B------:R-:W-:Y:S01]  /*3d80*/  FFMA.FTZ R77, R77, R88.reuse, -R24.reuse ;  /* 0x000000584d4d7223 */ /* 0x180fe20000010818 */
[----:B------:R-:W-:Y:S01]  /*3d90*/  ISETP.GT.AND P3, PT, R64, 0x29, PT ;  /* 0x000000294000780c */ /* 0x000fe20003f64270 */
[----:B------:R-:W-:Y:S01]  /*3da0*/  MUFU.TANH R56, R56 ;  /* 0x0000003800387308 */ /* 0x000fe20000002400 */
[----:B--2---:R-:W-:Y:S01]  /*3db0*/  FSEL R115, R12, -INF , P4 ;  /* 0xff8000000c737808 */ /* 0x004fe20002000000 */
[--C-:B------:R-:W-:Y:S01]  /*3dc0*/  FFMA.FTZ R12, R97, R88, -R24.reuse ;  /* 0x00000058610c7223 */ /* 0x100fe20000010818 */
[----:B------:R-:W-:Y:S01]  /*3dd0*/  FMNMX.FTZ R32, R109, R32, !PT ;  /* 0x000000206d207209 */ /* 0x000fe20007810000 */
[----:B------:R-:W-:Y:S01]  /*3de0*/  FFMA.FTZ R47, R47, R88, -R24 ;  /* 0x000000582f2f7223 */ /* 0x000fe20000010818 */
[----:B------:R-:W-:-:S02]  /*3df0*/  ISETP.GT.AND P4, PT, R64, 0x30, PT ;  /* 0x000000304000780c */ /* 0x000fc40003f84270 */
[----:B------:R-:W-:Y:S01]  /*3e00*/  FSEL R103, R15, -INF , P3 ;  /* 0xff8000000f677808 */ /* 0x000fe20001800000 */
[----:B------:R2:W-:Y:S01]  /*3e10*/  MUFU.EX2 R35, R119 ;  /* 0x0000007700237308 */ /* 0x0005e20000000800 */
[----:B------:R-:W-:Y:S01]  /*3e20*/  FMNMX.FTZ R32, R115, R32, !PT ;  /* 0x0000002073207209 */ /* 0x000fe20007810000 */
[-CC-:B------:R-:W-:Y:S01]  /*3e30*/  FFMA.FTZ R15, R95, R88.reuse, -R24.reuse ;  /* 0x000000585f0f7223 */ /* 0x180fe20000010818 */
[----:B------:R-:W-:Y:S02]  /*3e40*/  ISETP.GT.AND P3, PT, R64, 0x31, PT ;  /* 0x000000314000780c */ /* 0x000fe40003f64270 */
[----:B------:R-:W-:Y:S01]  /*3e50*/  FSEL R117, R14, -INF , P4 ;  /* 0xff8000000e757808 */ /* 0x000fe20002000000 */
[----:B------:R-:W-:-:S01]  /*3e60*/  FFMA.FTZ R14, R93, R88, -R24 ;  /* 0x000000585d0e7223 */ /* 0x000fc20000010818 */
[----:B------:R-:W-:Y:S01]  /*3e70*/  FMNMX.FTZ R32, R103, R32, !PT ;  /* 0x0000002067207209 */ /* 0x000fe20007810000 */
[----:B------:R-:W4:Y:S01]  /*3e80*/  MUFU.TANH R59, R59 ;  /* 0x0000003b003b7308 */ /* 0x000f220000002400 */
[----:B------:R-:W-:-:S02]  /*3e90*/  ISETP.GT.AND P4, PT, R64, 0x38, PT ;  /* 0x000000384000780c */ /* 0x000fc40003f84270 */
[----:B0-----:R-:W-:Y:S01]  /*3ea0*/  FSEL R101, R21, -INF , P3 ;  /* 0xff80000015657808 */ /* 0x001fe20001800000 */
[----:B------:R-:W-:-:S01]  /*3eb0*/  FFMA.FTZ R21, R91, R88, -R24 ;  /* 0x000000585b157223 */ /* 0x000fc20000010818 */
[----:B------:R-:W-:Y:S02]  /*3ec0*/  FMNMX.FTZ R32, R117, R32, !PT ;  /* 0x0000002075207209 */ /* 0x000fe40007810000 */
[----:B------:R-:W-:Y:S01]  /*3ed0*/  ISETP.GT.AND P3, PT, R64, 0x39, PT ;  /* 0x000000394000780c */ /* 0x000fe20003f64270 */
[----:B------:R-:W0:Y:S01]  /*3ee0*/  MUFU.TANH R60, R60 ;  /* 0x0000003c003c7308 */ /* 0x000e220000002400 */
[----:B--2---:R-:W-:Y:S01]  /*3ef0*/  FSEL R119, R20, -INF , P4 ;  /* 0xff80000014777808 */ /* 0x004fe20002000000 */
[----:B------:R-:W-:Y:S01]  /*3f00*/  FFMA.FTZ R20, R87, R88, -R24 ;  /* 0x0000005857147223 */ /* 0x000fe20000010818 */
[----:B------:R-:W-:Y:S02]  /*3f10*/  FMNMX.FTZ R32, R101, R32, !PT ;  /* 0x0000002065207209 */ /* 0x000fe40007810000 */
[----:B------:R-:W-:-:S02]  /*3f20*/  ISETP.GT.AND P4, PT, R64, 0x40, PT ;  /* 0x000000404000780c */ /* 0x000fc40003f84270 */
[----:B-1----:R-:W-:Y:S01]  /*3f30*/  FSEL R99, R72, -INF , P3 ;  /* 0xff80000048637808 */ /* 0x002fe20001800000 */
[----:B------:R1:W-:Y:S01]  /*3f40*/  MUFU.EX2 R4, R121 ;  /* 0x0000007900047308 */ /* 0x0003e20000000800 */
[----:B------:R-:W-:Y:S02]  /*3f50*/  FMNMX.FTZ R32, R119, R32, !PT ;  /* 0x0000002077207209 */ /* 0x000fe40007810000 */
[----:B------:R-:W-:Y:S02]  /*3f60*/  ISETP.GT.AND P3, PT, R64, 0x41, PT ;  /* 0x000000414000780c */ /* 0x000fe40003f64270 */
[----:B------:R-:W-:Y:S02]  /*3f70*/  FMNMX.FTZ R32, R99, R32, !PT ;  /* 0x0000002063207209 */ /* 0x000fe40007810000 */
[----:B---3--:R-:W-:Y:S01]  /*3f80*/  FSEL R97, R57, -INF , P3 ;  /* 0xff80000039617808 */ /* 0x008fe20001800000 */
[----:B------:R-:W2:Y:S01]  /*3f90*/  MUFU.TANH R61, R61 ;  /* 0x0000003d003d7308 */ /* 0x000ea20000002400 */
[----:B-1----:R-:W-:Y:S01]  /*3fa0*/  FSEL R121, R58, -INF , P4 ;  /* 0xff8000003a797808 */ /* 0x002fe20002000000 */
[----:B------:R-:W-:Y:S01]  /*3fb0*/  FFMA.FTZ R57, R85, R88, -R24 ;  /* 0x0000005855397223 */ /* 0x000fe20000010818 */
[----:B------:R-:W-:-:S02]  /*3fc0*/  ISETP.GT.AND P4, PT, R64, 0x48, PT ;  /* 0x000000484000780c */ /* 0x000fc40003f84270 */
[----:B------:R-:W-:Y:S02]  /*3fd0*/  FMNMX.FTZ R32, R121, R32, !PT ;  /* 0x0000002079207209 */ /* 0x000fe40007810000 */
[----:B------:R-:W-:Y:S01]  /*3fe0*/  ISETP.GT.AND P3, PT, R64, 0x49, PT ;  /* 0x000000494000780c */ /* 0x000fe20003f64270 */
[----:B------:R1:W-:Y:S01]  /*3ff0*/  MUFU.TANH R74, R30 ;  /* 0x0000001e004a7308 */ /* 0x0003e20000002400 */
[----:B------:R-:W-:Y:S02]  /*4000*/  FMNMX.FTZ R32, R97, R32, !PT ;  /* 0x0000002061207209 */ /* 0x000fe40007810000 */
[----:B----4-:R-:W-:Y:S01]  /*4010*/  FSEL R129, R59, -INF , P3 ;  /* 0xff8000003b817808 */ /* 0x010fe20001800000 */
[----:B------:R-:W-:-:S01]  /*4020*/  FFMA.FTZ R59, R81, R88, -R24 ;  /* 0x00000058513b7223 */ /* 0x000fc20000010818 */
[----:B------:R-:W-:-:S03]  /*4030*/  ISETP.GT.AND P3, PT, R64, 0x51, PT ;  /* 0x000000514000780c */ /* 0x000fc60003f64270 */
[----:B------:R-:W3:Y:S01]  /*4040*/  MUFU.TANH R62, R62 ;  /* 0x0000003e003e7308 */ /* 0x000ee20000002400 */
[----:B-1----:R-:W-:-:S01]  /*4050*/  FFMA.FTZ R30, R123, R88, -R24 ;  /* 0x000000587b1e7223 */ /* 0x002fc20000010818 */
[----:B------:R-:W-:Y:S02]  /*4060*/  FSEL R123, R56, -INF , P4 ;  /* 0xff800000387b7808 */ /* 0x000fe40002000000 */
[----:B------:R-:W-:Y:S02]  /*4070*/  ISETP.GT.AND P4, PT, R64, 0x50, PT ;  /* 0x000000504000780c */ /* 0x000fe40003f84270 */
[----:B------:R-:W-:Y:S02]  /*4080*/  FMNMX.FTZ R32, R123, R32, !PT ;  /* 0x000000207b207209 */ /* 0x000fe40007810000 */
[----:B------:R-:W1:Y:S01]  /*4090*/  MUFU.TANH R63, R63 ;  /* 0x0000003f003f7308 */ /* 0x000e620000002400 */
[----:B0-----:R-:W-:Y:S02]  /*40a0*/  FSEL R131, R60, -INF , P4 ;  /* 0xff8000003c837808 */ /* 0x001fe40002000000 */
[----:B------:R-:W-:-:S02]  /*40b0*/  FMNMX.FTZ R32, R129, R32, !PT ;  /* 0x0000002081207209 */ /* 0x000fc40007810000 */
[C---:B------:R-:W-:Y:S02]  /*40c0*/  ISETP.GT.AND P4, PT, R64.reuse, 0x58, PT ;  /* 0x000000584000780c */ /* 0x040fe40003f84270 */
[----:B--2---:R-:W-:Y:S01]  /*40d0*/  FSEL R133, R61, -INF , P3 ;  /* 0xff8000003d857808 */ /* 0x004fe20001800000 */
[----:B------:R-:W0:Y:S01]  /*40e0*/  MUFU.TANH R40, R40 ;  /* 0x0000002800287308 */ /* 0x000e220000002400 */
[----:B------:R-:W-:Y:S02]  /*40f0*/  FMNMX.FTZ R32, R131, R32, !PT ;  /* 0x0000002083207209 */ /* 0x000fe40007810000 */
[----:B------:R-:W-:Y:S02]  /*4100*/  ISETP.GT.AND P3, PT, R64, 0x59, PT ;  /* 0x000000594000780c */ /* 0x000fe40003f64270 */
[----:B---3--:R-:W-:Y:S02]  /*4110*/  FSEL R135, R62, -INF , P4 ;  /* 0xff8000003e877808 */ /* 0x008fe40002000000 */
[----:B------:R-:W-:Y:S01]  /*4120*/  FMNMX.FTZ R32, R133, R32, !PT ;  /* 0x0000002085207209 */ /* 0x000fe20007810000 */
[----:B------:R-:W2:Y:S01]  /*4130*/  MUFU.TANH R42, R42 ;  /* 0x0000002a002a7308 */ /* 0x000ea20000002400 */
[----:B------:R-:W-:-:S02]  /*4140*/  ISETP.GT.AND P4, PT, R64, 0x60, PT ;  /* 0x000000604000780c */ /* 0x000fc40003f84270 */
[----:B-1----:R-:W-:Y:S02]  /*4150*/  FSEL R137, R63, -INF , P3 ;  /* 0xff8000003f897808 */ /* 0x002fe40001800000 */
[----:B------:R-:W-:Y:S02]  /*4160*/  FMNMX.FTZ R32, R135, R32, !PT ;  /* 0x0000002087207209 */ /* 0x000fe40007810000 */
[----:B------:R-:W-:Y:S01]  /*4170*/  ISETP.GT.AND P3, PT, R64, 0x61, PT ;  /* 0x000000614000780c */ /* 0x000fe20003f64270 */
[----:B------:R-:W1:Y:S01]  /*4180*/  MUFU.TANH R46, R46 ;  /* 0x0000002e002e7308 */ /* 0x000e620000002400 */
[----:B0-----:R-:W-:Y:S01]  /*4190*/  FSEL R139, R40, -INF , P4 ;  /* 0xff800000288b7808 */ /* 0x001fe20002000000 */
[----:B------:R-:W-:Y:S01]  /*41a0*/  FFMA.FTZ R40, R43, R88, -R24 ;  /* 0x000000582b287223 */ /* 0x000fe20000010818 */
[----:B------:R-:W-:Y:S02]  /*41b0*/  FMNMX.FTZ R32, R137, R32, !PT ;  /* 0x0000002089207209 */ /* 0x000fe40007810000 */
[----:B------:R-:W-:-:S02]  /*41c0*/  ISETP.GT.AND P4, PT, R64, 0x68, PT ;  /* 0x000000684000780c */ /* 0x000fc40003f84270 */
[----:B------:R-:W-:Y:S01]  /*41d0*/  FMNMX.FTZ R32, R139, R32, !PT ;  /* 0x000000208b207209 */ /* 0x000fe20007810000 */
[----:B------:R-:W0:Y:S01]  /*41e0*/  MUFU.TANH R50, R50 ;  /* 0x0000003200327308 */ /* 0x000e220000002400 */
[----:B--2---:R-:W-:Y:S01]  /*41f0*/  FSEL R61, R42, -INF , P3 ;  /* 0xff8000002a3d7808 */ /* 0x004fe20001800000 */
[--C-:B------:R-:W-:Y:S01]  /*4200*/  FFMA.FTZ R42, R65, R88, -R24.reuse ;  /* 0x00000058412a7223 */ /* 0x100fe20000010818 */
[----:B------:R-:W-:Y:S02]  /*4210*/  ISETP.GT.AND P3, PT, R64, 0x69, PT ;  /* 0x000000694000780c */ /* 0x000fe40003f64270 */
[----:B------:R-:W-:Y:S02]  /*4220*/  FMNMX.FTZ R32, R61, R32, !PT ;  /* 0x000000203d207209 */ /* 0x000fe40007810000 */
[----:B------:R-:W-:Y:S01]  /*4230*/  FSEL R63, R36, -INF , P3 ;  /* 0xff800000243f7808 */ /* 0x000fe20001800000 */
[----:B------:R-:W2:Y:S01]  /*4240*/  MUFU.TANH R54, R54 ;  /* 0x0000003600367308 */ /* 0x000ea20000002400 */
[----:B-1----:R-:W-:Y:S01]  /*4250*/  FSEL R87, R46, -INF , P4 ;  /* 0xff8000002e577808 */ /* 0x002fe20002000000 */
[-CC-:B------:R-:W-:Y:S01]  /*4260*/  FFMA.FTZ R36, R83, R88.reuse, -R24.reuse ;  /* 0x0000005853247223 */ /* 0x180fe20000010818 */
[----:B------:R-:W-:Y:S01]  /*4270*/  ISETP.GT.AND P4, PT, R64, 0x70, PT ;  /* 0x000000704000780c */ /* 0x000fe20003f84270 */
[----:B------:R-:W-:Y:S01]  /*4280*/  FFMA.FTZ R46, R71, R88, -R24 ;  /* 0x00000058472e7223 */ /* 0x000fe20000010818 */
[----:B------:R-:W-:-:S02]  /*4290*/  FMNMX.FTZ R32, R87, R32, !PT ;  /* 0x0000002057207209 */ /* 0x000fc40007810000 */
[----:B------:R-:W-:Y:S01]  /*42a0*/  ISETP.GT.AND P3, PT, R64, 0x71, PT ;  /* 0x000000714000780c */ /* 0x000fe20003f64270 */
[----:B------:R1:W3:Y:S01]  /*42b0*/  MUFU.TANH R52, R26 ;  /* 0x0000001a00347308 */ /* 0x0002e20000002400 */
[----:B0-----:R-:W-:Y:S02]  /*42c0*/  FSEL R85, R50, -INF , P4 ;  /* 0xff80000032557808 */ /* 0x001fe40002000000 */
[----:B------:R-:W-:Y:S02]  /*42d0*/  ISETP.GT.AND P4, PT, R64, 0x78, PT ;  /* 0x000000784000780c */ /* 0x000fe40003f84270 */
[----:B------:R-:W-:Y:S02]  /*42e0*/  FSEL R93, R44, -INF , P3 ;  /* 0xff8000002c5d7808 */ /* 0x000fe40001800000 */
[----:B------:R-:W-:Y:S01]  /*42f0*/  ISETP.GT.AND P3, PT, R64, 0x79, PT ;  /* 0x000000794000780c */ /* 0x000fe20003f64270 */
[----:B------:R0:W4:Y:S01]  /*4300*/  MUFU.TANH R127, R34 ;  /* 0x00000022007f7308 */ /* 0x0001220000002400 */
[----:B--2---:R-:W-:Y:S01]  /*4310*/  FSEL R83, R54, -INF , P4 ;  /* 0xff80000036537808 */ /* 0x004fe20002000000 */
[----:B-1----:R-:W-:Y:S01]  /*4320*/  FFMA.FTZ R26, R125, R88, -R24 ;  /* 0x000000587d1a7223 */ /* 0x002fe20000010818 */
[----:B------:R-:W-:-:S02]  /*4330*/  ISETP.GT.AND P4, PT, R64, 0x80, PT ;  /* 0x000000804000780c */ /* 0x000fc40003f84270 */
[----:B------:R-:W-:Y:S02]  /*4340*/  FSEL R81, R48, -INF , P3 ;  /* 0xff80000030517808 */ /* 0x000fe40001800000 */
[----:B------:R-:W-:Y:S01]  /*4350*/  ISETP.GT.AND P3, PT, R64, 0x81, PT ;  /* 0x000000814000780c */ /* 0x000fe20003f64270 */
[----:B------:R1:W2:Y:S01]  /*4360*/  MUFU.TANH R145, R38 ;  /* 0x0000002600917308 */ /* 0x0002a20000002400 */
[----:B0-----:R-:W-:Y:S02]  /*4370*/  FMNMX.FTZ R34, R63, R32, !PT ;  /* 0x000000203f227209 */ /* 0x001fe40007810000 */
[----:B---3--:R-:W-:Y:S02]  /*4380*/  FSEL R95, R52, -INF , P4 ;  /* 0xff800000345f7808 */ /* 0x008fe40002000000 */
[----:B------:R-:W-:Y:S02]  /*4390*/  FMNMX.FTZ R34, R85, R34, !PT ;  /* 0x0000002255227209 */ /* 0x000fe40007810000 */
[----:B------:R-:W-:Y:S01]  /*43a0*/  ISETP.GT.AND P4, PT, R64, 0x88, PT ;  /* 0x000000884000780c */ /* 0x000fe20003f84270 */
[----:B------:R0:W-:Y:S01]  /*43b0*/  MUFU.EX2 R32, R36 ;  /* 0x0000002400207308 */ /* 0x0001e20000000800 */
[----:B------:R-:W-:Y:S01]  /*43c0*/  FMNMX.FTZ R34, R93, R34, !PT ;  /* 0x000000225d227209 */ /* 0x000fe20007810000 */
[----:B-1----:R-:W-:Y:S01]  /*43d0*/  FFMA.FTZ R38, R75, R88, -R24 ;  /* 0x000000584b267223 */ /* 0x002fe20000010818 */
[----:B------:R-:W-:-:S02]  /*43e0*/  FSEL R75, R70, -INF , P3 ;  /* 0xff800000464b7808 */ /* 0x000fc40001800000 */
[----:B------:R-:W-:Y:S02]  /*43f0*/  FMNMX.FTZ R34, R83, R34, !PT ;  /* 0x0000002253227209 */ /* 0x000fe40007810000 */
[----:B------:R-:W-:Y:S01]  /*4400*/  ISETP.GT.AND P3, PT, R64, 0x89, PT ;  /* 0x000000894000780c */ /* 0x000fe20003f64270 */
[----:B------:R-:W-:Y:S01]  /*4410*/  MUFU.EX2 R26, R26 ;  /* 0x0000001a001a7308 */ /* 0x000fe20000000800 */
[----:B0-----:R-:W-:Y:S02]  /*4420*/  FMNMX.FTZ R36, R81, R34, !PT ;  /* 0x0000002251247209 */ /* 0x001fe40007810000 */
[----:B------:R-:W-:Y:S02]  /*4430*/  FSEL R125, R74, -INF , P4 ;  /* 0xff8000004a7d7808 */ /* 0x000fe40002000000 */
[----:B------:R-:W-:Y:S02]  /*4440*/  FMNMX.FTZ R36, R95, R36, !PT ;  /* 0x000000245f247209 */ /* 0x000fe40007810000 */
[----:B------:R-:W-:Y:S01]  /*4450*/  ISETP.GT.AND P4, PT, R64, 0x90, PT ;  /* 0x000000904000780c */ /* 0x000fe20003f84270 */
[----:B------:R0:W-:Y:S01]  /*4460*/  MUFU.EX2 R34, R38 ;  /* 0x0000002600227308 */ /* 0x0001e20000000800 */
[----:B------:R-:W-:-:S02]  /*4470*/  FMNMX.FTZ R36, R75, R36, !PT ;  /* 0x000000244b247209 */ /* 0x000fc40007810000 */
[----:B------:R-:W-:Y:S02]  /*4480*/  FSEL R141, R141, -INF , P3 ;  /* 0xff8000008d8d7808 */ /* 0x000fe40001800000 */
[----:B------:R-:W-:Y:S02]  /*4490*/  FMNMX.FTZ R36, R125, R36, !PT ;  /* 0x000000247d247209 */ /* 0x000fe40007810000 */
[C---:B------:R-:W-:Y:S01]  /*44a0*/  ISETP.GT.AND P3, PT, R64.reuse, 0x91, PT ;  /* 0x000000914000780c */ /* 0x040fe20003f64270 */
[----:B------:R-:W1:Y:S01]  /*44b0*/  MUFU.EX2 R27, R27 ;  /* 0x0000001b001b7308 */ /* 0x000e620000000800 */
[----:B----4-:R-:W-:Y:S02]  /*44c0*/  FSEL R127, R127, -INF , P4 ;  /* 0xff8000007f7f7808 */ /* 0x010fe40002000000 */
[----:B0-----:R-:W-:Y:S02]  /*44d0*/  FMNMX.FTZ R38, R141, R36, !PT ;  /* 0x000000248d267209 */ /* 0x001fe40007810000 */
[----:B------:R-:W-:-:S02]  /*44e0*/  ISETP.GT.AND P4, PT, R64, 0x98, PT ;  /* 0x000000984000780c */ /* 0x000fc40003f84270 */
[----:B------:R-:W-:Y:S01]  /*44f0*/  FSEL R143, R143, -INF , P3 ;  /* 0xff8000008f8f7808 */ /* 0x000fe20001800000 */
[----:B------:R0:W-:Y:S01]  /*4500*/  MUFU.EX2 R36, R40 ;  /* 0x0000002800247308 */ /* 0x0001e20000000800 */
[----:B------:R-:W-:Y:S02]  /*4510*/  FMNMX.FTZ R38, R127, R38, !PT ;  /* 0x000000267f267209 */ /* 0x000fe40007810000 */
[----:B------:R-:W-:Y:S02]  /*4520*/  ISETP.GT.AND P3, PT, R64, 0x99, PT ;  /* 0x000000994000780c */ /* 0x000fe40003f64270 */
[----:B--2---:R-:W-:Y:S02]  /*4530*/  FSEL R145, R145, -INF , P4 ;  /* 0xff80000091917808 */ /* 0x004fe40002000000 */
[----:B------:R-:W-:Y:S01]  /*4540*/  FMNMX.FTZ R38, R143, R38, !PT ;  /* 0x000000268f267209 */ /* 0x000fe20007810000 */
[----:B------:R-:W2:Y:S01]  /*4550*/  MUFU.EX2 R28, R28 ;  /* 0x0000001c001c7308 */ /* 0x000ea20000000800 */
[----:B------:R-:W-:Y:S01]  /*4560*/  FSEL R147, R147, -INF , P3 ;  /* 0xff80000093937808 */ /* 0x000fe20001800000 */
[--C-:B0-----:R-:W-:Y:S01]  /*4570*/  FFMA.FTZ R40, R41, R88, -R24.reuse ;  /* 0x0000005829287223 */ /* 0x101fe20000010818 */
[----:B------:R-:W-:Y:S01]  /*4580*/  FMNMX.FTZ R38, R145, R38, !PT ;  /* 0x0000002691267209 */ /* 0x000fe20007810000 */
[----:B------:R-:W-:-:S03]  /*4590*/  FFMA.FTZ R41, R49, R88, -R24 ;  /* 0x0000005831297223 */ /* 0x000fc60000010818 */
[----:B------:R-:W-:Y:S01]  /*45a0*/  FMNMX.FTZ R43, R147, R38, !PT ;  /* 0x00000026932b7209 */ /* 0x000fe20007810000 */
[----:B------:R-:W0:Y:S01]  /*45b0*/  MUFU.EX2 R31, R31 ;  /* 0x0000001f001f7308 */ /* 0x000e220000000800 */
[----:B------:R-:W-:-:S01]  /*45c0*/  FFMA.FTZ R38, R45, R88, -R24 ;  /* 0x000000582d267223 */ /* 0x000fc20000010818 */
[--C-:B------:R-:W-:Y:S02]  /*45d0*/  FFMA.FTZ R45, R73, R88, -R24.reuse ;  /* 0x00000058492d7223 */ /* 0x100fe40000010818 */
[----:B------:R-:W3:Y:S04]  /*45e0*/  SHFL.BFLY PT, R44, R43, 0x2, 0x1f ;  /* 0x0c401f002b2c7f89 */ /* 0x000ee800000e0000 */
[----:B------:R-:W4:Y:S08]  /*45f0*/  MUFU.EX2 R30, R30 ;  /* 0x0000001e001e7308 */ /* 0x000f300000000800 */
[----:B------:R-:W-:Y:S08]  /*4600*/  MUFU.EX2 R51, R51 ;  /* 0x0000003300337308 */ /* 0x000ff00000000800 */
[----:B------:R-:W-:Y:S01]  /*4610*/  MUFU.EX2 R6, R6 ;  /* 0x0000000600067308 */ /* 0x000fe20000000800 */
[----:B---3--:R-:W-:Y:S01]  /*4620*/  FMNMX.FTZ R48, R43, R44, !PT ;  /* 0x0000002c2b307209 */ /* 0x008fe20007810000 */
[-CC-:B------:R-:W-:Y:S01]  /*4630*/  FFMA.FTZ R43, R67, R88.reuse, -R24.reuse ;  /* 0x00000058432b7223 */ /* 0x180fe20000010818 */
[----:B------:R-:W-:-:S01]  /*4640*/  FFMA.FTZ R44, R69, R88, -R24 ;  /* 0x00000058452c7223 */ /* 0x000fc20000010818 */
[----:B------:R-:W-:-:S04]  /*4650*/  FFMA.FTZ R24, R79, R88, -R24 ;  /* 0x000000584f187223 */ /* 0x000fc80000010818 */
[----:B------:R-:W-:Y:S01]  /*4660*/  MUFU.EX2 R9, R9 ;  /* 0x0000000900097308 */ /* 0x000fe20000000800 */
[----:B------:R-:W3:Y:S07]  /*4670*/  SHFL.BFLY PT, R91, R48, 0x1, 0x1f ;  /* 0x0c201f00305b7f89 */ /* 0x000eee00000e0000 */
[----:B------:R-:W-:Y:S08]  /*4680*/  MUFU.EX2 R8, R8 ;  /* 0x0000000800087308 */ /* 0x000ff00000000800 */
[----:B------:R-:W-:Y:S08]  /*4690*/  MUFU.EX2 R11, R11 ;  /* 0x0000000b000b7308 */ /* 0x000ff00000000800 */
[----:B------:R-:W-:Y:S01]  /*46a0*/  MUFU.EX2 R10, R10 ;  /* 0x0000000a000a7308 */ /* 0x000fe20000000800 */
[----:B---3--:R-:W-:-:S04]  /*46b0*/  FMNMX.FTZ R91, R48, R91, !PT ;  /* 0x0000005b305b7209 */ /* 0x008fc80007810000 */
[C---:B------:R-:W-:Y:S01]  /*46c0*/  FSETP.NEU.FTZ.AND P3, PT, R91.reuse, -INF , PT ;  /* 0xff8000005b00780b */ /* 0x040fe20003f7d000 */
[----:B------:R-:W-:-:S02]  /*46d0*/  FFMA.FTZ R49, R91, R88, -8 ;  /* 0xc10000005b317423 */ /* 0x000fc40000010058 */
[----:B------:R-:W-:Y:S03]  /*46e0*/  MUFU.EX2 R13, R13 ;  /* 0x0000000d000d7308 */ /* 0x000fe60000000800 */
[----:B------:R-:W-:Y:S02]  /*46f0*/  FSEL R50, R49, RZ, P3 ;  /* 0x000000ff31327208 */ /* 0x000fe40001800000 */
[----:B------:R-:W-:-:S03]  /*4700*/  PLOP3.LUT P3, PT, PT, PT, UP1, 0x80, 0x0 ;  /* 0x000000000000781c */ /* 0x000fc60003f6f018 */
[-CC-:B------:R-:W-:Y:S01]  /*4710*/  FFMA.FTZ R39, R39, R88.reuse, -R50.reuse ;  /* 0x0000005827277223 */ /* 0x180fe20000010832 */
[----:B------:R-:W-:-:S01]  /*4720*/  FFMA.FTZ R3, R3, R88, -R50 ;  /* 0x0000005803037223 */ /* 0x000fc20000010832 */
[-CC-:B------:R-:W-:Y:S01]  /*4730*/  FFMA.FTZ R5, R5, R88.reuse, -R50.reuse ;  /* 0x0000005805057223 */ /* 0x180fe20000010832 */
[----:B------:R-:W-:-:S01]  /*4740*/  FFMA.FTZ R55, R55, R88, -R50 ;  /* 0x0000005837377223 */ /* 0x000fc20000010832 */
[-CC-:B------:R-:W-:Y:S01]  /*4750*/  FFMA.FTZ R7, R7, R88.reuse, -R50.reuse ;  /* 0x0000005807077223 */ /* 0x180fe20000010832 */
        /* <DEDUP_REMOVED lines=8> */
[----:B------:R-:W3:Y:S01]  /*47e0*/  MUFU.EX2 R39, R39 ;  /* 0x0000002700277308 */ /* 0x000ee20000000800 */
[----:B-1----:R-:W-:-:S01]  /*47f0*/  FADD.FTZ R3, R26, R27 ;  /* 0x0000001b1a037221 */ /* 0x002fc20000010000 */
[-CC-:B------:R-:W-:Y:S01]  /*4800*/  FFMA.FTZ R117, R117, R88.reuse, -R50.reuse ;  /* 0x0000005875757223 */ /* 0x180fe20000010832 */
[----:B------:R-:W-:-:S01]  /*4810*/  FFMA.FTZ R101, R101, R88, -R50 ;  /* 0x0000005865657223 */ /* 0x000fc20000010832 */
[----:B------:R-:W-:Y:S01]  /*4820*/  FFMA.FTZ R119, R119, R88, -R50 ;  /* 0x0000005877777223 */ /* 0x000fe20000010832 */
[----:B--2---:R-:W-:-:S01]  /*4830*/  FADD.FTZ R78, R28, R3 ;  /* 0x000000031c4e7221 */ /* 0x004fc20000010000 */
[-CC-:B------:R-:W-:Y:S01]  /*4840*/  FFMA.FTZ R99, R99, R88.reuse, -R50.reuse ;  /* 0x0000005863637223 */ /* 0x180fe20000010832 */
[----:B------:R-:W-:-:S01]  /*4850*/  FFMA.FTZ R121, R121, R88, -R50 ;  /* 0x0000005879797223 */ /* 0x000fc20000010832 */
[----:B------:R-:W1:Y:S01]  /*4860*/  MUFU.EX2 R5, R5 ;  /* 0x0000000500057308 */ /* 0x000e620000000800 */
[----:B0-----:R-:W-:-:S01]  /*4870*/  FADD.FTZ R49, R31, R78 ;  /* 0x0000004e1f317221 */ /* 0x001fc20000010000 */
[-CC-:B------:R-:W-:Y:S01]  /*4880*/  FFMA.FTZ R97, R97, R88.reuse, -R50.reuse ;  /* 0x0000005861617223 */ /* 0x180fe20000010832 */
[----:B------:R-:W-:-:S01]  /*4890*/  FFMA.FTZ R123, R123, R88, -R50 ;  /* 0x000000587b7b7223 */ /* 0x000fc20000010832 */
[----:B------:R-:W-:Y:S01]  /*48a0*/  FFMA.FTZ R129, R129, R88, -R50 ;  /* 0x0000005881817223 */ /* 0x000fe20000010832 */
[----:B----4-:R-:W-:-:S01]  /*48b0*/  FADD.FTZ R78, R30, R49 ;  /* 0x000000311e4e7221 */ /* 0x010fc20000010000 */
[-CC-:B------:R-:W-:Y:S01]  /*48c0*/  FFMA.FTZ R131, R131, R88.reuse, -R50.reuse ;  /* 0x0000005883837223 */ /* 0x180fe20000010832 */
[----:B------:R-:W-:-:S01]  /*48d0*/  FFMA.FTZ R133, R133, R88, -R50 ;  /* 0x0000005885857223 */ /* 0x000fc20000010832 */
[----:B------:R-:W0:Y:S01]  /*48e0*/  MUFU.EX2 R54, R55 ;  /* 0x0000003700367308 */ /* 0x000e220000000800 */
[----:B---3--:R-:W-:-:S01]  /*48f0*/  FADD.FTZ R76, R39, R52 ;  /* 0x00000034274c7221 */ /* 0x008fc20000010000 */
[----:B------:R-:W-:Y:S01]  /*4900*/  FADD.FTZ R49, R35, R78 ;  /* 0x0000004e23317221 */ /* 0x000fe20000010000 */
[----:B------:R-:W-:-:S01]  /*4910*/  FFMA.FTZ R135, R135, R88, -R50 ;  /* 0x0000005887877223 */ /* 0x000fc20000010832 */
[-CC-:B------:R-:W-:Y:S01]  /*4920*/  FFMA.FTZ R137, R137, R88.reuse, -R50.reuse ;  /* 0x0000005889897223 */ /* 0x180fe20000010832 */
[----:B------:R-:W-:-:S01]  /*4930*/  FFMA.FTZ R139, R139, R88, -R50 ;  /* 0x000000588b8b7223 */ /* 0x000fc20000010832 */
[----:B------:R-:W-:Y:S01]  /*4940*/  FADD.FTZ R78, R4, R49 ;  /* 0x00000031044e7221 */ /* 0x000fe20000010000 */
[----:B------:R-:W-:-:S01]  /*4950*/  FFMA.FTZ R61, R61, R88, -R50 ;  /* 0x000000583d3d7223 */ /* 0x000fc20000010832 */
[----:B------:R-:W2:Y:S01]  /*4960*/  MUFU.EX2 R7, R7 ;  /* 0x0000000700077308 */ /* 0x000ea20000000800 */
[----:B-1----:R-:W-:-:S01]  /*4970*/  FADD.FTZ R3, R5, R76 ;  /* 0x0000004c05037221 */ /* 0x002fc20000010000 */
[----:B------:R-:W-:Y:S01]  /*4980*/  FADD.FTZ R49, R51, R78 ;  /* 0x0000004e33317221 */ /* 0x000fe20000010000 */
[----:B------:R-:W-:-:S01]  /*4990*/  FFMA.FTZ R87, R87, R88, -R50 ;  /* 0x0000005857577223 */ /* 0x000fc20000010832 */
[-CC-:B------:R-:W-:Y:S01]  /*49a0*/  FFMA.FTZ R63, R63, R88.reuse, -R50.reuse ;  /* 0x000000583f3f7223 */ /* 0x180fe20000010832 */
[----:B------:R-:W-:-:S01]  /*49b0*/  FFMA.FTZ R85, R85, R88, -R50 ;  /* 0x0000005855557223 */ /* 0x000fc20000010832 */
[----:B------:R-:W-:Y:S01]  /*49c0*/  FADD.FTZ R78, R6, R49 ;  /* 0x00000031064e7221 */ /* 0x000fe20000010000 */
[----:B------:R-:W-:-:S01]  /*49d0*/  FFMA.FTZ R93, R93, R88, -R50 ;  /* 0x000000585d5d7223 */ /* 0x000fc20000010832 */
[----:B------:R-:W1:Y:S01]  /*49e0*/  MUFU.EX2 R56, R105 ;  /* 0x0000006900387308 */ /* 0x000e620000000800 */
[----:B0-----:R-:W-:-:S01]  /*49f0*/  FADD.FTZ R76, R54, R3 ;  /* 0x00000003364c7221 */ /* 0x001fc20000010000 */
[----:B------:R-:W-:Y:S01]  /*4a00*/  FADD.FTZ R49, R9, R78 ;  /* 0x0000004e09317221 */ /* 0x000fe20000010000 */
[----:B------:R-:W-:Y:S01]  /*4a10*/  F2FP.SATFINITE.E4M3.F32.PACK_AB_MERGE_C R55, R54, R5, RZ ;  /* 0x000000053637723e */ /* 0x000fe200048070ff */
[-CC-:B------:R-:W-:Y:S01]  /*4a20*/  FFMA.FTZ R83, R83, R88.reuse, -R50.reuse ;  /* 0x0000005853537223 */ /* 0x180fe20000010832 */
[----:B------:R-:W-:-:S01]  /*4a30*/  FFMA.FTZ R81, R81, R88, -R50 ;  /* 0x0000005851517223 */ /* 0x000fc20000010832 */
[----:B------:R-:W-:Y:S01]  /*4a40*/  FADD.FTZ R80, R8, R49 ;  /* 0x0000003108507221 */ /* 0x000fe20000010000 */
[----:B------:R-:W-:-:S01]  /*4a50*/  FFMA.FTZ R95, R95, R88, -R50 ;  /* 0x000000585f5f7223 */ /* 0x000fc20000010832 */
[----:B------:R-:W0:Y:S01]  /*4a60*/  MUFU.EX2 R107, R107 ;  /* 0x0000006b006b7308 */ /* 0x000e220000000800 */
[----:B--2---:R-:W-:-:S01]  /*4a70*/  FADD.FTZ R3, R7, R76 ;  /* 0x0000004c07037221 */ /* 0x004fc20000010000 */
[C---:B------:R-:W-:Y:S01]  /*4a80*/  FADD.FTZ R49, R11.reuse, R80 ;  /* 0x000000500b317221 */ /* 0x040fe20000010000 */
[----:B------:R-:W-:Y:S01]  /*4a90*/  F2FP.SATFINITE.E4M3.F32.PACK_AB_MERGE_C R11, R11, R8, RZ ;  /* 0x000000080b0b723e */ /* 0x000fe200048070ff */
[--C-:B------:R-:W-:Y:S01]  /*4aa0*/  FFMA.FTZ R75, R75, R88, -R50.reuse ;  /* 0x000000584b4b7223 */ /* 0x100fe20000010832 */
[----:B------:R-:W-:Y:S01]  /*4ab0*/  F2FP.SATFINITE.E4M3.F32.PACK_AB_MERGE_C R51, R51, R4, RZ ;  /* 0x000000043333723e */ /* 0x000fe200048070ff */
[----:B------:R-:W-:Y:S01]  /*4ac0*/  FADD.FTZ R80, R10, R49 ;  /* 0x000000310a507221 */ /* 0x000fe20000010000 */
[----:B------:R-:W-:-:S01]  /*4ad0*/  FFMA.FTZ R125, R125, R88, -R50 ;  /* 0x000000587d7d7223 */ /* 0x000fc20000010832 */
[----:B------:R-:W2:Y:S01]  /*4ae0*/  MUFU.EX2 R58, R111 ;  /* 0x0000006f003a7308 */ /* 0x000ea20000000800 */
[----:B-1----:R-:W-:-:S01]  /*4af0*/  FADD.FTZ R76, R56, R3 ;  /* 0x00000003384c7221 */ /* 0x002fc20000010000 */
[----:B------:R-:W-:Y:S01]  /*4b00*/  FADD.FTZ R49, R13, R80 ;  /* 0x000000500d317221 */ /* 0x000fe20000010000 */
[----:B------:R-:W-:-:S01]  /*4b10*/  FFMA.FTZ R141, R141, R88, -R50 ;  /* 0x000000588d8d7223 */ /* 0x000fc20000010832 */
[--C-:B------:R-:W-:Y:S01]  /*4b20*/  FFMA.FTZ R127, R127, R88, -R50.reuse ;  /* 0x000000587f7f7223 */ /* 0x100fe20000010832 */
[----:B------:R-:W-:Y:S01]  /*4b30*/  F2FP.SATFINITE.E4M3.F32.PACK_AB_MERGE_C R180, R9, R6, R11 ;  /* 0x0000000609b4723e */ /* 0x000fe2000480700b */
[-CC-:B------:R-:W-:Y:S01]  /*4b40*/  FFMA.FTZ R143, R143, R88.reuse, -R50.reuse ;  /* 0x000000588f8f7223 */ /* 0x180fe20000010832 */
[----:B------:R-:W-:-:S01]  /*4b50*/  FFMA.FTZ R145, R145, R88, -R50 ;  /* 0x0000005891917223 */ /* 0x000fc20000010832 */
[----:B------:R-:W1:Y:S01]  /*4b60*/  MUFU.EX2 R113, R113 ;  /* 0x0000007100717308 */ /* 0x000e620000000800 */
[----:B0-----:R-:W-:-:S01]  /*4b70*/  FADD.FTZ R3, R107, R76 ;  /* 0x0000004c6b037221 */ /* 0x001fc20000010000 */
[----:B------:R-:W-:Y:S01]  /*4b80*/  FFMA.FTZ R50, R147, R88, -R50 ;  /* 0x0000005893327223 */ /* 0x000fe20000010832 */
[----:B------:R-:W-:-:S02]  /*4b90*/  F2FP.SATFINITE.E4M3.F32.PACK_AB_MERGE_C R185, R52, R39, R55 ;  /* 0x0000002734b9723e */ /* 0x000fc40004807037 */
[----:B------:R-:W-:-:S03]  /*4ba0*/  F2FP.SATFINITE.E4M3.F32.PACK_AB_MERGE_C R186, R35, R30, R51 ;  /* 0x0000001e23ba723e */ /* 0x000fc60004807033 */
[----:B------:R-:W0:Y:S01]  /*4bb0*/  MUFU.EX2 R60, R109 ;  /* 0x0000006d003c7308 */ /* 0x000e220000000800 */
[----:B--2---:R-:W-:-:S01]  /*4bc0*/  FADD.FTZ R76, R58, R3 ;  /* 0x000000033a4c7221 */ /* 0x004fc20000010000 */
[----:B------:R-:W-:-:S04]  /*4bd0*/  F2FP.SATFINITE.E4M3.F32.PACK_AB_MERGE_C R58, R58, R107, RZ ;  /* 0x0000006b3a3a723e */ /* 0x000fc800048070ff */
[----:B------:R-:W-:Y:S02]  /*4be0*/  F2FP.SATFINITE.E4M3.F32.PACK_AB_MERGE_C R187, R56, R7, R58 ;  /* 0x0000000738bb723e */ /* 0x000fe4000480703a */
        /* <DEDUP_REMOVED lines=8> */
[----:B------:R-:W-:-:S04]  /*4c70*/  F2FP.SATFINITE.E4M3.F32.PACK_AB_MERGE_C R62, R62, R115, RZ ;  /* 0x000000733e3e723e */ /* 0x000fc800048070ff */
[----:B------:R-:W-:Y:S02]  /*4c80*/  F2FP.SATFINITE.E4M3.F32.PACK_AB_MERGE_C R181, R60, R113, R62 ;  /* 0x000000713cb5723e */ /* 0x000fe4000480703e */
        /* <DEDUP_REMOVED lines=8> */
[----:B------:R-:W-:Y:S01]  /*4d10*/  CS2R R26, SRZ ;  /* 0x00000000001a7805 */ /* 0x000fe2000001ff00 */
[----:B------:R-:W1:Y:S01]  /*4d20*/  MUFU.EX2 R66, R99 ;  /* 0x0000006300427308 */ /* 0x000e620000000800 */
[----:B0-----:R-:W-:-:S07]  /*4d30*/  FADD.FTZ R3, R119, R80 ;  /* 0x0000005077037221 */ /* 0x001fce0000010000 */
[----:B------:R-:W0:Y:S01]  /*4d40*/  MUFU.EX2 R14, R14 ;  /* 0x0000000e000e7308 */ /* 0x000e220000000800 */
[----:B--2---:R-:W-:-:S01]  /*4d50*/  FADD.FTZ R31, R15, R82 ;  /* 0x000000520f1f7221 */ /* 0x004fc20000010000 */
[----:B------:R-:W-:-:S04]  /*4d60*/  F2FP.SATFINITE.E4M3.F32.PACK_AB_MERGE_C R15, R15, R12, RZ ;  /* 0x0000000c0f0f723e */ /* 0x000fc800048070ff */
[----:B------:R-:W-:Y:S02]  /*4d70*/  F2FP.SATFINITE.E4M3.F32.PACK_AB_MERGE_C R182, R13, R10, R15 ;  /* 0x0000000a0db6723e */ /* 0x000fe4000480700f */
[----:B------:R-:W2:Y:S01]  /*4d80*/  MUFU.EX2 R121, R121 ;  /* 0x0000007900797308 */ /* 0x000ea20000000800 */
[----:B-1----:R-:W-:-:S01]  /*4d90*/  FADD.FTZ R28, R66, R3 ;  /* 0x00000003421c7221 */ /* 0x002fc20000010000 */
[----:B------:R-:W-:-:S04]  /*4da0*/  F2FP.SATFINITE.E4M3.F32.PACK_AB_MERGE_C R66, R66, R119, RZ ;  /* 0x000000774242723e */ /* 0x000fc800048070ff */
[----:B------:R-:W-:Y:S02]  /*4db0*/  F2FP.SATFINITE.E4M3.F32.PACK_AB_MERGE_C R183, R64, R117, R66 ;  /* 0x0000007540b7723e */ /* 0x000fe40004807042 */
[----:B------:R-:W-:Y:S01]  /*4dc0*/  CS2R R66, SRZ ;  /* 0x0000000000427805 */ /* 0x000fe2000001ff00 */
[----:B------:R-:W1:Y:S01]  /*4dd0*/  MUFU.EX2 R21, R21 ;  /* 0x0000001500157308 */ /* 0x000e620000000800 */
[----:B0-----:R-:W-:-:S01]  /*4de0*/  FADD.FTZ R54, R14, R31 ;  /* 0x0000001f0e367221 */ /* 0x001fc20000010000 */
[----:B------:R-:W-:Y:S02]  /*4df0*/  CS2R R64, SRZ ;  /* 0x0000000000407805 */ /* 0x000fe4000001ff00 */
[----:B------:R-:W-:-:S04]  /*4e00*/  CS2R R30, SRZ ;  /* 0x00000000001e7805 */ /* 0x000fc8000001ff00 */
[----:B------:R-:W0:Y:S01]  /*4e10*/  MUFU.EX2 R68, R97 ;  /* 0x0000006100447308 */ /* 0x000e220000000800 */
[----:B--2---:R-:W-:-:S07]  /*4e20*/  FADD.FTZ R3, R121, R28 ;  /* 0x0000001c79037221 */ /* 0x004fce0000010000 */
[----:B------:R-:W2:Y:S01]  /*4e30*/  MUFU.EX2 R20, R20 ;  /* 0x0000001400147308 */ /* 0x000ea20000000800 */
[----:B-1----:R-:W-:-:S01]  /*4e40*/  FADD.FTZ R5, R21, R54 ;  /* 0x0000003615057221 */ /* 0x002fc20000010000 */
[----:B------:R-:W-:-:S06]  /*4e50*/  CS2R R54, SRZ ;  /* 0x0000000000367805 */ /* 0x000fcc000001ff00 */
        /* <DEDUP_REMOVED lines=8> */
[----:B------:R-:W-:-:S03]  /*4ee0*/  F2FP.SATFINITE.E4M3.F32.PACK_AB_MERGE_C R57, R57, R20, RZ ;  /* 0x000000143939723e */ /* 0x000fc600048070ff */
[----:B------:R-:W-:Y:S01]  /*4ef0*/  FADD.FTZ R12, R32, R5 ;  /* 0x00000005200c7221 */ /* 0x000fe20000010000 */
[----:B------:R-:W-:Y:S02]  /*4f00*/  F2FP.SATFINITE.E4M3.F32.PACK_AB_MERGE_C R176, R21, R14, R57 ;  /* 0x0000000e15b0723e */ /* 0x000fe40004807039 */
[----:B------:R-:W-:Y:S01]  /*4f10*/  CS2R R56, SRZ ;  /* 0x0000000000387805 */ /* 0x000fe2000001ff00 */
[----:B------:R-:W0:Y:S01]  /*4f20*/  MUFU.EX2 R59, R59 ;  /* 0x0000003b003b7308 */ /* 0x000e220000000800 */
[----:B--2---:R-:W-:-:S01]  /*4f30*/  FADD.FTZ R8, R70, R3 ;  /* 0x0000000346087221 */ /* 0x004fc20000010000 */
[----:B------:R-:W-:-:S04]  /*4f40*/  F2FP.SATFINITE.E4M3.F32.PACK_AB_MERGE_C R70, R70, R123, RZ ;  /* 0x0000007b4646723e */ /* 0x000fc800048070ff */
[----:B------:R-:W-:Y:S02]  /*4f50*/  F2FP.SATFINITE.E4M3.F32.PACK_AB_MERGE_C R177, R68, R121, R70 ;  /* 0x0000007944b1723e */ /* 0x000fe40004807046 */
[----:B------:R-:W-:Y:S01]  /*4f60*/  CS2R R70, SRZ ;  /* 0x0000000000467805 */ /* 0x000fe2000001ff00 */
[----:B------:R-:W2:Y:S01]  /*4f70*/  MUFU.EX2 R72, R133 ;  /* 0x0000008500487308 */ /* 0x000ea20000000800 */
[----:B-1----:R-:W-:-:S01]  /*4f80*/  FADD.FTZ R3, R131, R8 ;  /* 0x0000000883037221 */ /* 0x002fc20000010000 */
[----:B------:R-:W-:-:S06]  /*4f90*/  CS2R R68, SRZ ;  /* 0x0000000000447805 */ /* 0x000fcc000001ff00 */
        /* <DEDUP_REMOVED lines=8> */
[C---:B0-----:R-:W-:Y:S01]  /*5020*/  F2FP.SATFINITE.E4M3.F32.PACK_AB_MERGE_C R34, R53.reuse, R34, RZ ;  /* 0x000000223522723e */ /* 0x041fe200048070ff */
[----:B------:R-:W-:-:S03]  /*5030*/  FADD.FTZ R53, R53, R20 ;  /* 0x0000001435357221 */ /* 0x000fc60000010000 */
[----:B------:R-:W-:Y:S01]  /*5040*/  F2FP.SATFINITE.E4M3.F32.PACK_AB_MERGE_C R178, R59, R32, R34 ;  /* 0x000000203bb2723e */ /* 0x000fe20004807022 */
[----:B------:R-:W-:-:S01]  /*5050*/  FADD.FTZ R12, R36, R53 ;  /* 0x00000035240c7221 */ /* 0x000fc20000010000 */
[----:B------:R-:W-:Y:S01]  /*5060*/  CS2R R58, SRZ ;  /* 0x00000000003a7805 */ /* 0x000fe2000001ff00 */
[----:B------:R-:W0:Y:S01]  /*5070*/  MUFU.EX2 R25, R25 ;  /* 0x0000001900197308 */ /* 0x000e220000000800 */
[C---:B--2---:R-:W-:Y:S01]  /*5080*/  F2FP.SATFINITE.E4M3.F32.PACK_AB_MERGE_C R135, R74.reuse, R135, RZ ;  /* 0x000000874a87723e */ /* 0x044fe200048070ff */
[----:B------:R-:W-:Y:S01]  /*5090*/  FADD.FTZ R74, R74, R3 ;  /* 0x000000034a4a7221 */ /* 0x000fe20000010000 */
[----:B------:R-:W-:Y:S02]  /*50a0*/  CS2R R52, SRZ ;  /* 0x0000000000347805 */ /* 0x000fe4000001ff00 */
[----:B------:R-:W-:Y:S02]  /*50b0*/  CS2R R34, SRZ ;  /* 0x0000000000227805 */ /* 0x000fe4000001ff00 */
[----:B------:R-:W-:-:S02]  /*50c0*/  F2FP.SATFINITE.E4M3.F32.PACK_AB_MERGE_C R179, R72, R131, R135 ;  /* 0x0000008348b3723e */ /* 0x000fc40004807087 */
[----:B------:R-:W-:Y:S01]  /*50d0*/  CS2R R72, SRZ ;  /* 0x0000000000487805 */ /* 0x000fe2000001ff00 */
[----:B------:R2:W3:Y:S01]  /*50e0*/  MUFU.EX2 R2, R61 ;  /* 0x0000003d00027308 */ /* 0x0004e20000000800 */
[----:B-1----:R-:W-:-:S07]  /*50f0*/  FADD.FTZ R3, R139, R74 ;  /* 0x0000004a8b037221 */ /* 0x002fce0000010000 */
[----:B------:R-:W1:Y:S01]  /*5100*/  MUFU.EX2 R29, R29 ;  /* 0x0000001d001d7308 */ /* 0x000e620000000800 */
[----:B0-----:R-:W-:-:S01]  /*5110*/  FADD.FTZ R12, R25, R12 ;  /* 0x0000000c190c7221 */ /* 0x001fc20000010000 */
[----:B--2---:R-:W-:-:S06]  /*5120*/  CS2R R60, SRZ ;  /* 0x00000000003c7805 */ /* 0x004fcc000001ff00 */
[----:B------:R-:W0:Y:S01]  /*5130*/  MUFU.EX2 R87, R87 ;  /* 0x0000005700577308 */ /* 0x000e220000000800 */
[----:B---3--:R-:W-:-:S07]  /*5140*/  FADD.FTZ R20, R2, R3 ;  /* 0x0000000302147221 */ /* 0x008fce0000010000 */
[----:B------:R-:W2:Y:S01]  /*5150*/  MUFU.EX2 R40, R40 ;  /* 0x0000002800287308 */ /* 0x000ea20000000800 */
[----:B-1----:R-:W-:-:S07]  /*5160*/  FADD.FTZ R3, R29, R12 ;  /* 0x0000000c1d037221 */ /* 0x002fce0000010000 */
[----:B------:R1:W3:Y:S01]  /*5170*/  MUFU.EX2 R76, R63 ;  /* 0x0000003f004c7308 */ /* 0x0002e20000000800 */
[----:B0-----:R-:W-:-:S07]  /*5180*/  FADD.FTZ R5, R87, R20 ;  /* 0x0000001457057221 */ /* 0x001fce0000010000 */
[----:B------:R-:W0:Y:S01]  /*5190*/  MUFU.EX2 R38, R38 ;  /* 0x0000002600267308 */ /* 0x000e220000000800 */
[----:B--2---:R-:W-:-:S01]  /*51a0*/  FADD.FTZ R3, R40, R3 ;  /* 0x0000000328037221 */ /* 0x004fc20000010000 */
[----:B------:R-:W-:Y:S02]  /*51b0*/  F2FP.SATFINITE.E4M3.F32.PACK_AB_MERGE_C R29, R40, R29, RZ ;  /* 0x0000001d281d723e */ /* 0x000fe400048070ff */
[----:B-1----:R-:W-:Y:S02]  /*51c0*/  CS2R R62, SRZ ;  /* 0x00000000003e7805 */ /* 0x002fe4000001ff00 */
[----:B------:R-:W-:Y:S02]  /*51d0*/  F2FP.SATFINITE.E4M3.F32.PACK_AB_MERGE_C R172, R25, R36, R29 ;  /* 0x0000002419ac723e */ /* 0x000fe4000480701d */
        /* <DEDUP_REMOVED lines=16> */
[----:B------:R1:W3:Y:S01]  /*52e0*/  MUFU.EX2 R4, R81 ;  /* 0x0000005100047308 */ /* 0x0002e20000000800 */
[----:B--2---:R-:W-:-:S07]  /*52f0*/  FADD.FTZ R5, R83, R14 ;  /* 0x0000000e53057221 */ /* 0x004fce0000010000 */
[----:B------:R-:W2:Y:S01]  /*5300*/  MUFU.EX2 R43, R43 ;  /* 0x0000002b002b7308 */ /* 0x000ea20000000800 */
[C---:B0-----:R-:W-:Y:S01]  /*5310*/  F2FP.SATFINITE.E4M3.F32.PACK_AB_MERGE_C R33, R42.reuse, R33, RZ ;  /* 0x000000212a21723e */ /* 0x041fe200048070ff */
[----:B------:R-:W-:Y:S01]  /*5320*/  FADD.FTZ R42, R42, R3 ;  /* 0x000000032a2a7221 */ /* 0x000fe20000010000 */
[----:B-1----:R-:W-:Y:S02]  /*5330*/  CS2R R80, SRZ ;  /* 0x0000000000507805 */ /* 0x002fe4000001ff00 */
[----:B------:R-:W-:Y:S02]  /*5340*/  F2FP.SATFINITE.E4M3.F32.PACK_AB_MERGE_C R174, R41, R38, R33 ;  /* 0x0000002629ae723e */ /* 0x000fe40004807021 */
[----:B------:R-:W-:Y:S02]  /*5350*/  CS2R R40, SRZ ;  /* 0x0000000000287805 */ /* 0x000fe4000001ff00 */
[----:B------:R-:W-:Y:S01]  /*5360*/  CS2R R38, SRZ ;  /* 0x0000000000267805 */ /* 0x000fe2000001ff00 */
[----:B------:R-:W0:Y:S01]  /*5370*/  MUFU.EX2 R95, R95 ;  /* 0x0000005f005f7308 */ /* 0x000e220000000800 */
[C---:B---3--:R-:W-:Y:S01]  /*5380*/  F2FP.SATFINITE.E4M3.F32.PACK_AB_MERGE_C R83, R4.reuse, R83, RZ ;  /* 0x000000530453723e */ /* 0x048fe200048070ff */
[----:B------:R-:W-:Y:S01]  /*5390*/  FADD.FTZ R4, R4, R5 ;  /* 0x0000000504047221 */ /* 0x000fe20000010000 */
[----:B------:R-:W-:-:S02]  /*53a0*/  CS2R R32, SRZ ;  /* 0x0000000000207805 */ /* 0x000fc4000001ff00 */
[----:B------:R-:W-:Y:S02]  /*53b0*/  F2FP.SATFINITE.E4M3.F32.PACK_AB_MERGE_C R175, R78, R85, R83 ;  /* 0x000000554eaf723e */ /* 0x000fe40004807053 */
[----:B------:R-:W-:Y:S02]  /*53c0*/  CS2R R84, SRZ ;  /* 0x0000000000547805 */ /* 0x000fe4000001ff00 */
[----:B------:R-:W-:Y:S01]  /*53d0*/  CS2R R82, SRZ ;  /* 0x0000000000527805 */ /* 0x000fe2000001ff00 */
[----:B------:R-:W1:Y:S01]  /*53e0*/  MUFU.EX2 R44, R44 ;  /* 0x0000002c002c7308 */ /* 0x000e620000000800 */
[----:B--2---:R-:W-:-:S01]  /*53f0*/  FADD.FTZ R3, R43, R42 ;  /* 0x0000002a2b037221 */ /* 0x004fc20000010000 */
[----:B------:R-:W-:-:S06]  /*5400*/  CS2R R78, SRZ ;  /* 0x00000000004e7805 */ /* 0x000fcc000001ff00 */
[----:B------:R2:W3:Y:S01]  /*5410*/  MUFU.EX2 R8, R75 ;  /* 0x0000004b00087308 */ /* 0x0004e20000000800 */
[----:B0-----:R-:W-:-:S07]  /*5420*/  FADD.FTZ R5, R95, R4 ;  /* 0x000000045f057221 */ /* 0x001fce0000010000 */
[----:B------:R-:W0:Y:S01]  /*5430*/  MUFU.EX2 R37, R37 ;  /* 0x0000002500257308 */ /* 0x000e220000000800 */
[----:B-1----:R-:W-:-:S01]  /*5440*/  FADD.FTZ R4, R44, R3 ;  /* 0x000000032c047221 */ /* 0x002fc20000010000 */
[----:B--2---:R-:W-:-:S06]  /*5450*/  CS2R R74, SRZ ;  /* 0x00000000004a7805 */ /* 0x004fcc000001ff00 */
[----:B------:R-:W1:Y:S01]  /*5460*/  MUFU.EX2 R125, R125 ;  /* 0x0000007d007d7308 */ /* 0x000e620000000800 */
[----:B---3--:R-:W-:-:S07]  /*5470*/  FADD.FTZ R12, R8, R5 ;  /* 0x00000005080c7221 */ /* 0x008fce0000010000 */
[----:B------:R-:W2:Y:S01]  /*5480*/  MUFU.EX2 R46, R46 ;  /* 0x0000002e002e7308 */ /* 0x000ea20000000800 */
[----:B0-----:R-:W-:-:S07]  /*5490*/  FADD.FTZ R3, R37, R4 ;  /* 0x0000000425037221 */ /* 0x001fce0000010000 */
[----:B------:R-:W0:Y:S01]  /*54a0*/  MUFU.EX2 R6, R141 ;  /* 0x0000008d00067308 */ /* 0x000e220000000800 */
[----:B-1----:R-:W-:-:S07]  /*54b0*/  FADD.FTZ R5, R125, R12 ;  /* 0x0000000c7d057221 */ /* 0x002fce0000010000 */
[----:B------:R-:W1:Y:S01]  /*54c0*/  MUFU.EX2 R45, R45 ;  /* 0x0000002d002d7308 */ /* 0x000e620000000800 */
[C---:B--2---:R-:W-:Y:S01]  /*54d0*/  F2FP.SATFINITE.E4M3.F32.PACK_AB_MERGE_C R37, R46.reuse, R37, RZ ;  /* 0x000000252e25723e */ /* 0x044fe200048070ff */
[----:B------:R-:W-:-:S03]  /*54e0*/  FADD.FTZ R46, R46, R3 ;  /* 0x000000032e2e7221 */ /* 0x000fc60000010000 */
[----:B------:R-:W-:Y:S02]  /*54f0*/  F2FP.SATFINITE.E4M3.F32.PACK_AB_MERGE_C R168, R44, R43, R37 ;  /* 0x0000002b2ca8723e */ /* 0x000fe40004807025 */
[----:B------:R-:W-:Y:S02]  /*5500*/  CS2R R42, SRZ ;  /* 0x00000000002a7805 */ /* 0x000fe4000001ff00 */
[----:B------:R-:W-:Y:S01]  /*5510*/  CS2R R36, SRZ ;  /* 0x0000000000247805 */ /* 0x000fe2000001ff00 */
[----:B------:R-:W2:Y:S01]  /*5520*/  MUFU.EX2 R127, R127 ;  /* 0x0000007f007f7308 */ /* 0x000ea20000000800 */
[C---:B0-----:R-:W-:Y:S01]  /*5530*/  F2FP.SATFINITE.E4M3.F32.PACK_AB_MERGE_C R125, R6.reuse, R125, RZ ;  /* 0x0000007d067d723e */ /* 0x041fe200048070ff */
[----:B------:R-:W-:-:S03]  /*5540*/  FADD.FTZ R6, R6, R5 ;  /* 0x0000000506067221 */ /* 0x000fc60000010000 */
[----:B------:R-:W-:-:S03]  /*5550*/  F2FP.SATFINITE.E4M3.F32.PACK_AB_MERGE_C R169, R8, R95, R125 ;  /* 0x0000005f08a9723e */ /* 0x000fc6000480707d */
[----:B------:R0:W3:Y:S01]  /*5560*/  MUFU.EX2 R48, R77 ;  /* 0x0000004d00307308 */ /* 0x0000e20000000800 */
[----:B-1----:R-:W-:-:S07]  /*5570*/  FADD.FTZ R3, R45, R46 ;  /* 0x0000002e2d037221 */ /* 0x002fce0000010000 */
[----:B------:R-:W1:Y:S01]  /*5580*/  MUFU.EX2 R10, R143 ;  /* 0x0000008f000a7308 */ /* 0x000e620000000800 */
[----:B--2---:R-:W-:-:S01]  /*5590*/  FADD.FTZ R5, R127, R6 ;  /* 0x000000067f057221 */ /* 0x004fc20000010000 */
[----:B0-----:R-:W-:-:S06]  /*55a0*/  CS2R R76, SRZ ;  /* 0x00000000004c7805 */ /* 0x001fcc000001ff00 */
[----:B------:R-:W-:Y:S01]  /*55b0*/  MUFU.EX2 R145, R145 ;  /* 0x0000009100917308 */ /* 0x000fe20000000800 */
[----:B---3--:R-:W-:-:S07]  /*55c0*/  FADD.FTZ R2, R48, R3 ;  /* 0x0000000330027221 */ /* 0x008fce0000010000 */
[----:B------:R-:W0:Y:S01]  /*55d0*/  MUFU.EX2 R50, R50 ;  /* 0x0000003200327308 */ /* 0x000e220000000800 */
[----:B-1----:R-:W-:-:S07]  /*55e0*/  FADD.FTZ R4, R10, R5 ;  /* 0x000000050a047221 */ /* 0x002fce0000010000 */
[----:B------:R-:W1:Y:S08]  /*55f0*/  MUFU.EX2 R47, R47 ;  /* 0x0000002f002f7308 */ /* 0x000e700000000800 */
[----:B------:R-:W2:Y:S01]  /*5600*/  MUFU.EX2 R24, R24 ;  /* 0x0000001800187308 */ /* 0x000ea20000000800 */
[----:B0-----:R-:W-:Y:S01]  /*5610*/  F2FP.SATFINITE.E4M3.F32.PACK_AB_MERGE_C R6, R50, R145, RZ ;  /* 0x000000913206723e */ /* 0x001fe200048070ff */
[----:B------:R-:W-:-:S03]  /*5620*/  FADD.FTZ R145, R145, R4 ;  /* 0x0000000491917221 */ /* 0x000fc60000010000 */
[----:B------:R-:W-:Y:S01]  /*5630*/  F2FP.SATFINITE.E4M3.F32.PACK_AB_MERGE_C R171, R10, R127, R6 ;  /* 0x0000007f0aab723e */ /* 0x000fe20004807006 */
[----:B-1----:R-:W-:-:S01]  /*5640*/  FADD.FTZ R3, R47, R2 ;  /* 0x000000022f037221 */ /* 0x002fc20000010000 */
[----:B------:R-:W-:Y:S01]  /*5650*/  FADD.FTZ R2, R50, R145 ;  /* 0x0000009132027221 */ /* 0x000fe20000010000 */
[----:B------:R-:W-:Y:S02]  /*5660*/  CS2R R50, SRZ ;  /* 0x0000000000327805 */ /* 0x000fe4000001ff00 */
[C---:B--2---:R-:W-:Y:S01]  /*5670*/  F2FP.SATFINITE.E4M3.F32.PACK_AB_MERGE_C R5, R24.reuse, R47, RZ ;  /* 0x0000002f1805723e */ /* 0x044fe200048070ff */
[----:B------:R-:W-:-:S01]  /*5680*/  FADD.FTZ R3, R24, R3 ;  /* 0x0000000318037221 */ /* 0x000fc20000010000 */
[----:B------:R-:W-:Y:S02]  /*5690*/  CS2R R46, SRZ ;  /* 0x00000000002e7805 */ /* 0x000fe4000001ff00 */
[----:B------:R-:W-:Y:S02]  /*56a0*/  CS2R R24, SRZ ;  /* 0x0000000000187805 */ /* 0x000fe4000001ff00 */
[----:B------:R-:W-:-:S02]  /*56b0*/  F2FP.SATFINITE.E4M3.F32.PACK_AB_MERGE_C R170, R48, R45, R5 ;  /* 0x0000002d30aa723e */ /* 0x000fc40004807005 */
[----:B------:R-:W-:Y:S02]  /*56c0*/  CS2R R48, SRZ ;  /* 0x0000000000307805 */ /* 0x000fe4000001ff00 */
[----:B------:R-:W-:Y:S01]  /*56d0*/  CS2R R44, SRZ ;  /* 0x00000000002c7805 */ /* 0x000fe2000001ff00 */
[----:B------:R-:W-:Y:S06]  /*56e0*/  @!P3 BRA `(.L_x_1957) ;  /* 0x000000400098b947 */ /* 0x000fec0003800000 */
[----:B------:R-:W-:Y:S01]  /*56f0*/  IMAD.MOV.U32 R4, RZ, RZ, R91 ;  /* 0x000000ffff047224 */ /* 0x000fe200078e005b */
[----:B------:R-:W-:Y:S01]  /*5700*/  UMOV UR54, UR48 ;  /* 0x0000003000367c82 */ /* 0x000fe20008000000 */
[----:B------:R-:W-:Y:S01]  /*5710*/  IMAD.MOV.U32 R5, RZ, RZ, R89 ;  /* 0x000000ffff057224 */ /* 0x000fe200078e0059 */
[----:B------:R-:W-:Y:S01]  /*5720*/  UMOV UR55, UR43 ;  /* 0x0000002b00377c82 */ /* 0x000fe20008000000 */
[----:B------:R-:W-:Y:S01]  /*5730*/  IMAD.MOV.U32 R87, RZ, RZ, RZ ;  /* 0x000000ffff577224 */ /* 0x000fe200078e00ff */
[----:B------:R-:W-:-:S06]  /*5740*/  ULDC UR48, c[0x0][0x288] ;  /* 0x0000a20000307ab9 */ /* 0x000fcc0000000800 */
.L_x_1967:
[----:B------:R-:W-:Y:S01]  /*5750*/  ISETP.NE.AND P4, PT, RZ, UR40, PT ;  /* 0x00000028ff007c0c */ /* 0x000fe2000bf85270 */
[----:B------:R-:W-:-:S04]  /*5760*/  UISETP.NE.AND UP1, UPT, UR54, 0x1, UPT ;  /* 0x000000013600788c */ /* 0x000fc8000bf25270 */
[----:B------:R-:W-:-:S04]  /*5770*/  USEL UR43, URZ, 0x1, UP1 ;  /* 0x000000013f2b7887 */ /* 0x000fc80008800000 */
[----:B------:R-:W-:-:S04]  /*5780*/  ULOP3.LUT UR43, UR55, UR43, URZ, 0x3c, !UPT ;  /* 0x0000002b372b7292 */ /* 0x000fc8000f8e3c3f */
[----:B------:R-:W-:Y:S08]  /*5790*/  @P4 BRA `(.L_x_1958) ;  /* 0x0000000000384947 */ /* 0x000ff00003800000 */
[----:B------:R-:W-:Y:S05]  /*57a0*/  @!P0 BRA `(.L_x_1959) ;  /* 0x0000000000048947 */ /* 0x000fea0003800000 */
[----:B------:R-:W-:Y:S01]  /*57b0*/  BPT.TRAP 0x1 ;  /* 0x000000040000795c */ /* 0x000fe20000300000 */
.L_x_1959:
        /* <DEDUP_REMOVED lines=9> */
.L_x_1960:
[----:B-1----:R-:W-:Y:S05]  /*5850*/  @P3 BRA `(.L_x_1958) ;  /* 0x0000000000083947 */ /* 0x002fea0003800000 */
[----:B------:R-:W1:Y:S02]  /*5860*/  SYNCS.PHASECHK.TRANS64.TRYWAIT P3, [UR6+0x29830], R6 ;  /* 0x02983006ff0075a7 */ /* 0x000e640008060146 */
[----:B-1----:R-:W-:Y:S05]  /*5870*/  @!P3 BRA `(.L_x_1961) ;  /* 0x000000e40094b947 */ /* 0x002fea0003800000 */
.L_x_1958:
        /* <DEDUP_REMOVED lines=191> */
.L_x_1963:
[----:B------:R-:W-:Y:S01]  /*6470*/  ULEA UR6, UR54, UR41, 0x3 ;  /* 0x0000002936067291 */ /* 0x000fe2000f8e183f */
[----:B------:R-:W-:-:S05]  /*6480*/  IMAD.U32 R6, RZ, RZ, UR55 ;  /* 0x00000037ff067e24 */ /* 0x000fca000f8e00ff */
[----:B------:R-:W-:-:S04]  /*6490*/  SHF.L.U32 R6, R6, 0x1f, RZ ;  /* 0x0000001f06067819 */ /* 0x000fc800000006ff */
[----:B------:R0:W1:Y:S01]  /*64a0*/  SYNCS.PHASECHK.TRANS64.TRYWAIT P3, [UR6+0x29850], R6 ;  /* 0x02985006ff0075a7 */ /* 0x0000620008060146 */
[----:B------:R-:W-:Y:S05]  /*64b0*/  @!P0 BRA `(.L_x_1964) ;  /* 0x0000000000048947 */ /* 0x000fea0003800000 */
[----:B------:R-:W-:Y:S01]  /*64c0*/  BPT.TRAP 0x1 ;  /* 0x000000040000795c */ /* 0x000fe20000300000 */
.L_x_1964:
[----:B-1----:R-:W-:Y:S05]  /*64d0*/  @P3 BRA `(.L_x_1962) ;  /* 0x0000000000083947 */ /* 0x002fea0003800000 */
[----:B------:R-:W1:Y:S02]  /*64e0*/  SYNCS.PHASECHK.TRANS64.TRYWAIT P3, [UR6+0x29850], R6 ;  /* 0x02985006ff0075a7 */ /* 0x000e640008060146 */
[----:B-1----:R-:W-:Y:S05]  /*64f0*/  @!P3 BRA `(.L_x_1965) ;  /* 0x000000d8008cb947 */ /* 0x002fea0003800000 */
.L_x_1962:
[C---:B------:R-:W-:Y:S01]  /*6500*/  FMUL.FTZ R205, R0.reuse, R136 ;  /* 0x0000008800cd7220 */ /* 0x040fe20000410000 */
[C---:B------:R-:W-:Y:S01]  /*6510*/  FMUL.FTZ R136, R0.reuse, R146 ;  /* 0x0000009200887220 */ /* 0x040fe20000410000 */
[C---:B------:R-:W-:Y:S01]  /*6520*/  FMUL.FTZ R146, R0.reuse, R124 ;  /* 0x0000007c00927220 */ /* 0x040fe20000410000 */
[C---:B------:R-:W-:Y:S01]  /*6530*/  FMUL.FTZ R201, R0.reuse, R140 ;  /* 0x0000008c00c97220 */ /* 0x040fe20000410000 */
[C---:B------:R-:W-:Y:S01]  /*6540*/  FMUL.FTZ R124, R0.reuse, R130 ;  /* 0x00000082007c7220 */ /* 0x040fe20000410000 */
[----:B------:R-:W-:Y:S01]  /*6550*/  FMUL.FTZ R140, R0, R144 ;  /* 0x00000090008c7220 */ /* 0x000fe20000410000 */
[----:B------:R-:W-:Y:S02]  /*6560*/  VIADD R130, R18, UR36 ;  /* 0x0000002412827c36 */ /* 0x000fe40008000000 */
[C---:B------:R-:W-:Y:S01]  /*6570*/  FMUL.FTZ R144, R0.reuse, R120 ;  /* 0x0000007800907220 */ /* 0x040fe20000410000 */
[C---:B------:R-:W-:Y:S01]  /*6580*/  FMUL.FTZ R120, R0.reuse, R122 ;  /* 0x0000007a00787220 */ /* 0x040fe20000410000 */
[----:B------:R-:W-:Y:S01]  /*6590*/  @UP0 ULDC UR6, c[0x0][0x44c] ;  /* 0x0001130000060ab9 */ /* 0x000fe20000000800 */
[----:B------:R-:W-:Y:S01]  /*65a0*/  FMUL.FTZ R122, R0, R126 ;  /* 0x0000007e007a7220 */ /* 0x000fe20000410000 */
[----:B------:R-:W-:-:S04]  /*65b0*/  @P2 IMAD.HI.U32 R126, R130, UR6, RZ ;  /* 0x00000006827e2c27 */ /* 0x000fc8000f8e00ff */
[C---:B------:R-:W-:Y:S01]  /*65c0*/  FMUL.FTZ R203, R0.reuse, R137 ;  /* 0x0000008900cb7220 */ /* 0x040fe20000410000 */
[C---:B------:R-:W-:Y:S01]  /*65d0*/  FMUL.FTZ R137, R0.reuse, R147 ;  /* 0x0000009300897220 */ /* 0x040fe20000410000 */
[C---:B------:R-:W-:Y:S01]  /*65e0*/  FMUL.FTZ R147, R0.reuse, R125 ;  /* 0x0000007d00937220 */ /* 0x040fe20000410000 */
[----:B------:R-:W-:Y:S01]  /*65f0*/  @UP0 ULDC UR6, c[0x0][0x450] ;  /* 0x0001140000060ab9 */ /* 0x000fe20000000800 */
[C---:B------:R-:W-:Y:S01]  /*6600*/  FMUL.FTZ R125, R0.reuse, R131 ;  /* 0x00000083007d7220 */ /* 0x040fe20000410000 */
[----:B------:R-:W-:Y:S01]  /*6610*/  @P2 SHF.R.U32.HI R130, RZ, UR6, R126 ;  /* 0x00000006ff822c19 */ /* 0x000fe2000801167e */
[----:B------:R-:W2:Y:S01]  /*6620*/  LDC R131, c[0x0][0x2f0] ;  /* 0x0000bc00ff837b82 */ /* 0x000ea20000000800 */
[C---:B------:R-:W-:Y:S01]  /*6630*/  FMUL.FTZ R21, R0.reuse, R143 ;  /* 0x0000008f00157220 */ /* 0x040fe20000410000 */
[C---:B------:R-:W-:Y:S01]  /*6640*/  FMUL.FTZ R143, R0.reuse, R149 ;  /* 0x00000095008f7220 */ /* 0x040fe20000410000 */
[C---:B------:R-:W-:Y:S01]  /*6650*/  FMUL.FTZ R149, R0.reuse, R129 ;  /* 0x0000008100957220 */ /* 0x040fe20000410000 */
[----:B------:R-:W-:Y:S01]  /*6660*/  UMOV UR6, 0x1 ;  /* 0x0000000100067882 */ /* 0x000fe20000000000 */
[----:B------:R-:W3:Y:S01]  /*6670*/  SHFL.IDX PT, R129, R130, RZ, 0x1c1f ;  /* 0x001c1fff82817589 */ /* 0x000ee200000e0000 */
[----:B------:R-:W-:Y:S01]  /*6680*/  UIMAD UR6, UR52, -0xa0, UR6 ;  /* 0xffffff60340678a4 */ /* 0x000fe2000f8e0206 */
[C---:B------:R-:W-:Y:S01]  /*6690*/  FMUL.FTZ R20, R0.reuse, R142 ;  /* 0x0000008e00147220 */ /* 0x040fe20000410000 */
[C---:B------:R-:W-:Y:S01]  /*66a0*/  FMUL.FTZ R207, R0.reuse, R152 ;  /* 0x0000009800cf7220 */ /* 0x040fe20000410000 */
[C---:B------:R-:W-:Y:S01]  /*66b0*/  FMUL.FTZ R142, R0.reuse, R148 ;  /* 0x00000094008e7220 */ /* 0x040fe20000410000 */
[C---:B------:R-:W-:Y:S01]  /*66c0*/  FMUL.FTZ R148, R0.reuse, R128 ;  /* 0x0000008000947220 */ /* 0x040fe20000410000 */
[----:B------:R-:W-:Y:S01]  /*66d0*/  FMUL.FTZ R209, R0, R153 ;  /* 0x0000009900d17220 */ /* 0x000fe20000410000 */
[----:B------:R-:W-:-:S02]  /*66e0*/  IMAD.U32 R128, RZ, RZ, UR6 ;  /* 0x00000006ff807e24 */ /* 0x000fc4000f8e00ff */
[C---:B------:R-:W-:Y:S01]  /*66f0*/  FMUL.FTZ R211, R0.reuse, R156 ;  /* 0x0000009c00d37220 */ /* 0x040fe20000410000 */
[----:B------:R-:W4:Y:S01]  /*6700*/  MUFU.TANH R207, R207 ;  /* 0x000000cf00cf7308 */ /* 0x000f220000002400 */
[C---:B------:R-:W-:Y:S01]  /*6710*/  FMUL.FTZ R215, R0.reuse, R157 ;  /* 0x0000009d00d77220 */ /* 0x040fe20000410000 */
[----:B------:R-:W-:Y:S02]  /*6720*/  IMAD R128, R17, -0x2, R128 ;  /* 0xfffffffe11807824 */ /* 0x000fe400078e0280 */
[C---:B------:R-:W-:Y:S01]  /*6730*/  FMUL.FTZ R14, R0.reuse, R138 ;  /* 0x0000008a000e7220 */ /* 0x040fe20000410000 */
[----:B------:R-:W-:Y:S01]  /*6740*/  UIADD3 UR6, UR41, 0x400, URZ ;  /* 0x0000040029067890 */ /* 0x000fe2000fffe03f */
[C---:B------:R-:W-:Y:S01]  /*6750*/  FMUL.FTZ R138, R0.reuse, R150 ;  /* 0x00000096008a7220 */ /* 0x040fe20000410000 */
[C---:B------:R-:W-:Y:S01]  /*6760*/  FMUL.FTZ R150, R0.reuse, R132 ;  /* 0x0000008400967220 */ /* 0x040fe20000410000 */
[----:B------:R-:W-:Y:S01]  /*6770*/  FMUL.FTZ R217, R0, R160 ;  /* 0x000000a000d97220 */ /* 0x000fe20000410000 */
[----:B------:R-:W5:Y:S01]  /*6780*/  MUFU.TANH R209, R209 ;  /* 0x000000d100d17308 */ /* 0x000f620000002400 */
[----:B------:R-:W-:Y:S01]  /*6790*/  USHF.R.U32.HI UR6, URZ, 0x4, UR6 ;  /* 0x000000043f067899 */ /* 0x000fe20008011606 */
[----:B--2---:R-:W-:-:S02]  /*67a0*/  IMAD R128, R131, UR47, R128 ;  /* 0x0000002f83807c24 */ /* 0x004fc4000f8e0280 */
[C---:B------:R-:W-:Y:S01]  /*67b0*/  FMUL.FTZ R219, R0.reuse, R161 ;  /* 0x000000a100db7220 */ /* 0x040fe20000410000 */
[C---:B------:R-:W-:Y:S01]  /*67c0*/  FMUL.FTZ R221, R0.reuse, R164 ;  /* 0x000000a400dd7220 */ /* 0x040fe20000410000 */
[----:B------:R-:W-:Y:S01]  /*67d0*/  ULOP3.LUT UR6, UR6, 0x3fff, URZ, 0xc0, !UPT ;  /* 0x00003fff06067892 */ /* 0x000fe2000f8ec03f */
[----:B------:R-:W-:Y:S01]  /*67e0*/  FMUL.FTZ R213, R0, R165 ;  /* 0x000000a500d57220 */ /* 0x000fe20000410000 */
[----:B---3--:R-:W-:Y:S01]  /*67f0*/  IADD3 R132, R129, -UR48, R128 ;  /* 0x8000003081847c10 */ /* 0x008fe2000fffe080 */
[----:B------:R-:W2:Y:S01]  /*6800*/  MUFU.TANH R211, R211 ;  /* 0x000000d300d37308 */ /* 0x000ea20000002400 */
[----:B------:R-:W-:Y:S01]  /*6810*/  ULOP3.LUT UR6, UR6, 0x10000, URZ, 0xfc, !UPT ;  /* 0x0001000006067892 */ /* 0x000fe2000f8efc3f */
[----:B------:R-:W-:Y:S01]  /*6820*/  WARPGROUP.ARRIVE ;  /* 0x00000000000079c5 */ /* 0x000fe20000000000 */
[C---:B------:R-:W-:Y:S01]  /*6830*/  ISETP.GT.AND P3, PT, R132.reuse, RZ, PT ;  /* 0x000000ff8400720c */ /* 0x040fe20003f64270 */
[----:B------:R-:W-:Y:S01]  /*6840*/  UMOV UR7, 0xc0000010 ;  /* 0xc000001000077882 */ /* 0x000fe20000000000 */
[C---:B------:R-:W-:Y:S01]  /*6850*/  ISETP.GT.AND P4, PT, R132.reuse, 0x1, PT ;  /* 0x000000018400780c */ /* 0x040fe20003f84270 */
[----:B------:R-:W-:Y:S01]  /*6860*/  UIMAD UR10, UR54, 0x500, UR6 ;  /* 0x00000500360a78a4 */ /* 0x000fe2000f8e0206 */
[----:B----4-:R-:W-:Y:S01]  /*6870*/  FSEL R207, R207, -INF , P3 ;  /* 0xff800000cfcf7808 */ /* 0x010fe20001800000 */
[----:B------:R-:W3:Y:S01]  /*6880*/  MUFU.TANH R215, R215 ;  /* 0x000000d700d77308 */ /* 0x000ee20000002400 */
[----:B------:R-:W-:Y:S01]  /*6890*/  ISETP.GT.AND P3, PT, R132, 0x8, PT ;  /* 0x000000088400780c */ /* 0x000fe20003f64270 */
[C---:B------:R-:W-:Y:S01]  /*68a0*/  FMUL.FTZ R199, R0.reuse, R141 ;  /* 0x0000008d00c77220 */ /* 0x040fe20000410000 */
[----:B-----5:R-:W-:Y:S01]  /*68b0*/  FSEL R209, R209, -INF , P4 ;  /* 0xff800000d1d17808 */ /* 0x020fe20002000000 */
[----:B------:R-:W-:Y:S01]  /*68c0*/  FMUL.FTZ R141, R0, R145 ;  /* 0x00000091008d7220 */ /* 0x000fe20000410000 */
[----:B------:R-:W-:Y:S01]  /*68d0*/  FMNMX.FTZ R152, R207, R5, !PT ;  /* 0x00000005cf987209 */ /* 0x000fe20007810000 */
[----:B------:R-:W-:Y:S01]  /*68e0*/  UMOV UR6, UR10 ;  /* 0x0000000a00067c82 */ /* 0x000fe20008000000 */
[----:B------:R-:W-:Y:S01]  /*68f0*/  ISETP.GT.AND P4, PT, R132, 0x9, PT ;  /* 0x000000098400780c */ /* 0x000fe20003f84270 */
[----:B------:R-:W4:Y:S01]  /*6900*/  MUFU.TANH R217, R217 ;  /* 0x000000d900d97308 */ /* 0x000f220000002400 */
[----:B--2---:R-:W-:Y:S01]  /*6910*/  FSEL R211, R211, -INF , P3 ;  /* 0xff800000d3d37808 */ /* 0x004fe20001800000 */
[----:B------:R-:W-:Y:S01]  /*6920*/  QGMMA.64x128x32.F32.E4M3.E4M3 R24, R184, gdesc[UR4], R24, gsb0 ;  /* 0x01e00004b8187df3 */ /* 0x000fe20008000818 */
[----:B------:R-:W-:Y:S01]  /*6930*/  FMNMX.FTZ R152, R209, R152, !PT ;  /* 0x00000098d1987209 */ /* 0x000fe20007810000 */
[----:B------:R-:W-:Y:S01]  /*6940*/  FMUL.FTZ R105, R0, R105 ;  /* 0x0000006900697220 */ /* 0x000fe20000410000 */
[----:B------:R-:W-:Y:S01]  /*6950*/  ISETP.GT.AND P3, PT, R132, 0x10, PT ;  /* 0x000000108400780c */ /* 0x000fe20003f64270 */
[C---:B------:R-:W-:Y:S01]  /*6960*/  FMUL.FTZ R126, R0.reuse, R134 ;  /* 0x00000086007e7220 */ /* 0x040fe20000410000 */
[----:B------:R-:W-:Y:S01]  /*6970*/  FMNMX.FTZ R152, R211, R152, !PT ;  /* 0x00000098d3987209 */ /* 0x000fe20007810000 */
[----:B------:R-:W2:Y:S01]  /*6980*/  MUFU.TANH R219, R219 ;  /* 0x000000db00db7308 */ /* 0x000ea20000002400 */
[----:B---3--:R-:W-:Y:S01]  /*6990*/  FSEL R215, R215, -INF , P4 ;  /* 0xff800000d7d77808 */ /* 0x008fe20002000000 */
[----:B------:R-:W-:Y:S01]  /*69a0*/  FMUL.FTZ R107, R0, R107 ;  /* 0x0000006b006b7220 */ /* 0x000fe20000410000 */
[----:B------:R-:W-:Y:S01]  /*69b0*/  ISETP.GT.AND P4, PT, R132, 0x11, PT ;  /* 0x000000118400780c */ /* 0x000fe20003f84270 */
[C---:B------:R-:W-:Y:S01]  /*69c0*/  FMUL.FTZ R134, R0.reuse, R104 ;  /* 0x0000006800867220 */ /* 0x040fe20000410000 */
[----:B------:R-:W-:Y:S01]  /*69d0*/  FMNMX.FTZ R152, R215, R152, !PT ;  /* 0x00000098d7987209 */ /* 0x000fe20007810000 */
[C---:B------:R-:W-:Y:S01]  /*69e0*/  FMUL.FTZ R145, R0.reuse, R121 ;  /* 0x0000007900917220 */ /* 0x040fe20000410000 */
[C---:B------:R-:W-:Y:S01]  /*69f0*/  FMUL.FTZ R104, R0.reuse, R106 ;  /* 0x0000006a00687220 */ /* 0x040fe20000410000 */
[----:B------:R-:W3:Y:S01]  /*6a00*/  MUFU.TANH R221, R221 ;  /* 0x000000dd00dd7308 */ /* 0x000ee20000002400 */
[----:B----4-:R-:W-:Y:S01]  /*6a10*/  FSEL R217, R217, -INF , P3 ;  /* 0xff800000d9d97808 */ /* 0x010fe20001800000 */
[----:B------:R-:W-:Y:S01]  /*6a20*/  FMUL.FTZ R153, R0, R109 ;  /* 0x0000006d00997220 */ /* 0x000fe20000410000 */
[----:B------:R-:W-:Y:S01]  /*6a30*/  ISETP.GT.AND P3, PT, R132, 0x18, PT ;  /* 0x000000188400780c */ /* 0x000fe20003f64270 */
[C---:B------:R-:W-:Y:S01]  /*6a40*/  FMUL.FTZ R15, R0.reuse, R139 ;  /* 0x0000008b000f7220 */ /* 0x040fe20000410000 */
[----:B------:R-:W-:Y:S01]  /*6a50*/  FMNMX.FTZ R152, R217, R152, !PT ;  /* 0x00000098d9987209 */ /* 0x000fe20007810000 */
[C---:B------:R-:W-:Y:S01]  /*6a60*/  FMUL.FTZ R139, R0.reuse, R151 ;  /* 0x00000097008b7220 */ /* 0x040fe20000410000 */
[C---:B------:R-:W-:Y:S01]  /*6a70*/  FMUL.FTZ R151, R0.reuse, R133 ;  /* 0x0000008500977220 */ /* 0x040fe20000410000 */
[----:B------:R-:W4:Y:S01]  /*6a80*/  MUFU.TANH R213, R213 ;  /* 0x000000d500d57308 */ /* 0x000f220000002400 */
[----:B--2---:R-:W-:Y:S01]  /*6a90*/  FSEL R219, R219, -INF , P4 ;  /* 0xff800000dbdb7808 */ /* 0x004fe20002000000 */
[----:B------:R-:W-:Y:S01]  /*6aa0*/  FMUL.FTZ R133, R0, R113 ;  /* 0x0000007100857220 */ /* 0x000fe20000410000 */
[----:B------:R-:W-:Y:S01]  /*6ab0*/  ISETP.GT.AND P4, PT, R132, 0x19, PT ;  /* 0x000000198400780c */ /* 0x000fe20003f84270 */
[C---:B------:R-:W-:Y:S01]  /*6ac0*/  FMUL.FTZ R112, R0.reuse, R112 ;  /* 0x0000007000707220 */ /* 0x040fe20000410000 */
[----:B------:R-:W-:Y:S01]  /*6ad0*/  FMNMX.FTZ R152, R219, R152, !PT ;  /* 0x00000098db987209 */ /* 0x000fe20007810000 */
[C---:B-1----:R-:W-:Y:S01]  /*6ae0*/  FMUL.FTZ R7, R0.reuse, R155 ;  /* 0x0000009b00077220 */ /* 0x042fe20000410000 */
[C---:B------:R-:W-:Y:S01]  /*6af0*/  FMUL.FTZ R121, R0.reuse, R123 ;  /* 0x0000007b00797220 */ /* 0x040fe20000410000 */
[----:B------:R-:W1:Y:S01]  /*6b00*/  MUFU.TANH R205, R205 ;  /* 0x000000cd00cd7308 */ /* 0x000e620000002400 */
[----:B---3--:R-:W-:Y:S01]  /*6b10*/  FSEL R221, R221, -INF , P3 ;  /* 0xff800000dddd7808 */ /* 0x008fe20001800000 */
[----:B------:R-:W-:Y:S01]  /*6b20*/  FMUL.FTZ R123, R0, R127 ;  /* 0x0000007f007b7220 */ /* 0x000fe20000410000 */
[----:B------:R-:W-:Y:S01]  /*6b30*/  ISETP.GT.AND P3, PT, R132, 0x20, PT ;  /* 0x000000208400780c */ /* 0x000fe20003f64270 */
[C---:B------:R-:W-:Y:S01]  /*6b40*/  FMUL.FTZ R127, R0.reuse, R135 ;  /* 0x00000087007f7220 */ /* 0x040fe20000410000 */
[----:B------:R-:W-:Y:S01]  /*6b50*/  FMNMX.FTZ R152, R221, R152, !PT ;  /* 0x00000098dd987209 */ /* 0x000fe20007810000 */
[C---:B------:R-:W-:Y:S01]  /*6b60*/  FMUL.FTZ R108, R0.reuse, R108 ;  /* 0x0000006c006c7220 */ /* 0x040fe20000410000 */
[C---:B------:R-:W-:Y:S01]  /*6b70*/  FMUL.FTZ R88, R0.reuse, R88 ;  /* 0x0000005800587220 */ /* 0x040fe20000410000 */
[----:B------:R-:W2:Y:S01]  /*6b80*/  MUFU.TANH R203, R203 ;  /* 0x000000cb00cb7308 */ /* 0x000ea20000002400 */
[----:B----4-:R-:W-:Y:S01]  /*6b90*/  FSEL R213, R213, -INF , P4 ;  /* 0xff800000d5d57808 */ /* 0x010fe20002000000 */
[----:B------:R-:W-:Y:S01]  /*6ba0*/  FMUL.FTZ R116, R0, R116 ;  /* 0x0000007400747220 */ /* 0x000fe20000410000 */
[----:B------:R-:W-:Y:S01]  /*6bb0*/  ISETP.GT.AND P4, PT, R132, 0x21, PT ;  /* 0x000000218400780c */ /* 0x000fe20003f84270 */
[C---:B------:R-:W-:Y:S01]  /*6bc0*/  FMUL.FTZ R89, R0.reuse, R89 ;  /* 0x0000005900597220 */ /* 0x040fe20000410000 */
[----:B------:R-:W-:Y:S01]  /*6bd0*/  FMNMX.FTZ R152, R213, R152, !PT ;  /* 0x00000098d5987209 */ /* 0x000fe20007810000 */
[----:B------:R-:W-:Y:S01]  /*6be0*/  UIADD3 UR6, UR10, 0x100, URZ ;  /* 0x000001000a067890 */ /* 0x000fe2000fffe03f */
[C---:B------:R-:W-:Y:S01]  /*6bf0*/  FMUL.FTZ R13, R0.reuse, R167 ;  /* 0x000000a7000d7220 */ /* 0x040fe20000410000 */
[----:B------:R-:W3:Y:S01]  /*6c00*/  MUFU.TANH R201, R201 ;  /* 0x000000c900c97308 */ /* 0x000ee20000002400 */
[----:B-1----:R-:W-:Y:S01]  /*6c10*/  FSEL R205, R205, -INF , P3 ;  /* 0xff800000cdcd7808 */ /* 0x002fe20001800000 */
[----:B------:R-:W-:Y:S01]  /*6c20*/  FMUL.FTZ R92, R0, R92 ;  /* 0x0000005c005c7220 */ /* 0x000fe20000410000 */
[----:B------:R-:W-:Y:S01]  /*6c30*/  ISETP.GT.AND P3, PT, R132, 0x28, PT ;  /* 0x000000288400780c */ /* 0x000fe20003f64270 */
[----:B------:R-:W-:Y:S01]  /*6c40*/  UMOV UR7, 0xc0000010 ;  /* 0xc000001000077882 */ /* 0x000fe20000000000 */
[----:B------:R-:W-:Y:S01]  /*6c50*/  FMNMX.FTZ R152, R205, R152, !PT ;  /* 0x00000098cd987209 */ /* 0x000fe20007810000 */
[C---:B------:R-:W-:Y:S01]  /*6c60*/  FMUL.FTZ R96, R0.reuse, R96 ;  /* 0x0000006000607220 */ /* 0x040fe20000410000 */
[C---:B------:R-:W-:Y:S01]  /*6c70*/  FMUL.FTZ R9, R0.reuse, R159 ;  /* 0x0000009f00097220 */ /* 0x040fe20000410000 */
[----:B------:R-:W1:Y:S01]  /*6c80*/  MUFU.TANH R199, R199 ;  /* 0x000000c700c77308 */ /* 0x000e620000002400 */
[----:B--2---:R-:W-:Y:S01]  /*6c90*/  FSEL R203, R203, -INF , P4 ;  /* 0xff800000cbcb7808 */ /* 0x004fe20002000000 */
[----:B------:R-:W-:Y:S01]  /*6ca0*/  FMUL.FTZ R100, R0, R100 ;  /* 0x0000006400647220 */ /* 0x000fe20000410000 */
[----:B------:R-:W-:Y:S01]  /*6cb0*/  ISETP.GT.AND P4, PT, R132, 0x29, PT ;  /* 0x000000298400780c */ /* 0x000fe20003f84270 */
[C---:B------:R-:W-:Y:S01]  /*6cc0*/  FMUL.FTZ R11, R0.reuse, R163 ;  /* 0x000000a3000b7220 */ /* 0x040fe20000410000 */
[----:B------:R-:W-:Y:S01]  /*6cd0*/  FMNMX.FTZ R152, R203, R152, !PT ;  /* 0x00000098cb987209 */ /* 0x000fe20007810000 */
[----:B------:R-:W-:Y:S01]  /*6ce0*/  FMUL.FTZ R101, R0, R101 ;  /* 0x0000006500657220 */ /* 0x000fe20000410000 */
[----:B------:R-:W-:Y:S01]  /*6cf0*/  ISETP.GT.AND P5, PT, R132, 0x89, PT ;  /* 0x000000898400780c */ /* 0x000fe20003fa4270 */
[----:B------:R-:W-:Y:S01]  /*6d00*/  MUFU.TANH R140, R140 ;  /* 0x0000008c008c7308 */ /* 0x000fe20000002400 */
[----:B---3--:R-:W-:Y:S01]  /*6d10*/  FSEL R201, R201, -INF , P3 ;  /* 0xff800000c9c97808 */ /* 0x008fe20001800000 */
[----:B0-----:R-:W-:Y:S01]  /*6d20*/  FMUL.FTZ R6, R0, R154 ;  /* 0x0000009a00067220 */ /* 0x001fe20000410000 */
[----:B------:R-:W-:Y:S01]  /*6d30*/  ISETP.GT.AND P3, PT, R132, 0x30, PT ;  /* 0x000000308400780c */ /* 0x000fe20003f64270 */
[C---:B------:R-:W-:Y:S01]  /*6d40*/  FMUL.FTZ R8, R0.reuse, R158 ;  /* 0x0000009e00087220 */ /* 0x040fe20000410000 */
[----:B------:R-:W-:Y:S01]  /*6d50*/  FMNMX.FTZ R152, R201, R152, !PT ;  /* 0x00000098c9987209 */ /* 0x000fe20007810000 */
[----:B------:R-:W-:Y:S01]  /*6d60*/  FMUL.FTZ R10, R0, R162 ;  /* 0x000000a2000a7220 */ /* 0x000fe20000410000 */
[----:B------:R-:W-:Y:S01]  /*6d70*/  ISETP.GT.AND P6, PT, R132, 0x99, PT ;  /* 0x000000998400780c */ /* 0x000fe20003fc4270 */
[----:B------:R-:W0:Y:S01]  /*6d80*/  MUFU.TANH R141, R141 ;  /* 0x0000008d008d7308 */ /* 0x000e220000002400 */
[----:B-1----:R-:W-:Y:S01]  /*6d90*/  FSEL R199, R199, -INF , P4 ;  /* 0xff800000c7c77808 */ /* 0x002fe20002000000 */
[----:B------:R-:W-:Y:S01]  /*6da0*/  FMUL.FTZ R12, R0, R166 ;  /* 0x000000a6000c7220 */ /* 0x000fe20000410000 */
[----:B------:R-:W-:Y:S01]  /*6db0*/  ISETP.GT.AND P4, PT, R132, 0x31, PT ;  /* 0x000000318400780c */ /* 0x000fe20003f84270 */
[C---:B------:R-:W-:Y:S01]  /*6dc0*/  FMUL.FTZ R110, R0.reuse, R110 ;  /* 0x0000006e006e7220 */ /* 0x040fe20000410000 */
[----:B------:R-:W-:Y:S01]  /*6dd0*/  FMNMX.FTZ R152, R199, R152, !PT ;  /* 0x00000098c7987209 */ /* 0x000fe20007810000 */
[C---:B------:R-:W-:Y:S01]  /*6de0*/  FMUL.FTZ R90, R0.reuse, R90 ;  /* 0x0000005a005a7220 */ /* 0x040fe20000410000 */
[C---:B------:R-:W-:Y:S01]  /*6df0*/  FMUL.FTZ R91, R0.reuse, R91 ;  /* 0x0000005b005b7220 */ /* 0x040fe20000410000 */
[----:B------:R-:W-:Y:S01]  /*6e00*/  MUFU.TANH R142, R142 ;  /* 0x0000008e008e7308 */ /* 0x000fe20000002400 */
[C---:B------:R-:W-:Y:S01]  /*6e10*/  FMUL.FTZ R94, R0.reuse, R94 ;  /* 0x0000005e005e7220 */ /* 0x040fe20000410000 */
[C---:B------:R-:W-:Y:S01]  /*6e20*/  FMUL.FTZ R95, R0.reuse, R95 ;  /* 0x0000005f005f7220 */ /* 0x040fe20000410000 */
[C---:B------:R-:W-:Y:S01]  /*6e30*/  FMUL.FTZ R98, R0.reuse, R98 ;  /* 0x0000006200627220 */ /* 0x040fe20000410000 */
[C---:B------:R-:W-:Y:S01]  /*6e40*/  FMUL.FTZ R99, R0.reuse, R99 ;  /* 0x0000006300637220 */ /* 0x040fe20000410000 */
[----:B------:R-:W-:Y:S01]  /*6e50*/  FMUL.FTZ R103, R0, R103 ;  /* 0x0000006700677220 */ /* 0x000fe20000410000 */
[----:B------:R-:W1:Y:S02]  /*6e60*/  S2R R196, SR_TID.X ;  /* 0x0000000000c47919 */ /* 0x000e640000002100 */
[----:B------:R-:W2:Y:S01]  /*6e70*/  MUFU.TANH R143, R143 ;  /* 0x0000008f008f7308 */ /* 0x000ea20000002400 */
[----:B0-----:R-:W-:-:S02]  /*6e80*/  FSEL R109, R141, -INF , P4 ;  /* 0xff8000008d6d7808 */ /* 0x001fc40002000000 */
[----:B------:R-:W-:-:S05]  /*6e90*/  ISETP.GT.AND P4, PT, R132, 0x39, PT ;  /* 0x000000398400780c */ /* 0x000fca0003f84270 */
[----:B------:R-:W-:Y:S08]  /*6ea0*/  MUFU.TANH R106, R105 ;  /* 0x00000069006a7308 */ /* 0x000ff00000002400 */
[----:B------:R-:W0:Y:S01]  /*6eb0*/  MUFU.TANH R144, R144 ;  /* 0x0000009000907308 */ /* 0x000e220000002400 */
[----:B--2---:R-:W-:Y:S02]  /*6ec0*/  FSEL R129, R143, -INF , P4 ;  /* 0xff8000008f817808 */ /* 0x004fe40002000000 */
[----:B------:R-:W-:-:S05]  /*6ed0*/  ISETP.GT.AND P4, PT, R132, 0x41, PT ;  /* 0x000000418400780c */ /* 0x000fca0003f84270 */
[----:B------:R2:W-:Y:S01]  /*6ee0*/  MUFU.TANH R105, R107 ;  /* 0x0000006b00697308 */ /* 0x0005e20000002400 */
[----:B-1----:R-:W-:-:S07]  /*6ef0*/  SHF.R.U32.HI R196, RZ, 0x7, R196 ;  /* 0x00000007ffc47819 */ /* 0x002fce00000116c4 */
[----:B------:R-:W1:Y:S01]  /*6f00*/  MUFU.TANH R145, R145 ;  /* 0x0000009100917308 */ /* 0x000e620000002400 */
[----:B--2---:R-:W-:Y:S02]  /*6f10*/  FSEL R107, R140, -INF , P3 ;  /* 0xff8000008c6b7808 */ /* 0x004fe40001800000 */
[----:B------:R-:W-:Y:S02]  /*6f20*/  ISETP.GT.AND P3, PT, R132, 0x38, PT ;  /* 0x000000388400780c */ /* 0x000fe40003f64270 */
[----:B------:R-:W-:Y:S02]  /*6f30*/  FMNMX.FTZ R152, R107, R152, !PT ;  /* 0x000000986b987209 */ /* 0x000fe40007810000 */
[----:B------:R-:W-:Y:S01]  /*6f40*/  FSEL R113, R142, -INF , P3 ;  /* 0xff8000008e717808 */ /* 0x000fe20001800000 */
[----:B------:R-:W-:Y:S01]  /*6f50*/  MUFU.TANH R146, R146 ;  /* 0x0000009200927308 */ /* 0x000fe20000002400 */
[----:B------:R-:W-:Y:S02]  /*6f60*/  FMNMX.FTZ R152, R109, R152, !PT ;  /* 0x000000986d987209 */ /* 0x000fe40007810000 */
[----:B------:R-:W-:-:S02]  /*6f70*/  ISETP.GT.AND P3, PT, R132, 0x40, PT ;  /* 0x000000408400780c */ /* 0x000fc40003f64270 */
[----:B------:R-:W-:Y:S02]  /*6f80*/  FMNMX.FTZ R152, R113, R152, !PT ;  /* 0x0000009871987209 */ /* 0x000fe40007810000 */
[----:B0-----:R-:W-:Y:S01]  /*6f90*/  FSEL R131, R144, -INF , P3 ;  /* 0xff80000090837808 */ /* 0x001fe20001800000 */
[----:B------:R-:W0:Y:S01]  /*6fa0*/  MUFU.TANH R147, R147 ;  /* 0x0000009300937308 */ /* 0x000e220000002400 */
[----:B------:R-:W-:Y:S02]  /*6fb0*/  FMNMX.FTZ R152, R129, R152, !PT ;  /* 0x0000009881987209 */ /* 0x000fe40007810000 */
[----:B------:R-:W-:Y:S02]  /*6fc0*/  ISETP.GT.AND P3, PT, R132, 0x48, PT ;  /* 0x000000488400780c */ /* 0x000fe40003f64270 */
[----:B------:R-:W-:-:S03]  /*6fd0*/  FMNMX.FTZ R152, R131, R152, !PT ;  /* 0x0000009883987209 */ /* 0x000fc60007810000 */
[----:B------:R-:W-:Y:S01]  /*6fe0*/  MUFU.TANH R148, R148 ;  /* 0x0000009400947308 */ /* 0x000fe20000002400 */
[----:B------:R-:W-:Y:S02]  /*6ff0*/  WARPGROUP.DEPBAR.LE gsb0, 0x0 ;  /* 0x00008000000079c5 */ /* 0x000fe40000010000 */
[----:B------:R-:W-:Y:S01]  /*7000*/  WARPGROUP.ARRIVE ;  /* 0x00000000000079c5 */ /* 0x000fe20000000000 */
[----:B------:R-:W2:Y:S04]  /*7010*/  SHFL.IDX PT, R185, R130, 0x1, 0x1c1f ;  /* 0x003c1f0082b97f89 */ /* 0x000ea800000e0000 */
[----:B------:R3:W-:Y:S01]  /*7020*/  MUFU.TANH R155, R112 ;  /* 0x00000070009b7308 */ /* 0x0007e20000002400 */
[----:B------:R-:W-:Y:S01]  /*7030*/  QGMMA.64x128x32.F32.E4M3.E4M3 R24, R180, gdesc[UR4], R24, gsb0 ;  /* 0x01e00004b4187df3 */ /* 0x000fe20008000818 */
[----:B------:R-:W-:Y:S01]  /*7040*/  UIADD3 UR6, UR10, 0x200, URZ ;  /* 0x000002000a067890 */ /* 0x000fe2000fffe03f */
[----:B------:R-:W-:-:S05]  /*7050*/  UMOV UR7, 0xc0000010 ;  /* 0xc000001000077882 */ /* 0x000fca0000000000 */
[----:B------:R-:W4:Y:S01]  /*7060*/  MUFU.TANH R149, R149 ;  /* 0x0000009500957308 */ /* 0x000f220000002400 */
[----:B---3--:R-:W-:Y:S01]  /*7070*/  FMUL.FTZ R112, R0, R117 ;  /* 0x0000007500707220 */ /* 0x008fe20000410000 */
[----:B-1----:R-:W-:Y:S02]  /*7080*/  FSEL R117, R145, -INF , P4 ;  /* 0xff80000091757808 */ /* 0x002fe40002000000 */
[C---:B------:R-:W-:Y:S02]  /*7090*/  ISETP.GT.AND P4, PT, R132.reuse, 0x49, PT ;  /* 0x000000498400780c */ /* 0x040fe40003f84270 */
[----:B------:R-:W-:Y:S02]  /*70a0*/  FMNMX.FTZ R152, R117, R152, !PT ;  /* 0x0000009875987209 */ /* 0x000fe40007810000 */
[----:B------:R-:W1:Y:S01]  /*70b0*/  MUFU.TANH R150, R150 ;  /* 0x0000009600967308 */ /* 0x000e620000002400 */
[----:B0-----:R-:W-:Y:S02]  /*70c0*/  FSEL R135, R147, -INF , P4 ;  /* 0xff80000093877808 */ /* 0x001fe40002000000 */
[----:B------:R-:W-:-:S02]  /*70d0*/  ISETP.GT.AND P4, PT, R132, 0x51, PT ;  /* 0x000000518400780c */ /* 0x000fc40003f84270 */
[----:B--2---:R-:W-:-:S03]  /*70e0*/  IADD3 R128, R185, -UR48, R128 ;  /* 0x80000030b9807c10 */ /* 0x004fc6000fffe080 */
[----:B------:R0:W-:Y:S01]  /*70f0*/  MUFU.TANH R140, R133 ;  /* 0x00000085008c7308 */ /* 0x0001e20000002400 */
[----:B----4-:R-:W-:Y:S02]  /*7100*/  FSEL R143, R149, -INF , P4 ;  /* 0xff800000958f7808 */ /* 0x010fe40002000000 */
[----:B------:R-:W-:-:S05]  /*7110*/  ISETP.GT.AND P4, PT, R132, 0x59, PT ;  /* 0x000000598400780c */ /* 0x000fca0003f84270 */
[----:B------:R-:W2:Y:S01]  /*7120*/  MUFU.TANH R151, R151 ;  /* 0x0000009700977308 */ /* 0x000ea20000002400 */
[----:B0-----:R-:W-:Y:S02]  /*7130*/  FSEL R133, R146, -INF , P3 ;  /* 0xff80000092857808 */ /* 0x001fe40001800000 */
[----:B------:R-:W-:Y:S02]  /*7140*/  ISETP.GT.AND P3, PT, R132, 0x50, PT ;  /* 0x000000508400780c */ /* 0x000fe40003f64270 */
[----:B------:R-:W-:Y:S02]  /*7150*/  FMNMX.FTZ R152, R133, R152, !PT ;  /* 0x0000009885987209 */ /* 0x000fe40007810000 */
[----:B------:R-:W-:Y:S01]  /*7160*/  FSEL R141, R148, -INF , P3 ;  /* 0xff800000948d7808 */ /* 0x000fe20001800000 */
[----:B------:R-:W0:Y:S01]  /*7170*/  MUFU.TANH R134, R134 ;  /* 0x0000008600867308 */ /* 0x000e220000002400 */
[----:B------:R-:W-:Y:S02]  /*7180*/  FMNMX.FTZ R152, R135, R152, !PT ;  /* 0x0000009887987209 */ /* 0x000fe40007810000 */
[----:B------:R-:W-:-:S02]  /*7190*/  ISETP.GT.AND P3, PT, R132, 0x58, PT ;  /* 0x000000588400780c */ /* 0x000fc40003f64270 */
[----:B------:R-:W-:Y:S02]  /*71a0*/  FMNMX.FTZ R152, R141, R152, !PT ;  /* 0x000000988d987209 */ /* 0x000fe40007810000 */
[----:B-1----:R-:W-:Y:S01]  /*71b0*/  FSEL R145, R150, -INF , P3 ;  /* 0xff80000096917808 */ /* 0x002fe20001800000 */
[----:B------:R-:W1:Y:S01]  /*71c0*/  MUFU.TANH R108, R108 ;  /* 0x0000006c006c7308 */ /* 0x000e620000002400 */
[----:B------:R-:W-:Y:S02]  /*71d0*/  FMNMX.FTZ R152, R143, R152, !PT ;  /* 0x000000988f987209 */ /* 0x000fe40007810000 */
[C---:B------:R-:W-:Y:S02]  /*71e0*/  ISETP.GT.AND P3, PT, R132.reuse, 0x60, PT ;  /* 0x000000608400780c */ /* 0x040fe40003f64270 */
[----:B--2---:R-:W-:Y:S02]  /*71f0*/  FSEL R147, R151, -INF , P4 ;  /* 0xff80000097937808 */ /* 0x004fe40002000000 */
[----:B------:R-:W-:Y:S01]  /*7200*/  FMNMX.FTZ R152, R145, R152, !PT ;  /* 0x0000009891987209 */ /* 0x000fe20007810000 */
[----:B------:R-:W2:Y:S01]  /*7210*/  MUFU.TANH R153, R153 ;  /* 0x0000009900997308 */ /* 0x000ea20000002400 */
[----:B------:R-:W-:-:S02]  /*7220*/  ISETP.GT.AND P4, PT, R132, 0x61, PT ;  /* 0x000000618400780c */ /* 0x000fc40003f84270 */
[----:B0-----:R-:W-:Y:S02]  /*7230*/  FSEL R149, R134, -INF , P3 ;  /* 0xff80000086957808 */ /* 0x001fe40001800000 */
[----:B------:R-:W-:Y:S02]  /*7240*/  FMNMX.FTZ R152, R147, R152, !PT ;  /* 0x0000009893987209 */ /* 0x000fe40007810000 */
[----:B------:R-:W-:Y:S01]  /*7250*/  ISETP.GT.AND P3, PT, R132, 0x68, PT ;  /* 0x000000688400780c */ /* 0x000fe20003f64270 */
[----:B------:R0:W-:Y:S01]  /*7260*/  MUFU.TANH R161, R88 ;  /* 0x0000005800a17308 */ /* 0x0001e20000002400 */
[----:B------:R-:W-:Y:S02]  /*7270*/  FMNMX.FTZ R152, R149, R152, !PT ;  /* 0x0000009895987209 */ /* 0x000fe40007810000 */
[----:B-1----:R-:W-:Y:S01]  /*7280*/  FSEL R151, R108, -INF , P3 ;  /* 0xff8000006c977808 */ /* 0x002fe20001800000 */
[----:B------:R-:W-:Y:S01]  /*7290*/  FMUL.FTZ R108, R0, R118 ;  /* 0x00000076006c7220 */ /* 0x000fe20000410000 */
[----:B------:R-:W-:-:S03]  /*72a0*/  ISETP.GT.AND P3, PT, R132, 0x70, PT ;  /* 0x000000708400780c */ /* 0x000fc60003f64270 */
[----:B------:R-:W1:Y:S01]  /*72b0*/  MUFU.TANH R116, R116 ;  /* 0x0000007400747308 */ /* 0x000e620000002400 */
[----:B0-----:R-:W-:Y:S01]  /*72c0*/  FMUL.FTZ R88, R0, R93 ;  /* 0x0000005d00587220 */ /* 0x001fe20000410000 */
[----:B------:R-:W-:Y:S01]  /*72d0*/  FSEL R93, R106, -INF , P4 ;  /* 0xff8000006a5d7808 */ /* 0x000fe20002000000 */
[----:B------:R-:W-:Y:S01]  /*72e0*/  FMUL.FTZ R106, R0, R115 ;  /* 0x00000073006a7220 */ /* 0x000fe20000410000 */
[----:B------:R-:W-:Y:S02]  /*72f0*/  ISETP.GT.AND P4, PT, R132, 0x69, PT ;  /* 0x000000698400780c */ /* 0x000fe40003f84270 */
[----:B------:R-:W-:Y:S02]  /*7300*/  FMNMX.FTZ R152, R93, R152, !PT ;  /* 0x000000985d987209 */ /* 0x000fe40007810000 */
[----:B------:R-:W0:Y:S01]  /*7310*/  MUFU.TANH R112, R112 ;  /* 0x0000007000707308 */ /* 0x000e220000002400 */
[----:B--2---:R-:W-:Y:S02]  /*7320*/  FSEL R153, R153, -INF , P4 ;  /* 0xff80000099997808 */ /* 0x004fe40002000000 */
[----:B------:R-:W-:-:S02]  /*7330*/  FMNMX.FTZ R152, R151, R152, !PT ;  /* 0x0000009897987209 */ /* 0x000fc40007810000 */
[C---:B------:R-:W-:Y:S02]  /*7340*/  ISETP.GT.AND P4, PT, R132.reuse, 0x71, PT ;  /* 0x000000718400780c */ /* 0x040fe40003f84270 */
[----:B------:R-:W-:Y:S01]  /*7350*/  FSEL R155, R155, -INF , P3 ;  /* 0xff8000009b9b7808 */ /* 0x000fe20001800000 */
[----:B------:R2:W-:Y:S01]  /*7360*/  MUFU.TANH R167, R88 ;  /* 0x0000005800a77308 */ /* 0x0005e20000002400 */
[----:B------:R-:W-:Y:S02]  /*7370*/  FMNMX.FTZ R152, R153, R152, !PT ;  /* 0x0000009899987209 */ /* 0x000fe40007810000 */
[----:B------:R-:W-:Y:S02]  /*7380*/  ISETP.GT.AND P3, PT, R132, 0x78, PT ;  /* 0x000000788400780c */ /* 0x000fe40003f64270 */
[----:B------:R-:W-:Y:S02]  /*7390*/  FMNMX.FTZ R152, R155, R152, !PT ;  /* 0x000000989b987209 */ /* 0x000fe40007810000 */
[----:B-1----:R-:W-:Y:S01]  /*73a0*/  FSEL R157, R116, -INF , P3 ;  /* 0xff800000749d7808 */ /* 0x002fe20001800000 */
[----:B------:R-:W1:Y:S01]  /*73b0*/  MUFU.TANH R89, R89 ;  /* 0x0000005900597308 */ /* 0x000e620000002400 */
[----:B--2---:R-:W-:Y:S01]  /*73c0*/  FMUL.FTZ R88, R0, R97 ;  /* 0x0000006100587220 */ /* 0x004fe20000410000 */
[----:B------:R-:W-:-:S02]  /*73d0*/  FSEL R97, R140, -INF , P4 ;  /* 0xff8000008c617808 */ /* 0x000fc40002000000 */
[C---:B------:R-:W-:Y:S02]  /*73e0*/  ISETP.GT.AND P4, PT, R132.reuse, 0x79, PT ;  /* 0x000000798400780c */ /* 0x040fe40003f84270 */
[----:B------:R-:W-:Y:S02]  /*73f0*/  FMNMX.FTZ R152, R97, R152, !PT ;  /* 0x0000009861987209 */ /* 0x000fe40007810000 */
[----:B------:R-:W2:Y:S01]  /*7400*/  MUFU.TANH R92, R92 ;  /* 0x0000005c005c7308 */ /* 0x000ea20000002400 */
[----:B------:R-:W-:Y:S02]  /*7410*/  ISETP.GT.AND P3, PT, R132, 0x80, PT ;  /* 0x000000808400780c */ /* 0x000fe40003f64270 */
[----:B0-----:R-:W-:Y:S02]  /*7420*/  FSEL R159, R112, -INF , P4 ;  /* 0xff800000709f7808 */ /* 0x001fe40002000000 */
[----:B------:R-:W-:Y:S02]  /*7430*/  FMNMX.FTZ R152, R157, R152, !PT ;  /* 0x000000989d987209 */ /* 0x000fe40007810000 */
[----:B------:R-:W-:Y:S01]  /*7440*/  ISETP.GT.AND P4, PT, R132, 0x81, PT ;  /* 0x000000818400780c */ /* 0x000fe20003f84270 */
[----:B------:R-:W0:Y:S01]  /*7450*/  MUFU.TANH R96, R96 ;  /* 0x0000006000607308 */ /* 0x000e220000002400 */
[----:B------:R-:W-:-:S02]  /*7460*/  FSEL R161, R161, -INF , P3 ;  /* 0xff800000a1a17808 */ /* 0x000fc40001800000 */
[----:B------:R-:W-:Y:S02]  /*7470*/  FMNMX.FTZ R152, R159, R152, !PT ;  /* 0x000000989f987209 */ /* 0x000fe40007810000 */
[----:B------:R-:W-:Y:S02]  /*7480*/  ISETP.GT.AND P3, PT, R132, 0x88, PT ;  /* 0x000000888400780c */ /* 0x000fe40003f64270 */
[----:B-1----:R-:W-:Y:S01]  /*7490*/  FSEL R163, R89, -INF , P4 ;  /* 0xff80000059a37808 */ /* 0x002fe20002000000 */
[----:B------:R-:W1:Y:S01]  /*74a0*/  MUFU.TANH R88, R88 ;  /* 0x0000005800587308 */ /* 0x000e620000002400 */
[----:B------:R-:W-:Y:S02]  /*74b0*/  FMNMX.FTZ R152, R161, R152, !PT ;  /* 0x00000098a1987209 */ /* 0x000fe40007810000 */
[----:B--2---:R-:W-:Y:S02]  /*74c0*/  FSEL R165, R92, -INF , P3 ;  /* 0xff8000005ca57808 */ /* 0x004fe40001800000 */
[----:B------:R-:W-:-:S02]  /*74d0*/  FMNMX.FTZ R152, R163, R152, !PT ;  /* 0x00000098a3987209 */ /* 0x000fc40007810000 */
[C---:B------:R-:W-:Y:S01]  /*74e0*/  ISETP.GT.AND P4, PT, R132.reuse, 0x90, PT ;  /* 0x000000908400780c */ /* 0x040fe20003f84270 */
[----:B------:R-:W2:Y:S01]  /*74f0*/  MUFU.TANH R100, R100 ;  /* 0x0000006400647308 */ /* 0x000ea20000002400 */
[----:B------:R-:W-:Y:S02]  /*7500*/  FSEL R167, R167, -INF , P5 ;  /* 0xff800000a7a77808 */ /* 0x000fe40002800000 */
[----:B------:R-:W-:Y:S02]  /*7510*/  FMNMX.FTZ R152, R165, R152, !PT ;  /* 0x00000098a5987209 */ /* 0x000fe40007810000 */
[----:B------:R-:W-:Y:S02]  /*7520*/  ISETP.GT.AND P3, PT, R132, 0x91, PT ;  /* 0x000000918400780c */ /* 0x000fe40003f64270 */
[----:B0-----:R-:W-:Y:S01]  /*7530*/  FSEL R195, R96, -INF , P4 ;  /* 0xff80000060c37808 */ /* 0x001fe20002000000 */
[----:B------:R2:W0:Y:S01]  /*7540*/  MUFU.TANH R89, R101 ;  /* 0x0000006500597308 */ /* 0x0004220000002400 */
[----:B------:R-:W-:Y:S01]  /*7550*/  FMNMX.FTZ R152, R167, R152, !PT ;  /* 0x00000098a7987209 */ /* 0x000fe20007810000 */
[----:B------:R-:W-:Y:S01]  /*7560*/  FMUL.FTZ R96, R0, R111 ;  /* 0x0000006f00607220 */ /* 0x000fe20000410000 */
[----:B------:R-:W-:-:S02]  /*7570*/  ISETP.GT.AND P5, PT, R132, 0x98, PT ;  /* 0x000000988400780c */ /* 0x000fc40003fa4270 */
[----:B-1----:R-:W-:Y:S02]  /*7580*/  FSEL R197, R88, -INF , P3 ;  /* 0xff80000058c57808 */ /* 0x002fe40001800000 */
[----:B------:R-:W-:Y:S01]  /*7590*/  FMNMX.FTZ R152, R195, R152, !PT ;  /* 0x00000098c3987209 */ /* 0x000fe20007810000 */
[----:B------:R-:W1:Y:S01]  /*75a0*/  LDC R88, c[0x0][0x988] ;  /* 0x00026200ff587b82 */ /* 0x000e620000000800 */
[----:B--2---:R-:W-:Y:S01]  /*75b0*/  FSEL R101, R100, -INF , P5 ;  /* 0xff80000064657808 */ /* 0x004fe20002800000 */
[----:B------:R-:W2:Y:S01]  /*75c0*/  MUFU.TANH R6, R6 ;  /* 0x0000000600067308 */ /* 0x000ea20000002400 */
[----:B------:R-:W-:Y:S01]  /*75d0*/  FMNMX.FTZ R152, R197, R152, !PT ;  /* 0x00000098c5987209 */ /* 0x000fe20007810000 */
[----:B------:R-:W-:Y:S02]  /*75e0*/  WARPGROUP.DEPBAR.LE gsb0, 0x0 ;  /* 0x00008000000079c5 */ /* 0x000fe40000010000 */
[----:B------:R-:W-:Y:S01]  /*75f0*/  ISETP.GT.AND P4, PT, R128, RZ, PT ;  /* 0x000000ff8000720c */ /* 0x000fe20003f84270 */
[----:B------:R-:W-:Y:S01]  /*7600*/  FMUL.FTZ R100, R0, R114 ;  /* 0x0000007200647220 */ /* 0x000fe20000410000 */
[----:B------:R-:W-:Y:S01]  /*7610*/  FMNMX.FTZ R152, R101, R152, !PT ;  /* 0x0000009865987209 */ /* 0x000fe20007810000 */
[----:B------:R-:W-:Y:S01]  /*7620*/  WARPGROUP.ARRIVE ;  /* 0x00000000000079c5 */ /* 0x000fe20000000000 */
[----:B0-----:R-:W-:Y:S01]  /*7630*/  FSEL R111, R89, -INF , P6 ;  /* 0xff800000596f7808 */ /* 0x001fe20003000000 */
[----:B------:R-:W0:Y:S01]  /*7640*/  MUFU.TANH R7, R7 ;  /* 0x0000000700077308 */ /* 0x000e220000002400 */
[----:B------:R-:W-:-:S02]  /*7650*/  ISETP.GT.AND P5, PT, R128, 0x1, PT ;  /* 0x000000018000780c */ /* 0x000fc40003fa4270 */
[----:B------:R-:W-:Y:S01]  /*7660*/  FMNMX.FTZ R152, R111, R152, !PT ;  /* 0x000000986f987209 */ /* 0x000fe20007810000 */
[----:B------:R-:W-:Y:S01]  /*7670*/  QGMMA.64x128x32.F32.E4M3.E4M3 R24, R176, gdesc[UR4], R24, gsb0 ;  /* 0x01e00004b0187df3 */ /* 0x000fe20008000818 */
[----:B------:R-:W-:Y:S01]  /*7680*/  UIADD3 UR6, UR10, 0x300, URZ ;  /* 0x000003000a067890 */ /* 0x000fe2000fffe03f */
[----:B------:R-:W-:Y:S02]  /*7690*/  UMOV UR7, 0xc0000010 ;  /* 0xc000001000077882 */ /* 0x000fe40000000000 */
[----:B------:R-:W3:Y:S01]  /*76a0*/  SHFL.BFLY PT, R89, R152, 0x2, 0x1f ;  /* 0x0c401f0098597f89 */ /* 0x000ee200000e0000 */
[----:B------:R-:W4:Y:S01]  /*76b0*/  MUFU.TANH R8, R8 ;  /* 0x0000000800087308 */ /* 0x000f220000002400 */
[----:B--2---:R-:W-:Y:S02]  /*76c0*/  FSEL R181, R6, -INF , P4 ;  /* 0xff80000006b57808 */ /* 0x004fe40002000000 */
[----:B------:R-:W-:Y:S02]  /*76d0*/  ISETP.GT.AND P4, PT, R128, 0x8, PT ;  /* 0x000000088000780c */ /* 0x000fe40003f84270 */
[----:B------:R-:W-:-:S03]  /*76e0*/  FMNMX.FTZ R6, R181, R4, !PT ;  /* 0x00000004b5067209 */ /* 0x000fc60007810000 */
[----:B------:R-:W2:Y:S01]  /*76f0*/  MUFU.TANH R9, R9 ;  /* 0x0000000900097308 */ /* 0x000ea20000002400 */
[----:B0-----:R-:W-:Y:S02]  /*7700*/  FSEL R7, R7, -INF , P5 ;  /* 0xff80000007077808 */ /* 0x001fe40002800000 */
[----:B------:R-:W-:Y:S02]  /*7710*/  ISETP.GT.AND P5, PT, R128, 0x9, PT ;  /* 0x000000098000780c */ /* 0x000fe40003fa4270 */
[----:B------:R-:W-:-:S03]  /*7720*/  FMNMX.FTZ R6, R7, R6, !PT ;  /* 0x0000000607067209 */ /* 0x000fc60007810000 */
[----:B------:R-:W-:Y:S01]  /*7730*/  MUFU.TANH R10, R10 ;  /* 0x0000000a000a7308 */ /* 0x000fe20000002400 */
[----:B----4-:R-:W-:Y:S02]  /*7740*/  FSEL R187, R8, -INF , P4 ;  /* 0xff80000008bb7808 */ /* 0x010fe40002000000 */
[----:B------:R-:W-:Y:S02]  /*7750*/  ISETP.GT.AND P4, PT, R128, 0x10, PT ;  /* 0x000000108000780c */ /* 0x000fe40003f84270 */
[----:B------:R-:W-:Y:S02]  /*7760*/  FMNMX.FTZ R8, R187, R6, !PT ;  /* 0x00000006bb087209 */ /* 0x000fe40007810000 */
[----:B---3--:R-:W-:Y:S01]  /*7770*/  FMNMX.FTZ R112, R152, R89, !PT ;  /* 0x0000005998707209 */ /* 0x008fe20007810000 */
[----:B------:R-:W0:Y:S01]  /*7780*/  MUFU.TANH R11, R11 ;  /* 0x0000000b000b7308 */ /* 0x000e220000002400 */
[----:B--2---:R-:W-:Y:S02]  /*7790*/  FSEL R9, R9, -INF , P5 ;  /* 0xff80000009097808 */ /* 0x004fe40002800000 */
[----:B------:R-:W-:Y:S01]  /*77a0*/  ISETP.GT.AND P5, PT, R128, 0x11, PT ;  /* 0x000000118000780c */ /* 0x000fe20003fa4270 */
[----:B------:R-:W2:Y:S01]  /*77b0*/  SHFL.BFLY PT, R89, R112, 0x1, 0x1f ;  /* 0x0c201f0070597f89 */ /* 0x000ea200000e0000 */
[----:B------:R-:W-:-:S03]  /*77c0*/  FMNMX.FTZ R8, R9, R8, !PT ;  /* 0x0000000809087209 */ /* 0x000fc60007810000 */
[----:B------:R-:W-:Y:S08]  /*77d0*/  MUFU.TANH R12, R12 ;  /* 0x0000000c000c7308 */ /* 0x000ff00000002400 */
[----:B------:R-:W3:Y:S01]  /*77e0*/  MUFU.TANH R13, R13 ;  /* 0x0000000d000d7308 */ /* 0x000ee20000002400 */
[----:B0-----:R-:W-:Y:S02]  /*77f0*/  FSEL R11, R11, -INF , P5 ;  /* 0xff8000000b0b7808 */ /* 0x001fe40002800000 */
[----:B------:R-:W-:-:S05]  /*7800*/  ISETP.GT.AND P5, PT, R128, 0x19, PT ;  /* 0x000000198000780c */ /* 0x000fca0003fa4270 */
[----:B------:R-:W0:Y:S01]  /*7810*/  MUFU.TANH R14, R14 ;  /* 0x0000000e000e7308 */ /* 0x000e220000002400 */
[----:B--2---:R-:W-:Y:S01]  /*7820*/  FMNMX.FTZ R89, R112, R89, !PT ;  /* 0x0000005970597209 */ /* 0x004fe20007810000 */
[----:B------:R-:W-:-:S03]  /*7830*/  FMUL.FTZ R112, R0, R102 ;  /* 0x0000006600707220 */ /* 0x000fc60000410000 */
[C---:B------:R-:W-:Y:S01]  /*7840*/  FSETP.NEU.FTZ.AND P3, PT, R89.reuse, -INF , PT ;  /* 0xff8000005900780b */ /* 0x040fe20003f7d000 */
[----:B-1----:R-:W-:-:S02]  /*7850*/  FFMA.FTZ R102, R89, R88, -8 ;  /* 0xc100000059667423 */ /* 0x002fc40000010058 */
[----:B------:R-:W1:Y:S01]  /*7860*/  MUFU.TANH R15, R15 ;  /* 0x0000000f000f7308 */ /* 0x000e620000002400 */
[----:B---3--:R-:W-:Y:S02]  /*7870*/  FSEL R13, R13, -INF , P5 ;  /* 0xff8000000d0d7808 */ /* 0x008fe40002800000 */
[----:B------:R-:W-:Y:S02]  /*7880*/  ISETP.GT.AND P5, PT, R128, 0x21, PT ;  /* 0x000000218000780c */ /* 0x000fe40003fa4270 */
[----:B------:R-:W-:-:S03]  /*7890*/  FSEL R102, R102, RZ, P3 ;  /* 0x000000ff66667208 */ /* 0x000fc60001800000 */
[----:B------:R-:W2:Y:S02]  /*78a0*/  MUFU.TANH R20, R20 ;  /* 0x0000001400147308 */ /* 0x000ea40000002400 */
[----:B------:R-:W-:-:S01]  /*78b0*/  FFMA.FTZ R132, R205, R88, -R102 ;  /* 0x00000058cd847223 */ /* 0x000fc20000010866 */
[----:B------:R-:W-:Y:S01]  /*78c0*/  FSEL R205, R10, -INF , P4 ;  /* 0xff8000000acd7808 */ /* 0x000fe20002000000 */
[----:B------:R-:W-:-:S01]  /*78d0*/  FFMA.FTZ R114, R207, R88, -R102 ;  /* 0x00000058cf727223 */ /* 0x000fc20000010866 */
[----:B------:R-:W-:Y:S01]  /*78e0*/  ISETP.GT.AND P4, PT, R128, 0x18, PT ;  /* 0x000000188000780c */ /* 0x000fe20003f84270 */
[----:B------:R-:W-:-:S01]  /*78f0*/  FFMA.FTZ R115, R209, R88, -R102 ;  /* 0x00000058d1737223 */ /* 0x000fc20000010866 */
[----:B------:R-:W-:Y:S01]  /*7900*/  FMNMX.FTZ R8, R205, R8, !PT ;  /* 0x00000008cd087209 */ /* 0x000fe20007810000 */
[----:B------:R-:W3:Y:S01]  /*7910*/  MUFU.TANH R21, R21 ;  /* 0x0000001500157308 */ /* 0x000ee20000002400 */
[----:B------:R-:W-:Y:S01]  /*7920*/  FSEL R207, R12, -INF , P4 ;  /* 0xff8000000ccf7808 */ /* 0x000fe20002000000 */
[--C-:B------:R-:W-:Y:S01]  /*7930*/  FFMA.FTZ R12, R201, R88, -R102.reuse ;  /* 0x00000058c90c7223 */ /* 0x100fe20000010866 */
[----:B------:R-:W-:Y:S01]  /*7940*/  FMNMX.FTZ R8, R11, R8, !PT ;  /* 0x000000080b087209 */ /* 0x000fe20007810000 */
[-CC-:B------:R-:W-:Y:S01]  /*7950*/  FFMA.FTZ R209, R199, R88.reuse, -R102.reuse ;  /* 0x00000058c7d17223 */ /* 0x180fe20000010866 */
[----:B------:R-:W-:Y:S01]  /*7960*/  ISETP.GT.AND P4, PT, R128, 0x20, PT ;  /* 0x000000208000780c */ /* 0x000fe20003f84270 */
[--C-:B------:R-:W-:Y:S01]  /*7970*/  FFMA.FTZ R116, R211, R88, -R102.reuse ;  /* 0x00000058d3747223 */ /* 0x100fe20000010866 */
[----:B------:R-:W-:Y:S01]  /*7980*/  FMNMX.FTZ R10, R207, R8, !PT ;  /* 0x00000008cf0a7209 */ /* 0x000fe20007810000 */
[----:B------:R-:W4:Y:S01]  /*7990*/  MUFU.TANH R136, R136 ;  /* 0x0000008800887308 */ /* 0x000f220000002400 */
[----:B0-----:R-:W-:Y:S01]  /*79a0*/  FSEL R201, R14, -INF , P4 ;  /* 0xff8000000ec97808 */ /* 0x001fe20002000000 */
[--C-:B------:R-:W-:Y:S01]  /*79b0*/  FFMA.FTZ R14, R107, R88, -R102.reuse ;  /* 0x000000586b0e7223 */ /* 0x100fe20000010866 */
[----:B------:R-:W-:Y:S01]  /*79c0*/  FMNMX.FTZ R10, R13, R10, !PT ;  /* 0x0000000a0d0a7209 */ /* 0x000fe20007810000 */
[-CC-:B------:R-:W-:Y:S01]  /*79d0*/  FFMA.FTZ R183, R213, R88.reuse, -R102.reuse ;  /* 0x00000058d5b77223 */ /* 0x180fe20000010866 */
[C---:B------:R-:W-:Y:S01]  /*79e0*/  ISETP.GT.AND P4, PT, R128.reuse, 0x28, PT ;  /* 0x000000288000780c */ /* 0x040fe20003f84270 */
[--C-:B------:R-:W-:Y:S01]  /*79f0*/  FFMA.FTZ R118, R217, R88, -R102.reuse ;  /* 0x00000058d9767223 */ /* 0x100fe20000010866 */
[----:B-1----:R-:W-:Y:S01]  /*7a00*/  FSEL R15, R15, -INF , P5 ;  /* 0xff8000000f0f7808 */ /* 0x002fe20002800000 */
[----:B------:R-:W0:Y:S01]  /*7a10*/  MUFU.TANH R137, R137 ;  /* 0x0000008900897308 */ /* 0x000e220000002400 */
[----:B------:R-:W-:Y:S01]  /*7a20*/  FMNMX.FTZ R10, R201, R10, !PT ;  /* 0x0000000ac90a7209 */ /* 0x000fe20007810000 */
[-CC-:B------:R-:W-:Y:S01]  /*7a30*/  FFMA.FTZ R185, R219, R88.reuse, -R102.reuse ;  /* 0x00000058dbb97223 */ /* 0x180fe20000010866 */
[----:B------:R-:W-:Y:S01]  /*7a40*/  ISETP.GT.AND P5, PT, R128, 0x29, PT ;  /* 0x000000298000780c */ /* 0x000fe20003fa4270 */
[-CC-:B------:R-:W-:Y:S01]  /*7a50*/  FFMA.FTZ R130, R221, R88.reuse, -R102.reuse ;  /* 0x00000058dd827223 */ /* 0x180fe20000010866 */
[----:B--2---:R-:W-:Y:S01]  /*7a60*/  FSEL R199, R20, -INF , P4 ;  /* 0xff80000014c77808 */ /* 0x004fe20002000000 */
[--C-:B------:R-:W-:Y:S01]  /*7a70*/  FFMA.FTZ R20, R113, R88, -R102.reuse ;  /* 0x0000005871147223 */ /* 0x100fe20000010866 */
[----:B------:R-:W-:Y:S01]  /*7a80*/  FMNMX.FTZ R10, R15, R10, !PT ;  /* 0x0000000a0f0a7209 */ /* 0x000fe20007810000 */
[----:B------:R-:W1:Y:S01]  /*7a90*/  MUFU.TANH R138, R138 ;  /* 0x0000008a008a7308 */ /* 0x000e620000002400 */
[C---:B------:R-:W-:Y:S01]  /*7aa0*/  ISETP.GT.AND P4, PT, R128.reuse, 0x30, PT ;  /* 0x000000308000780c */ /* 0x040fe20003f84270 */
[-CC-:B------:R-:W-:Y:S01]  /*7ab0*/  FFMA.FTZ R203, R203, R88.reuse, -R102.reuse ;  /* 0x00000058cbcb7223 */ /* 0x180fe20000010866 */
[----:B---3--:R-:W-:Y:S01]  /*7ac0*/  FSEL R21, R21, -INF , P5 ;  /* 0xff80000015157808 */ /* 0x008fe20002800000 */
[-CC-:B------:R-:W-:Y:S01]  /*7ad0*/  FFMA.FTZ R109, R109, R88.reuse, -R102.reuse ;  /* 0x000000586d6d7223 */ /* 0x180fe20000010866 */
[----:B------:R-:W-:Y:S01]  /*7ae0*/  ISETP.GT.AND P5, PT, R128, 0x31, PT ;  /* 0x000000318000780c */ /* 0x000fe20003fa4270 */
[-CC-:B------:R-:W-:Y:S01]  /*7af0*/  FFMA.FTZ R129, R129, R88.reuse, -R102.reuse ;  /* 0x0000005881817223 */ /* 0x180fe20000010866 */
[----:B----4-:R-:W-:Y:S01]  /*7b00*/  FSEL R107, R136, -INF , P4 ;  /* 0xff800000886b7808 */ /* 0x010fe20002000000 */
[----:B------:R-:W2:Y:S01]  /*7b10*/  MUFU.TANH R139, R139 ;  /* 0x0000008b008b7308 */ /* 0x000ea20000002400 */
[C---:B------:R-:W-:Y:S01]  /*7b20*/  ISETP.GT.AND P4, PT, R128.reuse, 0x38, PT ;  /* 0x000000388000780c */ /* 0x040fe20003f84270 */
[-CC-:B------:R-:W-:Y:S01]  /*7b30*/  FFMA.FTZ R117, R117, R88.reuse, -R102.reuse ;  /* 0x0000005875757223 */ /* 0x180fe20000010866 */
[----:B0-----:R-:W-:Y:S01]  /*7b40*/  FSEL R137, R137, -INF , P5 ;  /* 0xff80000089897808 */ /* 0x001fe20002800000 */
[-CC-:B------:R-:W-:Y:S01]  /*7b50*/  FFMA.FTZ R135, R135, R88.reuse, -R102.reuse ;  /* 0x0000005887877223 */ /* 0x180fe20000010866 */
[----:B------:R-:W-:Y:S01]  /*7b60*/  ISETP.GT.AND P5, PT, R128, 0x39, PT ;  /* 0x000000398000780c */ /* 0x000fe20003fa4270 */
[-CC-:B------:R-:W-:Y:S01]  /*7b70*/  FFMA.FTZ R143, R143, R88.reuse, -R102.reuse ;  /* 0x000000588f8f7223 */ /* 0x180fe20000010866 */
[----:B------:R-:W-:-:S01]  /*7b80*/  FFMA.FTZ R147, R147, R88, -R102 ;  /* 0x0000005893937223 */ /* 0x000fc20000010866 */
[----:B------:R0:W-:Y:S01]  /*7b90*/  MUFU.EX2 R8, R12 ;  /* 0x0000000c00087308 */ /* 0x0001e20000000800 */
[----:B-1----:R-:W-:Y:S01]  /*7ba0*/  FSEL R211, R138, -INF , P4 ;  /* 0xff8000008ad37808 */ /* 0x002fe20002000000 */
[-CC-:B------:R-:W-:Y:S01]  /*7bb0*/  FFMA.FTZ R93, R93, R88.reuse, -R102.reuse ;  /* 0x000000585d5d7223 */ /* 0x180fe20000010866 */
[----:B------:R-:W-:Y:S01]  /*7bc0*/  ISETP.GT.AND P4, PT, R128, 0x40, PT ;  /* 0x000000408000780c */ /* 0x000fe20003f84270 */
[-CC-:B------:R-:W-:Y:S01]  /*7bd0*/  FFMA.FTZ R97, R97, R88.reuse, -R102.reuse ;  /* 0x0000005861617223 */ /* 0x180fe20000010866 */
[----:B------:R-:W-:-:S01]  /*7be0*/  FFMA.FTZ R101, R101, R88, -R102 ;  /* 0x0000005865657223 */ /* 0x000fc20000010866 */
[----:B------:R-:W-:-:S02]  /*7bf0*/  FSEL R138, R89, RZ, P3 ;  /* 0x000000ff598a7208 */ /* 0x000fc40001800000 */
[----:B------:R-:W1:Y:S01]  /*7c00*/  MUFU.TANH R120, R120 ;  /* 0x0000007800787308 */ /* 0x000e620000002400 */
[----:B0-----:R-:W-:Y:S02]  /*7c10*/  FMNMX.FTZ R12, R199, R10, !PT ;  /* 0x0000000ac70c7209 */ /* 0x001fe40007810000 */
[----:B--2---:R-:W-:Y:S02]  /*7c20*/  FSEL R139, R139, -INF , P5 ;  /* 0xff8000008b8b7808 */ /* 0x004fe40002800000 */
[----:B------:R-:W-:Y:S02]  /*7c30*/  FMNMX.FTZ R12, R21, R12, !PT ;  /* 0x0000000c150c7209 */ /* 0x000fe40007810000 */
[----:B------:R-:W-:Y:S01]  /*7c40*/  ISETP.GT.AND P5, PT, R128, 0x41, PT ;  /* 0x000000418000780c */ /* 0x000fe20003fa4270 */
[----:B------:R-:W0:Y:S01]  /*7c50*/  MUFU.TANH R121, R121 ;  /* 0x0000007900797308 */ /* 0x000e220000002400 */
[----:B------:R-:W-:-:S04]  /*7c60*/  FMNMX.FTZ R12, R107, R12, !PT ;  /* 0x0000000c6b0c7209 */ /* 0x000fc80007810000 */
[----:B------:R-:W-:Y:S01]  /*7c70*/  FMNMX.FTZ R12, R137, R12, !PT ;  /* 0x0000000c890c7209 */ /* 0x000fe20007810000 */
[----:B------:R-:W-:Y:S02]  /*7c80*/  WARPGROUP.DEPBAR.LE gsb0, 0x0 ;  /* 0x00008000000079c5 */ /* 0x000fe40000010000 */
[----:B------:R-:W2:Y:S01]  /*7c90*/  MUFU.TANH R122, R122 ;  /* 0x0000007a007a7308 */ /* 0x000ea20000002400 */
[----:B-1----:R-:W-:Y:S01]  /*7ca0*/  FSEL R113, R120, -INF , P4 ;  /* 0xff80000078717808 */ /* 0x002fe20002000000 */
[----:B------:R-:W-:Y:S01]  /*7cb0*/  FFMA.FTZ R120, R131, R88, -R102 ;  /* 0x0000005883787223 */ /* 0x000fe20000010866 */
[----:B------:R-:W-:Y:S01]  /*7cc0*/  ISETP.GT.AND P4, PT, R128, 0x48, PT ;  /* 0x000000488000780c */ /* 0x000fe20003f84270 */
[----:B------:R-:W-:-:S04]  /*7cd0*/  WARPGROUP.ARRIVE ;  /* 0x00000000000079c5 */ /* 0x000fc80000000000 */
[----:B------:R-:W1:Y:S01]  /*7ce0*/  MUFU.TANH R123, R123 ;  /* 0x0000007b007b7308 */ /* 0x000e620000002400 */
[----:B0-----:R-:W-:Y:S01]  /*7cf0*/  FSEL R121, R121, -INF , P5 ;  /* 0xff80000079797808 */ /* 0x001fe20002800000 */
[----:B------:R-:W-:Y:S01]  /*7d00*/  QGMMA.64x128x32.F32.E4M3.E4M3 R24, R172, gdesc[UR4], R24, gsb0 ;  /* 0x01e00004ac187df3 */ /* 0x000fe20008000818 */
[----:B------:R-:W-:Y:S01]  /*7d10*/  ISETP.GT.AND P5, PT, R128, 0x49, PT ;  /* 0x000000498000780c */ /* 0x000fe20003fa4270 */
[----:B------:R-:W-:Y:S01]  /*7d20*/  UIADD3 UR6, UR10, 0x400, URZ ;  /* 0x000004000a067890 */ /* 0x000fe2000fffe03f */
[----:B------:R-:W-:-:S03]  /*7d30*/  UMOV UR7, 0xc0000010 ;  /* 0xc000001000077882 */ /* 0x000fc60000000000 */
[----:B------:R0:W-:Y:S01]  /*7d40*/  MUFU.EX2 R10, R14 ;  /* 0x0000000e000a7308 */ /* 0x0001e20000000800 */
[----:B--2---:R-:W-:Y:S01]  /*7d50*/  FSEL R213, R122, -INF , P4 ;  /* 0xff8000007ad57808 */ /* 0x004fe20002000000 */
[----:B------:R-:W-:Y:S01]  /*7d60*/  FFMA.FTZ R122, R133, R88, -R102 ;  /* 0x00000058857a7223 */ /* 0x000fe20000010866 */
[----:B------:R-:W-:-:S05]  /*7d70*/  ISETP.GT.AND P4, PT, R128, 0x50, PT ;  /* 0x000000508000780c */ /* 0x000fca0003f84270 */
[----:B------:R-:W2:Y:S01]  /*7d80*/  MUFU.TANH R124, R124 ;  /* 0x0000007c007c7308 */ /* 0x000ea20000002400 */
[----:B0-----:R-:W-:Y:S02]  /*7d90*/  FMNMX.FTZ R14, R211, R12, !PT ;  /* 0x0000000cd30e7209 */ /* 0x001fe40007810000 */
[----:B-1----:R-:W-:Y:S02]  /*7da0*/  FSEL R123, R123, -INF , P5 ;  /* 0xff8000007b7b7808 */ /* 0x002fe40002800000 */
[----:B------:R-:W-:Y:S02]  /*7db0*/  FMNMX.FTZ R14, R139, R14, !PT ;  /* 0x0000000e8b0e7209 */ /* 0x000fe40007810000 */
[----:B------:R-:W-:Y:S01]  /*7dc0*/  ISETP.GT.AND P5, PT, R128, 0x51, PT ;  /* 0x000000518000780c */ /* 0x000fe20003fa4270 */
[----:B------:R-:W0:Y:S01]  /*7dd0*/  MUFU.TANH R125, R125 ;  /* 0x0000007d007d7308 */ /* 0x000e220000002400 */
[----:B------:R-:W-:-:S04]  /*7de0*/  FMNMX.FTZ R14, R113, R14, !PT ;  /* 0x0000000e710e7209 */ /* 0x000fc80007810000 */
[----:B------:R-:W-:-:S03]  /*7df0*/  FMNMX.FTZ R14, R121, R14, !PT ;  /* 0x0000000e790e7209 */ /* 0x000fc60007810000 */
[----:B------:R-:W-:Y:S01]  /*7e00*/  MUFU.TANH R126, R126 ;  /* 0x0000007e007e7308 */ /* 0x000fe20000002400 */
[----:B--2---:R-:W-:Y:S02]  /*7e10*/  FSEL R131, R124, -INF , P4 ;  /* 0xff8000007c837808 */ /* 0x004fe40002000000 */
[----:B------:R-:W-:-:S05]  /*7e20*/  ISETP.GT.AND P4, PT, R128, 0x58, PT ;  /* 0x000000588000780c */ /* 0x000fca0003f84270 */
[----:B------:R-:W1:Y:S01]  /*7e30*/  MUFU.TANH R127, R127 ;  /* 0x0000007f007f7308 */ /* 0x000e620000002400 */
[----:B0-----:R-:W-:Y:S02]  /*7e40*/  FSEL R125, R125, -INF , P5 ;  /* 0xff8000007d7d7808 */ /* 0x001fe40002800000 */
[----:B------:R-:W-:-:S05]  /*7e50*/  ISETP.GT.AND P5, PT, R128, 0x59, PT ;  /* 0x000000598000780c */ /* 0x000fca0003fa4270 */
[----:B------:R0:W-:Y:S08]  /*7e60*/  MUFU.EX2 R12, R20 ;  /* 0x00000014000c7308 */ /* 0x0001f00000000800 */
[----:B------:R-:W2:Y:S01]  /*7e70*/  MUFU.TANH R104, R104 ;  /* 0x0000006800687308 */ /* 0x000ea20000002400 */
[----:B0-----:R-:W-:Y:S02]  /*7e80*/  FMNMX.FTZ R20, R213, R14, !PT ;  /* 0x0000000ed5147209 */ /* 0x001fe40007810000 */
[----:B-1----:R-:W-:-:S02]  /*7e90*/  FSEL R127, R127, -INF , P5 ;  /* 0xff8000007f7f7808 */ /* 0x002fc40002800000 */
[----:B------:R-:W-:Y:S02]  /*7ea0*/  FMNMX.FTZ R20, R123, R20, !PT ;  /* 0x000000147b147209 */ /* 0x000fe40007810000 */
[C---:B------:R-:W-:Y:S01]  /*7eb0*/  ISETP.GT.AND P5, PT, R128.reuse, 0x61, PT ;  /* 0x000000618000780c */ /* 0x040fe20003fa4270 */
[----:B------:R0:W1:Y:S01]  /*7ec0*/  MUFU.TANH R92, R110 ;  /* 0x0000006e005c7308 */ /* 0x0000620000002400 */
[----:B------:R-:W-:Y:S02]  /*7ed0*/  FMNMX.FTZ R20, R131, R20, !PT ;  /* 0x0000001483147209 */ /* 0x000fe40007810000 */
[----:B------:R-:W-:Y:S02]  /*7ee0*/  FSEL R105, R105, -INF , P5 ;  /* 0xff80000069697808 */ /* 0x000fe40002800000 */
[----:B------:R-:W-:Y:S02]  /*7ef0*/  FMNMX.FTZ R20, R125, R20, !PT ;  /* 0x000000147d147209 */ /* 0x000fe40007810000 */
[----:B------:R-:W-:Y:S01]  /*7f00*/  ISETP.GT.AND P5, PT, R128, 0x69, PT ;  /* 0x000000698000780c */ /* 0x000fe20003fa4270 */
[----:B------:R-:W3:Y:S01]  /*7f10*/  MUFU.TANH R96, R96 ;  /* 0x0000006000607308 */ /* 0x000ee20000002400 */
[----:B0-----:R-:W-:Y:S01]  /*7f20*/  FMUL.FTZ R110, R0, R119 ;  /* 0x00000077006e7220 */ /* 0x001fe20000410000 */
[----:B------:R-:W-:Y:S01]  /*7f30*/  FFMA.FTZ R119, R215, R88, -R102 ;  /* 0x00000058d7777223 */ /* 0x000fe20000010866 */
[----:B------:R-:W-:-:S02]  /*7f40*/  FSEL R215, R126, -INF , P4 ;  /* 0xff8000007ed77808 */ /* 0x000fc40002000000 */
[----:B------:R-:W-:-:S03]  /*7f50*/  ISETP.GT.AND P4, PT, R128, 0x60, PT ;  /* 0x000000608000780c */ /* 0x000fc60003f84270 */
[----:B------:R0:W-:Y:S01]  /*7f60*/  MUFU.EX2 R14, R120 ;  /* 0x00000078000e7308 */ /* 0x0001e20000000800 */
[----:B--2---:R-:W-:Y:S01]  /*7f70*/  FSEL R133, R104, -INF , P4 ;  /* 0xff80000068857808 */ /* 0x004fe20002000000 */
[----:B------:R-:W-:Y:S01]  /*7f80*/  FFMA.FTZ R104, R161, R88, -R102 ;  /* 0x00000058a1687223 */ /* 0x000fe20000010866 */
[----:B------:R-:W-:-:S04]  /*7f90*/  ISETP.GT.AND P4, PT, R128, 0x68, PT ;  /* 0x000000688000780c */ /* 0x000fc80003f84270 */
[----:B-1----:R-:W-:Y:S01]  /*7fa0*/  FSEL R217, R92, -INF , P4 ;  /* 0xff8000005cd97808 */ /* 0x002fe20002000000 */
[----:B------:R-:W1:Y:S01]  /*7fb0*/  MUFU.TANH R100, R100 ;  /* 0x0000006400647308 */ /* 0x000e620000002400 */
[----:B0-----:R-:W-:Y:S01]  /*7fc0*/  FMNMX.FTZ R120, R215, R20, !PT ;  /* 0x00000014d7787209 */ /* 0x001fe20007810000 */
[--C-:B------:R-:W-:Y:S01]  /*7fd0*/  FFMA.FTZ R92, R141, R88, -R102.reuse ;  /* 0x000000588d5c7223 */ /* 0x100fe20000010866 */
[----:B------:R-:W-:Y:S02]  /*7fe0*/  ISETP.GT.AND P4, PT, R128, 0x70, PT ;  /* 0x000000708000780c */ /* 0x000fe40003f84270 */
[----:B------:R-:W-:Y:S02]  /*7ff0*/  FMNMX.FTZ R120, R127, R120, !PT ;  /* 0x000000787f787209 */ /* 0x000fe40007810000 */
[----:B---3--:R-:W-:Y:S01]  /*8000*/  FSEL R219, R96, -INF , P5 ;  /* 0xff80000060db7808 */ /* 0x008fe20002800000 */
[----:B------:R-:W0:Y:S01]  /*8010*/  MUFU.TANH R106, R106 ;  /* 0x0000006a006a7308 */ /* 0x000e220000002400 */
[----:B------:R-:W-:Y:S01]  /*8020*/  FMNMX.FTZ R120, R133, R120, !PT ;  /* 0x0000007885787209 */ /* 0x000fe20007810000 */
[----:B------:R-:W-:Y:S01]  /*8030*/  FFMA.FTZ R96, R145, R88, -R102 ;  /* 0x0000005891607223 */ /* 0x000fe20000010866 */
[----:B------:R-:W-:-:S02]  /*8040*/  ISETP.GT.AND P5, PT, R128, 0x71, PT ;  /* 0x000000718000780c */ /* 0x000fc40003fa4270 */
[----:B------:R-:W-:-:S03]  /*8050*/  FMNMX.FTZ R120, R105, R120, !PT ;  /* 0x0000007869787209 */ /* 0x000fc60007810000 */
[----:B------:R-:W2:Y:S01]  /*8060*/  MUFU.TANH R108, R108 ;  /* 0x0000006c006c7308 */ /* 0x000ea20000002400 */
[----:B------:R-:W-:Y:S02]  /*8070*/  FMNMX.FTZ R120, R217, R120, !PT ;  /* 0x00000078d9787209 */ /* 0x000fe40007810000 */
[----:B-1----:R-:W-:Y:S01]  /*8080*/  FSEL R141, R100, -INF , P4 ;  /* 0xff800000648d7808 */ /* 0x002fe20002000000 */
[----:B------:R-:W-:-:S01]  /*8090*/  FFMA.FTZ R100, R157, R88, -R102 ;  /* 0x000000589d647223 */ /* 0x000fc20000010866 */
[----:B------:R-:W-:Y:S01]  /*80a0*/  FMNMX.FTZ R120, R219, R120, !PT ;  /* 0x00000078db787209 */ /* 0x000fe20007810000 */
[----:B------:R-:W-:-:S01]  /*80b0*/  FFMA.FTZ R157, R167, R88, -R102 ;  /* 0x00000058a79d7223 */ /* 0x000fc20000010866 */
[----:B------:R-:W-:Y:S01]  /*80c0*/  ISETP.GT.AND P4, PT, R128, 0x78, PT ;  /* 0x000000788000780c */ /* 0x000fe20003f84270 */
[----:B------:R-:W1:Y:S01]  /*80d0*/  MUFU.TANH R110, R110 ;  /* 0x0000006e006e7308 */ /* 0x000e620000002400 */
[----:B0-----:R-:W-:Y:S01]  /*80e0*/  FSEL R221, R106, -INF , P5 ;  /* 0xff8000006add7808 */ /* 0x001fe20002800000 */
[----:B------:R-:W-:Y:S01]  /*80f0*/  FFMA.FTZ R106, R165, R88, -R102 ;  /* 0x00000058a56a7223 */ /* 0x000fe20000010866 */
[----:B------:R-:W-:-:S02]  /*8100*/  FMNMX.FTZ R120, R141, R120, !PT ;  /* 0x000000788d787209 */ /* 0x000fc40007810000 */
[----:B------:R-:W-:Y:S02]  /*8110*/  ISETP.GT.AND P5, PT, R128, 0x79, PT ;  /* 0x000000798000780c */ /* 0x000fe40003fa4270 */
[----:B------:R-:W-:Y:S01]  /*8120*/  FMNMX.FTZ R120, R221, R120, !PT ;  /* 0x00000078dd787209 */ /* 0x000fe20007810000 */
[----:B------:R-:W0:Y:S01]  /*8130*/  MUFU.TANH R90, R90 ;  /* 0x0000005a005a7308 */ /* 0x000e220000002400 */
[----:B--2---:R-:W-:Y:S01]  /*8140*/  FSEL R223, R108, -INF , P4 ;  /* 0xff8000006cdf7808 */ /* 0x004fe20002000000 */
[----:B------:R-:W-:Y:S01]  /*8150*/  FFMA.FTZ R108, R195, R88, -R102 ;  /* 0x00000058c36c7223 */ /* 0x000fe20000010866 */
[----:B------:R-:W-:Y:S02]  /*8160*/  ISETP.GT.AND P4, PT, R128, 0x80, PT ;  /* 0x000000808000780c */ /* 0x000fe40003f84270 */
[----:B------:R-:W-:-:S03]  /*8170*/  FMNMX.FTZ R120, R223, R120, !PT ;  /* 0x00000078df787209 */ /* 0x000fc60007810000 */
[----:B------:R-:W2:Y:S01]  /*8180*/  MUFU.TANH R91, R91 ;  /* 0x0000005b005b7308 */ /* 0x000ea20000002400 */
[----:B-1----:R-:W-:Y:S02]  /*8190*/  FSEL R225, R110, -INF , P5 ;  /* 0xff8000006ee17808 */ /* 0x002fe40002800000 */
[----:B------:R-:W-:Y:S02]  /*81a0*/  ISETP.GT.AND P5, PT, R128, 0x81, PT ;  /* 0x000000818000780c */ /* 0x000fe40003fa4270 */
[----:B------:R-:W-:-:S03]  /*81b0*/  FMNMX.FTZ R120, R225, R120, !PT ;  /* 0x00000078e1787209 */ /* 0x000fc60007810000 */
[----:B------:R-:W1:Y:S01]  /*81c0*/  MUFU.TANH R94, R94 ;  /* 0x0000005e005e7308 */ /* 0x000e620000002400 */
[----:B0-----:R-:W-:Y:S02]  /*81d0*/  FSEL R145, R90, -INF , P4 ;  /* 0xff8000005a917808 */ /* 0x001fe40002000000 */
[----:B------:R-:W-:Y:S02]  /*81e0*/  ISETP.GT.AND P4, PT, R128, 0x88, PT ;  /* 0x000000888000780c */ /* 0x000fe40003f84270 */
[----:B------:R-:W-:-:S03]  /*81f0*/  FMNMX.FTZ R120, R145, R120, !PT ;  /* 0x0000007891787209 */ /* 0x000fc60007810000 */
[----:B------:R-:W0:Y:S01]  /*8200*/  MUFU.TANH R95, R95 ;  /* 0x0000005f005f7308 */ /* 0x000e220000002400 */
[----:B--2---:R-:W-:Y:S01]  /*8210*/  FSEL R227, R91, -INF , P5 ;  /* 0xff8000005be37808 */ /* 0x004fe20002800000 */
[----:B------:R-:W-:Y:S02]  /*8220*/  WARPGROUP.DEPBAR.LE gsb0, 0x0 ;  /* 0x00008000000079c5 */ /* 0x000fe40000010000 */
[----:B------:R-:W-:Y:S01]  /*8230*/  ISETP.GT.AND P5, PT, R128, 0x89, PT ;  /* 0x000000898000780c */ /* 0x000fe20003fa4270 */
[----:B------:R-:W-:Y:S01]  /*8240*/  WARPGROUP.ARRIVE ;  /* 0x00000000000079c5 */ /* 0x000fe20000000000 */
[----:B------:R-:W-:Y:S02]  /*8250*/  FMNMX.FTZ R120, R227, R120, !PT ;  /* 0x00000078e3787209 */ /* 0x000fe40007810000 */
[----:B------:R-:W2:Y:S01]  /*8260*/  MUFU.TANH R98, R98 ;  /* 0x0000006200627308 */ /* 0x000ea20000002400 */
[----:B-1----:R-:W-:Y:S01]  /*8270*/  FSEL R229, R94, -INF , P4 ;  /* 0xff8000005ee57808 */ /* 0x002fe20002000000 */
[----:B------:R-:W-:Y:S01]  /*8280*/  FFMA.FTZ R94, R149, R88, -R102 ;  /* 0x00000058955e7223 */ /* 0x000fe20000010866 */
[----:B------:R-:W-:Y:S01]  /*8290*/  ISETP.GT.AND P4, PT, R128, 0x90, PT ;  /* 0x000000908000780c */ /* 0x000fe20003f84270 */
[----:B------:R-:W-:Y:S01]  /*82a0*/  QGMMA.64x128x32.F32.E4M3.E4M3 R24, R168, gdesc[UR4], R24, gsb0 ;  /* 0x01e00004a8187df3 */ /* 0x000fe20008000818 */
[----:B------:R-:W-:-:S03]  /*82b0*/  FMNMX.FTZ R120, R229, R120, !PT ;  /* 0x00000078e5787209 */ /* 0x000fc60007810000 */
[----:B------:R-:W1:Y:S01]  /*82c0*/  MUFU.TANH R99, R99 ;  /* 0x0000006300637308 */ /* 0x000e620000002400 */
[----:B0-----:R-:W-:Y:S02]  /*82d0*/  FSEL R95, R95, -INF , P5 ;  /* 0xff8000005f5f7808 */ /* 0x001fe40002800000 */
[----:B------:R-:W-:Y:S02]  /*82e0*/  ISETP.GT.AND P5, PT, R128, 0x91, PT ;  /* 0x000000918000780c */ /* 0x000fe40003fa4270 */
[----:B------:R-:W-:-:S03]  /*82f0*/  FMNMX.FTZ R120, R95, R120, !PT ;  /* 0x000000785f787209 */ /* 0x000fc60007810000 */
[----:B------:R-:W0:Y:S01]  /*8300*/  MUFU.TANH R112, R112 ;  /* 0x0000007000707308 */ /* 0x000e220000002400 */
[----:B--2---:R-:W-:Y:S01]  /*8310*/  FSEL R149, R98, -INF , P4 ;  /* 0xff80000062957808 */ /* 0x004fe20002000000 */
[-CC-:B------:R-:W-:Y:S01]  /*8320*/  FFMA.FTZ R98, R155, R88.reuse, -R102.reuse ;  /* 0x000000589b627223 */ /* 0x180fe20000010866 */
[----:B------:R-:W-:Y:S01]  /*8330*/  ISETP.GT.AND P4, PT, R128, 0x98, PT ;  /* 0x000000988000780c */ /* 0x000fe20003f84270 */
[----:B------:R-:W-:Y:S01]  /*8340*/  FFMA.FTZ R155, R163, R88, -R102 ;  /* 0x00000058a39b7223 */ /* 0x000fe20000010866 */
[----:B------:R-:W-:-:S03]  /*8350*/  FMNMX.FTZ R120, R149, R120, !PT ;  /* 0x0000007895787209 */ /* 0x000fc60007810000 */
[----:B------:R-:W2:Y:S01]  /*8360*/  MUFU.TANH R103, R103 ;  /* 0x0000006700677308 */ /* 0x000ea20000002400 */
[----:B-1----:R-:W-:Y:S02]  /*8370*/  FSEL R99, R99, -INF , P5 ;  /* 0xff80000063637808 */ /* 0x002fe40002800000 */
[----:B------:R-:W-:Y:S02]  /*8380*/  ISETP.GT.AND P5, PT, R128, 0x99, PT ;  /* 0x000000998000780c */ /* 0x000fe40003fa4270 */
[----:B------:R-:W-:-:S03]  /*8390*/  FMNMX.FTZ R120, R99, R120, !PT ;  /* 0x0000007863787209 */ /* 0x000fc60007810000 */
[----:B------:R1:W-:Y:S01]  /*83a0*/  MUFU.EX2 R90, R96 ;  /* 0x00000060005a7308 */ /* 0x0003e20000000800 */
[----:B0-----:R-:W-:-:S04]  /*83b0*/  FSEL R231, R112, -INF , P4 ;  /* 0xff80000070e77808 */ /* 0x001fc80002000000 */
[----:B------:R-:W-:-:S03]  /*83c0*/  FMNMX.FTZ R120, R231, R120, !PT ;  /* 0x00000078e7787209 */ /* 0x000fc60007810000 */
[----:B------:R0:W-:Y:S01]  /*83d0*/  MUFU.EX2 R6, R132 ;  /* 0x0000008400067308 */ /* 0x0001e20000000800 */
[----:B--2---:R-:W-:Y:S01]  /*83e0*/  FSEL R103, R103, -INF , P5 ;  /* 0xff80000067677808 */ /* 0x004fe20002800000 */
[-CC-:B-1----:R-:W-:Y:S01]  /*83f0*/  FFMA.FTZ R96, R151, R88.reuse, -R102.reuse ;  /* 0x0000005897607223 */ /* 0x182fe20000010866 */
[----:B------:R-:W-:-:S01]  /*8400*/  FFMA.FTZ R151, R153, R88, -R102 ;  /* 0x0000005899977223 */ /* 0x000fc20000010866 */
[--C-:B------:R-:W-:Y:S01]  /*8410*/  FFMA.FTZ R153, R159, R88, -R102.reuse ;  /* 0x000000589f997223 */ /* 0x100fe20000010866 */
[----:B------:R-:W-:Y:S01]  /*8420*/  FMNMX.FTZ R120, R103, R120, !PT ;  /* 0x0000007867787209 */ /* 0x000fe20007810000 */
[----:B------:R-:W-:Y:S02]  /*8430*/  FFMA.FTZ R159, R197, R88, -R102 ;  /* 0x00000058c59f7223 */ /* 0x000fe40000010866 */
[----:B------:R-:W-:Y:S02]  /*8440*/  MUFU.EX2 R114, R114 ;  /* 0x0000007200727308 */ /* 0x000fe40000000800 */
[----:B------:R-:W1:Y:S06]  /*8450*/  SHFL.BFLY PT, R91, R120, 0x2, 0x1f ;  /* 0x0c401f00785b7f89 */ /* 0x000e6c00000e0000 */
[----:B------:R-:W-:Y:S08]  /*8460*/  MUFU.EX2 R115, R115 ;  /* 0x0000007300737308 */ /* 0x000ff00000000800 */
[----:B------:R-:W-:Y:S08]  /*8470*/  MUFU.EX2 R116, R116 ;  /* 0x0000007400747308 */ /* 0x000ff00000000800 */
[----:B------:R-:W-:Y:S01]  /*8480*/  MUFU.EX2 R119, R119 ;  /* 0x0000007700777308 */ /* 0x000fe20000000800 */
[----:B-1----:R-:W-:-:S05]  /*8490*/  FMNMX.FTZ R110, R120, R91, !PT ;  /* 0x0000005b786e7209 */ /* 0x002fca0007810000 */
[----:B------:R-:W1:Y:S02]  /*84a0*/  SHFL.BFLY PT, R91, R110, 0x1, 0x1f ;  /* 0x0c201f006e5b7f89 */ /* 0x000e6400000e0000 */
[----:B------:R2:W-:Y:S08]  /*84b0*/  MUFU.EX2 R20, R122 ;  /* 0x0000007a00147308 */ /* 0x0005f00000000800 */
[----:B------:R-:W-:Y:S08]  /*84c0*/  MUFU.EX2 R118, R118 ;  /* 0x0000007600767308 */ /* 0x000ff00000000800 */
[----:B------:R-:W-:Y:S01]  /*84d0*/  MUFU.EX2 R185, R185 ;  /* 0x000000b900b97308 */ /* 0x000fe20000000800 */
[----:B-1----:R-:W-:Y:S01]  /*84e0*/  FMNMX.FTZ R91, R110, R91, !PT ;  /* 0x0000005b6e5b7209 */ /* 0x002fe20007810000 */
[----:B------:R-:W-:-:S06]  /*84f0*/  FFMA.FTZ R110, R111, R88, -R102 ;  /* 0x000000586f6e7223 */ /* 0x000fcc0000010866 */
[----:B------:R-:W-:Y:S01]  /*8500*/  MUFU.EX2 R130, R130 ;  /* 0x0000008200827308 */ /* 0x000fe20000000800 */
[C---:B------:R-:W-:Y:S01]  /*8510*/  FSETP.NEU.FTZ.AND P4, PT, R91.reuse, -INF , PT ;  /* 0xff8000005b00780b */ /* 0x040fe20003f9d000 */
[----:B------:R-:W-:-:S05]  /*8520*/  FFMA.FTZ R112, R91, R88, -8 ;  /* 0xc10000005b707423 */ /* 0x000fca0000010058 */
[----:B------:R-:W-:Y:S01]  /*8530*/  FSEL R102, R112, RZ, P4 ;  /* 0x000000ff70667208 */ /* 0x000fe20002000000 */
[----:B------:R-:W-:Y:S04]  /*8540*/  MUFU.EX2 R183, R183 ;  /* 0x000000b700b77308 */ /* 0x000fe80000000800 */
[----:B0-----:R-:W-:-:S01]  /*8550*/  FFMA.FTZ R132, R137, R88, -R102 ;  /* 0x0000005889847223 */ /* 0x001fc20000010866 */
[----:B------:R-:W-:Y:S01]  /*8560*/  FSEL R137, R91, RZ, P4 ;  /* 0x000000ff5b897208 */ /* 0x000fe20002000000 */
[----:B------:R-:W-:-:S01]  /*8570*/  FFMA.FTZ R136, R121, R88, -R102 ;  /* 0x0000005879887223 */ /* 0x000fc20000010866 */
[----:B------:R-:W-:Y:S01]  /*8580*/  FADD.FTZ R121, -R138, R5 ;  /* 0x000000058a797221 */ /* 0x000fe20000010100 */
[----:B------:R-:W-:-:S01]  /*8590*/  FFMA.FTZ R111, R181, R88, -R102 ;  /* 0x00000058b56f7223 */ /* 0x000fc20000010866 */
[----:B------:R-:W-:Y:S01]  /*85a0*/  FFMA.FTZ R112, R7, R88, -R102 ;  /* 0x0000005807707223 */ /* 0x000fe20000010866 */
[----:B------:R-:W-:-:S01]  /*85b0*/  FADD.FTZ R137, -R137, R4 ;  /* 0x0000000489897221 */ /* 0x000fc20000010100 */
[-C--:B------:R-:W-:Y:S01]  /*85c0*/  FMUL.FTZ R121, R121, R88.reuse ;  /* 0x0000005879797220 */ /* 0x080fe20000410000 */
[----:B------:R-:W-:-:S01]  /*85d0*/  FFMA.FTZ R7, R187, R88, -R102 ;  /* 0x00000058bb077223 */ /* 0x000fc20000010866 */
[-CC-:B------:R-:W-:Y:S01]  /*85e0*/  FFMA.FTZ R120, R9, R88.reuse, -R102.reuse ;  /* 0x0000005809787223 */ /* 0x180fe20000010866 */
[-C--:B------:R-:W-:Y:S01]  /*85f0*/  FMUL.FTZ R4, R137, R88.reuse ;  /* 0x0000005889047220 */ /* 0x080fe20000410000 */
[----:B------:R-:W-:Y:S01]  /*8600*/  MUFU.EX2 R111, R111 ;  /* 0x0000006f006f7308 */ /* 0x000fe20000000800 */
[----:B------:R-:W-:-:S01]  /*8610*/  FFMA.FTZ R9, R205, R88, -R102 ;  /* 0x00000058cd097223 */ /* 0x000fc20000010866 */
[-CC-:B--2---:R-:W-:Y:S01]  /*8620*/  FFMA.FTZ R122, R11, R88.reuse, -R102.reuse ;  /* 0x000000580b7a7223 */ /* 0x184fe20000010866 */
        /* <DEDUP_REMOVED lines=19> */
[----:B------:R-:W-:Y:S01]  /*8760*/  FFMA.FTZ R99, R99, R88, -R102 ;  /* 0x0000005863637223 */ /* 0x000fe20000010866 */
[----:B------:R-:W-:-:S02]  /*8770*/  WARPGROUP.DEPBAR.LE gsb0, 0x0 ;  /* 0x00008000000079c5 */ /* 0x000fc40000010000 */
[----:B------:R-:W2:Y:S01]  /*8780*/  MUFU.EX2 R112, R112 ;  /* 0x0000007000707308 */ /* 0x000ea20000000800 */
[----:B0-----:R-:W-:-:S01]  /*8790*/  FFMA.FTZ R142, R121, R3, R114 ;  /* 0x00000003798e7223 */ /* 0x001fc20000010072 */
[----:B------:R-:W-:-:S03]  /*87a0*/  FFMA.FTZ R231, R231, R88, -R102 ;  /* 0x00000058e7e77223 */ /* 0x000fc60000010866 */
[----:B------:R-:W-:Y:S01]  /*87b0*/  FADD.FTZ R131, R115, R142 ;  /* 0x0000008e73837221 */ /* 0x000fe20000010000 */
[----:B------:R-:W-:-:S01]  /*87c0*/  FFMA.FTZ R142, R127, R88, -R102 ;  /* 0x000000587f8e7223 */ /* 0x000fc20000010866 */
[----:B------:R-:W-:Y:S01]  /*87d0*/  FFMA.FTZ R127, R133, R88, -R102 ;  /* 0x00000058857f7223 */ /* 0x000fe20000010866 */
[----:B------:R-:W0:Y:S01]  /*87e0*/  MUFU.EX2 R7, R7 ;  /* 0x0000000700077308 */ /* 0x000e220000000800 */
[----:B-1----:R-:W-:-:S01]  /*87f0*/  FFMA.FTZ R3, R4, R2, R111 ;  /* 0x0000000204037223 */ /* 0x002fc2000001006f */
[----:B------:R-:W-:-:S04]  /*8800*/  FADD.FTZ R144, R116, R131 ;  /* 0x0000008374907221 */ /* 0x000fc80000010000 */
[----:B------:R-:W-:Y:S02]  /*8810*/  FADD.FTZ R131, R119, R144 ;  /* 0x0000009077837221 */ /* 0x000fe40000010000 */
[----:B------:R-:W1:Y:S01]  /*8820*/  MUFU.EX2 R120, R120 ;  /* 0x0000007800787308 */ /* 0x000e620000000800 */
[----:B--2---:R-:W-:-:S01]  /*8830*/  FADD.FTZ R2, R112, R3 ;  /* 0x0000000370027221 */ /* 0x004fc20000010000 */
[----:B------:R-:W-:-:S04]  /*8840*/  FADD.FTZ R144, R118, R131 ;  /* 0x0000008376907221 */ /* 0x000fc80000010000 */
[----:B------:R-:W-:Y:S01]  /*8850*/  FADD.FTZ R131, R185, R144 ;  /* 0x00000090b9837221 */ /* 0x000fe20000010000 */
[----:B------:R-:W-:-:S01]  /*8860*/  FFMA.FTZ R144, R105, R88, -R102 ;  /* 0x0000005869907223 */ /* 0x000fc20000010866 */
[----:B------:R-:W2:Y:S01]  /*8870*/  MUFU.EX2 R9, R9 ;  /* 0x0000000900097308 */ /* 0x000ea20000000800 */
[----:B0-----:R-:W-:-:S01]  /*8880*/  FADD.FTZ R3, R7, R2 ;  /* 0x0000000207037221 */ /* 0x001fc20000010000 */
[----:B------:R-:W-:Y:S01]  /*8890*/  FADD.FTZ R146, R130, R131 ;  /* 0x0000008382927221 */ /* 0x000fe20000010000 */
[----:B------:R-:W-:-:S03]  /*88a0*/  FFMA.FTZ R105, R217, R88, -R102 ;  /* 0x00000058d9697223 */ /* 0x000fc60000010866 */
[----:B------:R-:W-:Y:S02]  /*88b0*/  FADD.FTZ R131, R183, R146 ;  /* 0x00000092b7837221 */ /* 0x000fe40000010000 */
[----:B------:R-:W0:Y:S01]  /*88c0*/  MUFU.EX2 R122, R122 ;  /* 0x0000007a007a7308 */ /* 0x000e220000000800 */
[----:B-1----:R-:W-:-:S01]  /*88d0*/  FADD.FTZ R2, R120, R3 ;  /* 0x0000000378027221 */ /* 0x002fc20000010000 */
[----:B------:R-:W-:-:S06]  /*88e0*/  FADD.FTZ R146, R6, R131 ;  /* 0x0000008306927221 */ /* 0x000fcc0000010000 */
        /* <DEDUP_REMOVED lines=12> */
[----:B------:R-:W-:-:S03]  /*89b0*/  FFMA.FTZ R146, R219, R88, -R102 ;  /* 0x00000058db927223 */ /* 0x000fc60000010866 */
[----:B------:R-:W-:Y:S01]  /*89c0*/  FADD.FTZ R148, R8, R131 ;  /* 0x0000008308947221 */ /* 0x000fe20000010000 */
[----:B------:R-:W-:-:S02]  /*89d0*/  FFMA.FTZ R131, R141, R88, -R102 ;  /* 0x000000588d837223 */ /* 0x000fc40000010866 */
        /* <DEDUP_REMOVED lines=28> */
[----:B-1----:R-:W-:-:S04]  /*8ba0*/  FADD.FTZ R137, R117, R150 ;  /* 0x0000009675897221 */ /* 0x002fc80000010000 */
[----:B------:R-:W-:Y:S01]  /*8bb0*/  FADD.FTZ R150, R20, R137 ;  /* 0x0000008914967221 */ /* 0x000fe20000010000 */
[----:B------:R-:W-:-:S02]  /*8bc0*/  FFMA.FTZ R137, R145, R88, -R102 ;  /* 0x0000005891897223 */ /* 0x000fc40000010866 */
        /* <DEDUP_REMOVED lines=14> */
[----:B------:R-:W-:-:S03]  /*8cb0*/  FFMA.FTZ R150, R227, R88, -R102 ;  /* 0x00000058e3967223 */ /* 0x000fc60000010866 */
        /* <DEDUP_REMOVED lines=32> */
[----:B------:R-:W-:-:S06]  /*8ec0*/  IADD3 R2, -R196, 0xb, RZ ;  /* 0x0000000bc4027810 */ /* 0x000fcc0007ffe1ff */
[----:B------:R-:W1:Y:S01]  /*8ed0*/  MUFU.EX2 R100, R100 ;  /* 0x0000006400647308 */ /* 0x000e620000000800 */
[----:B--2---:R-:W-:-:S07]  /*8ee0*/  FADD.FTZ R141, R97, R154 ;  /* 0x0000009a618d7221 */ /* 0x004fce0000010000 */
[----:B------:R-:W-:Y:S01]  /*8ef0*/  MUFU.EX2 R133, R133 ;  /* 0x0000008500857308 */ /* 0x000fe20000000800 */
[----:B0-----:R-:W-:-:S07]  /*8f00*/  FADD.FTZ R154, R148, R139 ;  /* 0x0000008b949a7221 */ /* 0x001fce0000010000 */
[----:B------:R-:W0:Y:S01]  /*8f10*/  MUFU.EX2 R153, R153 ;  /* 0x0000009900997308 */ /* 0x000e220000000800 */
[----:B-1----:R-:W-:-:S01]  /*8f20*/  FADD.FTZ R156, R100, R141 ;  /* 0x0000008d649c7221 */ /* 0x002fc20000010000 */
[----:B------:R-:W-:-:S05]  /*8f30*/  IMAD.U32 R141, RZ, RZ, UR53 ;  /* 0x00000035ff8d7e24 */ /* 0x000fca000f8e00ff */
[----:B------:R-:W-:Y:S01]  /*8f40*/  @!P1 LEA R141, R141, UR41, 0x3 ;  /* 0x000000298d8d9c11 */ /* 0x000fe2000f8e18ff */
[----:B------:R-:W-:Y:S01]  /*8f50*/  MUFU.EX2 R152, R152 ;  /* 0x0000009800987308 */ /* 0x000fe20000000800 */
[----:B------:R1:W-:Y:S07]  /*8f60*/  BAR.ARV R2, 0x100 ;  /* 0x000400020000751d */ /* 0x0003ee0000002000 */
[----:B------:R-:W2:Y:S01]  /*8f70*/  MUFU.EX2 R104, R104 ;  /* 0x0000006800687308 */ /* 0x000ea20000000800 */
[----:B0-----:R-:W-:-:S01]  /*8f80*/  FADD.FTZ R139, R153, R156 ;  /* 0x0000009c998b7221 */ /* 0x001fc20000010000 */
[----:B-1----:R-:W-:-:S05]  /*8f90*/  @!P1 VIADD R2, R141, 0x29840 ;  /* 0x000298408d029836 */ /* 0x002fca0000000000 */
[----:B------:R-:W-:Y:S01]  /*8fa0*/  @!P1 PRMT R2, RZ, 0x654, R2 ;  /* 0x00000654ff029816 */ /* 0x000fe20000000002 */
[----:B------:R-:W-:Y:S03]  /*8fb0*/  MUFU.EX2 R137, R137 ;  /* 0x0000008900897308 */ /* 0x000fe60000000800 */
[----:B------:R0:W-:Y:S05]  /*8fc0*/  @!P1 SYNCS.ARRIVE.TRANS64.RED.A1T0 RZ, [R2+URZ], RZ ;  /* 0x000000ff02ff99a7 */ /* 0x0001ea000810043f */
[----:B------:R-:W1:Y:S01]  /*8fd0*/  MUFU.EX2 R155, R155 ;  /* 0x0000009b009b7308 */ /* 0x000e620000000800 */
[----:B--2---:R-:W-:-:S07]  /*8fe0*/  FADD.FTZ R156, R104, R139 ;  /* 0x0000008b689c7221 */ /* 0x004fce0000010000 */
[----:B------:R-:W-:Y:S08]  /*8ff0*/  MUFU.EX2 R150, R150 ;  /* 0x0000009600967308 */ /* 0x000ff00000000800 */
[----:B------:R-:W2:Y:S01]  /*9000*/  MUFU.EX2 R106, R106 ;  /* 0x0000006a006a7308 */ /* 0x000ea20000000800 */
[----:B-1----:R-:W-:-:S07]  /*9010*/  FADD.FTZ R139, R155, R156 ;  /* 0x0000009c9b8b7221 */ /* 0x002fce0000010000 */
[----:B------:R-:W1:Y:S08]  /*9020*/  MUFU.EX2 R158, R229 ;  /* 0x000000e5009e7308 */ /* 0x000e700000000800 */
[----:B------:R3:W0:Y:S08]  /*9030*/  MUFU.EX2 R145, R3 ;  /* 0x0000000300917308 */ /* 0x0006300000000800 */
[----:B------:R-:W-:Y:S01]  /*9040*/  MUFU.EX2 R157, R157 ;  /* 0x0000009d009d7308 */ /* 0x000fe20000000800 */
[----:B---3--:R-:W-:-:S04]  /*9050*/  FADD.FTZ R3, R133, R154 ;  /* 0x0000009a85037221 */ /* 0x008fc80000010000 */
[----:B------:R-:W-:-:S03]  /*9060*/  FADD.FTZ R154, R152, R3 ;  /* 0x00000003989a7221 */ /* 0x000fc60000010000 */
[----:B------:R-:W-:Y:S01]  /*9070*/  MUFU.EX2 R108, R108 ;  /* 0x0000006c006c7308 */ /* 0x000fe20000000800 */
[----:B------:R-:W-:-:S01]  /*9080*/  FADD.FTZ R3, R137, R154 ;  /* 0x0000009a89037221 */ /* 0x000fc20000010000 */
[----:B--2---:R-:W-:-:S03]  /*9090*/  FADD.FTZ R154, R106, R139 ;  /* 0x0000008b6a9a7221 */ /* 0x004fc60000010000 */
[----:B------:R-:W-:-:S03]  /*90a0*/  FADD.FTZ R3, R150, R3 ;  /* 0x0000000396037221 */ /* 0x000fc60000010000 */
[----:B------:R-:W2:Y:S01]  /*90b0*/  MUFU.EX2 R95, R95 ;  /* 0x0000005f005f7308 */ /* 0x000ea20000000800 */
[----:B-1----:R-:W-:-:S04]  /*90c0*/  FADD.FTZ R3, R158, R3 ;  /* 0x000000039e037221 */ /* 0x002fc80000010000 */
[----:B0-----:R-:W-:-:S03]  /*90d0*/  FADD.FTZ R2, R145, R3 ;  /* 0x0000000391027221 */ /* 0x001fc60000010000 */
[----:B------:R-:W0:Y:S08]  /*90e0*/  MUFU.EX2 R159, R159 ;  /* 0x0000009f009f7308 */ /* 0x000e300000000800 */
[----:B------:R1:W3:Y:S01]  /*90f0*/  MUFU.EX2 R171, R99 ;  /* 0x0000006300ab7308 */ /* 0x0002e20000000800 */
[----:B--2---:R-:W-:-:S07]  /*9100*/  FADD.FTZ R2, R95, R2 ;  /* 0x000000025f027221 */ /* 0x004fce0000010000 */
[----:B------:R-:W2:Y:S01]  /*9110*/  MUFU.EX2 R101, R101 ;  /* 0x0000006500657308 */ /* 0x000ea20000000800 */
[----:B-1----:R-:W-:-:S04]  /*9120*/  FADD.FTZ R99, R157, R154 ;  /* 0x0000009a9d637221 */ /* 0x002fc80000010000 */
[----:B------:R-:W-:-:S03]  /*9130*/  FADD.FTZ R154, R108, R99 ;  /* 0x000000636c9a7221 */ /* 0x000fc60000010000 */
[----:B------:R-:W1:Y:S01]  /*9140*/  MUFU.EX2 R231, R231 ;  /* 0x000000e700e77308 */ /* 0x000e620000000800 */
[----:B0-----:R-:W-:-:S01]  /*9150*/  FADD.FTZ R154, R159, R154 ;  /* 0x0000009a9f9a7221 */ /* 0x001fc20000010000 */
[----:B---3--:R-:W-:-:S06]  /*9160*/  FADD.FTZ R2, R171, R2 ;  /* 0x00000002ab027221 */ /* 0x008fcc0000010000 */
        /* <DEDUP_REMOVED lines=8> */
.L_x_1966:
[----:B------:R-:W-:Y:S01]  /*91f0*/  UISETP.GT.AND UP1, UPT, UR52, UR49, UPT ;  /* 0x000000313400728c */ /* 0x000fe2000bf24270 */
[----:B------:R-:W-:Y:S01]  /*9200*/  F2FP.SATFINITE.E4M3.F32.PACK_AB_MERGE_C R7, R120, R7, RZ ;  /* 0x000000077807723e */ /* 0x000fe200048070ff */
[----:B------:R-:W-:Y:S01]  /*9210*/  ULEA UR6, UR54, UR41, 0x3 ;  /* 0x0000002936067291 */ /* 0x000fe2000f8e183f */
[----:B------:R-:W-:Y:S01]  /*9220*/  F2FP.SATFINITE.E4M3.F32.PACK_AB_MERGE_C R130, R183, R130, RZ ;  /* 0x00000082b782723e */ /* 0x000fe200048070ff */
[----:B------:R-:W-:Y:S01]  /*9230*/  UIADD3 UR52, UR52, -0x1, URZ ;  /* 0xffffffff34347890 */ /* 0x000fe2000fffe03f */
[----:B------:R-:W-:Y:S01]  /*9240*/  F2FP.SATFINITE.E4M3.F32.PACK_AB_MERGE_C R5, R138, R5, RZ ;  /* 0x000000058a05723e */ /* 0x000fe200048070ff */
[----:B------:R-:W-:Y:S01]  /*9250*/  UIADD3 UR6, UR6, 0x29860, URZ ;  /* 0x0002986006067890 */ /* 0x000fe2000fffe03f */
[----:B------:R-:W-:Y:S01]  /*9260*/  PLOP3.LUT P3, PT, PT, PT, UP1, 0x80, 0x0 ;  /* 0x000000000000781c */ /* 0x000fe20003f6f018 */
[----:B------:R-:W-:Y:S01]  /*9270*/  UMOV UR55, UR43 ;  /* 0x0000002b00377c82 */ /* 0x000fe20008000000 */
[----:B------:R-:W-:Y:S01]  /*9280*/  F2FP.SATFINITE.E4M3.F32.PACK_AB_MERGE_C R7, R112, R111, R7 ;  /* 0x0000006f7007723e */ /* 0x000fe20004807007 */
[----:B------:R-:W-:Y:S01]  /*9290*/  UPRMT UR6, UR39, 0x654, UR6 ;  /* 0x0000065427067896 */ /* 0x000fe20008000006 */
[----:B------:R-:W-:Y:S01]  /*92a0*/  F2FP.SATFINITE.E4M3.F32.PACK_AB_MERGE_C R116, R119, R116, RZ ;  /* 0x000000747774723e */ /* 0x000fe200048070ff */
[----:B------:R-:W-:Y:S01]  /*92b0*/  UMOV UR54, UR53 ;  /* 0x0000003500367c82 */ /* 0x000fe20008000000 */
[----:B------:R-:W-:Y:S01]  /*92c0*/  F2FP.SATFINITE.E4M3.F32.PACK_AB_MERGE_C R11, R124, R11, RZ ;  /* 0x0000000b7c0b723e */ /* 0x000fe200048070ff */
[----:B------:R-:W-:Y:S01]  /*92d0*/  FMUL.FTZ R26, R26, R4 ;  /* 0x000000041a1a7220 */ /* 0x000fe20000410000 */
[----:B------:R-:W-:Y:S01]  /*92e0*/  F2FP.SATFINITE.E4M3.F32.PACK_AB_MERGE_C R8, R209, R8, RZ ;  /* 0x00000008d108723e */ /* 0x000fe200048070ff */
[-C--:B------:R-:W-:Y:S01]  /*92f0*/  FMUL.FTZ R27, R27, R4.reuse ;  /* 0x000000041b1b7220 */ /* 0x080fe20000410000 */
        /* <DEDUP_REMOVED lines=96> */
[----:B------:R-:W-:-:S02]  /*9900*/  IMAD.MOV.U32 R4, RZ, RZ, R91 ;  /* 0x000000ffff047224 */ /* 0x000fc400078e005b */
[----:B------:R-:W-:Y:S02]  /*9910*/  IMAD.MOV.U32 R5, RZ, RZ, R89 ;  /* 0x000000ffff057224 */ /* 0x000fe400078e0059 */
[----:B------:R-:W-:Y:S01]  /*9920*/  IMAD.MOV.U32 R185, RZ, RZ, R7 ;  /* 0x000000ffffb97224 */ /* 0x000fe200078e0007 */
[----:B------:R-:W-:Y:S06]  /*9930*/  @P3 BRA `(.L_x_1967) ;  /* 0xffffffbc00843947 */ /* 0x000fec000383ffff */
[----:B------:R-:W-:-:S05]  /*9940*/  UMOV UR48, UR53 ;  /* 0x0000003500307c82 */ /* 0x000fca0008000000 */
.L_x_1957:
[----:B------:R-:W-:-:S13]  /*9950*/  ISETP.LE.AND P2, PT, RZ, UR52, PT ;  /* 0x00000034ff007c0c */ /* 0x000fda000bf43270 */
[----:B------:R-:W-:Y:S05]  /*9960*/  @!P2 BRA `(.L_x_1968) ;  /* 0x0000003400a4a947 */ /* 0x000fea0003800000 */
[----:B------:R-:W-:Y:S01]  /*9970*/  IMAD.MOV.U32 R5, RZ, RZ, R91 ;  /* 0x000000ffff057224 */ /* 0x000fe200078e005b */
[----:B------:R-:W-:Y:S01]  /*9980*/  UMOV UR49, UR43 ;  /* 0x0000002b00317c82 */ /* 0x000fe20008000000 */
[----:B------:R-:W-:Y:S01]  /*9990*/  IMAD.MOV.U32 R4, RZ, RZ, R89 ;  /* 0x000000ffff047224 */ /* 0x000fe200078e0059 */
[----:B------:R-:W-:-:S06]  /*99a0*/  UMOV UR47, UR48 ;  /* 0x00000030002f7c82 */ /* 0x000fcc0008000000 */
.L_x_1978:
        /* <DEDUP_REMOVED lines=9> */
.L_x_1970:
[----:B------:R-:W-:Y:S01]  /*9a40*/  ULEA UR6, UR48, UR41, 0x3 ;  /* 0x0000002930067291 */ /* 0x000fe2000f8e183f */
[----:B------:R-:W-:-:S05]  /*9a50*/  IMAD.U32 R6, RZ, RZ, UR43 ;  /* 0x0000002bff067e24 */ /* 0x000fca000f8e00ff */
[----:B------:R-:W-:-:S04]  /*9a60*/  SHF.L.U32 R6, R6, 0x1f, RZ ;  /* 0x0000001f06067819 */ /* 0x000fc800000006ff */
[----:B------:R0:W1:Y:S01]  /*9a70*/  SYNCS.PHASECHK.TRANS64.TRYWAIT P2, [UR6+0x29830], R6 ;  /* 0x02983006ff0075a7 */ /* 0x0000620008040146 */
[----:B------:R-:W-:Y:S05]  /*9a80*/  @!P0 BRA `(.L_x_1971) ;  /* 0x0000000000048947 */ /* 0x000fea0003800000 */
[----:B------:R-:W-:Y:S01]  /*9a90*/  BPT.TRAP 0x1 ;  /* 0x000000040000795c */ /* 0x000fe20000300000 */
.L_x_1971:
[----:B-1----:R-:W-:Y:S05]  /*9aa0*/  @P2 BRA `(.L_x_1969) ;  /* 0x0000000000082947 */ /* 0x002fea0003800000 */
[----:B------:R-:W1:Y:S02]  /*9ab0*/  SYNCS.PHASECHK.TRANS64.TRYWAIT P2, [UR6+0x29830], R6 ;  /* 0x02983006ff0075a7 */ /* 0x000e640008040146 */
[----:B-1----:R-:W-:Y:S05]  /*9ac0*/  @!P2 BRA `(.L_x_1972) ;  /* 0x000000a40030a947 */ /* 0x002fea0003800000 */
.L_x_1969:
[----:B-1----:R-:W1:Y:S01]  /*9ad0*/  S2R R7, SR_TID.X ;  /* 0x0000000000077919 */ /* 0x002e620000002100 */
[----:B------:R-:W-:Y:S01]  /*9ae0*/  UIMAD UR53, UR48, 0x780, UR46 ;  /* 0x00000780303578a4 */ /* 0x000fe2000f8e022e */
[----:B------:R-:W-:Y:S01]  /*9af0*/  UMOV UR27, 0x80000020 ;  /* 0x80000020001b7882 */ /* 0x000fe20000000000 */
[----:B------:R-:W-:Y:S02]  /*9b00*/  UMOV UR28, UR24 ;  /* 0x00000018001c7c82 */ /* 0x000fe40008000000 */
[----:B------:R-:W-:Y:S01]  /*9b10*/  UIADD3 UR30, UR53, 0x80, URZ ;  /* 0x00000080351e7890 */ /* 0x000fe2000fffe03f */
[----:B------:R-:W-:Y:S02]  /*9b20*/  UMOV UR29, UR25 ;  /* 0x00000019001d7c82 */ /* 0x000fe40008000000 */
[----:B------:R-:W-:Y:S01]  /*9b30*/  UMOV UR26, UR53 ;  /* 0x00000035001a7c82 */ /* 0x000fe20008000000 */
[----:B------:R-:W-:Y:S01]  /*9b40*/  UMOV UR31, 0x80000020 ;  /* 0x80000020001f7882 */ /* 0x000fe20000000000 */
[----:B------:R-:W-:Y:S01]  /*9b50*/  UIADD3 UR34, UR53, 0x100, URZ ;  /* 0x0000010035227890 */ /* 0x000fe2000fffe03f */
[----:B------:R-:W-:Y:S01]  /*9b60*/  UMOV UR32, UR24 ;  /* 0x0000001800207c82 */ /* 0x000fe20008000000 */
[----:B------:R-:W-:Y:S01]  /*9b70*/  UMOV UR33, UR25 ;  /* 0x0000001900217c82 */ /* 0x000fe20008000000 */
[----:B------:R-:W-:Y:S01]  /*9b80*/  UMOV UR35, 0x80000020 ;  /* 0x8000002000237882 */ /* 0x000fe20000000000 */
        /* <DEDUP_REMOVED lines=10> */
[----:B-1----:R-:W-:-:S05]  /*9c30*/  SHF.R.U32.HI R7, RZ, 0x7, R7 ;  /* 0x00000007ff077819 */ /* 0x002fca0000011607 */
        /* <DEDUP_REMOVED lines=165> */
.L_x_1974:
[----:B------:R-:W-:Y:S01]  /*a690*/  ULEA UR6, UR47, UR41, 0x3 ;  /* 0x000000292f067291 */ /* 0x000fe2000f8e183f */
[----:B------:R-:W-:-:S05]  /*a6a0*/  IMAD.U32 R6, RZ, RZ, UR49 ;  /* 0x00000031ff067e24 */ /* 0x000fca000f8e00ff */
[----:B------:R-:W-:-:S04]  /*a6b0*/  SHF.L.U32 R6, R6, 0x1f, RZ ;  /* 0x0000001f06067819 */ /* 0x000fc800000006ff */
[----:B------:R0:W1:Y:S01]  /*a6c0*/  SYNCS.PHASECHK.TRANS64.TRYWAIT P2, [UR6+0x29850], R6 ;  /* 0x02985006ff0075a7 */ /* 0x0000620008040146 */
[----:B------:R-:W-:Y:S05]  /*a6d0*/  @!P0 BRA `(.L_x_1975) ;  /* 0x0000000000048947 */ /* 0x000fea0003800000 */
[----:B------:R-:W-:Y:S01]  /*a6e0*/  BPT.TRAP 0x1 ;  /* 0x000000040000795c */ /* 0x000fe20000300000 */
.L_x_1975:
[----:B-1----:R-:W-:Y:S05]  /*a6f0*/  @P2 BRA `(.L_x_1973) ;  /* 0x0000000000082947 */ /* 0x002fea0003800000 */
[----:B------:R-:W1:Y:S02]  /*a700*/  SYNCS.PHASECHK.TRANS64.TRYWAIT P2, [UR6+0x29850], R6 ;  /* 0x02985006ff0075a7 */ /* 0x000e640008040146 */
[----:B-1----:R-:W-:Y:S05]  /*a710*/  @!P2 BRA `(.L_x_1976) ;  /* 0x000000980034a947 */ /* 0x002fea0003800000 */
.L_x_1973:
[----:B------:R-:W-:Y:S01]  /*a720*/  UIADD3 UR6, UR41, 0x400, URZ ;  /* 0x0000040029067890 */ /* 0x000fe2000fffe03f */
[----:B------:R-:W-:Y:S01]  /*a730*/  WARPGROUP.ARRIVE ;  /* 0x00000000000079c5 */ /* 0x000fe20000000000 */
[----:B------:R-:W-:Y:S01]  /*a740*/  UMOV UR7, 0xc0000010 ;  /* 0xc000001000077882 */ /* 0x000fe20000000000 */
[C---:B-1----:R-:W-:Y:S01]  /*a750*/  FMUL.FTZ R7, R0.reuse, R152 ;  /* 0x0000009800077220 */ /* 0x042fe20000410000 */
[----:B------:R-:W-:Y:S01]  /*a760*/  USHF.R.U32.HI UR6, URZ, 0x4, UR6 ;  /* 0x000000043f067899 */ /* 0x000fe20008011606 */
[C---:B0-----:R-:W-:Y:S01]  /*a770*/  FMUL.FTZ R6, R0.reuse, R154 ;  /* 0x0000009a00067220 */ /* 0x041fe20000410000 */
[C---:B------:R-:W-:Y:S01]  /*a780*/  FMUL.FTZ R9, R0.reuse, R153 ;  /* 0x0000009900097220 */ /* 0x040fe20000410000 */
        /* <DEDUP_REMOVED lines=26> */
[----:B------:R-:W-:Y:S01]  /*a930*/  FMUL.FTZ R137, R0, R137 ;  /* 0x0000008900897220 */ /* 0x000fe20000410000 */
        /* <DEDUP_REMOVED lines=78> */
[----:B------:R-:W-:Y:S01]  /*ae20*/  FMUL.FTZ R103, R0, R103 ;  /* 0x0000006700677220 */ /* 0x000fe20000410000 */
[----:B------:R-:W1:Y:S01]  /*ae30*/  S2R R196, SR_TID.X ;  /* 0x0000000000c47919 */ /* 0x000e620000002100 */
[----:B------:R-:W-:Y:S01]  /*ae40*/  IMAD.U32 R158, RZ, RZ, UR48 ;  /* 0x00000030ff9e7e24 */ /* 0x000fe2000f8e00ff */
        /* <DEDUP_REMOVED lines=152> */
[----:B--2---:R-:W-:-:S05]  /*b7d0*/  FMNMX.FTZ R90, R124, R89, !PT ;  /* 0x000000597c5a7209 */ /* 0x004fca0007810000 */
[----:B------:R-:W2:Y:S02]  /*b7e0*/  SHFL.BFLY PT, R89, R90, 0x2, 0x1f ;  /* 0x0c401f005a597f89 */ /* 0x000ea400000e0000 */
[----:B------:R-:W3:Y:S01]  /*b7f0*/  MUFU.TANH R103, R103 ;  /* 0x0000006700677308 */ /* 0x000ee20000002400 */
[----:B-1----:R-:W-:-:S04]  /*b800*/  FMNMX.FTZ R88, R99, R88, !PT ;  /* 0x0000005863587209 */ /* 0x002fc80007810000 */
[----:B0-----:R-:W-:-:S04]  /*b810*/  FMNMX.FTZ R88, R101, R88, !PT ;  /* 0x0000005865587209 */ /* 0x001fc80007810000 */
[----:B---3--:R-:W-:Y:S02]  /*b820*/  FMNMX.FTZ R92, R103, R88, !PT ;  /* 0x00000058675c7209 */ /* 0x008fe40007810000 */
[----:B------:R-:W0:Y:S03]  /*b830*/  LDC R88, c[0x0][0x988] ;  /* 0x00026200ff587b82 */ /* 0x000e260000000800 */
[----:B------:R-:W1:Y:S01]  /*b840*/  SHFL.BFLY PT, R91, R92, 0x2, 0x1f ;  /* 0x0c401f005c5b7f89 */ /* 0x000e6200000e0000 */
[----:B--2---:R-:W-:-:S05]  /*b850*/  FMNMX.FTZ R94, R90, R89, !PT ;  /* 0x000000595a5e7209 */ /* 0x004fca0007810000 */
[----:B------:R-:W2:Y:S01]  /*b860*/  SHFL.BFLY PT, R89, R94, 0x1, 0x1f ;  /* 0x0c201f005e597f89 */ /* 0x000ea200000e0000 */
[----:B-1----:R-:W-:-:S05]  /*b870*/  FMNMX.FTZ R96, R92, R91, !PT ;  /* 0x0000005b5c607209 */ /* 0x002fca0007810000 */
[----:B------:R-:W1:Y:S01]  /*b880*/  SHFL.BFLY PT, R91, R96, 0x1, 0x1f ;  /* 0x0c201f00605b7f89 */ /* 0x000e6200000e0000 */
[----:B--2---:R-:W-:-:S05]  /*b890*/  FMNMX.FTZ R89, R94, R89, !PT ;  /* 0x000000595e597209 */ /* 0x004fca0007810000 */
[C---:B0-----:R-:W-:Y:S01]  /*b8a0*/  FFMA.FTZ R126, R89.reuse, R88, -8 ;  /* 0xc1000000597e7423 */ /* 0x041fe20000010058 */
[----:B------:R-:W-:-:S03]  /*b8b0*/  FADD.FTZ R4, -R89, R4 ;  /* 0x0000000459047221 */ /* 0x000fc60000010100 */
[-CC-:B------:R-:W-:Y:S01]  /*b8c0*/  FFMA.FTZ R90, R9, R88.reuse, -R126.reuse ;  /* 0x00000058095a7223 */ /* 0x180fe2000001087e */
[----:B------:R-:W-:-:S01]  /*b8d0*/  FFMA.FTZ R9, R13, R88, -R126 ;  /* 0x000000580d097223 */ /* 0x000fc2000001087e */
[-CC-:B------:R-:W-:Y:S01]  /*b8e0*/  FFMA.FTZ R13, R155, R88.reuse, -R126.reuse ;  /* 0x000000589b0d7223 */ /* 0x180fe2000001087e */
[----:B------:R-:W-:-:S01]  /*b8f0*/  FFMA.FTZ R155, R112, R88, -R126 ;  /* 0x00000058709b7223 */ /* 0x000fc2000001087e */
[-CC-:B------:R-:W-:Y:S01]  /*b900*/  FFMA.FTZ R112, R114, R88.reuse, -R126.reuse ;  /* 0x0000005872707223 */ /* 0x180fe2000001087e */
[----:B------:R-:W-:-:S01]  /*b910*/  FFMA.FTZ R114, R118, R88, -R126 ;  /* 0x0000005876727223 */ /* 0x000fc2000001087e */
[-C--:B------:R-:W-:Y:S01]  /*b920*/  FMUL.FTZ R4, R4, R88.reuse ;  /* 0x0000005804047220 */ /* 0x080fe20000410000 */
[----:B------:R-:W-:-:S01]  /*b930*/  FFMA.FTZ R7, R7, R88, -R126 ;  /* 0x0000005807077223 */ /* 0x000fc2000001087e */
[----:B------:R-:W-:Y:S01]  /*b940*/  MUFU.EX2 R90, R90 ;  /* 0x0000005a005a7308 */ /* 0x000fe20000000800 */
[----:B------:R-:W-:-:S01]  /*b950*/  FFMA.FTZ R92, R15, R88, -R126 ;  /* 0x000000580f5c7223 */ /* 0x000fc2000001087e */
[-CC-:B------:R-:W-:Y:S01]  /*b960*/  FFMA.FTZ R15, R163, R88.reuse, -R126.reuse ;  /* 0x00000058a30f7223 */ /* 0x180fe2000001087e */
[----:B------:R-:W-:-:S01]  /*b970*/  FFMA.FTZ R163, R120, R88, -R126 ;  /* 0x0000005878a37223 */ /* 0x000fc2000001087e */
[-CC-:B------:R-:W-:Y:S01]  /*b980*/  FFMA.FTZ R94, R157, R88.reuse, -R126.reuse ;  /* 0x000000589d5e7223 */ /* 0x180fe2000001087e */
[----:B------:R-:W-:-:S01]  /*b990*/  FFMA.FTZ R157, R116, R88, -R126 ;  /* 0x00000058749d7223 */ /* 0x000fc2000001087e */
[----:B-1----:R-:W-:Y:S01]  /*b9a0*/  FMNMX.FTZ R91, R96, R91, !PT ;  /* 0x0000005b605b7209 */ /* 0x002fe20007810000 */
[----:B------:R-:W-:-:S01]  /*b9b0*/  FFMA.FTZ R116, R122, R88, -R126 ;  /* 0x000000587a747223 */ /* 0x000fc2000001087e */
[----:B------:R-:W-:Y:S01]  /*b9c0*/  MUFU.EX2 R4, R4 ;  /* 0x0000000400047308 */ /* 0x000fe20000000800 */
[----:B------:R-:W-:-:S01]  /*b9d0*/  FFMA.FTZ R96, R165, R88, -R126 ;  /* 0x00000058a5607223 */ /* 0x000fc2000001087e */
[----:B------:R-:W-:Y:S01]  /*b9e0*/  FFMA.FTZ R165, R124, R88, -R126 ;  /* 0x000000587ca57223 */ /* 0x000fe2000001087e */
[----:B------:R-:W-:-:S01]  /*b9f0*/  FADD.FTZ R5, -R91, R5 ;  /* 0x000000055b057221 */ /* 0x000fc20000010100 */
[-C--:B------:R-:W-:Y:S01]  /*ba00*/  FFMA.FTZ R118, R91, R88.reuse, -8 ;  /* 0xc10000005b767423 */ /* 0x080fe20000010058 */
[----:B------:R-:W-:-:S01]  /*ba10*/  FFMA.FTZ R98, R197, R88, -R126 ;  /* 0x00000058c5627223 */ /* 0x000fc2000001087e */
[-C--:B------:R-:W-:Y:S01]  /*ba20*/  FFMA.FTZ R137, R137, R88.reuse, -R126 ;  /* 0x0000005889897223 */ /* 0x080fe2000001087e */
[-C--:B------:R-:W-:Y:S01]  /*ba30*/  FMUL.FTZ R5, R5, R88.reuse ;  /* 0x0000005805057220 */ /* 0x080fe20000410000 */
        /* <DEDUP_REMOVED lines=23> */
[----:B------:R-:W-:-:S01]  /*bbb0*/  FADD.FTZ R152, R90, R3 ;  /* 0x000000035a987221 */ /* 0x000fc20000010000 */
        /* <DEDUP_REMOVED lines=14> */
[-C--:B------:R-:W-:Y:S01]  /*bca0*/  FFMA.FTZ R110, R110, R88.reuse, -R126 ;  /* 0x000000586e6e7223 */ /* 0x080fe2000001087e */
[----:B------:R-:W-:-:S01]  /*bcb0*/  FFMA.FTZ R126, R199, R88, -R118 ;  /* 0x00000058c77e7223 */ /* 0x000fc20000010876 */
[-CC-:B------:R-:W-:Y:S01]  /*bcc0*/  FFMA.FTZ R139, R139, R88.reuse, -R118.reuse ;  /* 0x000000588b8b7223 */ /* 0x180fe20000010876 */
[----:B------:R-:W-:-:S01]  /*bcd0*/  FFMA.FTZ R138, R203, R88, -R118 ;  /* 0x00000058cb8a7223 */ /* 0x000fc20000010876 */
[----:B------:R-:W1:Y:S01]  /*bce0*/  MUFU.EX2 R21, R21 ;  /* 0x0000001500157308 */ /* 0x000e620000000800 */
        /* <DEDUP_REMOVED lines=15> */
[----:B------:R-:W2:Y:S01]  /*bde0*/  MUFU.EX2 R120, R120 ;  /* 0x0000007800787308 */ /* 0x000ea20000000800 */
        /* <DEDUP_REMOVED lines=11> */
[----:B------:R-:W-:Y:S01]  /*bea0*/  FFMA.FTZ R93, R93, R88, -R118 ;  /* 0x000000585d5d7223 */ /* 0x000fe20000010876 */
[----:B------:R-:W-:-:S02]  /*beb0*/  WARPGROUP.DEPBAR.LE gsb0, 0x0 ;  /* 0x00008000000079c5 */ /* 0x000fc40000010000 */
[----:B------:R-:W-:Y:S01]  /*bec0*/  FFMA.FTZ R95, R95, R88, -R118 ;  /* 0x000000585f5f7223 */ /* 0x000fe20000010876 */
[----:B------:R-:W0:Y:S01]  /*bed0*/  MUFU.EX2 R122, R122 ;  /* 0x0000007a007a7308 */ /* 0x000e220000000800 */
[----:B--2---:R-:W-:-:S01]  /*bee0*/  FADD.FTZ R161, R120, R161 ;  /* 0x000000a178a17221 */ /* 0x004fc20000010000 */
[-CC-:B------:R-:W-:Y:S01]  /*bef0*/  FFMA.FTZ R99, R99, R88.reuse, -R118.reuse ;  /* 0x0000005863637223 */ /* 0x180fe20000010876 */
[----:B------:R-:W-:-:S01]  /*bf00*/  FFMA.FTZ R101, R101, R88, -R118 ;  /* 0x0000005865657223 */ /* 0x000fc20000010876 */
[----:B------:R-:W-:-:S04]  /*bf10*/  FFMA.FTZ R103, R103, R88, -R118 ;  /* 0x0000005867677223 */ /* 0x000fc80000010876 */
        /* <DEDUP_REMOVED lines=99> */
[----:B------:R-:W-:Y:S01]  /*c550*/  FFMA.FTZ R20, R97, R88, -R118 ;  /* 0x0000005861147223 */ /* 0x000fe20000010876 */
[----:B------:R-:W-:-:S05]  /*c560*/  IADD3 R97, -R196, 0xb, RZ ;  /* 0x0000000bc4617810 */ /* 0x000fca0007ffe1ff */
[----:B------:R-:W2:Y:S01]  /*c570*/  MUFU.EX2 R113, R113 ;  /* 0x0000007100717308 */ /* 0x000ea20000000800 */
[----:B-1----:R-:W-:-:S07]  /*c580*/  FADD.FTZ R2, R136, R3 ;  /* 0x0000000388027221 */ /* 0x002fce0000010000 */
[----:B------:R-:W-:Y:S01]  /*c590*/  MUFU.EX2 R115, R115 ;  /* 0x0000007300737308 */ /* 0x000fe20000000800 */
[----:B0-----:R-:W-:-:S07]  /*c5a0*/  FADD.FTZ R156, R8, R167 ;  /* 0x000000a7089c7221 */ /* 0x001fce0000010000 */
[----:B------:R-:W0:Y:S01]  /*c5b0*/  MUFU.EX2 R10, R10 ;  /* 0x0000000a000a7308 */ /* 0x000e220000000800 */
[----:B--2---:R-:W-:-:S07]  /*c5c0*/  FADD.FTZ R3, R113, R2 ;  /* 0x0000000271037221 */ /* 0x004fce0000010000 */
[----:B------:R-:W-:Y:S08]  /*c5d0*/  MUFU.EX2 R12, R12 ;  /* 0x0000000c000c7308 */ /* 0x000ff00000000800 */
[----:B------:R-:W1:Y:S01]  /*c5e0*/  MUFU.EX2 R117, R117 ;  /* 0x0000007500757308 */ /* 0x000e620000000800 */
[----:B0-----:R-:W-:-:S07]  /*c5f0*/  FADD.FTZ R2, R10, R3 ;  /* 0x000000030a027221 */ /* 0x001fce0000010000 */
[----:B------:R-:W0:Y:S08]  /*c600*/  MUFU.EX2 R161, R161 ;  /* 0x000000a100a17308 */ /* 0x000e300000000800 */
[----:B------:R-:W2:Y:S01]  /*c610*/  MUFU.EX2 R110, R110 ;  /* 0x0000006e006e7308 */ /* 0x000ea20000000800 */
[----:B-1----:R-:W-:-:S01]  /*c620*/  FADD.FTZ R3, R117, R2 ;  /* 0x0000000275037221 */ /* 0x002fc20000010000 */
[----:B------:R-:W-:-:S05]  /*c630*/  @!P1 LEA R2, R158, UR41, 0x3 ;  /* 0x000000299e029c11 */ /* 0x000fca000f8e18ff */
[----:B------:R-:W-:Y:S01]  /*c640*/  @!P1 VIADD R2, R2, 0x29840 ;  /* 0x0002984002029836 */ /* 0x000fe20000000000 */
[----:B------:R-:W1:Y:S04]  /*c650*/  MUFU.EX2 R14, R14 ;  /* 0x0000000e000e7308 */ /* 0x000e680000000800 */
[----:B------:R-:W-:Y:S01]  /*c660*/  @!P1 PRMT R2, RZ, 0x654, R2 ;  /* 0x00000654ff029816 */ /* 0x000fe20000000002 */
[----:B------:R3:W-:Y:S06]  /*c670*/  BAR.ARV R97, 0x100 ;  /* 0x000400610000751d */ /* 0x0007ec0000002000 */
[----:B------:R-:W4:Y:S01]  /*c680*/  MUFU.EX2 R155, R155 ;  /* 0x0000009b009b7308 */ /* 0x000f220000000800 */
[----:B------:R5:W-:Y:S07]  /*c690*/  @!P1 SYNCS.ARRIVE.TRANS64.RED.A1T0 RZ, [R2+URZ], RZ ;  /* 0x000000ff02ff99a7 */ /* 0x000bee000810043f */
[----:B------:R-:W3:Y:S08]  /*c6a0*/  MUFU.EX2 R119, R119 ;  /* 0x0000007700777308 */ /* 0x000ef00000000800 */
[----:B------:R0:W-:Y:S08]  /*c6b0*/  MUFU.EX2 R169, R93 ;  /* 0x0000005d00a97308 */ /* 0x0001f00000000800 */
[----:B------:R-:W5:Y:S01]  /*c6c0*/  MUFU.EX2 R112, R112 ;  /* 0x0000007000707308 */ /* 0x000f620000000800 */
[----:B0-----:R-:W-:-:S04]  /*c6d0*/  FADD.FTZ R93, R115, R156 ;  /* 0x0000009c735d7221 */ /* 0x001fc80000010000 */
[----:B------:R-:W-:-:S03]  /*c6e0*/  FADD.FTZ R156, R12, R93 ;  /* 0x0000005d0c9c7221 */ /* 0x000fc60000010000 */
[----:B------:R-:W0:Y:S01]  /*c6f0*/  MUFU.EX2 R157, R157 ;  /* 0x0000009d009d7308 */ /* 0x000e220000000800 */
[----:B------:R-:W-:-:S01]  /*c700*/  FADD.FTZ R93, R161, R156 ;  /* 0x0000009ca15d7221 */ /* 0x000fc20000010000 */
[----:B--2---:R-:W-:-:S03]  /*c710*/  FADD.FTZ R156, R110, R3 ;  /* 0x000000036e9c7221 */ /* 0x004fc60000010000 */
[----:B-1----:R-:W-:Y:S01]  /*c720*/  FADD.FTZ R158, R14, R93 ;  /* 0x0000005d0e9e7221 */ /* 0x002fe20000010000 */
[----:B----4-:R-:W-:-:S02]  /*c730*/  FADD.FTZ R3, R155, R156 ;  /* 0x0000009c9b037221 */ /* 0x010fc40000010000 */
[----:B------:R-:W1:Y:S01]  /*c740*/  MUFU.EX2 R95, R95 ;  /* 0x0000005f005f7308 */ /* 0x000e620000000800 */
[----:B---3--:R-:W-:-:S01]  /*c750*/  FADD.FTZ R158, R119, R158 ;  /* 0x0000009e779e7221 */ /* 0x008fc20000010000 */
[----:B-----5:R-:W-:-:S03]  /*c760*/  FADD.FTZ R118, R112, R3 ;  /* 0x0000000370767221 */ /* 0x020fc60000010000 */
        /* <DEDUP_REMOVED lines=21> */
.L_x_1977:
        /* <DEDUP_REMOVED lines=114> */
[----:B------:R-:W-:Y:S01]  /*cfe0*/  F2FP.SATFINITE.E4M3.F32.PACK_AB_MERGE_C R171, R160, R20, R93 ;  /* 0x00000014a0ab723e */ /* 0x000fe2000480705d */
[----:B------:R-:W-:Y:S06]  /*cff0*/  @P2 BRA `(.L_x_1978) ;  /* 0xffffffc8006c2947 */ /* 0x000fec000383ffff */
.L_x_1968:
[----:B------:R-:W-:Y:S06]  /*d000*/  BAR.ARV 0x8, 0x180 ;  /* 0x0206000000007b1d */ /* 0x000fec0000002000 */
[----:B------:R-:W-:Y:S05]  /*d010*/  @!P0 BRA `(.L_x_1979) ;  /* 0x0000000000048947 */ /* 0x000fea0003800000 */
[----:B------:R-:W-:Y:S01]  /*d020*/  BPT.TRAP 0x1 ;  /* 0x000000040000795c */ /* 0x000fe20000300000 */
.L_x_1979:
[----:B------:R-:W-:Y:S01]  /*d030*/  ULEA UR9, UR48, UR41, 0x3 ;  /* 0x0000002930097291 */ /* 0x000fe2000f8e183f */
[----:B------:R-:W-:-:S05]  /*d040*/  IMAD.U32 R0, RZ, RZ, UR43 ;  /* 0x0000002bff007e24 */ /* 0x000fca000f8e00ff */
[----:B------:R-:W-:-:S04]  /*d050*/  SHF.L.U32 R0, R0, 0x1f, RZ ;  /* 0x0000001f00007819 */ /* 0x000fc800000006ff */
[----:B------:R0:W1:Y:S01]  /*d060*/  SYNCS.PHASECHK.TRANS64.TRYWAIT P1, [UR9+0x29850], R0 ;  /* 0x02985000ff0075a7 */ /* 0x0000620008020149 */
[----:B------:R-:W-:Y:S05]  /*d070*/  @!P0 BRA `(.L_x_1980) ;  /* 0x0000000000048947 */ /* 0x000fea0003800000 */
[----:B------:R-:W-:Y:S01]  /*d080*/  BPT.TRAP 0x1 ;  /* 0x000000040000795c */ /* 0x000fe20000300000 */
.L_x_1980:
[----:B-1----:R-:W-:Y:S05]  /*d090*/  @P1 BRA `(.L_x_1981) ;  /* 0x0000000000081947 */ /* 0x002fea0003800000 */
[----:B------:R-:W1:Y:S02]  /*d0a0*/  SYNCS.PHASECHK.TRANS64.TRYWAIT P1, [UR9+0x29850], R0 ;  /* 0x02985000ff0075a7 */ /* 0x000e640008020149 */
[----:B-1----:R-:W-:Y:S05]  /*d0b0*/  @!P1 BRA `(.L_x_1982) ;  /* 0x0000006c00e49947 */ /* 0x002fea0003800000 */
.L_x_1981:
[----:B------:R-:W-:Y:S01]  /*d0c0*/  UIADD3 UR41, UR41, 0x400, URZ ;  /* 0x0000040029297890 */ /* 0x000fe2000fffe03f */
[----:B------:R-:W-:Y:S01]  /*d0d0*/  WARPGROUP.ARRIVE ;  /* 0x00000000000079c5 */ /* 0x000fe20000000000 */
[----:B------:R-:W-:Y:S01]  /*d0e0*/  UMOV UR7, 0xc0000010 ;  /* 0xc000001000077882 */ /* 0x000fe20000000000 */
[----:B------:R-:W-:Y:S01]  /*d0f0*/  ULDC.64 UR10, c[0x0][0x9a0] ;  /* 0x00026800000a7ab9 */ /* 0x000fe20000000a00 */
[----:B------:R-:W-:Y:S01]  /*d100*/  USHF.R.U32.HI UR41, URZ, 0x4, UR41 ;  /* 0x000000043f297899 */ /* 0x000fe20008011629 */
[----:B------:R-:W-:Y:S01]  /*d110*/  IMAD.MOV.U32 R6, RZ, RZ, 0x3f800000 ;  /* 0x3f800000ff067424 */ /* 0x000fe200078e00ff */
[----:B------:R-:W-:Y:S02]  /*d120*/  UISETP.NE.U32.AND UP0, UPT, UR10, URZ, UPT ;  /* 0x0000003f0a00728c */ /* 0x000fe4000bf05070 */
[----:B------:R-:W-:Y:S02]  /*d130*/  ULOP3.LUT UR41, UR41, 0x3fff, URZ, 0xc0, !UPT ;  /* 0x00003fff29297892 */ /* 0x000fe4000f8ec03f */
[----:B------:R-:W-:-:S02]  /*d140*/  UISETP.NE.AND.EX UP0, UPT, UR11, URZ, UPT, UP0 ;  /* 0x0000003f0b00728c */ /* 0x000fc4000bf05300 */
[----:B------:R-:W-:-:S04]  /*d150*/  ULOP3.LUT UR8, UR41, 0x10000, URZ, 0xfc, !UPT ;  /* 0x0001000029087892 */ /* 0x000fc8000f8efc3f */
[----:B------:R-:W-:Y:S01]  /*d160*/  UIMAD UR8, UR48, 0x500, UR8 ;  /* 0x00000500300878a4 */ /* 0x000fe2000f8e0208 */
[----:B------:R-:W-:-:S03]  /*d170*/  PLOP3.LUT P1, PT, PT, PT, UP0, 0x80, 0x0 ;  /* 0x000000000000781c */ /* 0x000fc60003f2f008 */
[----:B------:R-:W-:Y:S01]  /*d180*/  UIADD3 UR4, UR8, 0x100, URZ ;  /* 0x0000010008047890 */ /* 0x000fe2000fffe03f */
[----:B------:R-:W-:Y:S02]  /*d190*/  @UP0 ULDC.64 UR12, c[0x0][0x9c8] ;  /* 0x00027200000c0ab9 */ /* 0x000fe40000000a00 */
[----:B------:R-:W-:-:S06]  /*d1a0*/  UMOV UR6, UR8 ;  /* 0x0000000800067c82 */ /* 0x000fcc0008000000 */
[----:B------:R-:W-:Y:S01]  /*d1b0*/  QGMMA.64x128x32.F32.E4M3.E4M3 R24, R184, gdesc[UR4], R24, gsb0 ;  /* 0x01e00004b8187df3 */ /* 0x000fe20008000818 */
[----:B------:R-:W-:Y:S01]  /*d1c0*/  UMOV UR7, 0xc0000010 ;  /* 0xc000001000077882 */ /* 0x000fe20000000000 */
[----:B------:R-:W-:Y:S01]  /*d1d0*/  UMOV UR6, UR4 ;  /* 0x0000000400067c82 */ /* 0x000fe20008000000 */
[----:B------:R-:W-:Y:S01]  /*d1e0*/  @UP0 UIMAD.WIDE.U32 UR4, UR42, UR12, URZ ;  /* 0x0000000c2a0402a5 */ /* 0x000fe2000f8e003f */
[----:B------:R-:W-:Y:S02]  /*d1f0*/  WARPGROUP.DEPBAR.LE gsb0, 0x0 ;  /* 0x00008000000079c5 */ /* 0x000fe40000010000 */
[----:B------:R-:W-:-:S06]  /*d200*/  WARPGROUP.ARRIVE ;  /* 0x00000000000079c5 */ /* 0x000fcc0000000000 */
[----:B------:R-:W-:Y:S01]  /*d210*/  QGMMA.64x128x32.F32.E4M3.E4M3 R24, R180, gdesc[UR4], R24, gsb0 ;  /* 0x01e00004b4187df3 */ /* 0x000fe20008000818 */
[----:B------:R-:W-:Y:S02]  /*d220*/  @UP0 USHF.R.S32.HI UR6, URZ, 0x1f, UR42 ;  /* 0x0000001f3f060899 */ /* 0x000fe4000801142a */
[----:B------:R-:W-:Y:S02]  /*d230*/  @UP0 USHF.R.S32.HI UR7, URZ, 0x1f, UR37 ;  /* 0x0000001f3f070899 */ /* 0x000fe40008011425 */
[----:B------:R-:W-:-:S04]  /*d240*/  @UP0 UIMAD UR6, UR6, UR12, URZ ;  /* 0x0000000c060602a4 */ /* 0x000fc8000f8e023f */
[----:B------:R-:W-:-:S03]  /*d250*/  @UP0 UIMAD UR6, UR42, UR13, UR6 ;  /* 0x0000000d2a0602a4 */ /* 0x000fc6000f8e0206 */
[----:B------:R-:W-:Y:S01]  /*d260*/  @UP0 ULDC.64 UR12, c[0x0][0x9d0] ;  /* 0x00027400000c0ab9 */ /* 0x000fe20000000a00 */
[----:B------:R-:W-:Y:S02]  /*d270*/  @UP0 UIADD3 UR5, UR5, UR6, URZ ;  /* 0x0000000605050290 */ /* 0x000fe4000fffe03f */
[----:B------:R-:W-:Y:S02]  /*d280*/  @UP0 UIMAD UR6, UR7, UR12, URZ ;  /* 0x0000000c070602a4 */ /* 0x000fe4000f8e023f */
[----:B------:R-:W-:Y:S02]  /*d290*/  @UP0 UIMAD.WIDE.U32 UR4, UR37, UR12, UR4 ;  /* 0x0000000c250402a5 */ /* 0x000fe4000f8e0004 */
[----:B------:R-:W-:-:S04]  /*d2a0*/  @UP0 UIMAD UR6, UR37, UR13, UR6 ;  /* 0x0000000d250602a4 */ /* 0x000fc8000f8e0206 */
[----:B------:R-:W-:Y:S02]  /*d2b0*/  @UP0 UIADD3 UR5, UR5, UR6, URZ ;  /* 0x0000000605050290 */ /* 0x000fe4000fffe03f */
[----:B------:R-:W-:-:S04]  /*d2c0*/  @UP0 ULEA UR6, UP1, UR4, UR10, 0x2 ;  /* 0x0000000a04060291 */ /* 0x000fc8000f82103f */
[----:B------:R-:W-:Y:S02]  /*d2d0*/  @UP0 ULEA.HI.X UR7, UR4, UR11, UR5, 0x2, UP1 ;  /* 0x0000000b04070291 */ /* 0x000fe400088f1405 */
[----:B------:R-:W-:Y:S01]  /*d2e0*/  UIADD3 UR4, UR8, 0x200, URZ ;  /* 0x0000020008047890 */ /* 0x000fe2000fffe03f */
[----:B------:R-:W-:-:S03]  /*d2f0*/  IMAD.U32 R4, RZ, RZ, UR6 ;  /* 0x00000006ff047e24 */ /* 0x000fc6000f8e00ff */
[----:B-1----:R-:W-:Y:S01]  /*d300*/  IMAD.U32 R5, RZ, RZ, UR7 ;  /* 0x00000007ff057e24 */ /* 0x002fe2000f8e00ff */
[----:B------:R-:W-:Y:S02]  /*d310*/  UMOV UR7, 0xc0000010 ;  /* 0xc000001000077882 */ /* 0x000fe40000000000 */
[----:B------:R-:W-:Y:S02]  /*d320*/  UMOV UR6, UR4 ;  /* 0x0000000400067c82 */ /* 0x000fe40008000000 */
[----:B------:R1:W2:Y:S01]  /*d330*/  @P1 LDG.E R6, desc[UR50][R4.64] ;  /* 0x0000003204061981 */ /* 0x0002a2000c1e1900 */
[----:B------:R-:W-:Y:S02]  /*d340*/  WARPGROUP.DEPBAR.LE gsb0, 0x0 ;  /* 0x00008000000079c5 */ /* 0x000fe40000010000 */
[----:B------:R-:W-:-:S06]  /*d350*/  WARPGROUP.ARRIVE ;  /* 0x00000000000079c5 */ /* 0x000fcc0000000000 */
[----:B------:R-:W-:Y:S01]  /*d360*/  QGMMA.64x128x32.F32.E4M3.E4M3 R24, R176, gdesc[UR4], R24, gsb0 ;  /* 0x01e00004b0187df3 */ /* 0x000fe20008000818 */
[----:B------:R-:W-:Y:S01]  /*d370*/  UIADD3 UR4, UR8, 0x300, URZ ;  /* 0x0000030008047890 */ /* 0x000fe2000fffe03f */
[----:B------:R-:W-:-:S06]  /*d380*/  UMOV UR7, 0xc0000010 ;  /* 0xc000001000077882 */ /* 0x000fcc0000000000 */
[----:B------:R-:W-:Y:S01]  /*d390*/  UMOV UR6, UR4 ;  /* 0x0000000400067c82 */ /* 0x000fe20008000000 */
[----:B------:R-:W-:Y:S01]  /*d3a0*/  UIADD3 UR8, UR8, 0x400, URZ ;  /* 0x0000040008087890 */ /* 0x000fe2000fffe03f */
[----:B0-----:R-:W0:Y:S04]  /*d3b0*/  SHFL.BFLY PT, R0, R3, 0x2, 0x1f ;  /* 0x0c401f0003007f89 */ /* 0x001e2800000e0000 */
[----:B------:R-:W3:Y:S01]  /*d3c0*/  SHFL.BFLY PT, R7, R2, 0x2, 0x1f ;  /* 0x0c401f0002077f89 */ /* 0x000ee200000e0000 */
[----:B------:R-:W-:Y:S02]  /*d3d0*/  WARPGROUP.DEPBAR.LE gsb0, 0x0 ;  /* 0x00008000000079c5 */ /* 0x000fe40000010000 */
[----:B------:R-:W-:-:S06]  /*d3e0*/  WARPGROUP.ARRIVE ;  /* 0x00000000000079c5 */ /* 0x000fcc0000000000 */
[----:B------:R-:W-:Y:S01]  /*d3f0*/  QGMMA.64x128x32.F32.E4M3.E4M3 R24, R172, gdesc[UR4], R24, gsb0 ;  /* 0x01e00004ac187df3 */ /* 0x000fe20008000818 */
[----:B------:R-:W-:Y:S01]  /*d400*/  UMOV UR6, UR8 ;  /* 0x0000000800067c82 */ /* 0x000fe20008000000 */
[----:B------:R-:W-:Y:S01]  /*d410*/  UMOV UR7, 0xc0000010 ;  /* 0xc000001000077882 */ /* 0x000fe20000000000 */
[----:B0-----:R-:W-:-:S01]  /*d420*/  FADD.FTZ R0, R0, R3 ;  /* 0x0000000300007221 */ /* 0x001fc20000010000 */
[----:B---3--:R-:W-:-:S04]  /*d430*/  FADD.FTZ R7, R7, R2 ;  /* 0x0000000207077221 */ /* 0x008fc80000010000 */
[----:B-1----:R-:W0:Y:S04]  /*d440*/  SHFL.BFLY PT, R5, R0, 0x1, 0x1f ;  /* 0x0c201f0000057f89 */ /* 0x002e2800000e0000 */
[----:B------:R-:W1:Y:S01]  /*d450*/  SHFL.BFLY PT, R4, R7, 0x1, 0x1f ;  /* 0x0c201f0007047f89 */ /* 0x000e6200000e0000 */
        /* <DEDUP_REMOVED lines=17> */
[C---:B------:R-:W-:Y:S01]  /*d570*/  @P2 FMUL.FTZ R4, R88.reuse, 0.69314718246459960938 ;  /* 0x3f31721858042820 */ /* 0x040fe20000410000 */
[----:B------:R-:W-:Y:S01]  /*d580*/  @P3 FMUL.FTZ R13, R88, 0.69314718246459960938 ;  /* 0x3f317218580d3820 */ /* 0x000fe20000410000 */
[----:B0-----:R-:W-:Y:S01]  /*d590*/  @P2 FMUL.FTZ R5, R5, 0.69314718246459960938 ;  /* 0x3f31721805052820 */ /* 0x001fe20000410000 */
        /* <DEDUP_REMOVED lines=10> */
.L_x_1983:
        /* <DEDUP_REMOVED lines=73> */
[----:B------:R-:W-:-:S12]  /*dad0*/  ULOP3.LUT UR43, UR43, UR4, URZ, 0x3c, !UPT ;  /* 0x000000042b2b7292 */ /* 0x000fd8000f8e3c3f */
.L_x_1950:
        /* <DEDUP_REMOVED lines=26> */
[----:B------:R-:W-:Y:S01]  /*dc80*/  F2FP.BF16.F32.PACK_AB R27, R54, R27 ;  /* 0x0000001b361b723e */ /* 0x000fe200000010ff */
[----:B0-----:R-:W-:Y:S01]  /*dc90*/  IMAD.SHL.U32 R24, R35, 0x4, RZ ;  /* 0x0000000423187824 */ /* 0x001fe200078e00ff */
        /* <DEDUP_REMOVED lines=15> */
[----:B------:R-:W-:Y:S01]  /*dd90*/  F2FP.BF16.F32.PACK_AB R89, R88, R89 ;  /* 0x000000595859723e */ /* 0x000fe200000010ff */
[----:B------:R-:W-:Y:S01]  /*dda0*/  USHF.R.S32.HI UR12, URZ, 0x1f, UR37 ;  /* 0x0000001f3f0c7899 */ /* 0x000fe20008011425 */
[----:B------:R-:W-:Y:S01]  /*ddb0*/  LOP3.LUT R24, R24, 0xc, RZ, 0xc0, !PT ;  /* 0x0000000c18187812 */ /* 0x000fe200078ec0ff */
[----:B------:R-:W-:Y:S01]  /*ddc0*/  ULDC.64 UR8, c[0x0][0xb90] ;  /* 0x0002e40000087ab9 */ /* 0x000fe20000000a00 */
[----:B------:R-:W-:Y:S01]  /*ddd0*/  USHF.R.S32.HI UR13, URZ, 0x1f, UR42 ;  /* 0x0000001f3f0d7899 */ /* 0x000fe2000801142a */
[----:B------:R-:W-:Y:S01]  /*dde0*/  BAR.SYNC.DEFER_BLOCKING 0x1, 0x100 ;  /* 0x0044000000007b1d */ /* 0x000fe20000010000 */
[----:B------:R-:W-:-:S05]  /*ddf0*/  IADD3 R24, P0, R24, UR6, RZ ;  /* 0x0000000618187c10 */ /* 0x000fca000ff1e0ff */
[----:B------:R-:W-:Y:S01]  /*de00*/  IMAD.X R25, RZ, RZ, UR7, P0 ;  /* 0x00000007ff197e24 */ /* 0x000fe200080e06ff */
[----:B------:R-:W-:-:S04]  /*de10*/  ULDC.64 UR10, c[0x0][0xb98] ;  /* 0x0002e600000a7ab9 */ /* 0x000fc80000000a00 */
[----:B------:R0:W2:Y:S01]  /*de20*/  LDG.E.CONSTANT R24, desc[UR50][R24.64] ;  /* 0x0000003218187981 */ /* 0x0000a2000c1e9900 */
[----:B------:R-:W-:Y:S02]  /*de30*/  UIMAD UR5, UR12, UR8, URZ ;  /* 0x000000080c0572a4 */ /* 0x000fe4000f8e023f */
[----:B------:R-:W-:Y:S01]  /*de40*/  UIMAD.WIDE.U32 UR6, UR37, UR8, URZ ;  /* 0x00000008250672a5 */ /* 0x000fe2000f8e003f */
[----:B------:R-:W1:Y:S01]  /*de50*/  S2R R34, SR_SWINHI ;  /* 0x0000000000227919 */ /* 0x000e620000002f00 */
[----:B------:R-:W-:Y:S02]  /*de60*/  UIMAD UR5, UR37, UR9, UR5 ;  /* 0x00000009250572a4 */ /* 0x000fe4000f8e0205 */
[----:B------:R-:W-:Y:S02]  /*de70*/  UIMAD UR8, UR13, UR10, URZ ;  /* 0x0000000a0d0872a4 */ /* 0x000fe4000f8e023f */
[----:B------:R-:W-:Y:S01]  /*de80*/  UIADD3 UR7, UR7, UR5, URZ ;  /* 0x0000000507077290 */ /* 0x000fe2000fffe03f */
[----:B0-----:R-:W-:Y:S01]  /*de90*/  LOP3.LUT P0, R25, R35, 0x3, RZ, 0xc0, !PT ;  /* 0x0000000323197812 */ /* 0x001fe2000780c0ff */
[----:B------:R-:W-:-:S02]  /*dea0*/  UIMAD UR8, UR42, UR11, UR8 ;  /* 0x0000000b2a0872a4 */ /* 0x000fc4000f8e0208 */
[----:B------:R-:W-:Y:S01]  /*deb0*/  UIMAD.WIDE.U32 UR6, UR42, UR10, UR6 ;  /* 0x0000000a2a0672a5 */ /* 0x000fe2000f8e0006 */
[----:B------:R-:W-:Y:S01]  /*dec0*/  ISETP.EQ.OR P0, PT, R25, 0x3, !P0 ;  /* 0x000000031900780c */ /* 0x000fe20004702670 */
[----:B------:R-:W-:Y:S01]  /*ded0*/  ULDC UR5, c[0x0][0xa88] ;  /* 0x0002a20000057ab9 */ /* 0x000fe20000000800 */
[----:B------:R-:W-:Y:S02]  /*dee0*/  ULDC.64 UR10, c[0x0][0xaf0] ;  /* 0x0002bc00000a7ab9 */ /* 0x000fe40000000a00 */
[----:B------:R-:W-:Y:S02]  /*def0*/  SEL R61, R7, R6, P0 ;  /* 0x00000006073d7207 */ /* 0x000fe40000000000 */
[----:B------:R-:W-:Y:S02]  /*df00*/  SEL R58, R6, R7, P0 ;  /* 0x00000007063a7207 */ /* 0x000fe40000000000 */
[----:B------:R-:W-:Y:S02]  /*df10*/  SEL R53, R33, R32, P0 ;  /* 0x0000002021357207 */ /* 0x000fe40000000000 */
[----:B------:R-:W-:-:S02]  /*df20*/  SEL R50, R32, R33, P0 ;  /* 0x0000002120327207 */ /* 0x000fc40000000000 */
[----:B------:R-:W-:Y:S02]  /*df30*/  SEL R55, R29, R28, P0 ;  /* 0x0000001c1d377207 */ /* 0x000fe40000000000 */
[----:B------:R-:W-:Y:S01]  /*df40*/  SEL R52, R28, R29, P0 ;  /* 0x0000001d1c347207 */ /* 0x000fe20000000000 */
[----:B------:R-:W-:Y:S01]  /*df50*/  IMAD R29, R23, 0x40, R16 ;  /* 0x00000040171d7824 */ /* 0x000fe200078e0210 */
[----:B------:R-:W-:Y:S02]  /*df60*/  SEL R65, R31, R30, P0 ;  /* 0x0000001e1f417207 */ /* 0x000fe40000000000 */
[----:B------:R-:W-:Y:S02]  /*df70*/  SEL R62, R30, R31, P0 ;  /* 0x0000001f1e3e7207 */ /* 0x000fe40000000000 */
[----:B------:R-:W0:Y:S01]  /*df80*/  LDC R30, c[0x0][0xbe8] ;  /* 0x0002fa00ff1e7b82 */ /* 0x000e220000000800 */
[----:B------:R-:W-:Y:S02]  /*df90*/  SEL R73, R9, R8, P0 ;  /* 0x0000000809497207 */ /* 0x000fe40000000000 */
[----:B------:R-:W-:-:S02]  /*dfa0*/  MOV R4, R3 ;  /* 0x0000000300047202 */ /* 0x000fc40000000f00 */
[----:B-1----:R-:W-:Y:S02]  /*dfb0*/  MOV R5, R34 ;  /* 0x0000002200057202 */ /* 0x002fe40000000f00 */
[----:B------:R-:W-:Y:S02]  /*dfc0*/  SEL R72, R8, R9, P0 ;  /* 0x0000000908487207 */ /* 0x000fe40000000000 */
[----:B------:R-:W-:Y:S01]  /*dfd0*/  SEL R67, R27, R26, P0 ;  /* 0x0000001a1b437207 */ /* 0x000fe20000000000 */
[--C-:B------:R-:W-:Y:S01]  /*dfe0*/  IMAD.WIDE R6, R191, 0x2, R4.reuse ;  /* 0x00000002bf067825 */ /* 0x100fe200078e0204 */
[----:B------:R-:W-:Y:S02]  /*dff0*/  SEL R64, R26, R27, P0 ;  /* 0x0000001b1a407207 */ /* 0x000fe40000000000 */
[----:B------:R-:W-:Y:S01]  /*e000*/  SEL R57, R15, R14, P0 ;  /* 0x0000000e0f397207 */ /* 0x000fe20000000000 */
[----:B------:R-:W-:Y:S01]  /*e010*/  IMAD.WIDE R28, R29, 0x2, R4 ;  /* 0x000000021d1c7825 */ /* 0x000fe200078e0204 */
[----:B------:R-:W-:-:S02]  /*e020*/  IADD3 R33, P6, R6, 0x4060, RZ ;  /* 0x0000406006217810 */ /* 0x000fc40007fde0ff */
[----:B------:R-:W-:Y:S02]  /*e030*/  IADD3 R5, P2, R6, 0x20, RZ ;  /* 0x0000002006057810 */ /* 0x000fe40007f5e0ff */
[----:B------:R-:W-:Y:S02]  /*e040*/  LOP3.LUT R32, R33, 0x380, RZ, 0xc0, !PT ;  /* 0x0000038021207812 */ /* 0x000fe400078ec0ff */
[----:B------:R-:W-:Y:S01]  /*e050*/  SEL R54, R14, R15, P0 ;  /* 0x0000000f0e367207 */ /* 0x000fe20000000000 */
[--C-:B------:R-:W-:Y:S01]  /*e060*/  IMAD.X R43, RZ, RZ, R7.reuse, P2 ;  /* 0x000000ffff2b7224 */ /* 0x100fe200010e0607 */
[----:B------:R-:W-:Y:S02]  /*e070*/  SHF.R.U64 R32, R32, 0x3, RZ ;  /* 0x0000000320207819 */ /* 0x000fe400000012ff */
[----:B------:R-:W-:Y:S02]  /*e080*/  SEL R69, R21, R20, P0 ;  /* 0x0000001415457207 */ /* 0x000fe40000000000 */
[----:B------:R-:W-:Y:S01]  /*e090*/  LOP3.LUT R32, R32, R33, RZ, 0x3c, !PT ;  /* 0x0000002120207212 */ /* 0x000fe200078e3cff */
[----:B------:R-:W-:Y:S01]  /*e0a0*/  IMAD.X R33, RZ, RZ, R7, P6 ;  /* 0x000000ffff217224 */ /* 0x000fe200030e0607 */
[----:B------:R-:W-:-:S02]  /*e0b0*/  IADD3 R9, P6, R6, 0x40, RZ ;  /* 0x0000004006097810 */ /* 0x000fc40007fde0ff */
[----:B------:R-:W-:Y:S02]  /*e0c0*/  SEL R66, R20, R21, P0 ;  /* 0x0000001514427207 */ /* 0x000fe40000000000 */
[----:B------:R-:W-:Y:S01]  /*e0d0*/  LOP3.LUT R4, R5, 0x380, RZ, 0xc0, !PT ;  /* 0x0000038005047812 */ /* 0x000fe200078ec0ff */
[----:B------:R-:W-:Y:S01]  /*e0e0*/  IMAD.X R27, RZ, RZ, R7, P6 ;  /* 0x000000ffff1b7224 */ /* 0x000fe200030e0607 */
[C---:B------:R-:W-:Y:S02]  /*e0f0*/  IADD3 R21, P6, R28.reuse, 0x1000, RZ ;  /* 0x000010001c157810 */ /* 0x040fe40007fde0ff */
[----:B------:R-:W-:Y:S02]  /*e100*/  IADD3 R15, P2, R28, 0x2000, RZ ;  /* 0x000020001c0f7810 */ /* 0x000fe40007f5e0ff */
[----:B------:R-:W-:Y:S02]  /*e110*/  SHF.R.U64 R4, R4, 0x3, RZ ;  /* 0x0000000304047819 */ /* 0x000fe400000012ff */
[----:B------:R-:W-:-:S02]  /*e120*/  LOP3.LUT R20, R21, 0x380, RZ, 0xc0, !PT ;  /* 0x0000038015147812 */ /* 0x000fc400078ec0ff */
[----:B------:R-:W-:Y:S02]  /*e130*/  LOP3.LUT R14, R15, 0x380, RZ, 0xc0, !PT ;  /* 0x000003800f0e7812 */ /* 0x000fe400078ec0ff */
[----:B------:R-:W-:Y:S02]  /*e140*/  LOP3.LUT R42, R4, R5, RZ, 0x3c, !PT ;  /* 0x00000005042a7212 */ /* 0x000fe400078e3cff */
[----:B------:R-:W-:Y:S02]  /*e150*/  SHF.R.U64 R20, R20, 0x3, RZ ;  /* 0x0000000314147819 */ /* 0x000fe400000012ff */
[----:B------:R-:W-:Y:S02]  /*e160*/  SHF.R.U64 R14, R14, 0x3, RZ ;  /* 0x000000030e0e7819 */ /* 0x000fe400000012ff */
[----:B------:R-:W-:Y:S02]  /*e170*/  LOP3.LUT R4, R9, 0x380, RZ, 0xc0, !PT ;  /* 0x0000038009047812 */ /* 0x000fe400078ec0ff */
[----:B------:R-:W-:Y:S01]  /*e180*/  LOP3.LUT R20, R20, R21, RZ, 0x3c, !PT ;  /* 0x0000001514147212 */ /* 0x000fe200078e3cff */
[--C-:B------:R-:W-:Y:S01]  /*e190*/  IMAD.X R21, RZ, RZ, R29.reuse, P6 ;  /* 0x000000ffff157224 */ /* 0x100fe200030e061d */
[----:B------:R-:W-:Y:S01]  /*e1a0*/  LOP3.LUT R14, R14, R15, RZ, 0x3c, !PT ;  /* 0x0000000f0e0e7212 */ /* 0x000fe200078e3cff */
[----:B------:R-:W-:Y:S01]  /*e1b0*/  IMAD.X R15, RZ, RZ, R29, P2 ;  /* 0x000000ffff0f7224 */ /* 0x000fe200010e061d */
[----:B------:R-:W-:-:S02]  /*e1c0*/  SHF.R.U64 R4, R4, 0x3, RZ ;  /* 0x0000000304047819 */ /* 0x000fc400000012ff */
[----:B------:R-:W-:Y:S02]  /*e1d0*/  IADD3 R31, P6, R28, 0x7000, RZ ;  /* 0x000070001c1f7810 */ /* 0x000fe40007fde0ff */
[----:B0-----:R-:W-:Y:S02]  /*e1e0*/  ISETP.NE.AND P2, PT, R30, 0x1, PT ;  /* 0x000000011e00780c */ /* 0x001fe40003f45270 */
[----:B------:R-:W-:Y:S02]  /*e1f0*/  LOP3.LUT R26, R4, R9, RZ, 0x3c, !PT ;  /* 0x00000009041a7212 */ /* 0x000fe400078e3cff */
[----:B------:R-:W-:Y:S02]  /*e200*/  LOP3.LUT R4, R31, 0x380, RZ, 0xc0, !PT ;  /* 0x000003801f047812 */ /* 0x000fe400078ec0ff */
[----:B------:R-:W-:Y:S02]  /*e210*/  SEL R71, R13, R12, P0 ;  /* 0x0000000c0d477207 */ /* 0x000fe40000000000 */
[----:B------:R-:W-:-:S02]  /*e220*/  SHF.R.U64 R4, R4, 0x3, RZ ;  /* 0x0000000304047819 */ /* 0x000fc400000012ff */
[----:B------:R-:W-:Y:S02]  /*e230*/  SEL R70, R12, R13, P0 ;  /* 0x0000000d0c467207 */ /* 0x000fe40000000000 */
[----:B------:R-:W-:Y:S02]  /*e240*/  LOP3.LUT R4, R4, R31, RZ, 0x3c, !PT ;  /* 0x0000001f04047212 */ /* 0x000fe400078e3cff */
[----:B------:R-:W0:Y:S01]  /*e250*/  @P2 LDC R31, c[0x0][0xbec] ;  /* 0x0002fb00ff1f2b82 */ /* 0x000e220000000800 */
[C---:B------:R-:W-:Y:S02]  /*e260*/  IADD3 R13, P5, R6.reuse, 0x4040, RZ ;  /* 0x00004040060d7810 */ /* 0x040fe40007fbe0ff */
[----:B------:R-:W-:Y:S02]  /*e270*/  MOV R74, R32 ;  /* 0x00000020004a7202 */ /* 0x000fe40000000f00 */
[----:B------:R-:W-:Y:S01]  /*e280*/  LOP3.LUT R12, R13, 0x380, RZ, 0xc0, !PT ;  /* 0x000003800d0c7812 */ /* 0x000fe200078ec0ff */
[----:B------:R-:W-:Y:S01]  /*e290*/  IMAD.X R35, RZ, RZ, R7, P5 ;  /* 0x000000ffff237224 */ /* 0x000fe200028e0607 */
[----:B------:R-:W-:Y:S01]  /*e2a0*/  LOP3.LUT R45, R6, 0x380, RZ, 0xc0, !PT ;  /* 0x00000380062d7812 */ /* 0x000fe200078ec0ff */
[----:B------:R-:W1:Y:S01]  /*e2b0*/  @P2 LDC R32, c[0x0][0xbf0] ;  /* 0x0002fc00ff202b82 */ /* 0x000e620000000800 */
[----:B------:R-:W-:-:S02]  /*e2c0*/  SHF.R.U64 R12, R12, 0x3, RZ ;  /* 0x000000030c0c7819 */ /* 0x000fc400000012ff */
[----:B------:R-:W-:Y:S02]  /*e2d0*/  SHF.R.U64 R45, R45, 0x3, RZ ;  /* 0x000000032d2d7819 */ /* 0x000fe400000012ff */
[----:B------:R-:W-:Y:S02]  /*e2e0*/  LOP3.LUT R34, R12, R13, RZ, 0x3c, !PT ;  /* 0x0000000d0c227212 */ /* 0x000fe400078e3cff */
[----:B------:R-:W-:Y:S01]  /*e2f0*/  LOP3.LUT R44, R45, R6, RZ, 0x3c, !PT ;  /* 0x000000062d2c7212 */ /* 0x000fe200078e3cff */
[----:B------:R-:W-:Y:S01]  /*e300*/  IMAD.MOV.U32 R45, RZ, RZ, R7 ;  /* 0x000000ffff2d7224 */ /* 0x000fe200078e0007 */
[----:B------:R-:W-:Y:S02]  /*e310*/  SEL R59, R11, R10, P0 ;  /* 0x0000000a0b3b7207 */ /* 0x000fe40000000000 */
[----:B------:R-:W-:Y:S02]  /*e320*/  SEL R56, R10, R11, P0 ;  /* 0x0000000b0a387207 */ /* 0x000fe40000000000 */
[----:B------:R-:W-:-:S02]  /*e330*/  IADD3 R10, P4, R6, 0x4020, RZ ;  /* 0x00004020060a7810 */ /* 0x000fc40007f9e0ff */
[C---:B------:R-:W-:Y:S02]  /*e340*/  IADD3 R11, P3, R6.reuse, 0x4000, RZ ;  /* 0x00004000060b7810 */ /* 0x040fe40007f7e0ff */
[----:B------:R-:W-:Y:S02]  /*e350*/  IADD3 R8, P1, R6, 0x60, RZ ;  /* 0x0000006006087810 */ /* 0x000fe40007f3e0ff */
[----:B------:R-:W-:Y:S01]  /*e360*/  MOV R76, R34 ;  /* 0x00000022004c7202 */ /* 0x000fe20000000f00 */
[----:B------:R-:W-:Y:S01]  /*e370*/  VIADD R34, R18, UR36 ;  /* 0x0000002412227c36 */ /* 0x000fe20008000000 */
[----:B------:R-:W-:Y:S01]  /*e380*/  SEL R63, R48, R49, P0 ;  /* 0x00000031303f7207 */ /* 0x000fe20000000000 */
[----:B------:R-:W-:Y:S01]  /*e390*/  IMAD.X R41, RZ, RZ, R7, P1 ;  /* 0x000000ffff297224 */ /* 0x000fe200008e0607 */
[----:B------:R-:W-:Y:S02]  /*e3a0*/  SEL R48, R49, R48, P0 ;  /* 0x0000003031307207 */ /* 0x000fe40000000000 */
[----:B------:R-:W-:-:S02]  /*e3b0*/  SEL R51, R37, R36, P0 ;  /* 0x0000002425337207 */ /* 0x000fc40000000000 */
[----:B------:R-:W-:Y:S01]  /*e3c0*/  SEL R46, R36, R37, P0 ;  /* 0x00000025242e7207 */ /* 0x000fe20000000000 */
[--C-:B------:R-:W-:Y:S01]  /*e3d0*/  IMAD.X R37, RZ, RZ, R7.reuse, P4 ;  /* 0x000000ffff257224 */ /* 0x100fe200020e0607 */
[----:B------:R-:W-:Y:S02]  /*e3e0*/  SEL R49, R38, R39, P0 ;  /* 0x0000002726317207 */ /* 0x000fe40000000000 */
[----:B------:R-:W-:Y:S01]  /*e3f0*/  SEL R60, R39, R38, P0 ;  /* 0x00000026273c7207 */ /* 0x000fe20000000000 */
[----:B------:R-:W-:Y:S01]  /*e400*/  IMAD.X R39, RZ, RZ, R7, P3 ;  /* 0x000000ffff277224 */ /* 0x000fe200018e0607 */
[----:B------:R-:W-:Y:S02]  /*e410*/  LOP3.LUT R6, R11, 0x380, RZ, 0xc0, !PT ;  /* 0x000003800b067812 */ /* 0x000fe400078ec0ff */
[----:B------:R-:W-:Y:S02]  /*e420*/  MOV R81, R44 ;  /* 0x0000002c00517202 */ /* 0x000fe40000000f00 */
[----:B------:R-:W-:-:S02]  /*e430*/  SEL R25, R94, R93, P0 ;  /* 0x0000005d5e197207 */ /* 0x000fc40000000000 */
[----:B------:R-:W-:Y:S02]  /*e440*/  SEL R47, R90, R89, P0 ;  /* 0x000000595a2f7207 */ /* 0x000fe40000000000 */
[----:B------:R-:W-:Y:S01]  /*e450*/  MOV R45, R26 ;  /* 0x0000001a002d7202 */ /* 0x000fe20000000f00 */
[----:B0-----:R-:W-:Y:S01]  /*e460*/  @P2 IMAD.HI.U32 R27, R34, R31, RZ ;  /* 0x0000001f221b2227 */ /* 0x001fe200078e00ff */
[----:B------:R-:W-:Y:S02]  /*e470*/  SEL R94, R93, R94, P0 ;  /* 0x0000005e5d5e7207 */ /* 0x000fe40000000000 */
[----:B------:R-:W-:Y:S01]  /*e480*/  SEL R90, R89, R90, P0 ;  /* 0x0000005a595a7207 */ /* 0x000fe20000000000 */
[----:B------:R-:W-:Y:S01]  /*e490*/  IMAD.MOV.U32 R26, RZ, RZ, R34 ;  /* 0x000000ffff1a7224 */ /* 0x000fe200078e0022 */
[----:B------:R-:W-:Y:S02]  /*e4a0*/  LOP3.LUT R7, R10, 0x380, RZ, 0xc0, !PT ;  /* 0x000003800a077812 */ /* 0x000fe400078ec0ff */
[----:B------:R-:W-:-:S02]  /*e4b0*/  SHF.R.U64 R6, R6, 0x3, RZ ;  /* 0x0000000306067819 */ /* 0x000fc400000012ff */
[----:B------:R-:W-:Y:S02]  /*e4c0*/  SHF.R.U64 R7, R7, 0x3, RZ ;  /* 0x0000000307077819 */ /* 0x000fe400000012ff */
[----:B------:R-:W-:Y:S02]  /*e4d0*/  LOP3.LUT R38, R6, R11, RZ, 0x3c, !PT ;  /* 0x0000000b06267212 */ /* 0x000fe400078e3cff */
[----:B------:R-:W-:Y:S02]  /*e4e0*/  IADD3 R13, P1, R28, 0x3000, RZ ;  /* 0x000030001c0d7810 */ /* 0x000fe40007f3e0ff */
[----:B------:R-:W-:Y:S02]  /*e4f0*/  LOP3.LUT R6, R8, 0x380, RZ, 0xc0, !PT ;  /* 0x0000038008067812 */ /* 0x000fe400078ec0ff */
[----:B------:R-:W-:Y:S02]  /*e500*/  LOP3.LUT R36, R7, R10, RZ, 0x3c, !PT ;  /* 0x0000000a07247212 */ /* 0x000fe400078e3cff */
[----:B-1----:R-:W-:Y:S01]  /*e510*/  @P2 SHF.R.U32.HI R26, RZ, R32, R27 ;  /* 0x00000020ff1a2219 */ /* 0x002fe2000001161b */
[----:B------:R-:W-:Y:S01]  /*e520*/  IMAD.U32 R27, RZ, RZ, UR8 ;  /* 0x00000008ff1b7e24 */ /* 0x000fe2000f8e00ff */
[----:B------:R-:W-:Y:S01]  /*e530*/  LOP3.LUT R12, R13, 0x380, RZ, 0xc0, !PT ;  /* 0x000003800d0c7812 */ /* 0x000fe200078ec0ff */
[----:B------:R-:W-:Y:S01]  /*e540*/  ULDC.64 UR8, c[0x0][0xae8] ;  /* 0x0002ba0000087ab9 */ /* 0x000fe20000000a00 */
[----:B------:R-:W-:-:S02]  /*e550*/  SHF.R.U64 R5, R6, 0x3, RZ ;  /* 0x0000000306057819 */ /* 0x000fc400000012ff */
[----:B------:R-:W-:Y:S01]  /*e560*/  MOV R77, R36 ;  /* 0x00000024004d7202 */ /* 0x000fe20000000f00 */
[----:B------:R-:W-:Y:S01]  /*e570*/  IMAD.MOV R37, RZ, RZ, -R26 ;  /* 0x000000ffff257224 */ /* 0x000fe200078e0a1a */
[----:B------:R-:W-:Y:S02]  /*e580*/  SEL R75, R86, R87, P0 ;  /* 0x00000057564b7207 */ /* 0x000fe40000000000 */
[----:B------:R-:W-:Y:S01]  /*e590*/  SHF.R.U64 R12, R12, 0x3, RZ ;  /* 0x000000030c0c7819 */ /* 0x000fe200000012ff */
[----:B------:R-:W-:Y:S01]  /*e5a0*/  IMAD R37, R30, R37, R34 ;  /* 0x000000251e257224 */ /* 0x000fe200078e0222 */
[----:B------:R-:W-:Y:S02]  /*e5b0*/  LOP3.LUT R40, R5, R8, RZ, 0x3c, !PT ;  /* 0x0000000805287212 */ /* 0x000fe400078e3cff */
[----:B------:R-:W-:Y:S02]  /*e5c0*/  SEL R86, R87, R86, P0 ;  /* 0x0000005657567207 */ /* 0x000fe40000000000 */
[----:B------:R-:W-:Y:S01]  /*e5d0*/  LOP3.LUT R12, R12, R13, RZ, 0x3c, !PT ;  /* 0x0000000d0c0c7212 */ /* 0x000fe200078e3cff */
[----:B------:R-:W-:Y:S01]  /*e5e0*/  IMAD.X R13, RZ, RZ, R29, P1 ;  /* 0x000000ffff0d7224 */ /* 0x000fe200008e061d */
[----:B------:R-:W-:-:S02]  /*e5f0*/  MOV R80, R42 ;  /* 0x0000002a00507202 */ /* 0x000fc40000000f00 */
[----:B------:R-:W-:Y:S02]  /*e600*/  MOV R79, R40 ;  /* 0x00000028004f7202 */ /* 0x000fe40000000f00 */
[----:B------:R-:W-:Y:S02]  /*e610*/  IADD3 R40, P1, R26, UR6, RZ ;  /* 0x000000061a287c10 */ /* 0x000fe4000ff3e0ff */
[----:B------:R-:W-:Y:S02]  /*e620*/  SHF.R.S32.HI R36, RZ, 0x1f, R37 ;  /* 0x0000001fff247819 */ /* 0x000fe40000011425 */
[C---:B------:R-:W-:Y:S02]  /*e630*/  IADD3 R9, P4, R28.reuse, 0x5000, RZ ;  /* 0x000050001c097810 */ /* 0x040fe40007f9e0ff */
[----:B------:R-:W-:Y:S02]  /*e640*/  IADD3 R11, P3, R28, 0x4000, RZ ;  /* 0x000040001c0b7810 */ /* 0x000fe40007f7e0ff */
[----:B------:R-:W-:-:S02]  /*e650*/  LOP3.LUT R8, R9, 0x380, RZ, 0xc0, !PT ;  /* 0x0000038009087812 */ /* 0x000fc400078ec0ff */
[----:B------:R-:W-:Y:S02]  /*e660*/  LOP3.LUT R10, R11, 0x380, RZ, 0xc0, !PT ;  /* 0x000003800b0a7812 */ /* 0x000fe400078ec0ff */
[----:B------:R-:W-:Y:S02]  /*e670*/  MOV R78, R38 ;  /* 0x00000026004e7202 */ /* 0x000fe40000000f00 */
[----:B------:R-:W-:Y:S02]  /*e680*/  SHF.R.U64 R8, R8, 0x3, RZ ;  /* 0x0000000308087819 */ /* 0x000fe400000012ff */
[----:B------:R-:W-:Y:S02]  /*e690*/  SHF.R.U64 R10, R10, 0x3, RZ ;  /* 0x000000030a0a7819 */ /* 0x000fe400000012ff */
[----:B------:R-:W-:Y:S01]  /*e6a0*/  LOP3.LUT R8, R8, R9, RZ, 0x3c, !PT ;  /* 0x0000000908087212 */ /* 0x000fe200078e3cff */
[--C-:B------:R-:W-:Y:S01]  /*e6b0*/  IMAD.X R9, RZ, RZ, R29.reuse, P4 ;  /* 0x000000ffff097224 */ /* 0x100fe200020e061d */
[----:B------:R-:W-:Y:S01]  /*e6c0*/  LOP3.LUT R10, R10, R11, RZ, 0x3c, !PT ;  /* 0x0000000b0a0a7212 */ /* 0x000fe200078e3cff */
[----:B------:R-:W-:Y:S01]  /*e6d0*/  IMAD.X R11, RZ, RZ, R29, P3 ;  /* 0x000000ffff0b7224 */ /* 0x000fe200018e061d */
[----:B------:R-:W-:-:S02]  /*e6e0*/  IADD3 R7, P5, R28, 0x6000, RZ ;  /* 0x000060001c077810 */ /* 0x000fc40007fbe0ff */
        /* <DEDUP_REMOVED lines=17> */
[----:B------:R-:W-:Y:S04]  /*e800*/  SHFL.IDX PT, R49, R49, R24, 0x1c1f ;  /* 0x001c1f1831317589 */ /* 0x000fe800000e0000 */
[----:B------:R-:W2:Y:S01]  /*e810*/  SHFL.IDX PT, R60, R60, R31, 0x1c1f ;  /* 0x001c1f1f3c3c7589 */ /* 0x000ea200000e0000 */
[----:B0-----:R-:W-:-:S02]  /*e820*/  SEL R32, R47, R90, P0 ;  /* 0x0000005a2f207207 */ /* 0x001fc40000000000 */
[----:B------:R-:W-:Y:S01]  /*e830*/  SEL R34, R90, R47, P0 ;  /* 0x0000002f5a227207 */ /* 0x000fe20000000000 */
[----:B------:R-:W-:Y:S04]  /*e840*/  SHFL.IDX PT, R65, R65, R24, 0x1c1f ;  /* 0x001c1f1841417589 */ /* 0x000fe800000e0000 */
[----:B------:R-:W0:Y:S04]  /*e850*/  SHFL.IDX PT, R62, R62, R31, 0x1c1f ;  /* 0x001c1f1f3e3e7589 */ /* 0x000e2800000e0000 */
[----:B------:R-:W-:Y:S04]  /*e860*/  SHFL.IDX PT, R53, R53, R24, 0x1c1f ;  /* 0x001c1f1835357589 */ /* 0x000fe800000e0000 */
[----:B------:R-:W-:Y:S01]  /*e870*/  SHFL.IDX PT, R55, R55, R24, 0x1c1f ;  /* 0x001c1f1837377589 */ /* 0x000fe200000e0000 */
[----:B-1----:R-:W-:-:S03]  /*e880*/  SEL R38, R46, R51, P0 ;  /* 0x000000332e267207 */ /* 0x002fc60000000000 */
[----:B------:R-:W-:Y:S04]  /*e890*/  SHFL.IDX PT, R57, R57, R24, 0x1c1f ;  /* 0x001c1f1839397589 */ /* 0x000fe800000e0000 */
[----:B------:R-:W-:Y:S01]  /*e8a0*/  SHFL.IDX PT, R59, R59, R24, 0x1c1f ;  /* 0x001c1f183b3b7589 */ /* 0x000fe200000e0000 */
[----:B--2---:R-:W-:Y:S02]  /*e8b0*/  SEL R33, R49, R60, P0 ;  /* 0x0000003c31217207 */ /* 0x004fe40000000000 */
[----:B------:R-:W-:Y:S01]  /*e8c0*/  SEL R35, R60, R49, P0 ;  /* 0x000000313c237207 */ /* 0x000fe20000000000 */
[----:B------:R-:W-:Y:S04]  /*e8d0*/  SHFL.IDX PT, R42, R61, R24, 0x1c1f ;  /* 0x001c1f183d2a7589 */ /* 0x000fe800000e0000 */
[----:B------:R-:W-:Y:S01]  /*e8e0*/  SHFL.IDX PT, R67, R67, R24, 0x1c1f ;  /* 0x001c1f1843437589 */ /* 0x000fe200000e0000 */
[----:B0-----:R-:W-:-:S03]  /*e8f0*/  SEL R39, R62, R65, P0 ;  /* 0x000000413e277207 */ /* 0x001fc60000000000 */
[----:B------:R-:W-:Y:S04]  /*e900*/  SHFL.IDX PT, R69, R69, R24, 0x1c1f ;  /* 0x001c1f1845457589 */ /* 0x000fe800000e0000 */
[----:B------:R-:W-:Y:S04]  /*e910*/  SHFL.IDX PT, R71, R71, R24, 0x1c1f ;  /* 0x001c1f1847477589 */ /* 0x000fe800000e0000 */
[----:B------:R-:W-:Y:S04]  /*e920*/  SHFL.IDX PT, R73, R73, R24, 0x1c1f ;  /* 0x001c1f1849497589 */ /* 0x000fe800000e0000 */
[----:B------:R0:W-:Y:S04]  /*e930*/  SHFL.IDX PT, R75, R75, R24, 0x1c1f ;  /* 0x001c1f184b4b7589 */ /* 0x0001e800000e0000 */
[----:B------:R-:W-:Y:S04]  /*e940*/  SHFL.IDX PT, R50, R50, R31, 0x1c1f ;  /* 0x001c1f1f32327589 */ /* 0x000fe800000e0000 */
[----:B------:R-:W-:Y:S01]  /*e950*/  SHFL.IDX PT, R52, R52, R31, 0x1c1f ;  /* 0x001c1f1f34347589 */ /* 0x000fe200000e0000 */
[----:B0-----:R-:W-:-:S03]  /*e960*/  SHF.R.S32.HI R24, RZ, 0x1f, R26 ;  /* 0x0000001fff187819 */ /* 0x001fc6000001141a */
[----:B------:R-:W-:Y:S01]  /*e970*/  SHFL.IDX PT, R44, R64, R31, 0x1c1f ;  /* 0x001c1f1f402c7589 */ /* 0x000fe200000e0000 */
[----:B------:R-:W-:Y:S02]  /*e980*/  SEL R26, R94, R25, P0 ;  /* 0x000000195e1a7207 */ /* 0x000fe40000000000 */
[----:B------:R-:W-:Y:S01]  /*e990*/  IADD3.X R41, R24, UR7, R27, P1, !PT ;  /* 0x0000000718297c10 */ /* 0x000fe20008ffe41b */
[----:B------:R-:W-:Y:S01]  /*e9a0*/  SHFL.IDX PT, R54, R54, R31, 0x1c1f ;  /* 0x001c1f1f36367589 */ /* 0x000fe200000e0000 */
[----:B------:R-:W-:Y:S01]  /*e9b0*/  ULDC.64 UR6, c[0x0][0xb88] ;  /* 0x0002e20000067ab9 */ /* 0x000fe20000000a00 */
[----:B------:R-:W-:Y:S01]  /*e9c0*/  SEL R24, R25, R94, P0 ;  /* 0x0000005e19187207 */ /* 0x000fe20000000000 */
[----:B------:R-:W-:Y:S01]  /*e9d0*/  IMAD R36, R36, UR6, RZ ;  /* 0x0000000624247c24 */ /* 0x000fe2000f8e02ff */
[----:B------:R-:W-:Y:S01]  /*e9e0*/  SHFL.IDX PT, R68, R66, R31, 0x1c1f ;  /* 0x001c1f1f42447589 */ /* 0x000fe200000e0000 */
[----:B------:R-:W-:Y:S01]  /*e9f0*/  SEL R25, R63, R48, P0 ;  /* 0x000000303f197207 */ /* 0x000fe20000000000 */
[C---:B------:R-:W-:Y:S01]  /*ea00*/  IMAD.WIDE.U32 R40, R37.reuse, UR6, R40 ;  /* 0x0000000625287c25 */ /* 0x040fe2000f8e0028 */
[----:B------:R-:W-:Y:S01]  /*ea10*/  SEL R27, R48, R63, P0 ;  /* 0x0000003f301b7207 */ /* 0x000fe20000000000 */
[----:B------:R-:W-:Y:S01]  /*ea20*/  SHFL.IDX PT, R70, R70, R31, 0x1c1f ;  /* 0x001c1f1f46467589 */ /* 0x000fe200000e0000 */
[----:B------:R-:W-:Y:S01]  /*ea30*/  LOP3.LUT P1, RZ, R188, 0x3, RZ, 0xc0, !PT ;  /* 0x00000003bcff7812 */ /* 0x000fe2000782c0ff */
[----:B------:R-:W-:Y:S01]  /*ea40*/  IMAD R47, R37, UR7, R36 ;  /* 0x00000007252f7c24 */ /* 0x000fe2000f8e0224 */
[----:B------:R-:W-:Y:S01]  /*ea50*/  SEL R36, R51, R46, P0 ;  /* 0x0000002e33247207 */ /* 0x000fe20000000000 */
[----:B------:R-:W0:Y:S01]  /*ea60*/  SHFL.IDX PT, R56, R56, R31, 0x1c1f ;  /* 0x001c1f1f38387589 */ /* 0x000e2200000e0000 */
[----:B------:R-:W-:Y:S01]  /*ea70*/  VIADD R46, R190, UR36 ;  /* 0x00000024be2e7c36 */ /* 0x000fe20008000000 */
[----:B------:R-:W-:Y:S01]  /*ea80*/  ULDC.64 UR6, c[0x0][0xb50] ;  /* 0x0002d40000067ab9 */ /* 0x000fe20000000a00 */
[----:B------:R-:W-:Y:S01]  /*ea90*/  SEL R37, R65, R62, P0 ;  /* 0x0000003e41257207 */ /* 0x000fe20000000000 */
[----:B------:R-:W1:Y:S04]  /*eaa0*/  SHFL.IDX PT, R72, R72, R31, 0x1c1f ;  /* 0x001c1f1f48487589 */ /* 0x000e6800000e0000 */
[----:B------:R-:W2:Y:S04]  /*eab0*/  SHFL.IDX PT, R43, R58, R31, 0x1c1f ;  /* 0x001c1f1f3a2b7589 */ /* 0x000ea800000e0000 */
[----:B------:R3:W4:Y:S04]  /*eac0*/  SHFL.IDX PT, R86, R86, R31, 0x1c1f ;  /* 0x001c1f1f56567589 */ /* 0x00072800000e0000 */
[----:B------:R2:W-:Y:S04]  /*ead0*/  STSM.16.M88.4 [R81], R24 ;  /* 0x0000001851007844 */ /* 0x0005e80000000200 */
[----:B------:R4:W-:Y:S01]  /*eae0*/  STSM.16.M88.4 [R80], R32 ;  /* 0x0000002050007844 */ /* 0x0009e20000000200 */
[----:B---3--:R-:W-:Y:S01]  /*eaf0*/  IMAD R31, R30, UR5, RZ ;  /* 0x000000051e1f7c24 */ /* 0x008fe2000f8e02ff */
[----:B0-----:R-:W-:-:S02]  /*eb00*/  SEL R48, R59, R56, P0 ;  /* 0x000000383b307207 */ /* 0x001fc40000000000 */
[----:B------:R-:W-:Y:S02]  /*eb10*/  STSM.16.M88.4 [R45], R36 ;  /* 0x000000242d007844 */ /* 0x000fe40000000200 */
[----:B------:R-:W-:Y:S02]  /*eb20*/  ISETP.GE.OR P3, PT, R46, R31, P1 ;  /* 0x0000001f2e00720c */ /* 0x000fe40000f66670 */
[----:B-1----:R-:W-:Y:S02]  /*eb30*/  SEL R49, R73, R72, P0 ;  /* 0x0000004849317207 */ /* 0x002fe40000000000 */
[----:B------:R-:W-:Y:S01]  /*eb40*/  SEL R51, R72, R73, P0 ;  /* 0x0000004948337207 */ /* 0x000fe20000000000 */
[----:B--2---:R-:W-:Y:S01]  /*eb50*/  VIADD R24, R46, 0x8 ;  /* 0x000000082e187836 */ /* 0x004fe20000000000 */
[----:B------:R-:W-:Y:S01]  /*eb60*/  SEL R26, R50, R53, P0 ;  /* 0x00000035321a7207 */ /* 0x000fe20000000000 */
[----:B------:R-:W-:Y:S01]  /*eb70*/  IMAD.IADD R25, R41, 0x1, R47 ;  /* 0x0000000129197824 */ /* 0x000fe200078e022f */
[----:B------:R-:W-:-:S02]  /*eb80*/  LEA R41, P4, R40, UR6, 0x2 ;  /* 0x0000000628297c11 */ /* 0x000fc4000f8810ff */
[----:B------:R-:W-:Y:S02]  /*eb90*/  ISETP.GE.OR P1, PT, R24, R31, P1 ;  /* 0x0000001f1800720c */ /* 0x000fe40000f26670 */
[----:B------:R-:W-:Y:S01]  /*eba0*/  LEA.HI.X R40, R40, UR7, R25, 0x2, P4 ;  /* 0x0000000728287c11 */ /* 0x000fe2000a0f1419 */
[----:B------:R-:W-:Y:S01]  /*ebb0*/  SHFL.IDX PT, R60, R41, RZ, 0x1c1f ;  /* 0x001c1fff293c7589 */ /* 0x000fe200000e0000 */
[----:B------:R-:W-:Y:S02]  /*ebc0*/  SEL R24, R53, R50, P0 ;  /* 0x0000003235187207 */ /* 0x000fe40000000000 */
[----:B----4-:R-:W-:Y:S01]  /*ebd0*/  SEL R32, R55, R52, P0 ;  /* 0x0000003437207207 */ /* 0x010fe20000000000 */
[----:B------:R-:W0:Y:S01]  /*ebe0*/  SHFL.IDX PT, R61, R40, RZ, 0x1c1f ;  /* 0x001c1fff283d7589 */ /* 0x000e2200000e0000 */
[----:B------:R-:W-:Y:S02]  /*ebf0*/  SEL R34, R52, R55, P0 ;  /* 0x0000003734227207 */ /* 0x000fe40000000000 */
[----:B------:R-:W-:Y:S01]  /*ec00*/  SEL R25, R67, R44, P0 ;  /* 0x0000002c43197207 */ /* 0x000fe20000000000 */
[----:B------:R-:W-:Y:S01]  /*ec10*/  SHFL.IDX PT, R62, R41, 0x1, 0x1c1f ;  /* 0x003c1f00293e7f89 */ /* 0x000fe200000e0000 */
[----:B------:R-:W-:-:S02]  /*ec20*/  SEL R27, R44, R67, P0 ;  /* 0x000000432c1b7207 */ /* 0x000fc40000000000 */
[----:B------:R-:W-:Y:S01]  /*ec30*/  SEL R52, R57, R54, P0 ;  /* 0x0000003639347207 */ /* 0x000fe20000000000 */
[----:B------:R-:W1:Y:S01]  /*ec40*/  SHFL.IDX PT, R63, R40, 0x1, 0x1c1f ;  /* 0x003c1f00283f7f89 */ /* 0x000e6200000e0000 */
[----:B------:R-:W-:Y:S02]  /*ec50*/  SEL R33, R69, R68, P0 ;  /* 0x0000004445217207 */ /* 0x000fe40000000000 */
[----:B------:R-:W-:Y:S01]  /*ec60*/  SEL R35, R68, R69, P0 ;  /* 0x0000004544237207 */ /* 0x000fe20000000000 */
[----:B------:R-:W-:Y:S01]  /*ec70*/  STSM.16.M88.4 [R79], R24 ;  /* 0x000000184f007844 */ /* 0x000fe20000000200 */
[----:B------:R-:W-:Y:S02]  /*ec80*/  SEL R54, R54, R57, P0 ;  /* 0x0000003936367207 */ /* 0x000fe40000000000 */
[----:B------:R-:W-:Y:S01]  /*ec90*/  SEL R53, R71, R70, P0 ;  /* 0x0000004647357207 */ /* 0x000fe20000000000 */
[----:B------:R-:W-:Y:S01]  /*eca0*/  STSM.16.M88.4 [R78], R32 ;  /* 0x000000204e007844 */ /* 0x000fe20000000200 */
[----:B------:R-:W-:-:S02]  /*ecb0*/  SEL R55, R70, R71, P0 ;  /* 0x0000004746377207 */ /* 0x000fc40000000000 */
[----:B------:R-:W-:Y:S02]  /*ecc0*/  SEL R50, R56, R59, P0 ;  /* 0x0000003b38327207 */ /* 0x000fe40000000000 */
[----:B------:R-:W-:Y:S01]  /*ecd0*/  SEL R64, R42, R43, P0 ;  /* 0x0000002b2a407207 */ /* 0x000fe20000000000 */
[----:B------:R-:W-:Y:S01]  /*ece0*/  STSM.16.M88.4 [R77], R52 ;  /* 0x000000344d007844 */ /* 0x000fe20000000200 */
[----:B------:R-:W-:Y:S02]  /*ecf0*/  SEL R66, R43, R42, P0 ;  /* 0x0000002a2b427207 */ /* 0x000fe40000000000 */
[----:B------:R-:W-:Y:S01]  /*ed00*/  SEL R65, R75, R86, P0 ;  /* 0x000000564b417207 */ /* 0x000fe20000000000 */
[----:B------:R-:W-:Y:S01]  /*ed10*/  STSM.16.M88.4 [R76], R48 ;  /* 0x000000304c007844 */ /* 0x000fe20000000200 */
[----:B------:R-:W-:-:S05]  /*ed20*/  SEL R67, R86, R75, P0 ;  /* 0x0000004b56437207 */ /* 0x000fca0000000000 */
[----:B------:R2:W-:Y:S01]  /*ed30*/  STSM.16.M88.4 [R74], R64 ;  /* 0x000000404a007844 */ /* 0x0005e20000000200 */
[----:B------:R-:W-:Y:S08]  /*ed40*/  BAR.SYNC.DEFER_BLOCKING 0x1, 0x100 ;  /* 0x0044000000007b1d */ /* 0x000ff00000010000 */
[----:B--2---:R-:W2:Y:S01]  /*ed50*/  @P2 LDC R65, c[0x0][0xbec] ;  /* 0x0002fb00ff412b82 */ /* 0x004ea20000000800 */
[----:B0-----:R0:W-:Y:S01]  /*ed60*/  @!P3 ST.E desc[UR50][R60.64], R2 ;  /* 0x000000023c00b985 */ /* 0x0011e2000c101932 */
[----:B------:R-:W-:-:S03]  /*ed70*/  UIMAD UR5, UR12, UR8, URZ ;  /* 0x000000080c0572a4 */ /* 0x000fc6000f8e023f */
[----:B-1----:R1:W-:Y:S03]  /*ed80*/  @!P1 ST.E desc[UR50][R62.64], R0 ;  /* 0x000000003e009985 */ /* 0x0023e6000c101932 */
[----:B0-----:R-:W0:Y:S01]  /*ed90*/  @P2 LDC R61, c[0x0][0xbf0] ;  /* 0x0002fc00ff3d2b82 */ /* 0x001e220000000800 */
[----:B------:R-:W-:Y:S01]  /*eda0*/  UIMAD.WIDE.U32 UR6, UR37, UR8, URZ ;  /* 0x00000008250672a5 */ /* 0x000fe2000f8e003f */
[----:B------:R3:W5:Y:S01]  /*edb0*/  LD.E.128 R48, desc[UR50][R6.64] ;  /* 0x0000003206307980 */ /* 0x000762000c101d00 */
[----:B-1----:R-:W-:Y:S01]  /*edc0*/  IMAD R0, R22, 0x20, R23 ;  /* 0x0000002016007824 */ /* 0x002fe200078e0217 */
[----:B------:R-:W-:Y:S02]  /*edd0*/  UIMAD UR5, UR37, UR9, UR5 ;  /* 0x00000009250572a4 */ /* 0x000fe4000f8e0205 */
[----:B------:R1:W5:Y:S01]  /*ede0*/  LD.E.128 R52, desc[UR50][R8.64] ;  /* 0x0000003208347980 */ /* 0x000362000c101d00 */
[----:B------:R-:W-:Y:S01]  /*edf0*/  VIADD R2, R0, UR36 ;  /* 0x0000002400027c36 */ /* 0x000fe20008000000 */
[----:B------:R-:W-:-:S02]  /*ee00*/  UIMAD UR8, UR13, UR10, URZ ;  /* 0x0000000a0d0872a4 */ /* 0x000fc4000f8e023f */
[----:B------:R4:W5:Y:S01]  /*ee10*/  LD.E.128 R32, desc[UR50][R4.64] ;  /* 0x0000003204207980 */ /* 0x000962000c101d00 */
[----:B--2---:R-:W-:Y:S01]  /*ee20*/  @P2 IMAD.HI.U32 R0, R2, R65, RZ ;  /* 0x0000004102002227 */ /* 0x004fe200078e00ff */
[----:B------:R-:W-:Y:S02]  /*ee30*/  UIADD3 UR7, UR7, UR5, URZ ;  /* 0x0000000507077290 */ /* 0x000fe4000fffe03f */
[----:B------:R-:W5:Y:S01]  /*ee40*/  LD.E.128 R44, desc[UR50][R28.64] ;  /* 0x000000321c2c7980 */ /* 0x000f62000c101d00 */
[----:B---3--:R-:W-:Y:S01]  /*ee50*/  IMAD.MOV.U32 R7, RZ, RZ, R2 ;  /* 0x000000ffff077224 */ /* 0x008fe200078e0002 */
[----:B------:R-:W-:Y:S02]  /*ee60*/  UIMAD UR5, UR42, UR11, UR8 ;  /* 0x0000000b2a0572a4 */ /* 0x000fe4000f8e0208 */
[----:B------:R-:W5:Y:S01]  /*ee70*/  LD.E.128 R40, desc[UR50][R20.64] ;  /* 0x0000003214287980 */ /* 0x000f62000c101d00 */
[----:B------:R-:W-:Y:S01]  /*ee80*/  UIMAD.WIDE.U32 UR6, UR42, UR10, UR6 ;  /* 0x0000000a2a0672a5 */ /* 0x000fe2000f8e0006 */
[----:B------:R-:W-:-:S02]  /*ee90*/  ULDC.64 UR8, c[0x0][0xae0] ;  /* 0x0002b80000087ab9 */ /* 0x000fc40000000a00 */
[----:B------:R-:W5:Y:S01]  /*eea0*/  LD.E.128 R36, desc[UR50][R14.64] ;  /* 0x000000320e247980 */ /* 0x000f62000c101d00 */
[----:B0-----:R-:W-:Y:S01]  /*eeb0*/  @P2 SHF.R.U32.HI R7, RZ, R61, R0 ;  /* 0x0000003dff072219 */ /* 0x001fe20000011600 */
[----:B------:R-:W-:Y:S02]  /*eec0*/  UIADD3 UR5, UR7, UR5, URZ ;  /* 0x0000000507057290 */ /* 0x000fe4000fffe03f */
[----:B------:R-:W5:Y:S01]  /*eed0*/  LD.E.128 R24, desc[UR50][R12.64] ;  /* 0x000000320c187980 */ /* 0x000f62000c101d00 */
[--C-:B------:R-:W-:Y:S01]  /*eee0*/  SHF.R.S32.HI R0, RZ, 0x1f, R7.reuse ;  /* 0x0000001fff007819 */ /* 0x100fe20000011407 */
[----:B-1----:R-:W-:Y:S02]  /*eef0*/  IMAD.MOV R9, RZ, RZ, -R7 ;  /* 0x000000ffff097224 */ /* 0x002fe400078e0a07 */
[----:B------:R0:W5:Y:S01]  /*ef00*/  LD.E.128 R56, desc[UR50][R10.64] ;  /* 0x000000320a387980 */ /* 0x000162000c101d00 */
[----:B----4-:R-:W-:Y:S02]  /*ef10*/  IMAD.U32 R5, RZ, RZ, UR7 ;  /* 0x00000007ff057e24 */ /* 0x010fe4000f8e00ff */
[----:B------:R-:W-:Y:S01]  /*ef20*/  IMAD R0, R0, UR8, RZ ;  /* 0x0000000800007c24 */ /* 0x000fe2000f8e02ff */
[----:B------:R-:W-:Y:S01]  /*ef30*/  @!PT LDS RZ, [RZ] ;  /* 0x00000000fffff984 */ /* 0x000fe20000000800 */
[----:B------:R-:W-:Y:S01]  /*ef40*/  @!PT LDS RZ, [RZ] ;  /* 0x00000000fffff984 */ /* 0x000fe20000000800 */
[----:B------:R-:W-:Y:S01]  /*ef50*/  @!PT LDS RZ, [RZ] ;  /* 0x00000000fffff984 */ /* 0x000fe20000000800 */
[----:B------:R-:W-:Y:S01]  /*ef60*/  @!PT LDS RZ, [RZ] ;  /* 0x00000000fffff984 */ /* 0x000fe20000000800 */
[----:B------:R1:W-:Y:S06]  /*ef70*/  MEMBAR.ALL.CTA ;  /* 0x0000000000007992 */ /* 0x0003ec0000008000 */
[----:B-1----:R-:W1:Y:S01]  /*ef80*/  FENCE.VIEW.ASYNC.S ;  /* 0x00000000000073c6 */ /* 0x002e620000000000 */
[----:B------:R-:W-:-:S02]  /*ef90*/  IMAD R9, R30, R9, R2 ;  /* 0x000000091e097224 */ /* 0x000fc400078e0202 */
[----:B------:R-:W-:Y:S01]  /*efa0*/  IMAD.U32 R4, RZ, RZ, UR6 ;  /* 0x00000006ff047e24 */ /* 0x000fe2000f8e00ff */
[----:B------:R-:W-:Y:S01]  /*efb0*/  ULDC.64 UR6, c[0x0][0xad8] ;  /* 0x0002b60000067ab9 */ /* 0x000fe20000000a00 */
[----:B------:R-:W-:Y:S02]  /*efc0*/  IMAD.U32 R5, RZ, RZ, UR5 ;  /* 0x00000005ff057e24 */ /* 0x000fe4000f8e00ff */
[C---:B0-----:R-:W-:Y:S01]  /*efd0*/  IMAD R11, R7.reuse, UR9, R0 ;  /* 0x00000009070b7c24 */ /* 0x041fe2000f8e0200 */
[----:B------:R-:W-:Y:S01]  /*efe0*/  SHF.R.S32.HI R0, RZ, 0x1f, R9 ;  /* 0x0000001fff007819 */ /* 0x000fe20000011409 */
[----:B------:R-:W-:-:S04]  /*eff0*/  IMAD.WIDE.U32 R4, R7, UR8, R4 ;  /* 0x0000000807047c25 */ /* 0x000fc8000f8e0004 */
        /* <DEDUP_REMOVED lines=11> */
[-C--:B------:R-:W-:Y:S01]  /*f0b0*/  ISETP.GE.AND P0, PT, R0, R31.reuse, PT ;  /* 0x0000001f0000720c */ /* 0x080fe20003f06270 */
[----:B------:R-:W-:Y:S01]  /*f0c0*/  VIADD R0, R8, 0x40 ;  /* 0x0000004008007836 */ /* 0x000fe20000000000 */
[----:B------:R-:W-:Y:S02]  /*f0d0*/  LEA.HI.X R7, R4, UR7, R5, 0x1, P3 ;  /* 0x0000000704077c11 */ /* 0x000fe400098f0c05 */
[----:B------:R-:W-:Y:S01]  /*f0e0*/  PRMT R3, RZ, 0x654, R3 ;  /* 0x00000654ff037816 */ /* 0x000fe20000000003 */
[----:B-1----:R0:W1:Y:S01]  /*f0f0*/  SHFL.IDX PT, R4, R6, RZ, 0x181f ;  /* 0x00181fff06047589 */ /* 0x00206200000e0000 */
        /* <DEDUP_REMOVED lines=8> */
[CC--:B-1----:R-:W-:Y:S02]  /*f180*/  @!P2 LEA R2, P4, R16.reuse, R4.reuse, 0x1 ;  /* 0x000000041002a211 */ /* 0x0c2fe400078808ff */
[C---:B------:R-:W-:Y:S02]  /*f190*/  @!P3 LEA R4, P5, R19.reuse, R4, 0x1 ;  /* 0x000000041304b211 */ /* 0x040fe400078a08ff */
[-C--:B0-2---:R-:W-:Y:S02]  /*f1a0*/  @!P2 LEA.HI.X R3, R16, R0.reuse, R193, 0x1, P4 ;  /* 0x000000001003a211 */ /* 0x085fe400020f0cc1 */
[----:B------:R-:W-:-:S03]  /*f1b0*/  @!P3 LEA.HI.X R5, R19, R0, R192, 0x1, P5 ;  /* 0x000000001305b211 */ /* 0x000fc600028f0cc0 */
[----:B-----5:R3:W-:Y:S04]  /*f1c0*/  @!P2 ST.E.128 desc[UR50][R2.64], R44 ;  /* 0x0000002c0200a985 */ /* 0x0207e8000c101d32 */
[----:B------:R3:W-:Y:S02]  /*f1d0*/  @!P3 ST.E.128 desc[UR50][R4.64], R56 ;  /* 0x000000380400b985 */ /* 0x0007e4000c101d32 */
.L_x_1987:
[----:B------:R-:W-:Y:S05]  /*f1e0*/  BSYNC B1 ;  /* 0x0000000000017941 */ /* 0x000fea0003800000 */
.L_x_1986:
[----:B--2---:R2:W4:Y:S01]  /*f1f0*/  SHFL.IDX PT, R0, R7, 0x1, 0x181f ;  /* 0x00381f0007007f89 */ /* 0x00452200000e0000 */
[----:B------:R-:W-:Y:S03]  /*f200*/  BSSY B1, `(.L_x_1988) ;  /* 0x000000c000017945 */ /* 0x000fe60003800000 */
[----:B-1-3--:R2:W1:Y:S01]  /*f210*/  SHFL.IDX PT, R4, R6, 0x1, 0x181f ;  /* 0x00381f0006047f89 */ /* 0x00a46200000e0000 */
[----:B------:R-:W-:Y:S05]  /*f220*/  @P0 BRA `(.L_x_1989) ;  /* 0x0000000000240947 */ /* 0x000fea0003800000 */
[----:B------:R-:W-:Y:S02]  /*f230*/  ULDC UR5, c[0x0][0xac8] ;  /* 0x0002b20000057ab9 */ /* 0x000fe40000000800 */
[----:B------:R-:W-:Y:S02]  /*f240*/  ISETP.GE.AND P3, PT, R16, UR5, PT ;  /* 0x0000000510007c0c */ /* 0x000fe4000bf66270 */
[----:B------:R-:W-:-:S11]  /*f250*/  ISETP.GE.AND P4, PT, R19, UR5, PT ;  /* 0x0000000513007c0c */ /* 0x000fd6000bf86270 */
[CC--:B-1----:R-:W-:Y:S02]  /*f260*/  @!P3 LEA R2, P0, R16.reuse, R4.reuse, 0x1 ;  /* 0x000000041002b211 */ /* 0x0c2fe400078008ff */
[C---:B------:R-:W-:Y:S02]  /*f270*/  @!P4 LEA R4, P2, R19.reuse, R4, 0x1 ;  /* 0x000000041304c211 */ /* 0x040fe400078408ff */
[-C--:B0---4-:R-:W-:Y:S02]  /*f280*/  @!P3 LEA.HI.X R3, R16, R0.reuse, R193, 0x1, P0 ;  /* 0x000000001003b211 */ /* 0x091fe400000f0cc1 */
[----:B------:R-:W-:-:S03]  /*f290*/  @!P4 LEA.HI.X R5, R19, R0, R192, 0x1, P2 ;  /* 0x000000001305c211 */ /* 0x000fc600010f0cc0 */
[----:B-----5:R3:W-:Y:S04]  /*f2a0*/  @!P3 ST.E.128 desc[UR50][R2.64], R40 ;  /* 0x000000280200b985 */ /* 0x0207e8000c101d32 */
[----:B------:R3:W-:Y:S02]  /*f2b0*/  @!P4 ST.E.128 desc[UR50][R4.64], R52 ;  /* 0x000000340400c985 */ /* 0x0007e4000c101d32 */
.L_x_1989:
[----:B------:R-:W-:Y:S05]  /*f2c0*/  BSYNC B1 ;  /* 0x0000000000017941 */ /* 0x000fea0003800000 */
.L_x_1988:
[----:B----4-:R4:W0:Y:S01]  /*f2d0*/  SHFL.IDX PT, R0, R7, 0x2, 0x181f ;  /* 0x00581f0007007f89 */ /* 0x01082200000e0000 */
        /* <DEDUP_REMOVED lines=8> */
[-C--:B0-----:R-:W-:Y:S02]  /*f360*/  @!P2 LEA.HI.X R3, R16, R0.reuse, R193, 0x1, P0 ;  /* 0x000000001003a211 */ /* 0x081fe400000f0cc1 */
[----:B------:R-:W-:-:S03]  /*f370*/  @!P3 LEA.HI.X R5, R19, R0, R192, 0x1, P1 ;  /* 0x000000001305b211 */ /* 0x000fc600008f0cc0 */
[----:B-----5:R3:W-:Y:S04]  /*f380*/  @!P2 ST.E.128 desc[UR50][R2.64], R36 ;  /* 0x000000240200a985 */ /* 0x0207e8000c101d32 */
[----:B------:R3:W-:Y:S02]  /*f390*/  @!P3 ST.E.128 desc[UR50][R4.64], R48 ;  /* 0x000000300400b985 */ /* 0x0007e4000c101d32 */
.L_x_1991:
[----:B------:R-:W-:Y:S05]  /*f3a0*/  BSYNC B1 ;  /* 0x0000000000017941 */ /* 0x000fea0003800000 */
.L_x_1990:
[----:B0-----:R-:W-:Y:S01]  /*f3b0*/  VIADD R0, R8, 0x60 ;  /* 0x0000006008007836 */ /* 0x001fe20000000000 */
[----:B--2-4-:R-:W0:Y:S04]  /*f3c0*/  SHFL.IDX PT, R7, R7, 0x3, 0x181f ;  /* 0x00781f0007077f89 */ /* 0x014e2800000e0000 */
[----:B------:R-:W-:Y:S01]  /*f3d0*/  ISETP.GE.AND P0, PT, R0, R31, PT ;  /* 0x0000001f0000720c */ /* 0x000fe20003f06270 */
[----:B------:R-:W2:-:S12]  /*f3e0*/  SHFL.IDX PT, R6, R6, 0x3, 0x181f ;  /* 0x00781f0006067f89 */ /* 0x000e9800000e0000 */
[----:B------:R-:W-:Y:S05]  /*f3f0*/  @P0 BRA `(.L_x_1992) ;  /* 0x0000000800800947 */ /* 0x000fea0003800000 */
[----:B------:R-:W-:Y:S02]  /*f400*/  ULDC UR5, c[0x0][0xac8] ;  /* 0x0002b20000057ab9 */ /* 0x000fe40000000800 */
[----:B------:R-:W-:-:S13]  /*f410*/  ISETP.GE.AND P1, PT, R16, UR5, PT ;  /* 0x0000000510007c0c */ /* 0x000fda000bf26270 */
[----:B--23--:R-:W-:-:S04]  /*f420*/  @!P1 LEA R2, P0, R16, R6, 0x1 ;  /* 0x0000000610029211 */ /* 0x00cfc800078008ff */
[----:B0-----:R-:W-:Y:S02]  /*f430*/  @!P1 LEA.HI.X R3, R16, R7, R193, 0x1, P0 ;  /* 0x0000000710039211 */ /* 0x001fe400000f0cc1 */
[----:B------:R-:W-:-:S03]  /*f440*/  ISETP.GE.AND P0, PT, R19, UR5, PT ;  /* 0x0000000513007c0c */ /* 0x000fc6000bf06270 */
[----:B-----5:R4:W-:Y:S10]  /*f450*/  @!P1 ST.E.128 desc[UR50][R2.64], R24 ;  /* 0x0000001802009985 */ /* 0x0209f4000c101d32 */
[----:B------:R-:W-:Y:S05]  /*f460*/  @P0 BRA `(.L_x_1992) ;  /* 0x0000000800640947 */ /* 0x000fea0003800000 */
[----:B----4-:R-:W-:-:S04]  /*f470*/  LEA R2, P0, R19, R6, 0x1 ;  /* 0x0000000613027211 */ /* 0x010fc800078008ff */
[----:B------:R-:W-:-:S05]  /*f480*/  LEA.HI.X R3, R19, R7, R192, 0x1, P0 ;  /* 0x0000000713037211 */ /* 0x000fca00000f0cc0 */
[----:B------:R0:W-:Y:S01]  /*f490*/  ST.E.128 desc[UR50][R2.64], R32 ;  /* 0x0000002002007985 */ /* 0x0001e2000c101d32 */
[----:B------:R-:W-:Y:S05]  /*f4a0*/  BRA `(.L_x_1992) ;  /* 0x0000000800547947 */ /* 0x000fea0003800000 */
.L_x_1985:
[----:B------:R-:W0:Y:S01]  /*f4b0*/  LDC R8, c[0x0][0xbe8] ;  /* 0x0002fa00ff087b82 */ /* 0x000e220000000800 */
[----:B------:R-:W-:Y:S01]  /*f4c0*/  ISETP.GE.AND P0, PT, R194, 0x80, PT ;  /* 0x00000080c200780c */ /* 0x000fe20003f06270 */
[----:B------:R-:W-:Y:S01]  /*f4d0*/  USHF.R.S32.HI UR8, URZ, 0x1f, UR37 ;  /* 0x0000001f3f087899 */ /* 0x000fe20008011425 */
[----:B------:R-:W-:Y:S01]  /*f4e0*/  BSSY B1, `(.L_x_1993) ;  /* 0x000002f000017945 */ /* 0x000fe20003800000 */
[----:B------:R-:W-:Y:S01]  /*f4f0*/  USHF.R.S32.HI UR9, URZ, 0x1f, UR42 ;  /* 0x0000001f3f097899 */ /* 0x000fe2000801142a */
[----:B------:R-:W-:Y:S01]  /*f500*/  IMAD R6, R22, 0x20, R23 ;  /* 0x0000002016067824 */ /* 0x000fe200078e0217 */
        /* <DEDUP_REMOVED lines=14> */
[----:B------:R-:W-:Y:S01]  /*f5f0*/  IMAD.MOV.U32 R2, RZ, RZ, R4 ;  /* 0x000000ffff027224 */ /* 0x000fe200078e0004 */
[----:B------:R-:W-:Y:S02]  /*f600*/  UIMAD UR5, UR8, UR10, URZ ;  /* 0x0000000a080572a4 */ /* 0x000fe4000f8e023f */
[----:B------:R-:W-:Y:S02]  /*f610*/  UIMAD.WIDE.U32 UR6, UR37, UR10, URZ ;  /* 0x0000000a250672a5 */ /* 0x000fe4000f8e003f */
[----:B------:R-:W-:-:S03]  /*f620*/  UIMAD UR5, UR37, UR11, UR5 ;  /* 0x0000000b250572a4 */ /* 0x000fc6000f8e0205 */
[----:B------:R-:W-:Y:S01]  /*f630*/  ULDC.64 UR10, c[0x0][0xb98] ;  /* 0x0002e600000a7ab9 */ /* 0x000fe20000000a00 */
[----:B------:R-:W-:Y:S02]  /*f640*/  UIADD3 UR7, UR7, UR5, URZ ;  /* 0x0000000507077290 */ /* 0x000fe4000fffe03f */
[----:B------:R-:W2:Y:S01]  /*f650*/  @P0 LDC R5, c[0x0][0xbec] ;  /* 0x0002fb00ff050b82 */ /* 0x000ea20000000800 */
[----:B------:R-:W-:Y:S02]  /*f660*/  UIMAD UR5, UR9, UR10, URZ ;  /* 0x0000000a090572a4 */ /* 0x000fe4000f8e023f */
[----:B------:R-:W-:Y:S02]  /*f670*/  UIMAD.WIDE.U32 UR6, UR42, UR10, UR6 ;  /* 0x0000000a2a0672a5 */ /* 0x000fe4000f8e0006 */
[----:B------:R-:W-:-:S03]  /*f680*/  UIMAD UR5, UR42, UR11, UR5 ;  /* 0x0000000b2a0572a4 */ /* 0x000fc6000f8e0205 */
[----:B------:R-:W3:Y:S01]  /*f690*/  @P0 LDC R7, c[0x0][0xbf0] ;  /* 0x0002fc00ff070b82 */ /* 0x000ee20000000800 */
[----:B------:R-:W-:Y:S01]  /*f6a0*/  ULDC.64 UR10, c[0x0][0xb88] ;  /* 0x0002e200000a7ab9 */ /* 0x000fe20000000a00 */
[----:B--2---:R-:W-:-:S05]  /*f6b0*/  @P0 IMAD.HI.U32 R0, R4, R5, RZ ;  /* 0x0000000504000227 */ /* 0x004fca00078e00ff */
[----:B---3--:R-:W-:-:S05]  /*f6c0*/  @P0 SHF.R.U32.HI R2, RZ, R7, R0 ;  /* 0x00000007ff020219 */ /* 0x008fca0000011600 */
[----:B------:R-:W-:-:S04]  /*f6d0*/  IMAD.MOV R5, RZ, RZ, -R2 ;  /* 0x000000ffff057224 */ /* 0x000fc800078e0a02 */
[----:B------:R-:W-:Y:S01]  /*f6e0*/  IMAD R5, R3, R5, R4 ;  /* 0x0000000503057224 */ /* 0x000fe200078e0204 */
[----:B------:R-:W-:Y:S01]  /*f6f0*/  SHF.R.S32.HI R3, RZ, 0x1f, R2 ;  /* 0x0000001fff037819 */ /* 0x000fe20000011402 */
[----:B------:R-:W-:Y:S01]  /*f700*/  IMAD.U32 R4, RZ, RZ, UR5 ;  /* 0x00000005ff047e24 */ /* 0x000fe2000f8e00ff */
        /* <DEDUP_REMOVED lines=12> */
.L_x_1994:
[----:B------:R-:W-:Y:S05]  /*f7d0*/  BSYNC B1 ;  /* 0x0000000000017941 */ /* 0x000fea0003800000 */
.L_x_1993:
[----:B------:R-:W-:Y:S01]  /*f7e0*/  ULDC.64 UR10, c[0x0][0xae8] ;  /* 0x0002ba00000a7ab9 */ /* 0x000fe20000000a00 */
[----:B------:R-:W-:Y:S01]  /*f7f0*/  VIADD R6, R6, UR36 ;  /* 0x0000002406067c36 */ /* 0x000fe20008000000 */
[----:B------:R-:W-:Y:S01]  /*f800*/  UIMAD UR5, UR8, UR10, URZ ;  /* 0x0000000a080572a4 */ /* 0x000fe2000f8e023f */
[----:B------:R-:W-:Y:S01]  /*f810*/  BSSY B1, `(.L_x_1995) ;  /* 0x0000034000017945 */ /* 0x000fe20003800000 */
[----:B------:R-:W-:Y:S01]  /*f820*/  UIMAD.WIDE.U32 UR6, UR37, UR10, URZ ;  /* 0x0000000a250672a5 */ /* 0x000fe2000f8e003f */
[----:B0-----:R-:W-:Y:S01]  /*f830*/  @P1 IMAD.HI.U32 R0, R6, R9, RZ ;  /* 0x0000000906001227 */ /* 0x001fe200078e00ff */
[----:B------:R-:W-:-:S03]  /*f840*/  UIMAD UR5, UR37, UR11, UR5 ;  /* 0x0000000b250572a4 */ /* 0x000fc6000f8e0205 */
[----:B------:R-:W-:Y:S01]  /*f850*/  ULDC.64 UR10, c[0x0][0xaf0] ;  /* 0x0002bc00000a7ab9 */ /* 0x000fe20000000a00 */
[----:B------:R-:W-:Y:S01]  /*f860*/  UIADD3 UR7, UR7, UR5, URZ ;  /* 0x0000000507077290 */ /* 0x000fe2000fffe03f */
[----:B--2---:R-:W-:Y:S01]  /*f870*/  IMAD.MOV.U32 R5, RZ, RZ, R6 ;  /* 0x000000ffff057224 */ /* 0x004fe200078e0006 */
        /* <DEDUP_REMOVED lines=10> */
[----:B------:R-:W-:Y:S02]  /*f920*/  IMAD R7, R8, R7, R6 ;  /* 0x0000000708077224 */ /* 0x000fe400078e0206 */
[----:B------:R-:W-:Y:S01]  /*f930*/  IMAD.U32 R2, RZ, RZ, UR6 ;  /* 0x00000006ff027e24 */ /* 0x000fe2000f8e00ff */
[----:B------:R-:W-:Y:S01]  /*f940*/  ULDC.64 UR6, c[0x0][0xad8] ;  /* 0x0002b60000067ab9 */ /* 0x000fe20000000a00 */
[----:B------:R-:W-:Y:S01]  /*f950*/  IMAD.U32 R3, RZ, RZ, UR5 ;  /* 0x00000005ff037e24 */ /* 0x000fe2000f8e00ff */
[----:B------:R-:W-:Y:S01]  /*f960*/  ULDC UR5, c[0x0][0xa88] ;  /* 0x0002a20000057ab9 */ /* 0x000fe20000000800 */
[C---:B------:R-:W-:Y:S01]  /*f970*/  IMAD R9, R5.reuse, UR9, R0 ;  /* 0x0000000905097c24 */ /* 0x040fe2000f8e0200 */
[----:B------:R-:W-:Y:S01]  /*f980*/  SHF.R.S32.HI R0, RZ, 0x1f, R7 ;  /* 0x0000001fff007819 */ /* 0x000fe20000011407 */
[----:B------:R-:W-:-:S04]  /*f990*/  IMAD.WIDE.U32 R2, R5, UR8, R2 ;  /* 0x0000000805027c25 */ /* 0x000fc8000f8e0002 */
        /* <DEDUP_REMOVED lines=14> */
[----:B------:R0:W1:Y:S02]  /*fa80*/  SHFL.IDX PT, R2, R4, RZ, 0x181f ;  /* 0x00181fff04027589 */ /* 0x00006400000e0000 */
[----:B------:R-:W-:Y:S02]  /*fa90*/  ISETP.GE.AND P0, PT, R0, R9, PT ;  /* 0x000000090000720c */ /* 0x000fe40003f06270 */
[----:B------:R0:W2:Y:S01]  /*faa0*/  SHFL.IDX PT, R0, R5, RZ, 0x181f ;  /* 0x00181fff05007589 */ /* 0x0000a200000e0000 */
[----:B------:R-:W-:Y:S10]  /*fab0*/  @P2 BRA `(.L_x_1996) ;  /* 0x0000000000242947 */ /* 0x000ff40003800000 */
[----:B------:R-:W-:Y:S02]  /*fac0*/  ULDC UR5, c[0x0][0xac8] ;  /* 0x0002b20000057ab9 */ /* 0x000fe40000000800 */
[----:B------:R-:W-:Y:S02]  /*fad0*/  ISETP.GE.AND P4, PT, R16, UR5, PT ;  /* 0x0000000510007c0c */ /* 0x000fe4000bf86270 */
[----:B------:R-:W-:-:S11]  /*fae0*/  ISETP.GE.AND P5, PT, R19, UR5, PT ;  /* 0x0000000513007c0c */ /* 0x000fd6000bfa6270 */
[CC--:B-1----:R-:W-:Y:S02]  /*faf0*/  @!P4 LEA R10, P2, R16.reuse, R2.reuse, 0x1 ;  /* 0x00000002100ac211 */ /* 0x0c2fe400078408ff */
[C---:B------:R-:W-:Y:S02]  /*fb00*/  @!P5 LEA R2, P3, R19.reuse, R2, 0x1 ;  /* 0x000000021302d211 */ /* 0x040fe400078608ff */
[-C--:B--2---:R-:W-:Y:S02]  /*fb10*/  @!P4 LEA.HI.X R11, R16, R0.reuse, R193, 0x1, P2 ;  /* 0x00000000100bc211 */ /* 0x084fe400010f0cc1 */
[----:B------:R-:W-:-:S03]  /*fb20*/  @!P5 LEA.HI.X R3, R19, R0, R192, 0x1, P3 ;  /* 0x000000001303d211 */ /* 0x000fc600018f0cc0 */
[----:B------:R3:W-:Y:S04]  /*fb30*/  @!P4 ST.E.128 desc[UR50][R10.64], RZ ;  /* 0x000000ff0a00c985 */ /* 0x0007e8000c101d32 */
[----:B------:R3:W-:Y:S02]  /*fb40*/  @!P5 ST.E.128 desc[UR50][R2.64], RZ ;  /* 0x000000ff0200d985 */ /* 0x0007e4000c101d32 */
.L_x_1996:
[----:B------:R-:W-:Y:S05]  /*fb50*/  BSYNC B1 ;  /* 0x0000000000017941 */ /* 0x000fea0003800000 */
.L_x_1995:
        /* <DEDUP_REMOVED lines=9> */
[-C--:B----4-:R-:W-:Y:S02]  /*fbf0*/  @!P3 LEA.HI.X R11, R16, R0.reuse, R193, 0x1, P1 ;  /* 0x00000000100bb211 */ /* 0x090fe400008f0cc1 */
[----:B------:R-:W-:-:S03]  /*fc00*/  @!P4 LEA.HI.X R3, R19, R0, R192, 0x1, P2 ;  /* 0x000000001303c211 */ /* 0x000fc600010f0cc0 */
[----:B------:R3:W-:Y:S04]  /*fc10*/  @!P3 ST.E.128 desc[UR50][R10.64], RZ ;  /* 0x000000ff0a00b985 */ /* 0x0007e8000c101d32 */
[----:B------:R3:W-:Y:S02]  /*fc20*/  @!P4 ST.E.128 desc[UR50][R2.64], RZ ;  /* 0x000000ff0200c985 */ /* 0x0007e4000c101d32 */
.L_x_1998:
[----:B------:R-:W-:Y:S05]  /*fc30*/  BSYNC B1 ;  /* 0x0000000000017941 */ /* 0x000fea0003800000 */
.L_x_1997:
        /* <DEDUP_REMOVED lines=11> */
[----:B------:R3:W-:Y:S04]  /*fcf0*/  @!P2 ST.E.128 desc[UR50][R10.64], RZ ;  /* 0x000000ff0a00a985 */ /* 0x0007e8000c101d32 */
[----:B------:R3:W-:Y:S02]  /*fd00*/  @!P3 ST.E.128 desc[UR50][R2.64], RZ ;  /* 0x000000ff0200b985 */ /* 0x0007e4000c101d32 */
.L_x_2000:
[----:B------:R-:W-:Y:S05]  /*fd10*/  BSYNC B1 ;  /* 0x0000000000017941 */ /* 0x000fea0003800000 */
.L_x_1999:
[----:B---3--:R-:W-:Y:S01]  /*fd20*/  VIADD R3, R6, 0x60 ;  /* 0x0000006006037836 */ /* 0x008fe20000000000 */
[----:B0-----:R0:W3:Y:S04]  /*fd30*/  SHFL.IDX PT, R0, R5, 0x3, 0x181f ;  /* 0x00781f0005007f89 */ /* 0x0010e800000e0000 */
[----:B------:R-:W-:Y:S01]  /*fd40*/  ISETP.GE.AND P0, PT, R3, R9, PT ;  /* 0x000000090300720c */ /* 0x000fe20003f06270 */
[----:B-1----:R0:W1:-:S12]  /*fd50*/  SHFL.IDX PT, R2, R4, 0x3, 0x181f ;  /* 0x00781f0004027f89 */ /* 0x00205800000e0000 */
[----:B0-----:R-:W-:Y:S05]  /*fd60*/  @P0 BRA `(.L_x_1992) ;  /* 0x0000000000240947 */ /* 0x001fea0003800000 */
[----:B------:R-:W-:Y:S02]  /*fd70*/  ULDC UR5, c[0x0][0xac8] ;  /* 0x0002b20000057ab9 */ /* 0x000fe40000000800 */
[----:B------:R-:W-:Y:S02]  /*fd80*/  ISETP.GE.AND P2, PT, R16, UR5, PT ;  /* 0x0000000510007c0c */ /* 0x000fe4000bf46270 */
[----:B------:R-:W-:-:S11]  /*fd90*/  ISETP.GE.AND P3, PT, R19, UR5, PT ;  /* 0x0000000513007c0c */ /* 0x000fd6000bf66270 */
[CC--:B-12-4-:R-:W-:Y:S02]  /*fda0*/  @!P2 LEA R4, P0, R16.reuse, R2.reuse, 0x1 ;  /* 0x000000021004a211 */ /* 0x0d6fe400078008ff */
[C---:B------:R-:W-:Y:S02]  /*fdb0*/  @!P3 LEA R2, P1, R19.reuse, R2, 0x1 ;  /* 0x000000021302b211 */ /* 0x040fe400078208ff */
[-C--:B---3--:R-:W-:Y:S02]  /*fdc0*/  @!P2 LEA.HI.X R5, R16, R0.reuse, R193, 0x1, P0 ;  /* 0x000000001005a211 */ /* 0x088fe400000f0cc1 */
[----:B------:R-:W-:-:S03]  /*fdd0*/  @!P3 LEA.HI.X R3, R19, R0, R192, 0x1, P1 ;  /* 0x000000001303b211 */ /* 0x000fc600008f0cc0 */
[----:B------:R0:W-:Y:S04]  /*fde0*/  @!P2 ST.E.128 desc[UR50][R4.64], RZ ;  /* 0x000000ff0400a985 */ /* 0x0001e8000c101d32 */
[----:B------:R0:W-:Y:S02]  /*fdf0*/  @!P3 ST.E.128 desc[UR50][R2.64], RZ ;  /* 0x000000ff0200b985 */ /* 0x0001e4000c101d32 */
.L_x_1992:
[----:B------:R-:W-:Y:S05]  /*fe00*/  BSYNC B0 ;  /* 0x0000000000007941 */ /* 0x000fea0003800000 */
.L_x_1984:
[----:B------:R-:W-:Y:S02]  /*fe10*/  ULDC UR5, c[0x0][0xc38] ;  /* 0x00030e0000057ab9 */ /* 0x000fe40000000800 */
[----:B------:R-:W-:-:S06]  /*fe20*/  UISETP.GE.AND UP0, UPT, UR4, UR5, UPT ;  /* 0x000000050400728c */ /* 0x000fcc000bf06270 */
[----:B------:R-:W-:-:S13]  /*fe30*/  PLOP3.LUT P0, PT, PT, PT, UP0, 0x80, 0x0 ;  /* 0x000000000000781c */ /* 0x000fda0003f0f008 */
[----:B------:R-:W-:Y:S05]  /*fe40*/  @!P0 BRA `(.L_x_2001) ;  /* 0xffffff0c00d48947 */ /* 0x000fea000383ffff */
[----:B------:R-:W-:Y:S05]  /*fe50*/  EXIT ;  /* 0x000000000000794d */ /* 0x000fea0003800000 */
.L_x_1946:
        /* <DEDUP_REMOVED lines=29> */
[C---:B------:R-:W-:Y:S01]  /*10030*/  IMAD.SHL.U32 R4, R11.reuse, 0x80, RZ ;  /* 0x000000800b047824 */ /* 0x040fe200078e00ff */
[C---:B------:R-:W-:Y:S01]  /*10040*/  LOP3.LUT P0, RZ, R11.reuse, 0x4, RZ, 0xc0, !PT ;  /* 0x000000040bff7812 */ /* 0x040fe2000780c0ff */
[C---:B------:R-:W-:Y:S01]  /*10050*/  IMAD.SHL.U32 R3, R11.reuse, 0x10, RZ ;  /* 0x000000100b037824 */ /* 0x040fe200078e00ff */
[----:B------:R-:W-:Y:S01]  /*10060*/  SHF.R.U32.HI R5, RZ, 0x5, R10 ;  /* 0x00000005ff057819 */ /* 0x000fe2000001160a */
[C---:B0-----:R-:W-:Y:S01]  /*10070*/  IMAD.SHL.U32 R2, R11.reuse, 0x20, RZ ;  /* 0x000000200b027824 */ /* 0x041fe200078e00ff */
[----:B------:R-:W-:Y:S01]  /*10080*/  LOP3.LUT R0, R4, 0x380, RZ, 0xc0, !PT ;  /* 0x0000038004007812 */ /* 0x000fe200078ec0ff */
[----:B------:R-:W-:Y:S02]  /*10090*/  IMAD.SHL.U32 R8, R11, 0x4, RZ ;  /* 0x000000040b087824 */ /* 0x000fe400078e00ff */
[----:B------:R-:W-:-:S02]  /*100a0*/  IMAD.SHL.U32 R7, R5, 0x200, RZ ;  /* 0x0000020005077824 */ /* 0x000fc400078e00ff */
[----:B------:R-:W-:Y:S01]  /*100b0*/  IMAD R6, R5, 0x10, R0 ;  /* 0x0000001005067824 */ /* 0x000fe200078e0200 */
[----:B------:R-:W-:Y:S01]  /*100c0*/  LOP3.LUT R0, R3, 0x1b0, RZ, 0xc0, !PT ;  /* 0x000001b003007812 */ /* 0x000fe200078ec0ff */
[----:B------:R-:W-:Y:S01]  /*100d0*/  IMAD.SHL.U32 R5, R11, 0x2, RZ ;  /* 0x000000020b057824 */ /* 0x000fe200078e00ff */
[----:B------:R-:W-:-:S04]  /*100e0*/  LOP3.LUT R9, R7, 0x60, R2, 0xf8, !PT ;  /* 0x0000006007097812 */ /* 0x000fc800078ef802 */
[----:B------:R-:W-:Y:S02]  /*100f0*/  LOP3.LUT R0, R0, 0x30, R5, 0x78, !PT ;  /* 0x0000003000007812 */ /* 0x000fe400078e7805 */
[----:B------:R-:W-:-:S04]  /*10100*/  LOP3.LUT R5, R7, 0x40, R3, 0xf8, !PT ;  /* 0x0000004007057812 */ /* 0x000fc800078ef803 */
[----:B------:R-:W-:Y:S02]  /*10110*/  LOP3.LUT R0, R5, R0, RZ, 0xfc, !PT ;  /* 0x0000000005007212 */ /* 0x000fe400078efcff */
[----:B------:R-:W-:-:S03]  /*10120*/  LOP3.LUT R5, R2, 0x80, RZ, 0xc0, !PT ;  /* 0x0000008002057812 */ /* 0x000fc600078ec0ff */
[----:B------:R-:W-:Y:S01]  /*10130*/  IMAD.IADD R0, R17, 0x1, R0 ;  /* 0x0000000111007824 */ /* 0x000fe200078e0200 */
[----:B------:R-:W-:-:S04]  /*10140*/  LOP3.LUT R5, R5, 0x10, R11, 0xf8, !PT ;  /* 0x0000001005057812 */ /* 0x000fc800078ef80b */
[----:B------:R-:W-:Y:S02]  /*10150*/  LOP3.LUT R7, R5, 0x10, R8, 0x78, !PT ;  /* 0x0000001005077812 */ /* 0x000fe400078e7808 */
[----:B------:R-:W-:Y:S02]  /*10160*/  LOP3.LUT R5, R6, 0x70, R3, 0x78, !PT ;  /* 0x0000007006057812 */ /* 0x000fe400078e7803 */
[----:B------:R-:W-:Y:S02]  /*10170*/  LOP3.LUT R6, R9, 0x100, R2, 0xf8, !PT ;  /* 0x0000010009067812 */ /* 0x000fe400078ef802 */
[----:B------:R-:W-:Y:S02]  /*10180*/  LOP3.LUT R5, R5, 0xc00, R4, 0xf8, !PT ;  /* 0x00000c0005057812 */ /* 0x000fe400078ef804 */
[----:B------:R-:W-:-:S03]  /*10190*/  LOP3.LUT R4, R6, R7, RZ, 0xfc, !PT ;  /* 0x0000000706047212 */ /* 0x000fc600078efcff */
[----:B------:R0:W-:Y:S04]  /*101a0*/  STL [R1+0x14], R5 ;  /* 0x0000140501007387 */ /* 0x0001e80000100800 */
[----:B------:R1:W-:Y:S04]  /*101b0*/  STL [R1+0x10], R4 ;  /* 0x0000100401007387 */ /* 0x0003e80000100800 */
[----:B------:R2:W-:Y:S01]  /*101c0*/  STL [R1+0x18], R0 ;  /* 0x0000180001007387 */ /* 0x0005e20000100800 */
[----:B0-----:R-:W-:Y:S02]  /*101d0*/  SHF.R.U32.HI R5, RZ, 0x2, R10 ;  /* 0x00000002ff057819 */ /* 0x001fe4000001160a */
[----:B-1----:R-:W-:Y:S01]  /*101e0*/  LOP3.LUT R4, R3, 0x30, RZ, 0xc0, !PT ;  /* 0x0000003003047812 */ /* 0x002fe200078ec0ff */
[----:B------:R-:W-:-:S02]  /*101f0*/  IMAD.MOV.U32 R3, RZ, RZ, 0x40 ;  /* 0x00000040ff037424 */ /* 0x000fc400078e00ff */
[----:B--2---:R-:W-:-:S03]  /*10200*/  IMAD.MOV.U32 R0, RZ, RZ, 0x1 ;  /* 0x00000001ff007424 */ /* 0x004fc600078e00ff */
[----:B------:R-:W-:Y:S02]  /*10210*/  SEL R6, R3, 0xffffffc0, !P0 ;  /* 0xffffffc003067807 */ /* 0x000fe40004000000 */
[----:B------:R-:W-:Y:S01]  /*10220*/  LOP3.LUT R3, R5, 0x60, R2, 0xf8, !PT ;  /* 0x0000006005037812 */ /* 0x000fe200078ef802 */
[----:B------:R-:W-:-:S05]  /*10230*/  IMAD.U32 R2, RZ, RZ, UR6 ;  /* 0x00000006ff027e24 */ /* 0x000fca000f8e00ff */
[----:B------:R0:W-:Y:S04]  /*10240*/  STL [R1+0x1c], R2 ;  /* 0x00001c0201007387 */ /* 0x0001e80000100800 */
[----:B------:R-:W-:Y:S04]  /*10250*/  STL [R1+0x20], RZ ;  /* 0x000020ff01007387 */ /* 0x000fe80000100800 */
[----:B------:R1:W-:Y:S01]  /*10260*/  STL [R1], R0 ;  /* 0x0000000001007387 */ /* 0x0003e20000100800 */
[C---:B0-----:R-:W-:Y:S02]  /*10270*/  LOP3.LUT R2, R4.reuse, 0x40, RZ, 0xfc, !PT ;  /* 0x0000004004027812 */ /* 0x041fe400078efcff */
[----:B-1----:R-:W-:-:S07]  /*10280*/  LOP3.LUT R0, R4, 0x80, RZ, 0xfc, !PT ;  /* 0x0000008004007812 */ /* 0x002fce00078efcff */
.L_x_2065:
        /* <DEDUP_REMOVED lines=23> */
.L_x_2003:
[----:B------:R-:W-:Y:S01]  /*10400*/  ULDC UR9, c[0x0][0xc54] ;  /* 0x0003150000097ab9 */ /* 0x000fe20000000800 */
[----:B------:R-:W-:Y:S01]  /*10410*/  UMOV UR5, UR8 ;  /* 0x0000000800057c82 */ /* 0x000fe20008000000 */
[----:B------:R-:W-:-:S11]  /*10420*/  UISETP.NE.AND UP0, UPT, UR9, 0x1, UPT ;  /* 0x000000010900788c */ /* 0x000fd6000bf05270 */
[----:B------:R-:W-:Y:S02]  /*10430*/  @UP0 ULDC.64 UR10, c[0x0][0xc58] ;  /* 0x00031600000a0ab9 */ /* 0x000fe40000000a00 */
[----:B------:R-:W-:-:S04]  /*10440*/  UIMAD.WIDE.U32 UR6, UR8, UR10, URZ ;  /* 0x0000000a080672a5 */ /* 0x000fc8000f8e003f */
[----:B------:R-:W-:-:S04]  /*10450*/  @UP0 USHF.R.U32.HI UR5, URZ, UR11, UR7 ;  /* 0x0000000b3f050299 */ /* 0x000fc80008011607 */
[----:B------:R-:W-:-:S12]  /*10460*/  UIMAD UR6, UR5, UR9, URZ ;  /* 0x00000009050672a4 */ /* 0x000fd8000f8e023f */
.L_x_2004:
[----:B------:R-:W-:Y:S01]  /*10470*/  ULOP3.LUT UR41, URZ, UR5, URZ, 0x33, !UPT ;  /* 0x000000053f297292 */ /* 0x000fe2000f8e333f */
[----:B------:R-:W-:Y:S01]  /*10480*/  BSSY B7, `(.L_x_2005) ;  /* 0x000033e000077945 */ /* 0x000fe20003800000 */
[----:B------:R-:W-:Y:S01]  /*10490*/  ULDC UR7, c[0x0][0x448] ;  /* 0x0001120000077ab9 */ /* 0x000fe20000000800 */
[----:B------:R-:W-:Y:S01]  /*104a0*/  ULDC UR5, c[0x0][0xc3c] ;  /* 0x00030f0000057ab9 */ /* 0x000fe20000000800 */
[----:B------:R-:W-:Y:S02]  /*104b0*/  UISETP.NE.AND UP1, UPT, UR7, 0x1, UPT ;  /* 0x000000010700788c */ /* 0x000fe4000bf25270 */
[----:B------:R-:W-:Y:S01]  /*104c0*/  UIADD3 UR41, UR41, UR5, URZ ;  /* 0x0000000529297290 */ /* 0x000fe2000fffe03f */
[----:B------:R-:W-:Y:S01]  /*104d0*/  ULDC.64 UR10, c[0x0][0x418] ;  /* 0x00010600000a7ab9 */ /* 0x000fe20000000a00 */
[----:B------:R-:W-:Y:S02]  /*104e0*/  UIADD3 UR5, UR8, -UR6, URZ ;  /* 0x8000000608057290 */ /* 0x000fe4000fffe03f */
[----:B------:R-:W-:-:S02]  /*104f0*/  UISETP.NE.U32.AND UP0, UPT, UR10, URZ, UPT ;  /* 0x0000003f0a00728c */ /* 0x000fc4000bf05070 */
[----:B------:R-:W-:Y:S02]  /*10500*/  USHF.L.U32 UR8, UR41, 0x7, URZ ;  /* 0x0000000729087899 */ /* 0x000fe4000800063f */
[----:B------:R-:W-:Y:S01]  /*10510*/  UISETP.NE.AND.EX UP0, UPT, UR11, URZ, UPT, UP0 ;  /* 0x0000003f0b00728c */ /* 0x000fe2000bf05300 */
[----:B------:R-:W-:Y:S01]  /*10520*/  ULDC UR7, c[0x0][0x288] ;  /* 0x0000a20000077ab9 */ /* 0x000fe20000000800 */
[----:B------:R-:W-:Y:S01]  /*10530*/  UIADD3 UR8, UR8, 0x7f, URZ ;  /* 0x0000007f08087890 */ /* 0x000fe2000fffe03f */
[----:B------:R-:W-:Y:S01]  /*10540*/  ULDC UR6, c[0x0][0x424] ;  /* 0x0001090000067ab9 */ /* 0x000fe20000000800 */
[----:B------:R-:W-:Y:S02]  /*10550*/  UIADD3 UR13, -UR7, 0xa0, URZ ;  /* 0x000000a0070d7890 */ /* 0x000fe4000fffe13f */
[----:B------:R-:W-:Y:S01]  /*10560*/  USEL UR9, UR6, 0x1, UP0 ;  /* 0x0000000106097887 */ /* 0x000fe20008000000 */
[----:B------:R-:W-:Y:S01]  /*10570*/  @UP1 ULDC UR7, c[0x0][0x44c] ;  /* 0x0001130000071ab9 */ /* 0x000fe20000000800 */
[----:B------:R-:W-:Y:S01]  /*10580*/  ULDC UR12, c[0x0][0x2f0] ;  /* 0x0000bc00000c7ab9 */ /* 0x000fe20000000800 */
[----:B------:R-:W-:Y:S01]  /*10590*/  UIMAD.WIDE.U32 UR6, UR8, UR7, URZ ;  /* 0x00000007080672a5 */ /* 0x000fe2000f8e003f */
[----:B------:R-:W-:Y:S01]  /*105a0*/  @UP1 ULDC UR14, c[0x0][0x450] ;  /* 0x00011400000e1ab9 */ /* 0x000fe20000000800 */
[----:B------:R-:W-:-:S02]  /*105b0*/  UIMAD UR13, UR9, UR12, UR13 ;  /* 0x0000000c090d72a4 */ /* 0x000fc4000f8e020d */
[----:B------:R-:W-:Y:S02]  /*105c0*/  @UP1 USHF.R.U32.HI UR8, URZ, UR14, UR7 ;  /* 0x0000000e3f081299 */ /* 0x000fe40008011607 */
[----:B------:R-:W-:Y:S02]  /*105d0*/  UIMAD UR6, UR9, UR12, 0x9f ;  /* 0x0000009f090674a4 */ /* 0x000fe4000f8e020c */
[----:B------:R-:W-:Y:S02]  /*105e0*/  UIADD3 UR8, UR13, UR8, URZ ;  /* 0x000000080d087290 */ /* 0x000fe4000fffe03f */
[----:B------:R-:W-:Y:S02]  /*105f0*/  UIMAD.WIDE UR6, UR6, 0x66666667, URZ ;  /* 0x66666667060678a5 */ /* 0x000fe4000f8e023f */
[----:B------:R-:W-:Y:S02]  /*10600*/  UIMAD.WIDE UR8, UR8, 0x66666667, URZ ;  /* 0x66666667080878a5 */ /* 0x000fe4000f8e023f */
[----:B------:R-:W-:-:S02]  /*10610*/  USHF.R.U32.HI UR12, URZ, 0x1f, UR7 ;  /* 0x0000001f3f0c7899 */ /* 0x000fc40008011607 */
[----:B------:R-:W-:Y:S01]  /*10620*/  USHF.R.U32.HI UR6, URZ, 0x1f, UR9 ;  /* 0x0000001f3f067899 */ /* 0x000fe20008011609 */
[----:B------:R-:W-:Y:S01]  /*10630*/  ULDC UR11, c[0x0][0xc48] ;  /* 0x00031200000b7ab9 */ /* 0x000fe20000000800 */
[----:B------:R-:W-:Y:S02]  /*10640*/  ULEA.HI.SX32 UR12, UR7, UR12, 0x1a ;  /* 0x0000000c070c7291 */ /* 0x000fe4000f8fd23f */
[----:B------:R-:W-:Y:S02]  /*10650*/  ULEA.HI.SX32 UR6, UR9, UR6, 0x1a ;  /* 0x0000000609067291 */ /* 0x000fe4000f8fd23f */
[----:B------:R-:W-:Y:S02]  /*10660*/  UISETP.NE.AND UP0, UPT, UR11, 0x1, UPT ;  /* 0x000000010b00788c */ /* 0x000fe4000bf05270 */
[----:B------:R-:W-:Y:S01]  /*10670*/  UISETP.LT.AND UP1, UPT, UR12, UR6, UPT ;  /* 0x000000060c00728c */ /* 0x000fe2000bf21270 */
[----:B------:R-:W-:-:S03]  /*10680*/  ULDC UR10, c[0x0][0xc54] ;  /* 0x00031500000a7ab9 */ /* 0x000fc60000000800 */
[----:B------:R-:W-:Y:S02]  /*10690*/  USEL UR40, UR12, UR6, UP1 ;  /* 0x000000060c287287 */ /* 0x000fe40008800000 */
[----:B------:R-:W-:-:S03]  /*106a0*/  UIMAD UR10, UR4, UR10, UR5 ;  /* 0x0000000a040a72a4 */ /* 0x000fc6000f8e0205 */
[----:B------:R-:W-:Y:S01]  /*106b0*/  @UP0 ULDC UR4, c[0x0][0xc4c] ;  /* 0x0003130000040ab9 */ /* 0x000fe20000000800 */
[----:B------:R-:W-:Y:S01]  /*106c0*/  ISETP.LT.AND P0, PT, RZ, UR40, PT ;  /* 0x00000028ff007c0c */ /* 0x000fe2000bf01270 */
[----:B------:R-:W-:Y:S01]  /*106d0*/  UIMAD.WIDE.U32 UR4, UR10, UR4, URZ ;  /* 0x000000040a0472a5 */ /* 0x000fe2000f8e003f */
[----:B------:R-:W-:Y:S01]  /*106e0*/  @UP0 ULDC UR7, c[0x0][0xc50] ;  /* 0x0003140000070ab9 */ /* 0x000fe20000000800 */
[----:B------:R-:W-:Y:S02]  /*106f0*/  UMOV UR43, UR10 ;  /* 0x0000000a002b7c82 */ /* 0x000fe40008000000 */
[----:B------:R-:W-:-:S04]  /*10700*/  @UP0 USHF.R.U32.HI UR43, URZ, UR7, UR5 ;  /* 0x000000073f2b0299 */ /* 0x000fc80008011605 */
[----:B------:R-:W-:-:S04]  /*10710*/  UIADD3 UR36, -UR43, URZ, URZ ;  /* 0x0000003f2b247290 */ /* 0x000fc8000fffe13f */
[----:B------:R-:W-:Y:S01]  /*10720*/  UIMAD UR36, UR11, UR36, UR10 ;  /* 0x000000240b2472a4 */ /* 0x000fe2000f8e020a */
[----:B------:R-:W-:Y:S11]  /*10730*/  @P0 BRA `(.L_x_2006) ;  /* 0x0000000000480947 */ /* 0x000ff60003800000 */
        /* <DEDUP_REMOVED lines=10> */
[----:B-1----:R-:W2:Y:S01]  /*107e0*/  @P1 ATOMG.E.ADD.STRONG.GPU PT, R3, desc[UR50][R2.64], R5 ;  /* 0x00000005020319a8 */ /* 0x002ea200081ee1f2 */
[----:B------:R-:W0:Y:S02]  /*107f0*/  S2R R4, SR_LTMASK ;  /* 0x0000000000047919 */ /* 0x000e240000003900 */
[----:B0-----:R-:W-:-:S04]  /*10800*/  LOP3.LUT R4, R4, UR4, RZ, 0xc0, !PT ;  /* 0x0000000404047c12 */ /* 0x001fc8000f8ec0ff */
[----:B------:R-:W0:Y:S01]  /*10810*/  POPC R7, R4 ;  /* 0x0000000400077309 */ /* 0x000e220000000000 */
[----:B--2---:R-:W0:Y:S02]  /*10820*/  SHFL.IDX PT, R0, R3, R0, 0x1f ;  /* 0x00001f0003007589 */ /* 0x004e2400000e0000 */
[----:B0-----:R-:W-:-:S05]  /*10830*/  IADD3 R0, R0, UR42, R7 ;  /* 0x0000002a00007c10 */ /* 0x001fca000fffe007 */
[----:B------:R1:W-:Y:S01]  /*10840*/  STL [R1+0x1c], R0 ;  /* 0x00001c0001007387 */ /* 0x0003e20000100800 */
[----:B------:R-:W-:Y:S05]  /*10850*/  BRA `(.L_x_2007) ;  /* 0x0000003000007947 */ /* 0x000fea0003800000 */
.L_x_2006:
        /* <DEDUP_REMOVED lines=20> */
.L_x_2009:
[----:B------:R-:W-:Y:S05]  /*109a0*/  BSYNC B6 ;  /* 0x0000000000067941 */ /* 0x000fea0003800000 */
.L_x_2008:
        /* <DEDUP_REMOVED lines=24> */
.L_x_2011:
[----:B------:R-:W-:Y:S05]  /*10b30*/  BSYNC B6 ;  /* 0x0000000000067941 */ /* 0x000fea0003800000 */
.L_x_2010:
        /* <DEDUP_REMOVED lines=20> */
.L_x_2013:
[----:B------:R-:W-:Y:S05]  /*10c80*/  BSYNC B6 ;  /* 0x0000000000067941 */ /* 0x000fea0003800000 */
.L_x_2012:
        /* <DEDUP_REMOVED lines=20> */
.L_x_2015:
[----:B------:R-:W-:Y:S05]  /*10dd0*/  BSYNC B6 ;  /* 0x0000000000067941 */ /* 0x000fea0003800000 */
.L_x_2014:
        /* <DEDUP_REMOVED lines=26> */
.L_x_2084:
        /* <DEDUP_REMOVED lines=12> */
.L_x_2087:
        /* <DEDUP_REMOVED lines=20> */
.L_x_2019:
        /* <DEDUP_REMOVED lines=8> */
.L_x_2088:
        /* <DEDUP_REMOVED lines=8> */
.L_x_2021:
[----:B------:R-:W-:Y:S01]  /*11280*/  IMAD R4, R18, 0x5000, R17 ;  /* 0x0000500012047824 */ /* 0x000fe200078e0211 */
[----:B------:R-:W-:Y:S01]  /*11290*/  R2UR UR33, R2 ;  /* 0x00000000022172ca */ /* 0x000fe200000e0000 */
[----:B------:R-:W-:Y:S01]  /*112a0*/  IMAD R0, R0, 0xa0, RZ ;  /* 0x000000a000007824 */ /* 0x000fe200078e02ff */
        /* <DEDUP_REMOVED lines=13> */
.L_x_2089:
        /* <DEDUP_REMOVED lines=8> */
.L_x_2023:
        /* <DEDUP_REMOVED lines=34> */
.L_x_2017:
        /* <DEDUP_REMOVED lines=22> */
.L_x_2025:
[----:B---3--:R-:W-:Y:S05]  /*11780*/  BSYNC B6 ;  /* 0x0000000000067941 */ /* 0x008fea0003800000 */
.L_x_2024:
[----:B------:R-:W0:Y:S01]  /*11790*/  LDC R7, c[0x0][0x448] ;  /* 0x00011200ff077b82 */ /* 0x000e220000000800 */
[----:B------:R-:W2:Y:S01]  /*117a0*/  S2R R2, SR_TID.X ;  /* 0x0000000000027919 */ /* 0x000ea20000002100 */
[----:B------:R-:W-:Y:S01]  /*117b0*/  USHF.R.S32.HI UR4, URZ, 0x1f, UR36 ;  /* 0x0000001f3f047899 */ /* 0x000fe20008011424 */
[----:B------:R-:W-:Y:S01]  /*117c0*/  ULDC.64 UR8, c[0x0][0x2d8] ;  /* 0x0000b60000087ab9 */ /* 0x000fe20000000a00 */
[----:B-1----:R-:W1:Y:S02]  /*117d0*/  S2R R19, SR_TID.X ;  /* 0x0000000000137919 */ /* 0x002e640000002100 */
[----:B------:R-:W-:Y:S02]  /*117e0*/  UIMAD UR6, UR4, UR8, URZ ;  /* 0x00000008040672a4 */ /* 0x000fe4000f8e023f */
[----:B------:R-:W-:Y:S01]  /*117f0*/  UIMAD.WIDE.U32 UR4, UR36, UR8, URZ ;  /* 0x00000008240472a5 */ /* 0x000fe2000f8e003f */
[----:B------:R-:W3:Y:S01]  /*11800*/  S2R R8, SR_TID.X ;  /* 0x0000000000087919 */ /* 0x000ee20000002100 */
[----:B------:R-:W-:-:S02]  /*11810*/  UIMAD UR6, UR36, UR9, UR6 ;  /* 0x00000009240672a4 */ /* 0x000fc4000f8e0206 */
[----:B------:R-:W-:Y:S02]  /*11820*/  USHF.R.S32.HI UR7, URZ, 0x1f, UR43 ;  /* 0x0000001f3f077899 */ /* 0x000fe4000801142b */
[----:B------:R-:W-:Y:S01]  /*11830*/  UIADD3 UR5, UR5, UR6, URZ ;  /* 0x0000000605057290 */ /* 0x000fe2000fffe03f */
[----:B------:R-:W-:-:S03]  /*11840*/  ULDC.64 UR8, c[0x0][0x2e0] ;  /* 0x0000b80000087ab9 */ /* 0x000fc60000000a00 */
[----:B------:R-:W-:Y:S02]  /*11850*/  UIMAD.WIDE.U32 UR4, UR43, UR8, UR4 ;  /* 0x000000082b0472a5 */ /* 0x000fe4000f8e0004 */
[----:B------:R-:W-:Y:S01]  /*11860*/  UIMAD UR6, UR7, UR8, URZ ;  /* 0x00000008070672a4 */ /* 0x000fe2000f8e023f */
[----:B0-----:R-:W-:-:S03]  /*11870*/  ISETP.NE.AND P0, PT, R7, 0x1, PT ;  /* 0x000000010700780c */ /* 0x001fc60003f05270 */
[----:B------:R-:W-:Y:S01]  /*11880*/  UIMAD UR6, UR43, UR9, UR6 ;  /* 0x000000092b0672a4 */ /* 0x000fe2000f8e0206 */
[----:B------:R-:W-:Y:S02]  /*11890*/  IMAD.U32 R4, RZ, RZ, UR4 ;  /* 0x00000004ff047e24 */ /* 0x000fe4000f8e00ff */
[----:B------:R-:W-:Y:S01]  /*118a0*/  IMAD.U32 R5, RZ, RZ, UR5 ;  /* 0x00000005ff057e24 */ /* 0x000fe2000f8e00ff */
[----:B------:R-:W-:-:S03]  /*118b0*/  UIADD3 UR6, UR5, UR6, URZ ;  /* 0x0000000605067290 */ /* 0x000fc6000fffe03f */
[----:B------:R-:W-:Y:S01]  /*118c0*/  ULDC.64 UR4, c[0x0][0x2d0] ;  /* 0x0000b40000047ab9 */ /* 0x000fe20000000a00 */
[----:B--2---:R-:W-:Y:S02]  /*118d0*/  LOP3.LUT R2, R2, 0x7f, RZ, 0xc0, !PT ;  /* 0x0000007f02027812 */ /* 0x004fe400078ec0ff */
[----:B------:R-:W0:Y:S01]  /*118e0*/  @P0 LDC R3, c[0x0][0x44c] ;  /* 0x00011300ff030b82 */ /* 0x000e220000000800 */
[----:B-1----:R-:W-:Y:S01]  /*118f0*/  IMAD.SHL.U32 R19, R19, 0x20, RZ ;  /* 0x0000002013137824 */ /* 0x002fe200078e00ff */
[----:B------:R-:W-:Y:S01]  /*11900*/  SHF.R.U32.HI R2, RZ, 0x2, R2 ;  /* 0x00000002ff027819 */ /* 0x000fe20000011602 */
[----:B---3--:R-:W-:-:S03]  /*11910*/  IMAD.SHL.U32 R10, R8, 0x10, RZ ;  /* 0x00000010080a7824 */ /* 0x008fc600078e00ff */
[----:B------:R-:W-:Y:S01]  /*11920*/  LOP3.LUT R19, R2, 0x60, R19, 0xf8, !PT ;  /* 0x0000006002137812 */ /* 0x000fe200078ef813 */
[----:B------:R-:W-:Y:S01]  /*11930*/  IMAD.U32 R2, RZ, RZ, UR41 ;  /* 0x00000029ff027e24 */ /* 0x000fe2000f8e00ff */
[----:B------:R-:W1:Y:S01]  /*11940*/  @P0 LDC R0, c[0x0][0x450] ;  /* 0x00011400ff000b82 */ /* 0x000e620000000800 */
[----:B------:R-:W-:Y:S02]  /*11950*/  LOP3.LUT R10, R10, 0x30, RZ, 0xc0, !PT ;  /* 0x000000300a0a7812 */ /* 0x000fe400078ec0ff */
[----:B------:R-:W-:Y:S02]  /*11960*/  IMAD R2, R2, 0x80, R19 ;  /* 0x0000008002027824 */ /* 0x000fe400078e0213 */
[C---:B------:R-:W-:Y:S01]  /*11970*/  LOP3.LUT R8, R10.reuse, 0x40, RZ, 0xfc, !PT ;  /* 0x000000400a087812 */ /* 0x040fe200078efcff */
[----:B------:R-:W2:Y:S01]  /*11980*/  S2R R19, SR_TID.X ;  /* 0x0000000000137919 */ /* 0x000ea20000002100 */
[----:B------:R-:W-:Y:S01]  /*11990*/  IMAD.MOV.U32 R6, RZ, RZ, R2 ;  /* 0x000000ffff067224 */ /* 0x000fe200078e0002 */
[----:B------:R-:W-:Y:S01]  /*119a0*/  LOP3.LUT R10, R10, 0x80, RZ, 0xfc, !PT ;  /* 0x000000800a0a7812 */ /* 0x000fe200078efcff */
[----:B0-----:R-:W-:-:S05]  /*119b0*/  @P0 IMAD.HI.U32 R3, R2, R3, RZ ;  /* 0x0000000302030227 */ /* 0x001fca00078e00ff */
[----:B-1----:R-:W-:Y:S01]  /*119c0*/  @P0 SHF.R.U32.HI R6, RZ, R0, R3 ;  /* 0x00000000ff060219 */ /* 0x002fe20000011603 */
[----:B------:R-:W-:Y:S01]  /*119d0*/  IMAD.U32 R3, RZ, RZ, UR6 ;  /* 0x00000006ff037e24 */ /* 0x000fe2000f8e00ff */
[----:B------:R-:W-:-:S03]  /*119e0*/  ULDC.64 UR6, c[0x0][0x280] ;  /* 0x0000a00000067ab9 */ /* 0x000fc60000000a00 */
[----:B------:R-:W-:-:S04]  /*119f0*/  IMAD.MOV R0, RZ, RZ, -R6 ;  /* 0x000000ffff007224 */ /* 0x000fc800078e0a06 */
[----:B------:R-:W-:Y:S02]  /*11a00*/  IMAD R0, R7, R0, R2 ;  /* 0x0000000007007224 */ /* 0x000fe400078e0202 */
[----:B------:R-:W-:Y:S01]  /*11a10*/  IMAD.MOV.U32 R2, RZ, RZ, R4 ;  /* 0x000000ffff027224 */ /* 0x000fe200078e0004 */
[----:B------:R-:W-:Y:S01]  /*11a20*/  SHF.R.S32.HI R4, RZ, 0x1f, R6 ;  /* 0x0000001fff047819 */ /* 0x000fe20000011406 */
[----:B--2---:R-:W-:Y:S02]  /*11a30*/  IMAD.SHL.U32 R9, R19, 0x10, RZ ;  /* 0x0000001013097824 */ /* 0x004fe400078e00ff */
[----:B------:R-:W-:-:S03]  /*11a40*/  IMAD.WIDE.U32 R2, R6, UR4, R2 ;  /* 0x0000000406027c25 */ /* 0x000fc6000f8e0002 */
[----:B------:R-:W-:Y:S01]  /*11a50*/  LOP3.LUT R9, R9, 0x30, RZ, 0xc0, !PT ;  /* 0x0000003009097812 */ /* 0x000fe200078ec0ff */
[----:B------:R-:W-:-:S04]  /*11a60*/  IMAD R4, R4, UR4, RZ ;  /* 0x0000000404047c24 */ /* 0x000fc8000f8e02ff */
[----:B------:R-:W-:Y:S01]  /*11a70*/  IMAD R4, R6, UR5, R4 ;  /* 0x0000000506047c24 */ /* 0x000fe2000f8e0204 */
[----:B------:R-:W-:-:S03]  /*11a80*/  ULDC.64 UR4, c[0x0][0x2c8] ;  /* 0x0000b20000047ab9 */ /* 0x000fc60000000a00 */
[----:B------:R-:W-:Y:S01]  /*11a90*/  IMAD.IADD R3, R3, 0x1, R4 ;  /* 0x0000000103037824 */ /* 0x000fe200078e0204 */
[----:B------:R-:W-:Y:S01]  /*11aa0*/  SHF.R.S32.HI R4, RZ, 0x1f, R0 ;  /* 0x0000001fff047819 */ /* 0x000fe20000011400 */
[----:B------:R-:W-:-:S04]  /*11ab0*/  IMAD.WIDE.U32 R2, R0, UR4, R2 ;  /* 0x0000000400027c25 */ /* 0x000fc8000f8e0002 */
[----:B------:R-:W-:Y:S01]  /*11ac0*/  IMAD R4, R4, UR4, RZ ;  /* 0x0000000404047c24 */ /* 0x000fe2000f8e02ff */
[----:B------:R-:W-:Y:S02]  /*11ad0*/  ULDC UR4, c[0x0][0x2b8] ;  /* 0x0000ae0000047ab9 */ /* 0x000fe40000000800 */
[----:B------:R-:W-:Y:S01]  /*11ae0*/  ISETP.GE.AND P1, PT, R8, UR4, PT ;  /* 0x0000000408007c0c */ /* 0x000fe2000bf26270 */
[----:B------:R-:W-:Y:S01]  /*11af0*/  IMAD R0, R0, UR5, R4 ;  /* 0x0000000500007c24 */ /* 0x000fe2000f8e0204 */
[----:B------:R0:W5:Y:S01]  /*11b00*/  LDL R8, [R1+0x18] ;  /* 0x0000180001087983 */ /* 0x0001620000100800 */
[----:B------:R-:W-:Y:S02]  /*11b10*/  IADD3 R4, P3, R2, UR6, RZ ;  /* 0x0000000602047c10 */ /* 0x000fe4000ff7e0ff */
[----:B------:R-:W-:Y:S02]  /*11b20*/  ISETP.GE.AND P0, PT, R9, UR4, PT ;  /* 0x0000000409007c0c */ /* 0x000fe4000bf06270 */
[----:B------:R-:W-:Y:S01]  /*11b30*/  ISETP.GE.AND P2, PT, R10, UR4, PT ;  /* 0x000000040a007c0c */ /* 0x000fe2000bf46270 */
[----:B------:R-:W-:Y:S01]  /*11b40*/  UMOV UR4, 0xffffffff ;  /* 0xffffffff00047882 */ /* 0x000fe20000000000 */
[----:B------:R-:W-:-:S02]  /*11b50*/  LOP3.LUT R19, R19, 0x7f, RZ, 0xc0, !PT ;  /* 0x0000007f13137812 */ /* 0x000fc400078ec0ff */
[----:B------:R-:W-:Y:S02]  /*11b60*/  IADD3.X R3, R3, UR7, R0, P3, !PT ;  /* 0x0000000703037c10 */ /* 0x000fe40009ffe400 */
[----:B------:R-:W-:Y:S01]  /*11b70*/  SHF.R.U32.HI R10, RZ, 0x2, R19 ;  /* 0x00000002ff0a7819 */ /* 0x000fe20000011613 */
[----:B0-----:R-:W-:Y:S06]  /*11b80*/  BRA.DIV UR4, `(.L_x_2026) ;  /* 0x0000002604b07947 */ /* 0x001fec000b800000 */
[----:B------:R-:W0:Y:S01]  /*11b90*/  SHFL.IDX PT, R6, R4, RZ, 0x1c1f ;  /* 0x001c1fff04067589 */ /* 0x000e2200000e0000 */
[----:B------:R-:W-:Y:S01]  /*11ba0*/  IMAD.U32 R0, RZ, RZ, UR41 ;  /* 0x00000029ff007e24 */ /* 0x000fe2000f8e00ff */
[----:B------:R-:W-:Y:S02]  /*11bb0*/  ULDC UR4, c[0x0][0x288] ;  /* 0x0000a20000047ab9 */ /* 0x000fe40000000800 */
[----:B------:R-:W1:Y:S01]  /*11bc0*/  SHFL.IDX PT, R5, R3, RZ, 0x1c1f ;  /* 0x001c1fff03057589 */ /* 0x000e6200000e0000 */
[----:B------:R-:W-:Y:S02]  /*11bd0*/  IMAD R2, R7, UR4, RZ ;  /* 0x0000000407027c24 */ /* 0x000fe4000f8e02ff */
[----:B------:R-:W-:-:S05]  /*11be0*/  IMAD R0, R0, 0x80, R10 ;  /* 0x0000008000007824 */ /* 0x000fca00078e020a */
        /* <DEDUP_REMOVED lines=30> */
.L_x_2098:
        /* <DEDUP_REMOVED lines=12> */
.L_x_2028:
[----:B------:R-:W-:Y:S05]  /*11e90*/  BSYNC B0 ;  /* 0x0000000000007941 */ /* 0x000fea0003800000 */
.L_x_2027:
[----:B------:R-:W-:Y:S01]  /*11ea0*/  NOP ;  /* 0x0000000000007918 */ /* 0x000fe20000000000 */
[----:B------:R-:W-:-:S13]  /*11eb0*/  PLOP3.LUT P0, PT, PT, PT, PT, 0x80, 0x0 ;  /* 0x000000000000781c */ /* 0x000fda0003f0f070 */
.L_x_2029:
        /* <DEDUP_REMOVED lines=18> */
.L_x_2099:
[----:B------:R-:W-:Y:S05]  /*11fe0*/  BSYNC B0 ;  /* 0x0000000000007941 */ /* 0x000fea0003800000 */
.L_x_2030:
[----:B------:R-:W-:-:S06]  /*11ff0*/  UISETP.GE.AND UP0, UPT, UR40, 0x2, UPT ;  /* 0x000000022800788c */ /* 0x000fcc000bf06270 */
[----:B------:R-:W-:-:S13]  /*12000*/  PLOP3.LUT P0, PT, PT, PT, UP0, 0x80, 0x0 ;  /* 0x000000000000781c */ /* 0x000fda0003f0f008 */
[----:B------:R-:W-:Y:S05]  /*12010*/  @!P0 BRA `(.L_x_2032) ;  /* 0x0000001000008947 */ /* 0x000fea0003800000 */
[----:B-1----:R1:W5:Y:S01]  /*12020*/  LDL.LU R0, [R1] ;  /* 0x0000000001007983 */ /* 0x0023620000300800 */
[----:B------:R-:W-:Y:S01]  /*12030*/  UIADD3 UR4, UR40, -0x2, URZ ;  /* 0xfffffffe28047890 */ /* 0x000fe2000fffe03f */
[----:B------:R-:W-:-:S05]  /*12040*/  IMAD.MOV.U32 R3, RZ, RZ, R18 ;  /* 0x000000ffff037224 */ /* 0x000fca00078e0012 */
[----:B------:R-:W-:-:S07]  /*12050*/  IMAD.U32 R2, RZ, RZ, UR4 ;  /* 0x00000004ff027e24 */ /* 0x000fce000f8e00ff */
.L_x_2054:
[----:B0-----:R-:W2:Y:S01]  /*12060*/  LDL R5, [R1+0x4] ;  /* 0x0000040001057983 */ /* 0x001ea20000100800 */
        /* <DEDUP_REMOVED lines=9> */
[----:B---3--:R-:W-:Y:S05]  /*12100*/  @!P1 BRA `(.L_x_2034) ;  /* 0x0000000800009947 */ /* 0x008fea0003800000 */
[----:B------:R-:W-:Y:S01]  /*12110*/  LOP3.LUT P1, RZ, R5, 0x1, RZ, 0xc0, !PT ;  /* 0x0000000105ff7812 */ /* 0x000fe2000782c0ff */
[----:B0-----:R-:W-:-:S12]  /*12120*/  IMAD.MOV.U32 R8, RZ, RZ, R2 ;  /* 0x000000ffff087224 */ /* 0x001fd800078e0002 */
[----:B------:R-:W-:Y:S05]  /*12130*/  @!P1 BRA `(.L_x_2035) ;  /* 0x0000000000509947 */ /* 0x000fea0003800000 */
[----:B------:R-:W2:Y:S01]  /*12140*/  LDL R10, [R1+0xc] ;  /* 0x00000c00010a7983 */ /* 0x000ea20000100800 */
[----:B------:R-:W0:Y:S01]  /*12150*/  LDC R8, c[0x0][0x43c] ;  /* 0x00010f00ff087b82 */ /* 0x000e220000000800 */
[----:B------:R-:W-:Y:S02]  /*12160*/  ULDC.64 UR4, c[0x0][0x428] ;  /* 0x00010a0000047ab9 */ /* 0x000fe40000000a00 */
[----:B------:R-:W3:Y:S01]  /*12170*/  LDL R7, [R1+0x8] ;  /* 0x0000080001077983 */ /* 0x000ee20000100800 */
[----:B0-----:R-:W-:-:S13]  /*12180*/  ISETP.NE.AND P0, PT, R8, 0x1, PT ;  /* 0x000000010800780c */ /* 0x001fda0003f05270 */
[----:B------:R-:W0:Y:S02]  /*12190*/  @P0 LDC.64 R4, c[0x0][0x440] ;  /* 0x00011000ff040b82 */ /* 0x000e240000000a00 */
[----:B0-----:R-:W-:-:S04]  /*121a0*/  @P0 IMAD.HI.U32 R6, R2, R4, RZ ;  /* 0x0000000402060227 */ /* 0x001fc800078e00ff */
        /* <DEDUP_REMOVED lines=13> */
.L_x_2035:
[----:B------:R-:W0:Y:S01]  /*12280*/  S2R R4, SR_TID.X ;  /* 0x0000000000047919 */ /* 0x000e220000002100 */
[----:B------:R-:W-:Y:S01]  /*12290*/  SHF.L.U32 R5, R9, 0x1f, RZ ;  /* 0x0000001f09057819 */ /* 0x000fe200000006ff */
[----:B------:R-:W-:Y:S01]  /*122a0*/  BSSY B1, `(.L_x_2036) ;  /* 0x0000006000017945 */ /* 0x000fe20003800000 */
[----:B0-----:R-:W-:Y:S01]  /*122b0*/  LOP3.LUT R6, R4, 0x7f, RZ, 0xc0, !PT ;  /* 0x0000007f04067812 */ /* 0x001fe200078ec0ff */
[----:B------:R-:W-:-:S03]  /*122c0*/  IMAD R4, R18, 0x8, R17 ;  /* 0x0000000812047824 */ /* 0x000fc600078e0211 */
[----:B------:R-:W-:Y:S01]  /*122d0*/  ISETP.NE.AND P1, PT, R6, RZ, PT ;  /* 0x000000ff0600720c */ /* 0x000fe20003f25270 */
[----:B------:R-:W0:Y:S02]  /*122e0*/  SYNCS.PHASECHK.TRANS64.TRYWAIT P0, [R4+URZ+0x29880], R5 ;  /* 0x02988005040075a7 */ /* 0x000e24000800017f */
[----:B0-----:R-:W-:Y:S10]  /*122f0*/  @!P0 BRA `(.L_x_2037) ;  /* 0x0000002400348947 */ /* 0x001ff40003800000 */
.L_x_2100:
[----:B------:R-:W-:Y:S05]  /*12300*/  BSYNC B1 ;  /* 0x0000000000017941 */ /* 0x000fea0003800000 */
.L_x_2036:
        /* <DEDUP_REMOVED lines=9> */
.L_x_2039:
[----:B------:R-:W-:Y:S05]  /*123a0*/  BSYNC B1 ;  /* 0x0000000000017941 */ /* 0x000fea0003800000 */
.L_x_2038:
[----:B------:R-:W-:Y:S01]  /*123b0*/  IMAD.MOV.U32 R10, RZ, RZ, RZ ;  /* 0x000000ffff0a7224 */ /* 0x000fe200078e00ff */
[----:B------:R-:W-:Y:S01]  /*123c0*/  UIADD3 UR4, UP0, UR46, 0x470, URZ ;  /* 0x000004702e047890 */ /* 0x000fe2000ff1e03f */
[----:B------:R-:W-:Y:S01]  /*123d0*/  IMAD R7, R18, 0x5000, R17 ;  /* 0x0000500012077824 */ /* 0x000fe200078e0211 */
[----:B------:R-:W-:Y:S01]  /*123e0*/  PLOP3.LUT P0, PT, PT, PT, PT, 0x80, 0x0 ;  /* 0x000000000000781c */ /* 0x000fe20003f0f070 */
[----:B------:R-:W-:Y:S01]  /*123f0*/  IMAD R6, R8, 0xa0, RZ ;  /* 0x000000a008067824 */ /* 0x000fe200078e02ff */
[----:B------:R-:W-:Y:S01]  /*12400*/  R2UR UR10, R10 ;  /* 0x000000000a0a72ca */ /* 0x000fe200000e0000 */
[----:B------:R-:W-:Y:S01]  /*12410*/  VIADD R7, R7, 0xa400 ;  /* 0x0000a40007077836 */ /* 0x000fe20000000000 */
[----:B------:R-:W-:Y:S01]  /*12420*/  UIADD3.X UR5, URZ, UR47, URZ, UP0, !UPT ;  /* 0x0000002f3f057290 */ /* 0x000fe200087fe43f */
[----:B------:R-:W-:Y:S01]  /*12430*/  VIADD R8, R4, 0x29870 ;  /* 0x0002987004087836 */ /* 0x000fe20000000000 */
[----:B------:R-:W-:Y:S01]  /*12440*/  UMOV UR6, 0x0 ;  /* 0x0000000000067882 */ /* 0x000fe20000000000 */
[----:B------:R-:W-:-:S10]  /*12450*/  UMOV UR7, 0x14f00000 ;  /* 0x14f0000000077882 */ /* 0x000fd40000000000 */
.L_x_2040:
        /* <DEDUP_REMOVED lines=13> */
.L_x_2101:
[----:B------:R-:W-:Y:S05]  /*12530*/  BSYNC B1 ;  /* 0x0000000000017941 */ /* 0x000fea0003800000 */
.L_x_2041:
[----:B------:R-:W-:Y:S01]  /*12540*/  BSSY B1, `(.L_x_2043) ;  /* 0x000000b000017945 */ /* 0x000fe20003800000 */
[----:B------:R-:W-:Y:S02]  /*12550*/  IMAD.MOV.U32 R8, RZ, RZ, 0x0 ;  /* 0x00000000ff087424 */ /* 0x000fe400078e00ff */
[----:B------:R-:W-:Y:S01]  /*12560*/  IMAD.MOV.U32 R9, RZ, RZ, 0x14f00000 ;  /* 0x14f00000ff097424 */ /* 0x000fe200078e00ff */
[----:B------:R-:W-:Y:S06]  /*12570*/  @P1 BRA `(.L_x_2044) ;  /* 0x00000000001c1947 */ /* 0x000fec0003800000 */
[----:B------:R-:W3:Y:S01]  /*12580*/  S2R R7, SR_TID.X ;  /* 0x0000000000077919 */ /* 0x000ee20000002100 */
[----:B0-2---:R-:W-:-:S04]  /*12590*/  IMAD.MOV.U32 R5, RZ, RZ, 0x7800 ;  /* 0x00007800ff057424 */ /* 0x005fc800078e00ff */
[----:B------:R4:W-:Y:S01]  /*125a0*/  SYNCS.ARRIVE.TRANS64 RZ, [R4+URZ+0x29830], R5 ;  /* 0x0298300504ff79a7 */ /* 0x0009e2000800003f */
[----:B---3--:R-:W-:-:S04]  /*125b0*/  LOP3.LUT R7, R7, 0x1f, RZ, 0xc0, !PT ;  /* 0x0000001f07077812 */ /* 0x008fc800078ec0ff */
[----:B------:R-:W-:-:S13]  /*125c0*/  ISETP.NE.AND P0, PT, R7, RZ, PT ;  /* 0x000000ff0700720c */ /* 0x000fda0003f05270 */
[----:B----4-:R-:W-:Y:S05]  /*125d0*/  @!P0 BRA `(.L_x_2044) ;  /* 0x0000000000048947 */ /* 0x010fea0003800000 */
[----:B------:R-:W-:Y:S01]  /*125e0*/  BPT.TRAP 0x1 ;  /* 0x000000040000795c */ /* 0x000fe20000300000 */
.L_x_2044:
[----:B------:R-:W-:Y:S05]  /*125f0*/  BSYNC B1 ;  /* 0x0000000000017941 */ /* 0x000fea0003800000 */
.L_x_2043:
[----:B------:R-:W-:Y:S01]  /*12600*/  R2UR UR10, R10 ;  /* 0x000000000a0a72ca */ /* 0x000fe200000e0000 */
[----:B0-2---:R-:W-:Y:S01]  /*12610*/  IMAD R5, R18, 0x7800, R17 ;  /* 0x0000780012057824 */ /* 0x005fe200078e0211 */
[----:B------:R-:W-:Y:S01]  /*12620*/  R2UR UR6, R8 ;  /* 0x00000000080672ca */ /* 0x000fe200000e0000 */
[----:B------:R-:W-:Y:S01]  /*12630*/  UIADD3 UR4, UP0, UR46, 0x370, URZ ;  /* 0x000003702e047890 */ /* 0x000fe2000ff1e03f */
[----:B------:R-:W-:Y:S01]  /*12640*/  R2UR UR7, R9 ;  /* 0x00000000090772ca */ /* 0x000fe200000e0000 */
[----:B------:R-:W-:Y:S01]  /*12650*/  VIADD R4, R4, 0x29830 ;  /* 0x0002983004047836 */ /* 0x000fe20000000000 */
[----:B------:R-:W-:Y:S01]  /*12660*/  PLOP3.LUT P0, PT, PT, PT, PT, 0x80, 0x0 ;  /* 0x000000000000781c */ /* 0x000fe20003f0f070 */
[----:B------:R-:W-:Y:S01]  /*12670*/  VIADD R7, R5, 0x1a400 ;  /* 0x0001a40005077836 */ /* 0x000fe20000000000 */
[----:B------:R-:W-:-:S12]  /*12680*/  UIADD3.X UR5, URZ, UR47, URZ, UP0, !UPT ;  /* 0x0000002f3f057290 */ /* 0x000fd800087fe43f */
.L_x_2045:
        /* <DEDUP_REMOVED lines=15> */
.L_x_2046:
        /* <DEDUP_REMOVED lines=15> */
.L_x_2047:
        /* <DEDUP_REMOVED lines=10> */
.L_x_2034:
[----:B------:R-:W-:Y:S05]  /*12910*/  BSYNC B0 ;  /* 0x0000000000007941 */ /* 0x000fea0003800000 */
.L_x_2033:
[----:B------:R-:W-:-:S06]  /*12920*/  UISETP.NE.AND UP0, UPT, UR39, 0x3, UPT ;  /* 0x000000032700788c */ /* 0x000fcc000bf05270 */
[----:B------:R-:W-:-:S13]  /*12930*/  PLOP3.LUT P0, PT, PT, PT, UP0, 0x80, 0x0 ;  /* 0x000000000000781c */ /* 0x000fda0003f0f008 */
[----:B------:R-:W-:Y:S05]  /*12940*/  @!P0 BRA `(.L_x_2048) ;  /* 0x0000000000048947 */ /* 0x000fea0003800000 */
[----:B------:R-:W-:Y:S01]  /*12950*/  BPT.TRAP 0x1 ;  /* 0x000000040000795c */ /* 0x000fe20000300000 */
.L_x_2048:
        /* <DEDUP_REMOVED lines=8> */
.L_x_2102:
[----:B------:R-:W-:Y:S05]  /*129e0*/  BSYNC B0 ;  /* 0x0000000000007941 */ /* 0x000fea0003800000 */
.L_x_2049:
[----:B------:R-:W-:Y:S05]  /*129f0*/  @!P0 BRA `(.L_x_2051) ;  /* 0x0000000000048947 */ /* 0x000fea0003800000 */
[----:B------:R-:W-:Y:S01]  /*12a00*/  BPT.TRAP 0x1 ;  /* 0x000000040000795c */ /* 0x000fe20000300000 */
.L_x_2051:
[----:B------:R-:W-:Y:S01]  /*12a10*/  SHF.L.U32 R0, R0, 0x1f, RZ ;  /* 0x0000001f00007819 */ /* 0x000fe200000006ff */
[----:B------:R-:W-:-:S03]  /*12a20*/  IMAD R12, R3, 0x5000, RZ ;  /* 0x00005000030c7824 */ /* 0x000fc600078e02ff */
[----:B------:R-:W3:Y:S02]  /*12a30*/  SYNCS.PHASECHK.TRANS64.TRYWAIT P1, [R19+URZ+0x29860], R0 ;  /* 0x02986000130075a7 */ /* 0x000ee4000802017f */
[----:B---3--:R-:W-:Y:S05]  /*12a40*/  @!P1 BRA `(.L_x_2052) ;  /* 0x0000001c009c9947 */ /* 0x008fea0003800000 */
.L_x_2103:
[----:B------:R-:W3:Y:S04]  /*12a50*/  LDL R3, [R1+0x14] ;  /* 0x0000140001037983 */ /* 0x000ee80000100800 */
[----:B------:R-:W4:Y:S01]  /*12a60*/  LDL R13, [R1+0x10] ;  /* 0x00001000010d7983 */ /* 0x000f220000100800 */
[----:B------:R-:W-:Y:S05]  /*12a70*/  WARPSYNC.ALL ;  /* 0x0000000000007948 */ /* 0x000fea0003800000 */
[----:B---3--:R-:W-:-:S02]  /*12a80*/  LOP3.LUT R0, R12, R3, RZ, 0xfc, !PT ;  /* 0x000000030c007212 */ /* 0x008fc400078efcff */
[----:B------:R-:W3:Y:S01]  /*12a90*/  S2R R3, SR_TID.X ;  /* 0x0000000000037919 */ /* 0x000ee20000002100 */
[----:B----4-:R-:W-:Y:S02]  /*12aa0*/  LOP3.LUT R20, R12, R13, RZ, 0xfc, !PT ;  /* 0x0000000d0c147212 */ /* 0x010fe400078efcff */
[----:B------:R-:W-:-:S03]  /*12ab0*/  IMAD.IADD R0, R17, 0x1, R0 ;  /* 0x0000000111007824 */ /* 0x000fc600078e0200 */
[----:B------:R-:W-:Y:S02]  /*12ac0*/  IMAD.IADD R20, R17, 0x1, R20 ;  /* 0x0000000111147824 */ /* 0x000fe400078e0214 */
[----:B0-----:R-:W2:Y:S01]  /*12ad0*/  LDSM.16.MT88.4 R8, [R0+0xa400] ;  /* 0x00a400000008783b */ /* 0x001ea20000004200 */
[----:B---3--:R-:W-:Y:S01]  /*12ae0*/  LOP3.LUT P1, RZ, R3, 0x4, RZ, 0xc0, !PT ;  /* 0x0000000403ff7812 */ /* 0x008fe2000782c0ff */
[----:B------:R-:W-:-:S05]  /*12af0*/  IMAD.MOV.U32 R3, RZ, RZ, 0x40 ;  /* 0x00000040ff037424 */ /* 0x000fca00078e00ff */
[----:B------:R-:W-:-:S05]  /*12b00*/  SEL R3, R3, 0xffffffc0, !P1 ;  /* 0xffffffc003037807 */ /* 0x000fca0004800000 */
[----:B------:R-:W-:Y:S01]  /*12b10*/  IMAD.IADD R3, R3, 0x1, R0 ;  /* 0x0000000103037824 */ /* 0x000fe200078e0200 */
[C-C-:B--2---:R-:W-:Y:S02]  /*12b20*/  PRMT R4, R8.reuse, 0x6420, R9.reuse ;  /* 0x0000642008047816 */ /* 0x144fe40000000009 */
[----:B------:R-:W-:Y:S02]  /*12b30*/  PRMT R5, R8, 0x7531, R9 ;  /* 0x0000753108057816 */ /* 0x000fe40000000009 */
[C-C-:B------:R-:W-:Y:S02]  /*12b40*/  PRMT R6, R10.reuse, 0x6420, R11.reuse ;  /* 0x000064200a067816 */ /* 0x140fe4000000000b */
[----:B------:R-:W-:Y:S02]  /*12b50*/  PRMT R7, R10, 0x7531, R11 ;  /* 0x000075310a077816 */ /* 0x000fe4000000000b */
[----:B------:R-:W0:Y:S04]  /*12b60*/  LDSM.16.MT88.4 R8, [R3+0xa400] ;  /* 0x00a400000308783b */ /* 0x000e280000004200 */
[----:B------:R-:W-:Y:S01]  /*12b70*/  STSM.16.M88.4 [R20+0x400], R4 ;  /* 0x0004000414007844 */ /* 0x000fe20000000200 */
        /* <DEDUP_REMOVED lines=61> */
.L_x_2053:
        /* <DEDUP_REMOVED lines=12> */
[----:B---3--:R-:W-:Y:S05]  /*13010*/  @P0 BRA `(.L_x_2054) ;  /* 0xfffffff000100947 */ /* 0x008fea000383ffff */
.L_x_2032:
[----:B0-----:R-:W0:Y:S01]  /*13020*/  S2R R4, SR_TID.X ;  /* 0x0000000000047919 */ /* 0x001e220000002100 */
[----:B------:R-:W-:Y:S01]  /*13030*/  BSSY B0, `(.L_x_2055) ;  /* 0x0000011000007945 */ /* 0x000fe20003800000 */
[----:B0-----:R-:W-:-:S04]  /*13040*/  LOP3.LUT R4, R4, 0x7f, RZ, 0xc0, !PT ;  /* 0x0000007f04047812 */ /* 0x001fc800078ec0ff */
[----:B------:R-:W-:-:S13]  /*13050*/  ISETP.NE.AND P0, PT, R4, RZ, PT ;  /* 0x000000ff0400720c */ /* 0x000fda0003f05270 */
[----:B------:R-:W-:Y:S05]  /*13060*/  @P0 BRA `(.L_x_2056) ;  /* 0x0000000000340947 */ /* 0x000fea0003800000 */
[----:B------:R-:W0:Y:S01]  /*13070*/  S2R R3, SR_LANEID ;  /* 0x0000000000037919 */ /* 0x000e220000000000 */
[----:B------:R-:W-:Y:S02]  /*13080*/  VOTEU.ANY UR4, UPT, PT ;  /* 0x0000000000047886 */ /* 0x000fe400038e0100 */
[----:B-1---5:R-:W0:Y:S08]  /*13090*/  FLO.U32 R0, UR4 ;  /* 0x0000000400007d00 */ /* 0x022e3000080e0000 */
        /* <DEDUP_REMOVED lines=9> */
[----:B------:R0:W-:Y:S02]  /*13130*/  STL [R1+0x1c], R0 ;  /* 0x00001c0001007387 */ /* 0x0001e40000100800 */
.L_x_2056:
[----:B------:R-:W-:Y:S05]  /*13140*/  BSYNC B0 ;  /* 0x0000000000007941 */ /* 0x000fea0003800000 */
.L_x_2055:
[----:B------:R-:W-:-:S06]  /*13150*/  UISETP.NE.AND UP0, UPT, UR39, 0x3, UPT ;  /* 0x000000032700788c */ /* 0x000fcc000bf05270 */
[----:B------:R-:W-:-:S13]  /*13160*/  PLOP3.LUT P1, PT, PT, PT, UP0, 0x80, 0x0 ;  /* 0x000000000000781c */ /* 0x000fda0003f2f008 */
[----:B------:R-:W-:Y:S05]  /*13170*/  @!P1 BRA `(.L_x_2057) ;  /* 0x0000000000049947 */ /* 0x000fea0003800000 */
[----:B------:R-:W-:Y:S01]  /*13180*/  BPT.TRAP 0x1 ;  /* 0x000000040000795c */ /* 0x000fe20000300000 */
.L_x_2057:
[----:B------:R-:W2:Y:S01]  /*13190*/  LDL R2, [R1] ;  /* 0x0000000001027983 */ /* 0x000ea20000100800 */
[----:B------:R-:W-:Y:S01]  /*131a0*/  IMAD R16, R18, 0x8, R17 ;  /* 0x0000000812107824 */ /* 0x000fe200078e0211 */
[----:B------:R-:W-:Y:S01]  /*131b0*/  BSSY B0, `(.L_x_2058) ;  /* 0x0000007000007945 */ /* 0x000fe20003800000 */
[----:B01---5:R-:W-:-:S05]  /*131c0*/  IMAD.U32 R0, RZ, RZ, UR44 ;  /* 0x0000002cff007e24 */ /* 0x023fca000f8e00ff */
[----:B------:R-:W-:Y:S02]  /*131d0*/  ISETP.NE.AND P2, PT, R0, 0x3, PT ;  /* 0x000000030000780c */ /* 0x000fe40003f45270 */
[----:B--2---:R-:W-:-:S04]  /*131e0*/  LOP3.LUT R3, R2, 0x1, RZ, 0x3c, !PT ;  /* 0x0000000102037812 */ /* 0x004fc800078e3cff */
[----:B------:R-:W-:-:S04]  /*131f0*/  SHF.L.U32 R3, R3, 0x1f, RZ ;  /* 0x0000001f03037819 */ /* 0x000fc800000006ff */
[----:B------:R-:W0:Y:S02]  /*13200*/  SYNCS.PHASECHK.TRANS64.TRYWAIT P1, [R16+URZ+0x29870], R3 ;  /* 0x02987003100075a7 */ /* 0x000e24000802017f */
[----:B0-----:R-:W-:Y:S05]  /*13210*/  @!P1 BRA `(.L_x_2059) ;  /* 0x0000001400bc9947 */ /* 0x001fea0003800000 */
.L_x_2104:
[----:B------:R-:W-:Y:S05]  /*13220*/  BSYNC B0 ;  /* 0x0000000000007941 */ /* 0x000fea0003800000 */
.L_x_2058:
[----:B------:R-:W-:Y:S05]  /*13230*/  @!P2 BRA `(.L_x_2060) ;  /* 0x000000000004a947 */ /* 0x000fea0003800000 */
[----:B------:R-:W-:Y:S01]  /*13240*/  BPT.TRAP 0x1 ;  /* 0x000000040000795c */ /* 0x000fe20000300000 */
.L_x_2060:
[----:B------:R-:W0:Y:S02]  /*13250*/  LDL R0, [R1] ;  /* 0x0000000001007983 */ /* 0x000e240000100800 */
[----:B0-----:R-:W-:-:S04]  /*13260*/  SHF.L.U32 R3, R0, 0x1f, RZ ;  /* 0x0000001f00037819 */ /* 0x001fc800000006ff */
[----:B------:R-:W0:Y:S02]  /*13270*/  SYNCS.PHASECHK.TRANS64.TRYWAIT P1, [R16+URZ+0x29860], R3 ;  /* 0x02986003100075a7 */ /* 0x000e24000802017f */
[----:B0-----:R-:W-:Y:S05]  /*13280*/  @!P1 BRA `(.L_x_2061) ;  /* 0x0000001400b49947 */ /* 0x001fea0003800000 */
.L_x_2105:
[----:B------:R-:W2:Y:S04]  /*13290*/  LDL R2, [R1+0x14] ;  /* 0x0000140001027983 */ /* 0x000ea80000100800 */
[----:B------:R-:W3:Y:S01]  /*132a0*/  LDL R12, [R1+0x10] ;  /* 0x00001000010c7983 */ /* 0x000ee20000100800 */
[----:B------:R-:W-:Y:S01]  /*132b0*/  IMAD R0, R18, 0x5000, RZ ;  /* 0x0000500012007824 */ /* 0x000fe200078e02ff */
[----:B------:R-:W-:Y:S05]  /*132c0*/  WARPSYNC.ALL ;  /* 0x0000000000007948 */ /* 0x000fea0003800000 */
[----:B------:R-:W1:Y:S01]  /*132d0*/  S2R R9, SR_TID.X ;  /* 0x0000000000097919 */ /* 0x000e620000002100 */
[----:B------:R-:W-:Y:S01]  /*132e0*/  IMAD.MOV.U32 R13, RZ, RZ, 0x40 ;  /* 0x00000040ff0d7424 */ /* 0x000fe200078e00ff */
[----:B-1----:R-:W-:-:S04]  /*132f0*/  LOP3.LUT P1, RZ, R9, 0x4, RZ, 0xc0, !PT ;  /* 0x0000000409ff7812 */ /* 0x002fc8000782c0ff */
[----:B------:R-:W-:Y:S02]  /*13300*/  SEL R13, R13, 0xffffffc0, !P1 ;  /* 0xffffffc00d0d7807 */ /* 0x000fe40004800000 */
[C---:B--2---:R-:W-:Y:S02]  /*13310*/  LOP3.LUT R2, R0.reuse, R2, RZ, 0xfc, !PT ;  /* 0x0000000200027212 */ /* 0x044fe400078efcff */
[----:B---3--:R-:W-:-:S03]  /*13320*/  LOP3.LUT R0, R0, R12, RZ, 0xfc, !PT ;  /* 0x0000000c00007212 */ /* 0x008fc600078efcff */
[----:B------:R-:W-:-:S04]  /*13330*/  IMAD.IADD R2, R17, 0x1, R2 ;  /* 0x0000000111027824 */ /* 0x000fc800078e0202 */
[----:B0-----:R-:W-:Y:S01]  /*13340*/  IMAD.IADD R3, R13, 0x1, R2 ;  /* 0x000000010d037824 */ /* 0x001fe200078e0202 */
[----:B------:R-:W0:Y:S01]  /*13350*/  LDSM.16.MT88.4 R4, [R2+0xa400] ;  /* 0x00a400000204783b */ /* 0x000e220000004200 */
        /* <DEDUP_REMOVED lines=68> */
.L_x_2062:
[----:B------:R-:W2:Y:S01]  /*137a0*/  LDL.LU R2, [R1] ;  /* 0x0000000001027983 */ /* 0x000ea20000300800 */
[----:B0-----:R0:W-:Y:S01]  /*137b0*/  SYNCS.ARRIVE.TRANS64.A1T0 RZ, [R16+URZ+0x29850], RZ ;  /* 0x029850ff10ff79a7 */ /* 0x0011e2000810003f */
[----:B------:R-:W-:Y:S01]  /*137c0*/  VIADD R18, R18, 0x1 ;  /* 0x0000000112127836 */ /* 0x000fe20000000000 */
[----:B------:R-:W-:Y:S04]  /*137d0*/  BAR.SYNC.DEFER_BLOCKING 0x2, 0x80 ;  /* 0x0082000000007b1d */ /* 0x000fe80000010000 */
[----:B------:R-:W-:Y:S01]  /*137e0*/  ISETP.NE.AND P1, PT, R18, 0x2, PT ;  /* 0x000000021200780c */ /* 0x000fe20003f25270 */
[----:B0-----:R-:W-:-:S03]  /*137f0*/  @!P0 VIADD R16, R16, 0x29880 ;  /* 0x0002988010108836 */ /* 0x001fc60000000000 */
[----:B-1----:R-:W-:Y:S02]  /*13800*/  SEL R0, RZ, 0x1, P1 ;  /* 0x00000001ff007807 */ /* 0x002fe40000800000 */
[----:B------:R-:W-:Y:S02]  /*13810*/  SEL R18, R18, RZ, P1 ;  /* 0x000000ff12127207 */ /* 0x000fe40000800000 */
[----:B------:R-:W-:-:S04]  /*13820*/  @!P0 PRMT R16, RZ, 0x654, R16 ;  /* 0x00000654ff108816 */ /* 0x000fc80000000010 */
[----:B------:R0:W-:Y:S01]  /*13830*/  @!P0 SYNCS.ARRIVE.TRANS64.RED.A1T0 RZ, [R16+URZ], RZ ;  /* 0x000000ff10ff89a7 */ /* 0x0001e2000810043f */
[----:B--2---:R-:W-:-:S05]  /*13840*/  LOP3.LUT R2, R2, R0, RZ, 0x3c, !PT ;  /* 0x0000000002027212 */ /* 0x004fca00078e3cff */
[----:B------:R0:W-:Y:S02]  /*13850*/  STL [R1], R2 ;  /* 0x0000000201007387 */ /* 0x0001e40000100800 */
.L_x_2007:
[----:B------:R-:W-:Y:S05]  /*13860*/  BSYNC B7 ;  /* 0x0000000000077941 */ /* 0x000fea0003800000 */
.L_x_2005:
[----:B-1----:R-:W2:Y:S04]  /*13870*/  LDL R0, [R1+0x4] ;  /* 0x0000040001007983 */ /* 0x002ea80000100800 */
[----:B0-----:R0:W5:Y:S01]  /*13880*/  LDL R2, [R1+0x1c] ;  /* 0x00001c0001027983 */ /* 0x0011620000100800 */
        /* <DEDUP_REMOVED lines=11> */
.L_x_2063:
        /* <DEDUP_REMOVED lines=8> */
.L_x_2064:
[----:B-1----:R-:W2:Y:S01]  /*139c0*/  LDL R0, [R1+0x1c] ;  /* 0x00001c0001007983 */ /* 0x002ea20000100800 */
[----:B------:R-:W-:Y:S02]  /*139d0*/  ULDC UR4, c[0x0][0xc38] ;  /* 0x00030e0000047ab9 */ /* 0x000fe40000000800 */
[----:B--2---:R-:W-:-:S13]  /*139e0*/  ISETP.GE.AND P0, PT, R0, UR4, PT ;  /* 0x0000000400007c0c */ /* 0x004fda000bf06270 */
[----:B------:R-:W-:Y:S05]  /*139f0*/  @!P0 BRA `(.L_x_2065) ;  /* 0xffffffc800248947 */ /* 0x000fea000383ffff */
.L_x_2002:
        /* <DEDUP_REMOVED lines=12> */
.L_x_2106:
[----:B------:R-:W-:Y:S05]  /*13ac0*/  BSYNC B0 ;  /* 0x0000000000007941 */ /* 0x000fea0003800000 */
.L_x_2066:
[----:B------:R-:W-:-:S03]  /*13ad0*/  UMOV UR4, 0xffffffff ;  /* 0xffffffff00047882 */ /* 0x000fc60000000000 */
[----:B------:R-:W-:Y:S05]  /*13ae0*/  BRA.DIV UR4, `(.L_x_2068) ;  /* 0x0000000e04c47947 */ /* 0x000fea000b800000 */
[----:B0-----:R-:W0:Y:S02]  /*13af0*/  S2R R0, SR_TID.X ;  /* 0x0000000000007919 */ /* 0x001e240000002100 */
[----:B0-----:R-:W-:-:S04]  /*13b00*/  SHF.R.U32.HI R0, RZ, 0x5, R0 ;  /* 0x00000005ff007819 */ /* 0x001fc80000011600 */
[----:B------:R-:W-:-:S05]  /*13b10*/  LOP3.LUT R0, R0, 0x3, RZ, 0xc0, !PT ;  /* 0x0000000300007812 */ /* 0x000fca00078ec0ff */
[----:B------:R0:W1:Y:S02]  /*13b20*/  SHFL.IDX PT, R14, R0, RZ, 0x1f ;  /* 0x00001fff000e7589 */ /* 0x00006400000e0000 */
.L_x_2109:
[----:B-1----:R-:W-:Y:S01]  /*13b30*/  ISETP.NE.AND P0, PT, R14, RZ, PT ;  /* 0x000000ff0e00720c */ /* 0x002fe20003f05270 */
[----:B------:R-:W-:-:S12]  /*13b40*/  BSSY B0, `(.L_x_2069) ;  /* 0x000002c000007945 */ /* 0x000fd80003800000 */
[----:B------:R-:W-:Y:S05]  /*13b50*/  @P0 BRA `(.L_x_2070) ;  /* 0x0000000000a80947 */ /* 0x000fea0003800000 */
[----:B------:R-:W-:-:S03]  /*13b60*/  UMOV UR4, 0xffffffff ;  /* 0xffffffff00047882 */ /* 0x000fc60000000000 */
[----:B------:R-:W-:Y:S05]  /*13b70*/  BRA.DIV UR4, `(.L_x_2071) ;  /* 0x0000000e04d47947 */ /* 0x000fea000b800000 */
[----:B------:R-:W-:-:S13]  /*13b80*/  ELECT P6, URZ, PT ;  /* 0x00000000003f782f */ /* 0x000fda00038c0000 */
.L_x_2112:
[----:B------:R-:W-:Y:S05]  /*13b90*/  @!P6 BRA `(.L_x_2070) ;  /* 0x000000000098e947 */ /* 0x000fea0003800000 */
[----:B------:R-:W-:-:S06]  /*13ba0*/  ULOP3.LUT UR4, UR38, 0x2, URZ, 0xfc, !UPT ;  /* 0x0000000226047892 */ /* 0x000fcc000f8efc3f */
[----:B0-----:R-:W-:-:S05]  /*13bb0*/  IMAD.U32 R0, RZ, RZ, UR4 ;  /* 0x00000004ff007e24 */ /* 0x001fca000f8e00ff */
[----:B------:R-:W-:-:S13]  /*13bc0*/  ISETP.NE.AND P0, PT, R0, 0x3, PT ;  /* 0x000000030000780c */ /* 0x000fda0003f05270 */
[----:B------:R-:W-:Y:S05]  /*13bd0*/  @!P0 BRA `(.L_x_2072) ;  /* 0x0000000000048947 */ /* 0x000fea0003800000 */
[----:B------:R-:W-:Y:S01]  /*13be0*/  BPT.TRAP 0x1 ;  /* 0x000000040000795c */ /* 0x000fe20000300000 */
.L_x_2072:
        /* <DEDUP_REMOVED lines=9> */
[----:B------:R-:W-:Y:S02]  /*13c80*/  SEL R2, R0, RZ, P2 ;  /* 0x000000ff00027207 */ /* 0x000fe40001000000 */
[----:B------:R-:W-:-:S03]  /*13c90*/  SHF.L.U32 R0, R6, 0x1f, RZ ;  /* 0x0000001f06007819 */ /* 0x000fc600000006ff */
[----:B------:R-:W-:Y:S01]  /*13ca0*/  IMAD R5, R2, 0x8, R5 ;  /* 0x0000000802057824 */ /* 0x000fe200078e0205 */
[----:B0-----:R-:W-:Y:S06]  /*13cb0*/  @!P1 BRA `(.L_x_2073) ;  /* 0x0000000c00a49947 */ /* 0x001fec0003800000 */
.L_x_2113:
[----:B------:R-:W1:Y:S02]  /*13cc0*/  SYNCS.PHASECHK.TRANS64.TRYWAIT P1, [R5+URZ], R0 ;  /* 0x00000000050075a7 */ /* 0x000e64000802017f */
[----:B-1----:R-:W-:Y:S05]  /*13cd0*/  @!P1 BRA `(.L_x_2074) ;  /* 0x0000000c00b09947 */ /* 0x002fea0003800000 */
.L_x_2114:
[----:B------:R-:W-:Y:S05]  /*13ce0*/  @!P0 BRA `(.L_x_2075) ;  /* 0x0000000000048947 */ /* 0x000fea0003800000 */
[----:B------:R-:W-:Y:S01]  /*13cf0*/  BPT.TRAP 0x1 ;  /* 0x000000040000795c */ /* 0x000fe20000300000 */
.L_x_2075:
[----:B-1----:R-:W-:-:S04]  /*13d00*/  IMAD R5, R18, 0x8, R3 ;  /* 0x0000000812057824 */ /* 0x002fc800078e0203 */
[----:B------:R-:W1:Y:S02]  /*13d10*/  SYNCS.PHASECHK.TRANS64.TRYWAIT P1, [R5+URZ+0x29860], R4 ;  /* 0x02986004050075a7 */ /* 0x000e64000802017f */
[----:B-1----:R-:W-:Y:S05]  /*13d20*/  @!P1 BRA `(.L_x_2076) ;  /* 0x0000000c00b09947 */ /* 0x002fea0003800000 */
.L_x_2115:
[----:B------:R-:W-:Y:S05]  /*13d30*/  @!P0 BRA `(.L_x_2077) ;  /* 0x0000000000048947 */ /* 0x000fea0003800000 */
[----:B------:R-:W-:Y:S01]  /*13d40*/  BPT.TRAP 0x1 ;  /* 0x000000040000795c */ /* 0x000fe20000300000 */
.L_x_2077:
[----:B------:R-:W-:-:S04]  /*13d50*/  IMAD R3, R2, 0x8, R3 ;  /* 0x0000000802037824 */ /* 0x000fc800078e0203 */
[----:B------:R-:W2:Y:S02]  /*13d60*/  SYNCS.PHASECHK.TRANS64.TRYWAIT P1, [R3+URZ+0x29860], R0 ;  /* 0x02986000030075a7 */ /* 0x000ea4000802017f */
[----:B--2---:R-:W-:Y:S05]  /*13d70*/  @!P1 BRA `(.L_x_2078) ;  /* 0x0000000c00b09947 */ /* 0x004fea0003800000 */
.L_x_2116:
[----:B------:R-:W-:Y:S05]  /*13d80*/  @!P0 BRA `(.L_x_2079) ;  /* 0x0000000000048947 */ /* 0x000fea0003800000 */
[----:B------:R-:W-:Y:S01]  /*13d90*/  BPT.TRAP 0x1 ;  /* 0x000000040000795c */ /* 0x000fe20000300000 */
.L_x_2079:
[----:B------:R-:W3:Y:S02]  /*13da0*/  SYNCS.PHASECHK.TRANS64.TRYWAIT P0, [R5+URZ+0x29880], R4 ;  /* 0x02988004050075a7 */ /* 0x000ee4000800017f */
[----:B---3--:R-:W-:Y:S05]  /*13db0*/  @!P0 BRA `(.L_x_2080) ;  /* 0x0000000c00b48947 */ /* 0x008fea0003800000 */
.L_x_2081:
[----:B----4-:R4:W0:Y:S02]  /*13dc0*/  SYNCS.PHASECHK.TRANS64.TRYWAIT P0, [R3+URZ+0x29880], R0 ;  /* 0x02988000030075a7 */ /* 0x010824000800017f */
[----:B0-----:R-:W-:Y:S05]  /*13dd0*/  @!P0 NANOSLEEP.SYNCS 0x989680 ;  /* 0x009896800000895d */ /* 0x001fea0003900000 */
[----:B------:R-:W0:Y:S02]  /*13de0*/  @!P0 SYNCS.PHASECHK.TRANS64 P0, [R3+URZ+0x29880], R0 ;  /* 0x02988000030085a7 */ /* 0x000e24000800007f */
[----:B0-----:R-:W-:Y:S05]  /*13df0*/  @!P0 BRA `(.L_x_2081) ;  /* 0xfffffffc00f08947 */ /* 0x001fea000383ffff */
.L_x_2070:
[----:B------:R-:W-:Y:S05]  /*13e00*/  BSYNC B0 ;  /* 0x0000000000007941 */ /* 0x000fea0003800000 */
.L_x_2069:
[----:B------:R-:W-:Y:S05]  /*13e10*/  EXIT ;  /* 0x000000000000794d */ /* 0x000fea0003800000 */
.L_x_1952:
[----:B0-----:R-:W-:-:S04]  /*13e20*/  IMAD.U32 R3, RZ, RZ, UR41 ;  /* 0x00000029ff037e24 */ /* 0x001fc8000f8e00ff */
[----:B------:R0:W1:Y:S03]  /*13e30*/  SYNCS.PHASECHK.TRANS64.TRYWAIT P1, [R3+URZ+0x29800], R6 ;  /* 0x02980006030075a7 */ /* 0x000066000802017f */
[----:B-1----:R-:W-:Y:S05]  /*13e40*/  @!P1 NANOSLEEP.SYNCS 0x989680 ;  /* 0x009896800000995d */ /* 0x002fea0003900000 */
[----:B------:R-:W1:Y:S02]  /*13e50*/  @!P1 SYNCS.PHASECHK.TRANS64 P1, [R3+URZ+0x29800], R6 ;  /* 0x02980006030095a7 */ /* 0x000e64000802007f */
[----:B-1----:R-:W-:Y:S05]  /*13e60*/  @!P1 BRA `(.L_x_1952) ;  /* 0xfffffffc00ec9947 */ /* 0x002fea000383ffff */
[----:B------:R-:W-:Y:S05]  /*13e70*/  BRA `(.L_x_2082) ;  /* 0xfffffed800d87947 */ /* 0x000fea000383ffff */
.L_x_1956:
[----:B-1----:R1:W2:Y:S02]  /*13e80*/  SYNCS.PHASECHK.TRANS64.TRYWAIT P2, [R2+URZ+0x29830], R3 ;  /* 0x02983003020075a7 */ /* 0x0022a4000804017f */
[----:B--2---:R-:W-:Y:S05]  /*13e90*/  @!P2 NANOSLEEP.SYNCS 0x989680 ;  /* 0x009896800000a95d */ /* 0x004fea0003900000 */
[----:B------:R-:W2:Y:S02]  /*13ea0*/  @!P2 SYNCS.PHASECHK.TRANS64 P2, [R2+URZ+0x29830], R3 ;  /* 0x029830030200a5a7 */ /* 0x000ea4000804007f */
[----:B--2---:R-:W-:Y:S05]  /*13eb0*/  @!P2 BRA `(.L_x_1956) ;  /* 0xfffffffc00f0a947 */ /* 0x004fea000383ffff */
[----:B------:R-:W-:Y:S05]  /*13ec0*/  BRA `(.L_x_1955) ;  /* 0xfffffed800fc7947 */ /* 0x000fea000383ffff */
.L_x_1961:
[----:B-1----:R-:W-:-:S04]  /*13ed0*/  IMAD.U32 R7, RZ, RZ, UR6 ;  /* 0x00000006ff077e24 */ /* 0x002fc8000f8e00ff */
[----:B------:R1:W2:Y:S03]  /*13ee0*/  SYNCS.PHASECHK.TRANS64.TRYWAIT P3, [R7+URZ+0x29830], R6 ;  /* 0x02983006070075a7 */ /* 0x0002a6000806017f */
[----:B--2---:R-:W-:Y:S05]  /*13ef0*/  @!P3 NANOSLEEP.SYNCS 0x989680 ;  /* 0x009896800000b95d */ /* 0x004fea0003900000 */
[----:B------:R-:W2:Y:S02]  /*13f00*/  @!P3 SYNCS.PHASECHK.TRANS64 P3, [R7+URZ+0x29830], R6 ;  /* 0x029830060700b5a7 */ /* 0x000ea4000806007f */
[----:B--2---:R-:W-:Y:S05]  /*13f10*/  @!P3 BRA `(.L_x_1961) ;  /* 0xfffffffc00ecb947 */ /* 0x004fea000383ffff */
[----:B------:R-:W-:Y:S05]  /*13f20*/  BRA `(.L_x_1958) ;  /* 0xffffff1800547947 */ /* 0x000fea000383ffff */
.L_x_1965:
[----:B-1----:R-:W-:-:S04]  /*13f30*/  IMAD.U32 R7, RZ, RZ, UR6 ;  /* 0x00000006ff077e24 */ /* 0x002fc8000f8e00ff */
[----:B------:R1:W2:Y:S03]  /*13f40*/  SYNCS.PHASECHK.TRANS64.TRYWAIT P3, [R7+URZ+0x29850], R6 ;  /* 0x02985006070075a7 */ /* 0x0002a6000806017f */
[----:B--2---:R-:W-:Y:S05]  /*13f50*/  @!P3 NANOSLEEP.SYNCS 0x989680 ;  /* 0x009896800000b95d */ /* 0x004fea0003900000 */
[----:B------:R-:W2:Y:S02]  /*13f60*/  @!P3 SYNCS.PHASECHK.TRANS64 P3, [R7+URZ+0x29850], R6 ;  /* 0x029850060700b5a7 */ /* 0x000ea4000806007f */
[----:B--2---:R-:W-:Y:S05]  /*13f70*/  @!P3 BRA `(.L_x_1965) ;  /* 0xfffffffc00ecb947 */ /* 0x004fea000383ffff */
[----:B------:R-:W-:Y:S05]  /*13f80*/  BRA `(.L_x_1962) ;  /* 0xffffff24005c7947 */ /* 0x000fea000383ffff */
.L_x_1972:
[----:B-1----:R-:W-:-:S04]  /*13f90*/  IMAD.U32 R7, RZ, RZ, UR6 ;  /* 0x00000006ff077e24 */ /* 0x002fc8000f8e00ff */
[----:B------:R1:W2:Y:S03]  /*13fa0*/  SYNCS.PHASECHK.TRANS64.TRYWAIT P2, [R7+URZ+0x29830], R6 ;  /* 0x02983006070075a7 */ /* 0x0002a6000804017f */
[----:B--2---:R-:W-:Y:S05]  /*13fb0*/  @!P2 NANOSLEEP.SYNCS 0x989680 ;  /* 0x009896800000a95d */ /* 0x004fea0003900000 */
[----:B------:R-:W2:Y:S02]  /*13fc0*/  @!P2 SYNCS.PHASECHK.TRANS64 P2, [R7+URZ+0x29830], R6 ;  /* 0x029830060700a5a7 */ /* 0x000ea4000804007f */
[----:B--2---:R-:W-:Y:S05]  /*13fd0*/  @!P2 BRA `(.L_x_1972) ;  /* 0xfffffffc00eca947 */ /* 0x004fea000383ffff */
[----:B------:R-:W-:Y:S05]  /*13fe0*/  BRA `(.L_x_1969) ;  /* 0xffffff5800b87947 */ /* 0x000fea000383ffff */
.L_x_1976:
[----:B-1----:R-:W-:-:S04]  /*13ff0*/  IMAD.U32 R7, RZ, RZ, UR6 ;  /* 0x00000006ff077e24 */ /* 0x002fc8000f8e00ff */
[----:B------:R1:W2:Y:S03]  /*14000*/  SYNCS.PHASECHK.TRANS64.TRYWAIT P2, [R7+URZ+0x29850], R6 ;  /* 0x02985006070075a7 */ /* 0x0002a6000804017f */
[----:B--2---:R-:W-:Y:S05]  /*14010*/  @!P2 NANOSLEEP.SYNCS 0x989680 ;  /* 0x009896800000a95d */ /* 0x004fea0003900000 */
[----:B------:R-:W2:Y:S02]  /*14020*/  @!P2 SYNCS.PHASECHK.TRANS64 P2, [R7+URZ+0x29850], R6 ;  /* 0x029850060700a5a7 */ /* 0x000ea4000804007f */
[----:B--2---:R-:W-:Y:S05]  /*14030*/  @!P2 BRA `(.L_x_1976) ;  /* 0xfffffffc00eca947 */ /* 0x004fea000383ffff */
[----:B------:R-:W-:Y:S05]  /*14040*/  BRA `(.L_x_1973) ;  /* 0xffffff6400b47947 */ /* 0x000fea000383ffff */
.L_x_1982:
[----:B-1----:R-:W-:-:S04]  /*14050*/  IMAD.U32 R5, RZ, RZ, UR9 ;  /* 0x00000009ff057e24 */ /* 0x002fc8000f8e00ff */
[----:B------:R1:W2:Y:S03]  /*14060*/  SYNCS.PHASECHK.TRANS64.TRYWAIT P1, [R5+URZ+0x29850], R0 ;  /* 0x02985000050075a7 */ /* 0x0002a6000802017f */
[----:B--2---:R-:W-:Y:S05]  /*14070*/  @!P1 NANOSLEEP.SYNCS 0x989680 ;  /* 0x009896800000995d */ /* 0x004fea0003900000 */
[----:B------:R-:W2:Y:S02]  /*14080*/  @!P1 SYNCS.PHASECHK.TRANS64 P1, [R5+URZ+0x29850], R0 ;  /* 0x02985000050095a7 */ /* 0x000ea4000802007f */
[----:B--2---:R-:W-:Y:S05]  /*14090*/  @!P1 BRA `(.L_x_1982) ;  /* 0xfffffffc00ec9947 */ /* 0x004fea000383ffff */
[----:B------:R-:W-:Y:S05]  /*140a0*/  BRA `(.L_x_1981) ;  /* 0xffffff9000047947 */ /* 0x000fea000383ffff */
.L_x_2016:
[----:B------:R-:W-:Y:S02]  /*140b0*/  IMAD.MOV.U32 R13, RZ, RZ, R0 ;  /* 0x000000ffff0d7224 */ /* 0x000fe400078e0000 */
[----:B------:R-:W-:Y:S02]  /*140c0*/  IMAD.MOV.U32 R12, RZ, RZ, RZ ;  /* 0x000000ffff0c7224 */ /* 0x000fe400078e00ff */
[----:B------:R-:W-:Y:S02]  /*140d0*/  IMAD.MOV.U32 R11, RZ, RZ, 0x1f ;  /* 0x0000001fff0b7424 */ /* 0x000fe400078e00ff */
[----:B------:R-:W-:-:S07]  /*140e0*/  IMAD.MOV.U32 R15, RZ, RZ, -0x1 ;  /* 0xffffffffff0f7424 */ /* 0x000fce00078e00ff */
[----:B-1----:R-:W-:Y:S05]  /*140f0*/  WARPSYNC.COLLECTIVE R15, `(.L_x_2083) ;  /* 0x000000000f087348 */ /* 0x002fea0003c00000 */
[----:B------:R0:W2:Y:S02]  /*14100*/  SHFL.IDX P6, R14, R13, R12, R11 ;  /* 0x0000000c0d0e7389 */ /* 0x0000a400000c000b */
[----:B012---:R-:W-:Y:S01]  /*14110*/  ENDCOLLECTIVE ;  /* 0x000000000000791b */ /* 0x007fe20003800000 */
.L_x_2083:
[----:B------:R-:W-:Y:S05]  /*14120*/  BRA `(.L_x_2084) ;  /* 0xffffffcc00947947 */ /* 0x000fea000383ffff */
.L_x_2018:
[----:B------:R-:W-:Y:S01]  /*14130*/  BSSY B0, `(.L_x_2085) ;  /* 0x0000006000007945 */ /* 0x000fe20003800000 */
[----:B------:R-:W-:-:S07]  /*14140*/  IMAD.MOV.U32 R15, RZ, RZ, -0x1 ;  /* 0xffffffffff0f7424 */ /* 0x000fce00078e00ff */
[----:B-1----:R-:W-:Y:S05]  /*14150*/  WARPSYNC.COLLECTIVE R15, `(.L_x_2086) ;  /* 0x000000000f0c7348 */ /* 0x002fea0003c00000 */
[----:B------:R-:W-:Y:S02]  /*14160*/  ELECT P6, UR62, PT ;  /* 0x00000000003e782f */ /* 0x000fe400038c0000 */
[----:B------:R-:W-:Y:S01]  /*14170*/  MOV R14, UR62 ;  /* 0x0000003e000e7c02 */ /* 0x000fe20008000f00 */
[----:B-1----:R-:W-:Y:S10]  /*14180*/  ENDCOLLECTIVE ;  /* 0x000000000000791b */ /* 0x002ff40003800000 */
.L_x_2086:
[----:B------:R-:W-:Y:S05]  /*14190*/  BSYNC B0 ;  /* 0x0000000000007941 */ /* 0x000fea0003800000 */
.L_x_2085:
[----:B------:R-:W-:Y:S05]  /*141a0*/  BRA `(.L_x_2087) ;  /* 0xffffffcc00a47947 */ /* 0x000fea000383ffff */
.L_x_2020:
[----:B0-----:R0:W2:Y:S02]  /*141b0*/  SYNCS.PHASECHK.TRANS64.TRYWAIT P1, [R2+URZ+0x29880], R3 ;  /* 0x02988003020075a7 */ /* 0x0010a4000802017f */
[----:B--2---:R-:W-:Y:S05]  /*141c0*/  @!P1 NANOSLEEP.SYNCS 0x989680 ;  /* 0x009896800000995d */ /* 0x004fea0003900000 */
[----:B------:R-:W2:Y:S02]  /*141d0*/  @!P1 SYNCS.PHASECHK.TRANS64 P1, [R2+URZ+0x29880], R3 ;  /* 0x02988003020095a7 */ /* 0x000ea4000802007f */
[----:B--2---:R-:W-:Y:S05]  /*141e0*/  @!P1 BRA `(.L_x_2020) ;  /* 0xfffffffc00f09947 */ /* 0x004fea000383ffff */
[----:B------:R-:W-:Y:S05]  /*141f0*/  BRA `(.L_x_2088) ;  /* 0xffffffd000007947 */ /* 0x000fea000383ffff */
.L_x_2022:
[----:B--2---:R2:W3:Y:S02]  /*14200*/  SYNCS.PHASECHK.TRANS64.TRYWAIT P1, [R2+URZ+0x29840], R3 ;  /* 0x02984003020075a7 */ /* 0x0044e4000802017f */
[----:B---3--:R-:W-:Y:S05]  /*14210*/  @!P1 NANOSLEEP.SYNCS 0x989680 ;  /* 0x009896800000995d */ /* 0x008fea0003900000 */
[----:B------:R-:W3:Y:S02]  /*14220*/  @!P1 SYNCS.PHASECHK.TRANS64 P1, [R2+URZ+0x29840], R3 ;  /* 0x02984003020095a7 */ /* 0x000ee4000802007f */
[----:B---3--:R-:W-:Y:S05]  /*14230*/  @!P1 BRA `(.L_x_2022) ;  /* 0xfffffffc00f09947 */ /* 0x008fea000383ffff */
[----:B------:R-:W-:Y:S05]  /*14240*/  BRA `(.L_x_2089) ;  /* 0xffffffd0004c7947 */ /* 0x000fea000383ffff */
.L_x_2026:
[----:B------:R-:W-:Y:S02]  /*14250*/  IMAD.MOV.U32 R13, RZ, RZ, R3 ;  /* 0x000000ffff0d7224 */ /* 0x000fe400078e0003 */
[----:B------:R-:W-:Y:S02]  /*14260*/  IMAD.MOV.U32 R12, RZ, RZ, RZ ;  /* 0x000000ffff0c7224 */ /* 0x000fe400078e00ff */
[----:B------:R-:W-:Y:S02]  /*14270*/  IMAD.MOV.U32 R11, RZ, RZ, 0x1c1f ;  /* 0x00001c1fff0b7424 */ /* 0x000fe400078e00ff */
[----:B------:R-:W-:Y:S02]  /*14280*/  IMAD.MOV.U32 R15, RZ, RZ, -0x1 ;  /* 0xffffffffff0f7424 */ /* 0x000fe400078e00ff */
[----:B------:R-:W-:-:S07]  /*14290*/  IMAD.U32 R0, RZ, RZ, UR41 ;  /* 0x00000029ff007e24 */ /* 0x000fce000f8e00ff */
[----:B-----5:R-:W-:Y:S05]  /*142a0*/  WARPSYNC.COLLECTIVE R15, `(.L_x_2090) ;  /* 0x000000000f087348 */ /* 0x020fea0003c00000 */
[----:B------:R0:W1:Y:S02]  /*142b0*/  SHFL.IDX P6, R14, R13, R12, R11 ;  /* 0x0000000c0d0e7389 */ /* 0x00006400000c000b */
[----:B01---5:R-:W-:Y:S01]  /*142c0*/  ENDCOLLECTIVE ;  /* 0x000000000000791b */ /* 0x023fe20003800000 */
.L_x_2090:
[----:B------:R-:W-:Y:S02]  /*142d0*/  IMAD R0, R0, 0x80, R10 ;  /* 0x0000008000007824 */ /* 0x000fe400078e020a */
[----:B------:R-:W-:Y:S02]  /*142e0*/  IMAD.MOV.U32 R13, RZ, RZ, R4 ;  /* 0x000000ffff0d7224 */ /* 0x000fe400078e0004 */
[----:B------:R-:W-:-:S07]  /*142f0*/  IMAD.MOV.U32 R5, RZ, RZ, R14 ;  /* 0x000000ffff057224 */ /* 0x000fce00078e000e */
[----:B------:R-:W-:Y:S05]  /*14300*/  WARPSYNC.COLLECTIVE R15, `(.L_x_2091) ;  /* 0x000000000f087348 */ /* 0x000fea0003c00000 */
[----:B------:R0:W1:Y:S02]  /*14310*/  SHFL.IDX P6, R14, R13, R12, R11 ;  /* 0x0000000c0d0e7389 */ /* 0x00006400000c000b */
[----:B01----:R-:W-:Y:S01]  /*14320*/  ENDCOLLECTIVE ;  /* 0x000000000000791b */ /* 0x003fe20003800000 */
.L_x_2091:
        /* <DEDUP_REMOVED lines=9> */
.L_x_2092:
        /* <DEDUP_REMOVED lines=16> */
.L_x_2093:
[----:B------:R-:W-:Y:S02]  /*144c0*/  IMAD.MOV.U32 R13, RZ, RZ, R3 ;  /* 0x000000ffff0d7224 */ /* 0x000fe400078e0003 */
[----:B------:R-:W-:Y:S02]  /*144d0*/  IMAD.MOV.U32 R12, RZ, RZ, 0x2 ;  /* 0x00000002ff0c7424 */ /* 0x000fe400078e00ff */
[----:B------:R-:W-:-:S07]  /*144e0*/  IMAD.MOV.U32 R6, RZ, RZ, R14 ;  /* 0x000000ffff067224 */ /* 0x000fce00078e000e */
[----:B------:R-:W-:Y:S05]  /*144f0*/  WARPSYNC.COLLECTIVE R15, `(.L_x_2094) ;  /* 0x000000000f087348 */ /* 0x000fea0003c00000 */
[----:B------:R0:W1:Y:S02]  /*14500*/  SHFL.IDX P6, R14, R13, R12, R11 ;  /* 0x0000000c0d0e7389 */ /* 0x00006400000c000b */
[----:B01----:R-:W-:Y:S01]  /*14510*/  ENDCOLLECTIVE ;  /* 0x000000000000791b */ /* 0x003fe20003800000 */
.L_x_2094:
        /* <DEDUP_REMOVED lines=16> */
.L_x_2095:
[----:B------:R-:W-:Y:S02]  /*14620*/  IMAD.MOV.U32 R13, RZ, RZ, R3 ;  /* 0x000000ffff0d7224 */ /* 0x000fe400078e0003 */
[----:B------:R-:W-:Y:S02]  /*14630*/  IMAD.MOV.U32 R12, RZ, RZ, 0x3 ;  /* 0x00000003ff0c7424 */ /* 0x000fe400078e00ff */
[----:B------:R-:W-:-:S07]  /*14640*/  IMAD.MOV.U32 R6, RZ, RZ, R14 ;  /* 0x000000ffff067224 */ /* 0x000fce00078e000e */
[----:B------:R-:W-:Y:S05]  /*14650*/  WARPSYNC.COLLECTIVE R15, `(.L_x_2096) ;  /* 0x000000000f087348 */ /* 0x000fea0003c00000 */
[----:B------:R0:W1:Y:S02]  /*14660*/  SHFL.IDX P6, R14, R13, R12, R11 ;  /* 0x0000000c0d0e7389 */ /* 0x00006400000c000b */
[----:B01----:R-:W-:Y:S01]  /*14670*/  ENDCOLLECTIVE ;  /* 0x000000000000791b */ /* 0x003fe20003800000 */
.L_x_2096:
        /* <DEDUP_REMOVED lines=14> */
.L_x_2097:
[----:B------:R-:W-:Y:S01]  /*14760*/  IMAD.MOV.U32 R4, RZ, RZ, R14 ;  /* 0x000000ffff047224 */ /* 0x000fe200078e000e */
[----:B------:R-:W-:Y:S06]  /*14770*/  BRA `(.L_x_2098) ;  /* 0xffffffd400947947 */ /* 0x000fec000383ffff */
.L_x_2031:
[----:B-1----:R1:W2:Y:S02]  /*14780*/  SYNCS.PHASECHK.TRANS64.TRYWAIT P0, [R17+URZ+0x29820], R0 ;  /* 0x02982000110075a7 */ /* 0x0022a4000800017f */
[----:B--2---:R-:W-:Y:S05]  /*14790*/  @!P0 NANOSLEEP.SYNCS 0x989680 ;  /* 0x009896800000895d */ /* 0x004fea0003900000 */
[----:B------:R-:W2:Y:S02]  /*147a0*/  @!P0 SYNCS.PHASECHK.TRANS64 P0, [R17+URZ+0x29820], R0 ;  /* 0x02982000110085a7 */ /* 0x000ea4000800007f */
[----:B--2---:R-:W-:Y:S05]  /*147b0*/  @!P0 BRA `(.L_x_2031) ;  /* 0xfffffffc00f08947 */ /* 0x004fea000383ffff */
[----:B------:R-:W-:Y:S05]  /*147c0*/  BRA `(.L_x_2099) ;  /* 0xffffffd800047947 */ /* 0x000fea000383ffff */
.L_x_2037:
[----:B0-----:R0:W2:Y:S02]  /*147d0*/  SYNCS.PHASECHK.TRANS64.TRYWAIT P0, [R4+URZ+0x29880], R5 ;  /* 0x02988005040075a7 */ /* 0x0010a4000800017f */
[----:B--2---:R-:W-:Y:S05]  /*147e0*/  @!P0 NANOSLEEP.SYNCS 0x989680 ;  /* 0x009896800000895d */ /* 0x004fea0003900000 */
[----:B------:R-:W2:Y:S02]  /*147f0*/  @!P0 SYNCS.PHASECHK.TRANS64 P0, [R4+URZ+0x29880], R5 ;  /* 0x02988005040085a7 */ /* 0x000ea4000800007f */
[----:B--2---:R-:W-:Y:S05]  /*14800*/  @!P0 BRA `(.L_x_2037) ;  /* 0xfffffffc00f08947 */ /* 0x004fea000383ffff */
[----:B------:R-:W-:Y:S05]  /*14810*/  BRA `(.L_x_2100) ;  /* 0xffffffd800b87947 */ /* 0x000fea000383ffff */
.L_x_2042:
[----:B--2---:R2:W3:Y:S02]  /*14820*/  SYNCS.PHASECHK.TRANS64.TRYWAIT P0, [R4+URZ+0x29840], R5 ;  /* 0x02984005040075a7 */ /* 0x0044e4000800017f */
[----:B---3--:R-:W-:Y:S05]  /*14830*/  @!P0 NANOSLEEP.SYNCS 0x989680 ;  /* 0x009896800000895d */ /* 0x008fea0003900000 */
[----:B------:R-:W3:Y:S02]  /*14840*/  @!P0 SYNCS.PHASECHK.TRANS64 P0, [R4+URZ+0x29840], R5 ;  /* 0x02984005040085a7 */ /* 0x000ee4000800007f */
[----:B---3--:R-:W-:Y:S05]  /*14850*/  @!P0 BRA `(.L_x_2042) ;  /* 0xfffffffc00f08947 */ /* 0x008fea000383ffff */
[----:B------:R-:W-:Y:S05]  /*14860*/  BRA `(.L_x_2101) ;  /* 0xffffffdc00307947 */ /* 0x000fea000383ffff */
.L_x_2050:
[----:B--2---:R2:W3:Y:S02]  /*14870*/  SYNCS.PHASECHK.TRANS64.TRYWAIT P1, [R19+URZ+0x29870], R4 ;  /* 0x02987004130075a7 */ /* 0x0044e4000802017f */
[----:B---3--:R-:W-:Y:S05]  /*14880*/  @!P1 NANOSLEEP.SYNCS 0x989680 ;  /* 0x009896800000995d */ /* 0x008fea0003900000 */
[----:B------:R-:W3:Y:S02]  /*14890*/  @!P1 SYNCS.PHASECHK.TRANS64 P1, [R19+URZ+0x29870], R4 ;  /* 0x02987004130095a7 */ /* 0x000ee4000802007f */
[----:B---3--:R-:W-:Y:S05]  /*148a0*/  @!P1 BRA `(.L_x_2050) ;  /* 0xfffffffc00f09947 */ /* 0x008fea000383ffff */
[----:B------:R-:W-:Y:S05]  /*148b0*/  BRA `(.L_x_2102) ;  /* 0xffffffe000487947 */ /* 0x000fea000383ffff */
.L_x_2052:
[----:B---3--:R3:W4:Y:S02]  /*148c0*/  SYNCS.PHASECHK.TRANS64.TRYWAIT P1, [R19+URZ+0x29860], R0 ;  /* 0x02986000130075a7 */ /* 0x008724000802017f */
[----:B----4-:R-:W-:Y:S05]  /*148d0*/  @!P1 NANOSLEEP.SYNCS 0x989680 ;  /* 0x009896800000995d */ /* 0x010fea0003900000 */
[----:B------:R-:W4:Y:S02]  /*148e0*/  @!P1 SYNCS.PHASECHK.TRANS64 P1, [R19+URZ+0x29860], R0 ;  /* 0x02986000130095a7 */ /* 0x000f24000802007f */
[----:B----4-:R-:W-:Y:S05]  /*148f0*/  @!P1 BRA `(.L_x_2052) ;  /* 0xfffffffc00f09947 */ /* 0x010fea000383ffff */
[----:B------:R-:W-:Y:S05]  /*14900*/  BRA `(.L_x_2103) ;  /* 0xffffffe000507947 */ /* 0x000fea000383ffff */
.L_x_2059:
[----:B0-----:R0:W1:Y:S02]  /*14910*/  SYNCS.PHASECHK.TRANS64.TRYWAIT P1, [R16+URZ+0x29870], R3 ;  /* 0x02987003100075a7 */ /* 0x001064000802017f */
[----:B-1----:R-:W-:Y:S05]  /*14920*/  @!P1 NANOSLEEP.SYNCS 0x989680 ;  /* 0x009896800000995d */ /* 0x002fea0003900000 */
[----:B------:R-:W1:Y:S02]  /*14930*/  @!P1 SYNCS.PHASECHK.TRANS64 P1, [R16+URZ+0x29870], R3 ;  /* 0x02987003100095a7 */ /* 0x000e64000802007f */
[----:B-1----:R-:W-:Y:S05]  /*14940*/  @!P1 BRA `(.L_x_2059) ;  /* 0xfffffffc00f09947 */ /* 0x002fea000383ffff */
[----:B------:R-:W-:Y:S05]  /*14950*/  BRA `(.L_x_2104) ;  /* 0xffffffe800307947 */ /* 0x000fea000383ffff */
.L_x_2061:
[----:B0-----:R0:W1:Y:S02]  /*14960*/  SYNCS.PHASECHK.TRANS64.TRYWAIT P1, [R16+URZ+0x29860], R3 ;  /* 0x02986003100075a7 */ /* 0x001064000802017f */
[----:B-1----:R-:W-:Y:S05]  /*14970*/  @!P1 NANOSLEEP.SYNCS 0x989680 ;  /* 0x009896800000995d */ /* 0x002fea0003900000 */
[----:B------:R-:W1:Y:S02]  /*14980*/  @!P1 SYNCS.PHASECHK.TRANS64 P1, [R16+URZ+0x29860], R3 ;  /* 0x02986003100095a7 */ /* 0x000e64000802007f */
[----:B-1----:R-:W-:Y:S05]  /*14990*/  @!P1 BRA `(.L_x_2061) ;  /* 0xfffffffc00f09947 */ /* 0x002fea000383ffff */
[----:B------:R-:W-:Y:S05]  /*149a0*/  BRA `(.L_x_2105) ;  /* 0xffffffe800387947 */ /* 0x000fea000383ffff */
.L_x_2067:
[----:B0-----:R0:W1:Y:S02]  /*149b0*/  SYNCS.PHASECHK.TRANS64.TRYWAIT P0, [R3+URZ+0x29820], R0 ;  /* 0x02982000030075a7 */ /* 0x001064000800017f */
[----:B-1----:R-:W-:Y:S05]  /*149c0*/  @!P0 NANOSLEEP.SYNCS 0x989680 ;  /* 0x009896800000895d */ /* 0x002fea0003900000 */
[----:B------:R-:W1:Y:S02]  /*149d0*/  @!P0 SYNCS.PHASECHK.TRANS64 P0, [R3+URZ+0x29820], R0 ;  /* 0x02982000030085a7 */ /* 0x000e64000800007f */
[----:B-1----:R-:W-:Y:S05]  /*149e0*/  @!P0 BRA `(.L_x_2067) ;  /* 0xfffffffc00f08947 */ /* 0x002fea000383ffff */
[----:B------:R-:W-:Y:S05]  /*149f0*/  BRA `(.L_x_2106) ;  /* 0xfffffff000307947 */ /* 0x000fea000383ffff */
.L_x_2068:
        /* <DEDUP_REMOVED lines=11> */
.L_x_2108:
[----:B------:R-:W-:Y:S05]  /*14ab0*/  BSYNC B0 ;  /* 0x0000000000007941 */ /* 0x000fea0003800000 */
.L_x_2107:
[----:B------:R-:W-:Y:S05]  /*14ac0*/  BRA `(.L_x_2109) ;  /* 0xfffffff000187947 */ /* 0x000fea000383ffff */
.L_x_2071:
[----:B------:R-:W-:Y:S01]  /*14ad0*/  BSSY B1, `(.L_x_2110) ;  /* 0x0000006000017945 */ /* 0x000fe20003800000 */
[----:B------:R-:W-:-:S07]  /*14ae0*/  IMAD.MOV.U32 R15, RZ, RZ, -0x1 ;  /* 0xffffffffff0f7424 */ /* 0x000fce00078e00ff */
[----:B0-----:R-:W-:Y:S05]  /*14af0*/  WARPSYNC.COLLECTIVE R15, `(.L_x_2111) ;  /* 0x000000000f0c7348 */ /* 0x001fea0003c00000 */
[----:B------:R-:W-:Y:S02]  /*14b00*/  ELECT P6, UR62, PT ;  /* 0x00000000003e782f */ /* 0x000fe400038c0000 */
[----:B------:R-:W-:Y:S01]  /*14b10*/  MOV R14, UR62 ;  /* 0x0000003e000e7c02 */ /* 0x000fe20008000f00 */
[----:B0-----:R-:W-:Y:S10]  /*14b20*/  ENDCOLLECTIVE ;  /* 0x000000000000791b */ /* 0x001ff40003800000 */
.L_x_2111:
[----:B------:R-:W-:Y:S05]  /*14b30*/  BSYNC B1 ;  /* 0x0000000000017941 */ /* 0x000fea0003800000 */
.L_x_2110:
[----:B------:R-:W-:Y:S05]  /*14b40*/  BRA `(.L_x_2112) ;  /* 0xfffffff000107947 */ /* 0x000fea000383ffff */
.L_x_2073:
[----:B0-----:R0:W1:Y:S02]  /*14b50*/  SYNCS.PHASECHK.TRANS64.TRYWAIT P1, [R7+URZ], R4 ;  /* 0x00000004070075a7 */ /* 0x001064000802017f */
[----:B-1----:R-:W-:Y:S05]  /*14b60*/  @!P1 NANOSLEEP.SYNCS 0x989680 ;  /* 0x009896800000995d */ /* 0x002fea0003900000 */
[----:B------:R-:W1:Y:S02]  /*14b70*/  @!P1 SYNCS.PHASECHK.TRANS64 P1, [R7+URZ], R4 ;  /* 0x00000004070095a7 */ /* 0x000e64000802007f */
[----:B-1----:R-:W-:Y:S05]  /*14b80*/  @!P1 BRA `(.L_x_2073) ;  /* 0xfffffffc00f09947 */ /* 0x002fea000383ffff */
[----:B------:R-:W-:Y:S05]  /*14b90*/  BRA `(.L_x_2113) ;  /* 0xfffffff000487947 */ /* 0x000fea000383ffff */
.L_x_2074:
[----:B-1----:R1:W2:Y:S02]  /*14ba0*/  SYNCS.PHASECHK.TRANS64.TRYWAIT P1, [R5+URZ], R0 ;  /* 0x00000000050075a7 */ /* 0x0022a4000802017f */
[----:B--2---:R-:W-:Y:S05]  /*14bb0*/  @!P1 NANOSLEEP.SYNCS 0x989680 ;  /* 0x009896800000995d */ /* 0x004fea0003900000 */
[----:B------:R-:W2:Y:S02]  /*14bc0*/  @!P1 SYNCS.PHASECHK.TRANS64 P1, [R5+URZ], R0 ;  /* 0x00000000050095a7 */ /* 0x000ea4000802007f */
[----:B--2---:R-:W-:Y:S05]  /*14bd0*/  @!P1 BRA `(.L_x_2074) ;  /* 0xfffffffc00f09947 */ /* 0x004fea000383ffff */
[----:B------:R-:W-:Y:S05]  /*14be0*/  BRA `(.L_x_2114) ;  /* 0xfffffff0003c7947 */ /* 0x000fea000383ffff */
.L_x_2076:
[----:B-1----:R1:W2:Y:S02]  /*14bf0*/  SYNCS.PHASECHK.TRANS64.TRYWAIT P1, [R5+URZ+0x29860], R4 ;  /* 0x02986004050075a7 */ /* 0x0022a4000802017f */
[----:B--2---:R-:W-:Y:S05]  /*14c00*/  @!P1 NANOSLEEP.SYNCS 0x989680 ;  /* 0x009896800000995d */ /* 0x004fea0003900000 */
[----:B------:R-:W2:Y:S02]  /*14c10*/  @!P1 SYNCS.PHASECHK.TRANS64 P1, [R5+URZ+0x29860], R4 ;  /* 0x02986004050095a7 */ /* 0x000ea4000802007f */
[----:B--2---:R-:W-:Y:S05]  /*14c20*/  @!P1 BRA `(.L_x_2076) ;  /* 0xfffffffc00f09947 */ /* 0x004fea000383ffff */
[----:B------:R-:W-:Y:S05]  /*14c30*/  BRA `(.L_x_2115) ;  /* 0xfffffff0003c7947 */ /* 0x000fea000383ffff */
.L_x_2078:
[----:B--2---:R2:W3:Y:S02]  /*14c40*/  SYNCS.PHASECHK.TRANS64.TRYWAIT P1, [R3+URZ+0x29860], R0 ;  /* 0x02986000030075a7 */ /* 0x0044e4000802017f */
[----:B---3--:R-:W-:Y:S05]  /*14c50*/  @!P1 NANOSLEEP.SYNCS 0x989680 ;  /* 0x009896800000995d */ /* 0x008fea0003900000 */
[----:B------:R-:W3:Y:S02]  /*14c60*/  @!P1 SYNCS.PHASECHK.TRANS64 P1, [R3+URZ+0x29860], R0 ;  /* 0x02986000030095a7 */ /* 0x000ee4000802007f */
[----:B---3--:R-:W-:Y:S05]  /*14c70*/  @!P1 BRA `(.L_x_2078) ;  /* 0xfffffffc00f09947 */ /* 0x008fea000383ffff */
[----:B------:R-:W-:Y:S05]  /*14c80*/  BRA `(.L_x_2116) ;  /* 0xfffffff0003c7947 */ /* 0x000fea000383ffff */
.L_x_2080:
[----:B---3--:R3:W4:Y:S02]  /*14c90*/  SYNCS.PHASECHK.TRANS64.TRYWAIT P0, [R5+URZ+0x29880], R4 ;  /* 0x02988004050075a7 */ /* 0x008724000800017f */
[----:B----4-:R-:W-:Y:S05]  /*14ca0*/  @!P0 NANOSLEEP.SYNCS 0x989680 ;  /* 0x009896800000895d */ /* 0x010fea0003900000 */
[----:B------:R-:W4:Y:S02]  /*14cb0*/  @!P0 SYNCS.PHASECHK.TRANS64 P0, [R5+URZ+0x29880], R4 ;  /* 0x02988004050085a7 */ /* 0x000f24000800007f */
[----:B----4-:R-:W-:Y:S05]  /*14cc0*/  @!P0 BRA `(.L_x_2080) ;  /* 0xfffffffc00f08947 */ /* 0x010fea000383ffff */
[----:B------:R-:W-:Y:S05]  /*14cd0*/  BRA `(.L_x_2081) ;  /* 0xfffffff000387947 */ /* 0x000fea000383ffff */
.L_x_2117:
        /* <DEDUP_REMOVED lines=10> */
.L_x_2812:


//--------------------- .text._ZN7cutlass13device_kernelIN5flash11enable_sm90INS1_16FlashAttnFwdSm90INS1_25CollectiveMainloopFwdSm90ILi2EN4cute5tupleIJNS5_1CILi1EEES8_S8_EEENS6_IJNS7_ILi128EEENS7_ILi160EEENS7_ILi192EEEEEELi128ENS_12float_e4m3_tEfNS_4arch4Sm90ELb1ELb0ELb1ELb1ELb0ELb0ELb0ELb1ELb1ELb1ELb0ELb0EEENS1_21CollectiveEpilogueFwdINS6_IJSA_SA_SB_EEES9_NS_10bfloat16_tESG_Li256ELb1ELb1ELb0ELb1EEENS1_36VarlenDynamicPersistentTileSchedulerILi128ELi160ELi256ELi128ELb0ELb1ELb1ELb1ELb1ELb1EEEEEEEEEvNT_6ParamsE --------------------------
	.section	.text._ZN7cutlass13device_kernelIN5flash11enable_sm90INS1_16FlashAttnFwdSm90INS1_25CollectiveMainloopFwdSm90ILi2EN4cute5tupleIJNS5_1CILi1EEES8_S8_EEENS6_IJNS7_ILi128EEENS7_ILi160EEENS7_ILi192EEEEEELi128ENS_12float_e4m3_tEfNS_4arch4Sm90ELb1ELb0ELb1ELb1ELb0ELb0ELb0ELb1ELb1ELb1ELb0ELb0EEENS1_21CollectiveEpilogueFwdINS6_IJSA_SA_SB_EEES9_NS_10bfloat16_tESG_Li256ELb1ELb1ELb0ELb1EEENS1_36VarlenDynamicPersistentTileSchedulerILi128ELi160ELi256ELi128ELb0ELb1ELb1ELb1ELb1ELb1EEEEEEEEEvNT_6ParamsE,"ax",@progbits
	.align	128
.text._ZN7cutlass13device_kernelIN5flash11enable_sm90INS1_16FlashAttnFwdSm90INS1_25CollectiveMainloopFwdSm90ILi2EN4cute5tupleIJNS5_1CILi1EEES8_S8_EEENS6_IJNS7_ILi128EEENS7_ILi160EEENS7_ILi192EEEEEELi128ENS_12float_e4m3_tEfNS_4arch4Sm90ELb1ELb0ELb1ELb1ELb0ELb0ELb0ELb1ELb1ELb1ELb0ELb0EEENS1_21CollectiveEpilogueFwdINS6_IJSA_SA_SB_EEES9_NS_10bfloat16_tESG_Li256ELb1ELb1ELb0ELb1EEENS1_36VarlenDynamicPersistentTileSchedulerILi128ELi160ELi256ELi128ELb0ELb1ELb1ELb1ELb1ELb1EEEEEEEEEvNT_6ParamsE:
        .type           _ZN7cutlass13device_kernelIN5flash11enable_sm90INS1_16FlashAttnFwdSm90INS1_25CollectiveMainloopFwdSm90ILi2EN4cute5tupleIJNS5_1CILi1EEES8_S8_EEENS6_IJNS7_ILi128EEENS7_ILi160EEENS7_ILi192EEEEEELi128ENS_12float_e4m3_tEfNS_4arch4Sm90ELb1ELb0ELb1ELb1ELb0ELb0ELb0ELb1ELb1ELb1ELb0ELb0EEENS1_21CollectiveEpilogueFwdINS6_IJSA_SA_SB_EEES9_NS_10bfloat16_tESG_Li256ELb1ELb1ELb0ELb1EEENS1_36VarlenDynamicPersistentTileSchedulerILi128ELi160ELi256ELi128ELb0ELb1ELb1ELb1ELb1ELb1EEEEEEEEEvNT_6ParamsE,@function
        .size           _ZN7cutlass13device_kernelIN5flash11enable_sm90INS1_16FlashAttnFwdSm90INS1_25CollectiveMainloopFwdSm90ILi2EN4cute5tupleIJNS5_1CILi1EEES8_S8_EEENS6_IJNS7_ILi128EEENS7_ILi160EEENS7_ILi192EEEEEELi128ENS_12float_e4m3_tEfNS_4arch4Sm90ELb1ELb0ELb1ELb1ELb0ELb0ELb0ELb1ELb1ELb1ELb0ELb0EEENS1_21CollectiveEpilogueFwdINS6_IJSA_SA_SB_EEES9_NS_10bfloat16_tESG_Li256ELb1ELb1ELb0ELb1EEENS1_36VarlenDynamicPersistentTileSchedulerILi128ELi160ELi256ELi128ELb0ELb1ELb1ELb1ELb1ELb1EEEEEEEEEvNT_6ParamsE,(.L_x_2813 - _ZN7cutlass13device_kernelIN5flash11enable_sm90INS1_16FlashAttnFwdSm90INS1_25CollectiveMainloopFwdSm90ILi2EN4cute5tupleIJNS5_1CILi1EEES8_S8_EEENS6_IJNS7_ILi128EEENS7_ILi160EEENS7_ILi192EEEEEELi128ENS_12float_e4m3_tEfNS_4arch4Sm90ELb1ELb0ELb1ELb1ELb0ELb0ELb0ELb1ELb1ELb1ELb0ELb0EEENS1_21CollectiveEpilogueFwdINS6_IJSA_SA_SB_EEES9_NS_10bfloat16_tESG_Li256ELb1ELb1ELb0ELb1EEENS1_36VarlenDynamicPersistentTileSchedulerILi128ELi160ELi256ELi128ELb0ELb1ELb1ELb1ELb1ELb1EEEEEEEEEvNT_6ParamsE)
        .other          _ZN7cutlass13device_kernelIN5flash11enable_sm90INS1_16FlashAttnFwdSm90INS1_25CollectiveMainloopFwdSm90ILi2EN4cute5tupleIJNS5_1CILi1EEES8_S8_EEENS6_IJNS7_ILi128EEENS7_ILi160EEENS7_ILi192EEEEEELi128ENS_12float_e4m3_tEfNS_4arch4Sm90ELb1ELb0ELb1ELb1ELb0ELb0ELb0ELb1ELb1ELb1ELb0ELb0EEENS1_21CollectiveEpilogueFwdINS6_IJSA_SA_SB_EEES9_NS_10bfloat16_tESG_Li256ELb1ELb1ELb0ELb1EEENS1_36VarlenDynamicPersistentTileSchedulerILi128ELi160ELi256ELi128ELb0ELb1ELb1ELb1ELb1ELb1EEEEEEEEEvNT_6ParamsE,@"STO_CUDA_ENTRY STV_DEFAULT"
_ZN7cutlass13device_kernelIN5flash11enable_sm90INS1_16FlashAttnFwdSm90INS1_25CollectiveMainloopFwdSm90ILi2EN4cute5tupleIJNS5_1CILi1EEES8_S8_EEENS6_IJNS7_ILi128EEENS7_ILi160EEENS7_ILi192EEEEEELi128ENS_12float_e4m3_tEfNS_4arch4Sm90ELb1ELb0ELb1ELb1ELb0ELb0ELb0ELb1ELb1ELb1ELb0ELb0EEENS1_21CollectiveEpilogueFwdINS6_IJSA_SA_SB_EEES9_NS_10bfloat16_tESG_Li256ELb1ELb1ELb0ELb1EEENS1_36VarlenDynamicPersistentTileSchedulerILi128ELi160ELi256ELi128ELb0ELb1ELb1ELb1ELb1ELb1EEEEEEEEEvNT_6ParamsE:
        /* <DEDUP_REMOVED lines=18> */
.L_x_2119:
[----:B------:R-:W-:Y:S05]  /*0120*/  BSYNC B0 ;  /* 0x0000000000007941 */ /* 0x000fea0003800000 */
.L_x_2118:
        /* <DEDUP_REMOVED lines=41> */
.L_x_2120:
        /* <DEDUP_REMOVED lines=22> */
.L_x_2121:
        /* <DEDUP_REMOVED lines=18> */
.L_x_2122:
        /* <DEDUP_REMOVED lines=22> */
.L_x_2123:
        /* <DEDUP_REMOVED lines=22> */
.L_x_2124:
[----:B------:R-:W-:Y:S01]  /*0900*/  PLOP3.LUT P0, PT, PT, PT, UP0, 0x80, 0x0 ;  /* 0x000000000000781c */ /* 0x000fe20003f0f008 */
[----:B------:R-:W-:Y:S01]  /*0910*/  UMOV UR38, 0x1 ;  /* 0x0000000100267882 */ /* 0x000fe20000000000 */
[----:B------:R-:W-:Y:S01]  /*0920*/  NOP ;  /* 0x0000000000007918 */ /* 0x000fe20000000000 */
[----:B------:R-:W-:Y:S01]  /*0930*/  USEL UR38, UR38, 0x2, !UP0 ;  /* 0x0000000226267887 */ /* 0x000fe2000c000000 */
[----:B------:R-:W-:Y:S01]  /*0940*/  ULDC.64 UR52, c[0x0][0x208] ;  /* 0x0000820000347ab9 */ /* 0x000fe20000000a00 */
[----:B012-4-:R-:W-:Y:S08]  /*0950*/  BAR.SYNC.DEFER_BLOCKING 0x0 ;  /* 0x0000000000007b1d */ /* 0x017ff00000010000 */
[----:B------:R-:W-:Y:S05]  /*0960*/  @!P0 BRA `(.L_x_2125) ;  /* 0x000000f800988947 */ /* 0x000fea0003800000 */
.L_x_2126:
        /* <DEDUP_REMOVED lines=20> */
[----:B------:R-:W-:Y:S01]  /*0ab0*/  ULOP3.LUT UR46, UR38, 0x1, URZ, 0xfc, !UPT ;  /* 0x00000001262e7892 */ /* 0x000fe2000f8efc3f */
[----:B------:R-:W-:Y:S01]  /*0ac0*/  R2UR UR47, R46 ;  /* 0x000000002e2f72ca */ /* 0x000fe200000e0000 */
[----:B------:R-:W-:Y:S01]  /*0ad0*/  UMOV UR45, URZ ;  /* 0x0000003f002d7c82 */ /* 0x000fe20008000000 */
[----:B------:R-:W-:Y:S01]  /*0ae0*/  SHF.R.S32.HI R3, RZ, 0x1f, R194 ;  /* 0x0000001fff037819 */ /* 0x000fe200000114c2 */
[----:B------:R-:W-:Y:S01]  /*0af0*/  UMOV UR44, URZ ;  /* 0x0000003f002c7c82 */ /* 0x000fe20008000000 */
[----:B------:R-:W-:Y:S02]  /*0b00*/  UMOV UR51, URZ ;  /* 0x0000003f00337c82 */ /* 0x000fe40008000000 */
[CC--:B------:R-:W-:Y:S02]  /*0b10*/  LEA.HI R0, R3.reuse, R194.reuse, RZ, 0x7 ;  /* 0x000000c203007211 */ /* 0x0c0fe400078f38ff */
[----:B------:R-:W-:-:S02]  /*0b20*/  LEA.HI R4, R3, R194, RZ, 0x5 ;  /* 0x000000c203047211 */ /* 0x000fc400078f28ff */
[----:B------:R-:W-:Y:S02]  /*0b30*/  LOP3.LUT R5, R0, 0xffffff80, RZ, 0xc0, !PT ;  /* 0xffffff8000057812 */ /* 0x000fe400078ec0ff */
[CC--:B------:R-:W-:Y:S01]  /*0b40*/  LEA.HI R2, R3.reuse, R194.reuse, RZ, 0x4 ;  /* 0x000000c203027211 */ /* 0x0c0fe200078f20ff */
[----:B------:R-:W-:Y:S01]  /*0b50*/  IMAD.SHL.U32 R4, R4, 0x20, RZ ;  /* 0x0000002004047824 */ /* 0x000fe200078e00ff */
[----:B------:R-:W-:Y:S01]  /*0b60*/  LEA.HI R10, R3, R194, RZ, 0x2 ;  /* 0x000000c2030a7211 */ /* 0x000fe200078f10ff */
[----:B------:R-:W-:Y:S01]  /*0b70*/  IMAD.IADD R188, R194, 0x1, -R5 ;  /* 0x00000001c2bc7824 */ /* 0x000fe200078e0a05 */
[----:B------:R-:W-:Y:S02]  /*0b80*/  LOP3.LUT R5, R2, 0x3fffff0, RZ, 0xc0, !PT ;  /* 0x03fffff002057812 */ /* 0x000fe400078ec0ff */
[----:B------:R-:W-:Y:S02]  /*0b90*/  LOP3.LUT R4, R4, 0xfffffc00, RZ, 0xc0, !PT ;  /* 0xfffffc0004047812 */ /* 0x000fe400078ec0ff */
[----:B------:R-:W-:Y:S01]  /*0ba0*/  SHF.R.S32.HI R9, RZ, 0x1f, R188 ;  /* 0x0000001fff097819 */ /* 0x000fe200000114bc */
[----:B------:R-:W-:Y:S01]  /*0bb0*/  IMAD.IADD R5, R194, 0x1, -R5 ;  /* 0x00000001c2057824 */ /* 0x000fe200078e0a05 */
[----:B------:R-:W-:-:S02]  /*0bc0*/  SHF.R.S32.HI R7, RZ, 0x4, R2 ;  /* 0x00000004ff077819 */ /* 0x000fc40000011402 */
[----:B------:R-:W-:Y:S01]  /*0bd0*/  LEA.HI R6, R9, R188, RZ, 0x2 ;  /* 0x000000bc09067211 */ /* 0x000fe200078f10ff */
[----:B------:R-:W-:Y:S01]  /*0be0*/  IMAD R191, R5, 0x40, R4 ;  /* 0x0000004005bf7824 */ /* 0x000fe200078e0204 */
[----:B------:R-:W-:Y:S02]  /*0bf0*/  LOP3.LUT R5, R10, 0xfffffffc, RZ, 0xc0, !PT ;  /* 0xfffffffc0a057812 */ /* 0x000fe400078ec0ff */
[--C-:B------:R-:W-:Y:S02]  /*0c00*/  SHF.R.S32.HI R8, RZ, 0x2, R6.reuse ;  /* 0x00000002ff087819 */ /* 0x100fe40000011406 */
[----:B------:R-:W-:Y:S01]  /*0c10*/  SHF.R.S32.HI R11, RZ, 0x1f, R6 ;  /* 0x0000001fff0b7819 */ /* 0x000fe20000011406 */
[----:B------:R-:W-:Y:S01]  /*0c20*/  IMAD.IADD R4, R194, 0x1, -R5 ;  /* 0x00000001c2047824 */ /* 0x000fe200078e0a05 */
[----:B------:R-:W-:Y:S02]  /*0c30*/  LEA.HI R2, R2, R7, RZ, 0x1 ;  /* 0x0000000702027211 */ /* 0x000fe400078f08ff */
[----:B------:R-:W-:-:S02]  /*0c40*/  LEA.HI R3, R3, R194, RZ, 0x3 ;  /* 0x000000c203037211 */ /* 0x000fc400078f18ff */
[----:B------:R-:W-:Y:S02]  /*0c50*/  LEA.HI R11, R11, R8, RZ, 0x3 ;  /* 0x000000080b0b7211 */ /* 0x000fe400078f18ff */
[----:B------:R-:W-:Y:S02]  /*0c60*/  SHF.R.S32.HI R189, RZ, 0x7, R0 ;  /* 0x00000007ffbd7819 */ /* 0x000fe40000011400 */
[----:B------:R-:W-:Y:S02]  /*0c70*/  LOP3.LUT R2, R2, 0x1ffffffe, RZ, 0xc0, !PT ;  /* 0x1ffffffe02027812 */ /* 0x000fe400078ec0ff */
[----:B------:R-:W-:Y:S02]  /*0c80*/  LOP3.LUT R5, R3, 0xfffffff8, RZ, 0xc0, !PT ;  /* 0xfffffff803057812 */ /* 0x000fe400078ec0ff */
[----:B------:R-:W-:Y:S01]  /*0c90*/  LOP3.LUT R11, R11, 0xfffffff8, RZ, 0xc0, !PT ;  /* 0xfffffff80b0b7812 */ /* 0x000fe200078ec0ff */
[----:B------:R-:W-:Y:S01]  /*0ca0*/  IMAD.IADD R2, R7, 0x1, -R2 ;  /* 0x0000000107027824 */ /* 0x000fe200078e0a02 */
[----:B------:R-:W-:Y:S01]  /*0cb0*/  LEA.HI R9, R9, R188, RZ, 0x5 ;  /* 0x000000bc09097211 */ /* 0x000fe200078f28ff */
[----:B------:R-:W-:Y:S01]  /*0cc0*/  IMAD.IADD R22, R194, 0x1, -R5 ;  /* 0x00000001c2167824 */ /* 0x000fe200078e0a05 */
[----:B------:R-:W-:Y:S01]  /*0cd0*/  LEA.HI R0, R0, R189, RZ, 0x1 ;  /* 0x000000bd00007211 */ /* 0x000fe200078f08ff */
[----:B------:R-:W-:Y:S01]  /*0ce0*/  IMAD.IADD R8, R8, 0x1, -R11 ;  /* 0x0000000108087824 */ /* 0x000fe200078e0a0b */
[----:B------:R-:W-:Y:S01]  /*0cf0*/  SHF.R.S32.HI R9, RZ, 0x5, R9 ;  /* 0x00000005ff097819 */ /* 0x000fe20000011409 */
[----:B------:R-:W-:Y:S01]  /*0d00*/  IMAD.SHL.U32 R16, R22, 0x8, RZ ;  /* 0x0000000816107824 */ /* 0x000fe200078e00ff */
[----:B------:R-:W-:Y:S01]  /*0d10*/  LEA.HI R7, R4, R4, RZ, 0x1 ;  /* 0x0000000404077211 */ /* 0x000fe200078f08ff */
[----:B------:R-:W-:Y:S01]  /*0d20*/  IMAD R191, R2, 0x8, R191 ;  /* 0x0000000802bf7824 */ /* 0x000fe200078e02bf */
        /* <DEDUP_REMOVED lines=13> */
.L_x_2183:
[----:B012---:R-:W0:Y:S01]  /*0e00*/  LDC.64 R2, c[0x0][0xc88] ;  /* 0x00032200ff027b82 */ /* 0x007e220000000a00 */
        /* <DEDUP_REMOVED lines=13> */
[----:B------:R-:W-:-:S04]  /*0ee0*/  @UP0 ULEA UR6, UP2, UR36, UR6, 0x2 ;  /* 0x0000000624060291 */ /* 0x000fc8000f84103f */
[----:B------:R-:W-:Y:S02]  /*0ef0*/  @UP0 ULEA.HI.X UR7, UR36, UR7, UR37, 0x2, UP2 ;  /* 0x0000000724070291 */ /* 0x000fe400090f1425 */
[----:B------:R-:W-:Y:S01]  /*0f00*/  @UP1 ULEA UR8, UP0, UR36, UR8, 0x2 ;  /* 0x0000000824081291 */ /* 0x000fe2000f80103f */
[----:B------:R-:W-:-:S03]  /*0f10*/  IMAD.U32 R2, RZ, RZ, UR6 ;  /* 0x00000006ff027e24 */ /* 0x000fc6000f8e00ff */
[----:B------:R-:W-:Y:S01]  /*0f20*/  @UP1 ULEA.HI.X UR9, UR36, UR9, UR37, 0x2, UP0 ;  /* 0x0000000924091291 */ /* 0x000fe200080f1425 */
[----:B------:R-:W-:Y:S01]  /*0f30*/  IMAD.U32 R3, RZ, RZ, UR7 ;  /* 0x00000007ff037e24 */ /* 0x000fe2000f8e00ff */
[----:B------:R-:W-:Y:S01]  /*0f40*/  ULDC.64 UR6, c[0x0][0x418] ;  /* 0x0001060000067ab9 */ /* 0x000fe20000000a00 */
[----:B------:R-:W-:-:S03]  /*0f50*/  IMAD.U32 R4, RZ, RZ, UR8 ;  /* 0x00000008ff047e24 */ /* 0x000fc6000f8e00ff */
[----:B------:R-:W-:Y:S01]  /*0f60*/  IMAD.U32 R5, RZ, RZ, UR9 ;  /* 0x00000009ff057e24 */ /* 0x000fe2000f8e00ff */
[----:B------:R-:W2:Y:S01]  /*0f70*/  @P0 LDG.E R2, desc[UR52][R2.64] ;  /* 0x0000003402020981 */ /* 0x000ea2000c1e1900 */
[----:B------:R-:W-:Y:S01]  /*0f80*/  UISETP.NE.U32.AND UP0, UPT, UR6, URZ, UPT ;  /* 0x0000003f0600728c */ /* 0x000fe2000bf05070 */
[----:B------:R-:W-:Y:S02]  /*0f90*/  ULDC.64 UR8, c[0x0][0xa20] ;  /* 0x0002880000087ab9 */ /* 0x000fe40000000a00 */
[----:B---3--:R-:W3:Y:S01]  /*0fa0*/  @P2 LDG.E R4, desc[UR52][R4.64] ;  /* 0x0000003404042981 */ /* 0x008ee2000c1e1900 */
[----:B------:R-:W-:Y:S01]  /*0fb0*/  UISETP.NE.AND.EX UP0, UPT, UR7, URZ, UPT, UP0 ;  /* 0x0000003f0700728c */ /* 0x000fe2000bf05300 */
[----:B------:R-:W-:Y:S01]  /*0fc0*/  ISETP.NE.U32.AND P1, PT, RZ, UR8, PT ;  /* 0x00000008ff007c0c */ /* 0x000fe2000bf25070 */
[----:B------:R-:W-:Y:S01]  /*0fd0*/  ULDC UR6, c[0x0][0x2f0] ;  /* 0x0000bc0000067ab9 */ /* 0x000fe20000000800 */
[----:B------:R-:W-:Y:S01]  /*0fe0*/  UMOV UR49, URZ ;  /* 0x0000003f00317c82 */ /* 0x000fe20008000000 */
[----:B------:R-:W-:Y:S01]  /*0ff0*/  USEL UR4, UR4, 0x1, UP0 ;  /* 0x0000000104047887 */ /* 0x000fe20008000000 */
[----:B------:R-:W-:Y:S01]  /*1000*/  ISETP.NE.AND.EX P1, PT, RZ, UR9, PT, P1 ;  /* 0x00000009ff007c0c */ /* 0x000fe2000bf25310 */
[----:B------:R-:W-:-:S02]  /*1010*/  ULDC UR50, c[0x0][0x288] ;  /* 0x0000a20000327ab9 */ /* 0x000fc40000000800 */
[----:B------:R-:W-:Y:S01]  /*1020*/  UIMAD UR4, UR4, UR6, URZ ;  /* 0x00000006040472a4 */ /* 0x000fe2000f8e023f */
[----:B--2---:R-:W-:Y:S02]  /*1030*/  @P0 R2UR UR49, R2 ;  /* 0x00000000023102ca */ /* 0x004fe400000e0000 */
[----:B---3--:R-:W-:Y:S01]  /*1040*/  @P2 R2UR UR50, R4 ;  /* 0x00000000043222ca */ /* 0x008fe200000e0000 */
[----:B----4-:R-:W-:-:S14]  /*1050*/  @P2 BRA `(.L_x_2127) ;  /* 0x0000000000342947 */ /* 0x010fdc0003800000 */
        /* <DEDUP_REMOVED lines=13> */
.L_x_2127:
[----:B------:R-:W-:Y:S01]  /*1130*/  UMOV UR42, UR47 ;  /* 0x0000002f002a7c82 */ /* 0x000fe20008000000 */
[----:B------:R-:W-:Y:S05]  /*1140*/  @!P1 BRA `(.L_x_2128) ;  /* 0x00000000001c9947 */ /* 0x000fea0003800000 */
[----:B------:R-:W-:-:S04]  /*1150*/  ULEA UR4, UP0, UR36, UR8, 0x2 ;  /* 0x0000000824047291 */ /* 0x000fc8000f80103f */
[----:B------:R-:W-:Y:S02]  /*1160*/  ULEA.HI.X UR6, UR36, UR9, UR37, 0x2, UP0 ;  /* 0x0000000924067291 */ /* 0x000fe400080f1425 */
[----:B------:R-:W-:-:S04]  /*1170*/  IMAD.U32 R2, RZ, RZ, UR4 ;  /* 0x00000004ff027e24 */ /* 0x000fc8000f8e00ff */
[----:B------:R-:W-:-:S05]  /*1180*/  IMAD.U32 R3, RZ, RZ, UR6 ;  /* 0x00000006ff037e24 */ /* 0x000fca000f8e00ff */
[----:B------:R-:W2:Y:S02]  /*1190*/  LDG.E R2, desc[UR52][R2.64] ;  /* 0x0000003402027981 */ /* 0x000ea4000c1e1900 */
[----:B--2---:R-:W-:Y:S01]  /*11a0*/  R2UR UR4, R2 ;  /* 0x00000000020472ca */ /* 0x004fe200000e0000 */
[----:B------:R-:W-:-:S14]  /*11b0*/  BRA `(.L_x_2129) ;  /* 0x0000000000347947 */ /* 0x000fdc0003800000 */
.L_x_2128:
        /* <DEDUP_REMOVED lines=13> */
.L_x_2129:
[----:B------:R-:W-:Y:S01]  /*1290*/  UIADD3 UR49, -UR49, UR4, URZ ;  /* 0x0000000431317290 */ /* 0x000fe2000fffe13f */
[----:B------:R-:W-:Y:S01]  /*12a0*/  PLOP3.LUT P0, PT, PT, PT, PT, 0x80, 0x0 ;  /* 0x000000000000781c */ /* 0x000fe20003f0f070 */
[----:B------:R-:W-:Y:S01]  /*12b0*/  USHF.L.U32 UR39, UR5, 0x7, URZ ;  /* 0x0000000705277899 */ /* 0x000fe2000800063f */
[----:B------:R-:W-:Y:S01]  /*12c0*/  IMAD.MOV.U32 R0, RZ, RZ, RZ ;  /* 0x000000ffff007224 */ /* 0x000fe200078e00ff */
[----:B------:R-:W-:Y:S01]  /*12d0*/  ULDC UR4, c[0x0][0x448] ;  /* 0x0001120000047ab9 */ /* 0x000fe20000000800 */
[----:B------:R-:W-:Y:S01]  /*12e0*/  UIADD3 UR7, UR49, 0xa0, -UR50 ;  /* 0x000000a031077890 */ /* 0x000fe2000fffe832 */
[----:B------:R-:W-:Y:S01]  /*12f0*/  IMAD.MOV.U32 R2, RZ, RZ, RZ ;  /* 0x000000ffff027224 */ /* 0x000fe200078e00ff */
[----:B------:R-:W-:Y:S01]  /*1300*/  UISETP.NE.AND UP0, UPT, UR4, 0x1, UPT ;  /* 0x000000010400788c */ /* 0x000fe2000bf05270 */
[----:B------:R-:W-:Y:S01]  /*1310*/  CS2R R86, SRZ ;  /* 0x0000000000567805 */ /* 0x000fe2000001ff00 */
[----:B------:R-:W-:Y:S01]  /*1320*/  UIADD3 UR6, UR39, 0x7f, URZ ;  /* 0x0000007f27067890 */ /* 0x000fe2000fffe03f */
        /* <DEDUP_REMOVED lines=8> */
[----:B------:R-:W-:Y:S01]  /*13b0*/  @UP0 ULDC UR4, c[0x0][0x44c] ;  /* 0x0001130000040ab9 */ /* 0x000fe20000000800 */
[----:B------:R-:W-:Y:S01]  /*13c0*/  @UP0 ULDC UR8, c[0x0][0x450] ;  /* 0x0001140000080ab9 */ /* 0x000fe20000000800 */
[----:B------:R-:W-:Y:S01]  /*13d0*/  UIMAD.WIDE.U32 UR4, UR6, UR4, URZ ;  /* 0x00000004060472a5 */ /* 0x000fe2000f8e003f */
[----:B------:R-:W-:Y:S01]  /*13e0*/  CS2R R14, SRZ ;  /* 0x00000000000e7805 */ /* 0x000fe2000001ff00 */
[----:B------:R-:W-:Y:S01]  /*13f0*/  UIADD3 UR4, UR49, 0x9f, URZ ;  /* 0x0000009f31047890 */ /* 0x000fe2000fffe03f */
[----:B------:R-:W-:Y:S01]  /*1400*/  CS2R R68, SRZ ;  /* 0x0000000000447805 */ /* 0x000fe2000001ff00 */
[----:B------:R-:W-:Y:S01]  /*1410*/  @UP0 USHF.R.U32.HI UR6, URZ, UR8, UR5 ;  /* 0x000000083f060299 */ /* 0x000fe20008011605 */
[----:B------:R-:W-:Y:S01]  /*1420*/  CS2R R20, SRZ ;  /* 0x0000000000147805 */ /* 0x000fe2000001ff00 */
[----:B------:R-:W-:Y:S01]  /*1430*/  UIMAD.WIDE UR4, UR4, 0x66666667, URZ ;  /* 0x66666667040478a5 */ /* 0x000fe2000f8e023f */
[----:B------:R-:W-:Y:S01]  /*1440*/  CS2R R62, SRZ ;  /* 0x00000000003e7805 */ /* 0x000fe2000001ff00 */
[----:B------:R-:W-:Y:S01]  /*1450*/  UIADD3 UR6, UR7, UR6, URZ ;  /* 0x0000000607067290 */ /* 0x000fe2000fffe03f */
[----:B------:R-:W-:Y:S01]  /*1460*/  CS2R R24, SRZ ;  /* 0x0000000000187805 */ /* 0x000fe2000001ff00 */
[----:B------:R-:W-:Y:S01]  /*1470*/  USHF.R.U32.HI UR4, URZ, 0x1f, UR5 ;  /* 0x0000001f3f047899 */ /* 0x000fe20008011605 */
[----:B------:R-:W-:Y:S01]  /*1480*/  CS2R R60, SRZ ;  /* 0x00000000003c7805 */ /* 0x000fe2000001ff00 */
[----:B------:R-:W-:Y:S01]  /*1490*/  UIMAD.WIDE UR6, UR6, 0x66666667, URZ ;  /* 0x66666667060678a5 */ /* 0x000fe2000f8e023f */
[----:B------:R-:W-:Y:S01]  /*14a0*/  CS2R R28, SRZ ;  /* 0x00000000001c7805 */ /* 0x000fe2000001ff00 */
[----:B------:R-:W-:Y:S01]  /*14b0*/  ULEA.HI.SX32 UR4, UR5, UR4, 0x1a ;  /* 0x0000000405047291 */ /* 0x000fe2000f8fd23f */
[----:B------:R-:W-:Y:S01]  /*14c0*/  CS2R R54, SRZ ;  /* 0x0000000000367805 */ /* 0x000fe2000001ff00 */
[----:B------:R-:W-:Y:S01]  /*14d0*/  USHF.R.U32.HI UR6, URZ, 0x1f, UR7 ;  /* 0x0000001f3f067899 */ /* 0x000fe20008011607 */
[----:B------:R-:W-:-:S02]  /*14e0*/  CS2R R26, SRZ ;  /* 0x00000000001a7805 */ /* 0x000fc4000001ff00 */
[----:B------:R-:W-:Y:S02]  /*14f0*/  CS2R R52, SRZ ;  /* 0x0000000000347805 */ /* 0x000fe4000001ff00 */
[----:B------:R-:W-:Y:S01]  /*1500*/  CS2R R32, SRZ ;  /* 0x0000000000207805 */ /* 0x000fe2000001ff00 */
[----:B------:R-:W-:Y:S01]  /*1510*/  ULEA.HI.SX32 UR6, UR7, UR6, 0x1a ;  /* 0x0000000607067291 */ /* 0x000fe2000f8fd23f */
[----:B------:R-:W-:Y:S02]  /*1520*/  CS2R R30, SRZ ;  /* 0x00000000001e7805 */ /* 0x000fe4000001ff00 */
[----:B------:R-:W-:Y:S02]  /*1530*/  CS2R R42, SRZ ;  /* 0x00000000002a7805 */ /* 0x000fe4000001ff00 */
[----:B------:R-:W-:Y:S01]  /*1540*/  CS2R R36, SRZ ;  /* 0x0000000000247805 */ /* 0x000fe2000001ff00 */
[----:B------:R-:W-:Y:S01]  /*1550*/  UISETP.LT.AND UP0, UPT, UR4, UR6, UPT ;  /* 0x000000060400728c */ /* 0x000fe2000bf01270 */
[----:B------:R-:W-:-:S02]  /*1560*/  CS2R R40, SRZ ;  /* 0x0000000000287805 */ /* 0x000fc4000001ff00 */
[----:B------:R-:W-:Y:S01]  /*1570*/  CS2R R38, SRZ ;  /* 0x0000000000267805 */ /* 0x000fe2000001ff00 */
[----:B------:R-:W-:Y:S01]  /*1580*/  IMAD.MOV.U32 R34, RZ, RZ, RZ ;  /* 0x000000ffff227224 */ /* 0x000fe200078e00ff */
[----:B------:R-:W-:Y:S01]  /*1590*/  USEL UR54, UR4, UR6, UP0 ;  /* 0x0000000604367287 */ /* 0x000fe20008000000 */
[----:B------:R-:W-:Y:S02]  /*15a0*/  CS2R R88, SRZ ;  /* 0x0000000000587805 */ /* 0x000fe4000001ff00 */
[----:B------:R-:W-:Y:S02]  /*15b0*/  CS2R R48, SRZ ;  /* 0x0000000000307805 */ /* 0x000fe4000001ff00 */
[----:B------:R-:W-:Y:S01]  /*15c0*/  CS2R R90, SRZ ;  /* 0x00000000005a7805 */ /* 0x000fe2000001ff00 */
[----:B------:R-:W-:Y:S01]  /*15d0*/  UISETP.GE.AND UP0, UPT, UR54, 0x1, UPT ;  /* 0x000000013600788c */ /* 0x000fe2000bf06270 */
[----:B------:R-:W-:Y:S02]  /*15e0*/  CS2R R56, SRZ ;  /* 0x0000000000387805 */ /* 0x000fe4000001ff00 */
[----:B------:R-:W-:Y:S01]  /*15f0*/  CS2R R92, SRZ ;  /* 0x00000000005c7805 */ /* 0x000fe2000001ff00 */
[----:B------:R-:W-:Y:S01]  /*1600*/  IMAD.MOV.U32 R65, RZ, RZ, RZ ;  /* 0x000000ffff417224 */ /* 0x000fe200078e00ff */
[----:B------:R-:W-:-:S02]  /*1610*/  CS2R R94, SRZ ;  /* 0x00000000005e7805 */ /* 0x000fc4000001ff00 */
[----:B------:R-:W-:-:S13]  /*1620*/  PLOP3.LUT P1, PT, PT, PT, UP0, 0x80, 0x0 ;  /* 0x000000000000781c */ /* 0x000fda0003f2f008 */
[----:B------:R-:W-:Y:S05]  /*1630*/  @!P1 BRA `(.L_x_2130) ;  /* 0x000000c400749947 */ /* 0x000fea0003800000 */
        /* <DEDUP_REMOVED lines=31> */
.L_x_2131:
        /* <DEDUP_REMOVED lines=54> */
.L_x_2281:
[----:B------:R-:W-:Y:S05]  /*1b90*/  @!P0 BRA `(.L_x_2133) ;  /* 0x0000000000048947 */ /* 0x000fea0003800000 */
[----:B------:R-:W-:Y:S01]  /*1ba0*/  BPT.TRAP 0x1 ;  /* 0x000000040000795c */ /* 0x000fe20000300000 */
.L_x_2133:
[----:B------:R-:W-:Y:S02]  /*1bb0*/  IMAD.U32 R2, RZ, RZ, UR51 ;  /* 0x00000033ff027e24 */ /* 0x000fe4000f8e00ff */
[----:B0-----:R-:W-:-:S03]  /*1bc0*/  IMAD.U32 R3, RZ, RZ, UR44 ;  /* 0x0000002cff037e24 */ /* 0x001fc6000f8e00ff */
[----:B------:R-:W-:Y:S02]  /*1bd0*/  LEA R2, R2, UR41, 0x3 ;  /* 0x0000002902027c11 */ /* 0x000fe4000f8e18ff */
[----:B------:R-:W-:-:S04]  /*1be0*/  SHF.L.U32 R3, R3, 0x1f, RZ ;  /* 0x0000001f03037819 */ /* 0x000fc800000006ff */
[----:B------:R0:W1:Y:S01]  /*1bf0*/  SYNCS.PHASECHK.TRANS64.TRYWAIT P2, [R2+URZ+0x29830], R3 ;  /* 0x02983003020075a7 */ /* 0x000062000804017f */
[----:B------:R-:W-:Y:S05]  /*1c00*/  @!P0 BRA `(.L_x_2134) ;  /* 0x0000000000048947 */ /* 0x000fea0003800000 */
[----:B------:R-:W-:Y:S01]  /*1c10*/  BPT.TRAP 0x1 ;  /* 0x000000040000795c */ /* 0x000fe20000300000 */
.L_x_2134:
[----:B------:R-:W2:Y:S02]  /*1c20*/  S2R R4, SR_TID.X ;  /* 0x0000000000047919 */ /* 0x000ea40000002100 */
[----:B--2---:R-:W-:Y:S01]  /*1c30*/  LOP3.LUT P1, RZ, R4, 0x7f, RZ, 0xc0, !PT ;  /* 0x0000007f04ff7812 */ /* 0x004fe2000782c0ff */
[----:B-1----:R-:W-:-:S12]  /*1c40*/  @P2 BRA `(.L_x_2135) ;  /* 0x0000000000082947 */ /* 0x002fd80003800000 */
[----:B------:R-:W1:Y:S02]  /*1c50*/  SYNCS.PHASECHK.TRANS64.TRYWAIT P2, [R2+URZ+0x29830], R3 ;  /* 0x02983003020075a7 */ /* 0x000e64000804017f */
[----:B-1----:R-:W-:Y:S05]  /*1c60*/  @!P2 BRA `(.L_x_2136) ;  /* 0x0000013c00f8a947 */ /* 0x002fea0003800000 */
.L_x_2135:
        /* <DEDUP_REMOVED lines=90> */
[----:B------:R-:W-:Y:S02]  /*2210*/  UMOV UR7, 0xffffff60 ;  /* 0xffffff6000077882 */ /* 0x000fe40000000000 */
[----:B------:R-:W-:Y:S01]  /*2220*/  UIMAD UR7, UR54, UR7, 0xa1 ;  /* 0x000000a1360774a4 */ /* 0x000fe2000f8e0207 */
        /* <DEDUP_REMOVED lines=30> */
[----:B------:R-:W-:Y:S02]  /*2410*/  UMOV UR10, UR39 ;  /* 0x00000027000a7c82 */ /* 0x000fe40008000000 */
        /* <DEDUP_REMOVED lines=86> */
[----:B------:R-:W-:Y:S08]  /*2980*/  MUFU.TANH R117, R101 ;  /* 0x0000006500757308 */ /* 0x000ff00000002400 */
[----:B------:R-:W2:Y:S08]  /*2990*/  MUFU.TANH R92, R92 ;  /* 0x0000005c005c7308 */ /* 0x000eb00000002400 */
[----:B------:R-:W3:Y:S08]  /*29a0*/  MUFU.TANH R93, R93 ;  /* 0x0000005d005d7308 */ /* 0x000ef00000002400 */
[----:B------:R-:W4:Y:S08]  /*29b0*/  MUFU.TANH R96, R96 ;  /* 0x0000006000607308 */ /* 0x000f300000002400 */
        /* <DEDUP_REMOVED lines=19> */
[----:B------:R-:W0:Y:S01]  /*2af0*/  MUFU.TANH R73, R73 ;  /* 0x0000004900497308 */ /* 0x000e220000002400 */
[C---:B------:R-:W-:Y:S01]  /*2b00*/  FMUL.FTZ R84, R0.reuse, R84 ;  /* 0x0000005400547220 */ /* 0x040fe20000410000 */
[C---:B------:R-:W-:Y:S01]  /*2b10*/  FMUL.FTZ R85, R0.reuse, R85 ;  /* 0x0000005500557220 */ /* 0x040fe20000410000 */
[C---:B------:R-:W-:Y:S01]  /*2b20*/  FMUL.FTZ R12, R0.reuse, R75 ;  /* 0x0000004b000c7220 */ /* 0x040fe20000410000 */
[C---:B------:R-:W-:Y:S01]  /*2b30*/  FMUL.FTZ R14, R0.reuse, R82 ;  /* 0x00000052000e7220 */ /* 0x040fe20000410000 */
[----:B------:R-:W-:-:S03]  /*2b40*/  FMUL.FTZ R20, R0, R86 ;  /* 0x0000005600147220 */ /* 0x000fc60000410000 */
        /* <DEDUP_REMOVED lines=16> */
[----:B------:R-:W-:Y:S01]  /*2c50*/  UIADD3 UR22, UR32, 0x702, URZ ;  /* 0x0000070220167890 */ /* 0x000fe2000fffe03f */
[----:B------:R-:W-:Y:S01]  /*2c60*/  FMUL.FTZ R61, R0, R61 ;  /* 0x0000003d003d7220 */ /* 0x000fe20000410000 */
[----:B------:R-:W-:Y:S01]  /*2c70*/  UMOV UR23, 0x80000020 ;  /* 0x8000002000177882 */ /* 0x000fe20000000000 */
[----:B------:R2:W-:Y:S01]  /*2c80*/  MUFU.TANH R87, R60 ;  /* 0x0000003c00577308 */ /* 0x0005e20000002400 */
[----:B-1----:R-:W-:-:S02]  /*2c90*/  VIADD R68, R18, UR39 ;  /* 0x0000002712447c36 */ /* 0x002fc40008000000 */
[----:B------:R-:W-:-:S05]  /*2ca0*/  FMUL.FTZ R69, R0, R69 ;  /* 0x0000004500457220 */ /* 0x000fca0000410000 */
[----:B------:R1:W-:Y:S01]  /*2cb0*/  MUFU.TANH R78, R65 ;  /* 0x00000041004e7308 */ /* 0x0003e20000002400 */
[----:B--2---:R-:W-:Y:S01]  /*2cc0*/  FMUL.FTZ R60, R0, R58 ;  /* 0x0000003a003c7220 */ /* 0x004fe20000410000 */
[----:B------:R-:W-:Y:S01]  /*2cd0*/  @P2 IMAD.HI.U32 R58, R68, UR6, RZ ;  /* 0x00000006443a2c27 */ /* 0x000fe2000f8e00ff */
[----:B------:R-:W-:-:S04]  /*2ce0*/  @UP0 ULDC UR6, c[0x0][0x450] ;  /* 0x0001140000060ab9 */ /* 0x000fc80000000800 */
[----:B------:R-:W-:Y:S01]  /*2cf0*/  @P2 SHF.R.U32.HI R68, RZ, UR6, R58 ;  /* 0x00000006ff442c19 */ /* 0x000fe2000801163a */
[----:B------:R-:W-:Y:S01]  /*2d00*/  UIMAD UR6, UR54, -0xa0, UR49 ;  /* 0xffffff60360678a4 */ /* 0x000fe2000f8e0231 */
[----:B------:R2:W-:Y:S01]  /*2d10*/  MUFU.TANH R83, R64 ;  /* 0x0000004000537308 */ /* 0x0005e20000002400 */
[----:B------:R-:W-:Y:S02]  /*2d20*/  FMUL.FTZ R58, R0, R70 ;  /* 0x00000046003a7220 */ /* 0x000fe40000410000 */
[----:B-1----:R-:W1:Y:S01]  /*2d30*/  SHFL.IDX PT, R65, R68, RZ, 0x1c1f ;  /* 0x001c1fff44417589 */ /* 0x002e6200000e0000 */
[----:B------:R-:W-:-:S03]  /*2d40*/  UIADD3 UR6, UR6, 0xa0, URZ ;  /* 0x000000a006067890 */ /* 0x000fc6000fffe03f */
[----:B------:R-:W0:Y:S01]  /*2d50*/  SHFL.IDX PT, R68, R68, 0x1, 0x1c1f ;  /* 0x003c1f0044447f89 */ /* 0x000e2200000e0000 */
[----:B------:R3:W0:Y:S01]  /*2d60*/  MUFU.TANH R74, R56 ;  /* 0x00000038004a7308 */ /* 0x0006220000002400 */
[----:B--2---:R-:W-:-:S04]  /*2d70*/  IMAD.U32 R64, RZ, RZ, UR7 ;  /* 0x00000007ff407e24 */ /* 0x004fc8000f8e00ff */
[----:B------:R-:W-:-:S03]  /*2d80*/  IMAD R64, R17, -0x2, R64 ;  /* 0xfffffffe11407824 */ /* 0x000fc600078e0240 */
[----:B------:R2:W0:Y:S01]  /*2d90*/  MUFU.TANH R91, R57 ;  /* 0x00000039005b7308 */ /* 0x0004220000002400 */
[C---:B---3--:R-:W-:Y:S01]  /*2da0*/  FMUL.FTZ R56, R0.reuse, R62 ;  /* 0x0000003e00387220 */ /* 0x048fe20000410000 */
[----:B------:R-:W-:Y:S01]  /*2db0*/  FMUL.FTZ R62, R0, R63 ;  /* 0x0000003f003e7220 */ /* 0x000fe20000410000 */
[----:B------:R-:W-:-:S05]  /*2dc0*/  IMAD.U32 R63, RZ, RZ, UR50 ;  /* 0x00000032ff3f7e24 */ /* 0x000fca000f8e00ff */
[----:B------:R-:W-:Y:S01]  /*2dd0*/  IADD3 R64, -R63, UR49, R64 ;  /* 0x000000313f407c10 */ /* 0x000fe2000fffe140 */
[C---:B--2---:R-:W-:Y:S01]  /*2de0*/  FMUL.FTZ R57, R0.reuse, R59 ;  /* 0x0000003b00397220 */ /* 0x044fe20000410000 */
[C---:B------:R-:W-:Y:S01]  /*2df0*/  FMUL.FTZ R59, R0.reuse, R66 ;  /* 0x00000042003b7220 */ /* 0x040fe20000410000 */
[----:B------:R-:W-:Y:S01]  /*2e00*/  IMAD.U32 R66, RZ, RZ, UR6 ;  /* 0x00000006ff427e24 */ /* 0x000fe2000f8e00ff */
[----:B------:R2:W3:Y:S01]  /*2e10*/  MUFU.TANH R75, R61 ;  /* 0x0000003d004b7308 */ /* 0x0004e20000002400 */
[----:B------:R-:W-:Y:S01]  /*2e20*/  FMUL.FTZ R63, R0, R71 ;  /* 0x00000047003f7220 */ /* 0x000fe20000410000 */
[----:B------:R-:W-:Y:S01]  /*2e30*/  ULDC UR6, c[0x0][0x988] ;  /* 0x0002620000067ab9 */ /* 0x000fe20000000800 */
[----:B------:R-:W-:-:S05]  /*2e40*/  IMAD R101, R17, -0x2, R66 ;  /* 0xfffffffe11657824 */ /* 0x000fca00078e0242 */
[----:B-1----:R-:W-:Y:S01]  /*2e50*/  VIADDMNMX R66, R65, R64, R101, PT ;  /* 0x0000004041427246 */ /* 0x002fe20003800165 */
[----:B------:R-:W1:Y:S01]  /*2e60*/  MUFU.TANH R69, R69 ;  /* 0x0000004500457308 */ /* 0x000e620000002400 */
[----:B--2---:R-:W-:Y:S01]  /*2e70*/  FMUL.FTZ R61, R0, R67 ;  /* 0x00000043003d7220 */ /* 0x004fe20000410000 */
[----:B------:R-:W-:Y:S02]  /*2e80*/  WARPGROUP.DEPBAR.LE gsb0, 0x0 ;  /* 0x00008000000079c5 */ /* 0x000fe40000010000 */
[C---:B------:R-:W-:Y:S01]  /*2e90*/  ISETP.GT.AND P5, PT, R66.reuse, RZ, PT ;  /* 0x000000ff4200720c */ /* 0x040fe20003fa4270 */
[----:B------:R-:W-:Y:S01]  /*2ea0*/  WARPGROUP.ARRIVE ;  /* 0x00000000000079c5 */ /* 0x000fe20000000000 */
[----:B------:R-:W-:Y:S01]  /*2eb0*/  ISETP.GT.AND P6, PT, R66, 0x1, PT ;  /* 0x000000014200780c */ /* 0x000fe20003fc4270 */
[----:B------:R-:W-:Y:S01]  /*2ec0*/  FMUL.FTZ R40, R0, R40 ;  /* 0x0000002800287220 */ /* 0x000fe20000410000 */
[----:B------:R-:W-:Y:S01]  /*2ed0*/  ISETP.GT.AND P3, PT, R66, 0x8, PT ;  /* 0x000000084200780c */ /* 0x000fe20003f64270 */
[----:B------:R-:W-:Y:S01]  /*2ee0*/  FMUL.FTZ R41, R0, R41 ;  /* 0x0000002900297220 */ /* 0x000fe20000410000 */
[----:B------:R-:W-:Y:S01]  /*2ef0*/  FSEL R123, R88, -INF , P5 ;  /* 0xff800000587b7808 */ /* 0x000fe20002800000 */
[----:B------:R-:W-:Y:S01]  /*2f00*/  QGMMA.64x32x32.F32.E4M3.E4M3 R24, gdesc[UR20], R24, gsb0 ;  /* 0x00600000141879f3 */ /* 0x000fe20008000818 */
[----:B------:R-:W-:Y:S01]  /*2f10*/  FSEL R113, R89, -INF , P6 ;  /* 0xff80000059717808 */ /* 0x000fe20003000000 */
[----:B------:R2:W1:Y:S01]  /*2f20*/  MUFU.TANH R65, R40 ;  /* 0x0000002800417308 */ /* 0x0004620000002400 */
[----:B------:R-:W-:Y:S01]  /*2f30*/  ISETP.GT.AND P4, PT, R66, 0x9, PT ;  /* 0x000000094200780c */ /* 0x000fe20003f84270 */
[----:B------:R-:W-:Y:S01]  /*2f40*/  FMUL.FTZ R44, R0, R44 ;  /* 0x0000002c002c7220 */ /* 0x000fe20000410000 */
[----:B------:R-:W-:Y:S01]  /*2f50*/  FSEL R119, R92, -INF , P3 ;  /* 0xff8000005c777808 */ /* 0x000fe20001800000 */
[C---:B------:R-:W-:Y:S01]  /*2f60*/  FMUL.FTZ R45, R0.reuse, R45 ;  /* 0x0000002d002d7220 */ /* 0x040fe20000410000 */
[----:B------:R-:W-:Y:S01]  /*2f70*/  FMNMX.FTZ R70, R123, R113, !PT ;  /* 0x000000717b467209 */ /* 0x000fe20007810000 */
[----:B------:R-:W-:Y:S01]  /*2f80*/  FMUL.FTZ R53, R0, R53 ;  /* 0x0000003500357220 */ /* 0x000fe20000410000 */
[----:B------:R-:W-:Y:S01]  /*2f90*/  ISETP.GT.AND P5, PT, R66, 0x10, PT ;  /* 0x000000104200780c */ /* 0x000fe20003fa4270 */
[----:B------:R3:W1:Y:S01]  /*2fa0*/  MUFU.TANH R67, R41 ;  /* 0x0000002900437308 */ /* 0x0006620000002400 */
[----:B------:R-:W-:Y:S01]  /*2fb0*/  FSEL R115, R93, -INF , P4 ;  /* 0xff8000005d737808 */ /* 0x000fe20002000000 */
[C---:B------:R-:W-:Y:S01]  /*2fc0*/  FMUL.FTZ R48, R0.reuse, R48 ;  /* 0x0000003000307220 */ /* 0x040fe20000410000 */
[----:B------:R-:W-:Y:S01]  /*2fd0*/  FMNMX.FTZ R70, R119, R70, !PT ;  /* 0x0000004677467209 */ /* 0x000fe20007810000 */
[----:B------:R-:W-:Y:S01]  /*2fe0*/  FMUL.FTZ R49, R0, R49 ;  /* 0x0000003100317220 */ /* 0x000fe20000410000 */
[----:B------:R-:W-:Y:S01]  /*2ff0*/  ISETP.GT.AND P3, PT, R66, 0x11, PT ;  /* 0x000000114200780c */ /* 0x000fe20003f64270 */
[----:B--2---:R-:W-:Y:S01]  /*3000*/  FMUL.FTZ R40, R0, R42 ;  /* 0x0000002a00287220 */ /* 0x004fe20000410000 */
[----:B----4-:R-:W-:Y:S01]  /*3010*/  FSEL R121, R96, -INF , P5 ;  /* 0xff80000060797808 */ /* 0x010fe20002800000 */
[----:B------:R-:W2:Y:S01]  /*3020*/  MUFU.TANH R44, R44 ;  /* 0x0000002c002c7308 */ /* 0x000ea20000002400 */
[----:B------:R-:W-:Y:S01]  /*3030*/  FMNMX.FTZ R70, R115, R70, !PT ;  /* 0x0000004673467209 */ /* 0x000fe20007810000 */
[----:B------:R-:W-:Y:S01]  /*3040*/  FMUL.FTZ R42, R0, R43 ;  /* 0x0000002b002a7220 */ /* 0x000fe20000410000 */
[----:B------:R-:W-:Y:S01]  /*3050*/  ISETP.GT.AND P4, PT, R66, 0x18, PT ;  /* 0x000000184200780c */ /* 0x000fe20003f84270 */
[----:B------:R-:W-:Y:S01]  /*3060*/  FMUL.FTZ R52, R0, R52 ;  /* 0x0000003400347220 */ /* 0x000fe20000410000 */
[----:B-----5:R-:W-:Y:S01]  /*3070*/  FSEL R127, R97, -INF , P3 ;  /* 0xff800000617f7808 */ /* 0x020fe20001800000 */
[----:B------:R-:W-:Y:S01]  /*3080*/  IMAD.U32 R88, RZ, RZ, UR6 ;  /* 0x00000006ff587e24 */ /* 0x000fe2000f8e00ff */
[----:B------:R-:W-:Y:S01]  /*3090*/  FMNMX.FTZ R70, R121, R70, !PT ;  /* 0x0000004679467209 */ /* 0x000fe20007810000 */
[----:B------:R-:W4:Y:S01]  /*30a0*/  MUFU.TANH R45, R45 ;  /* 0x0000002d002d7308 */ /* 0x000f220000002400 */
[----:B------:R-:W-:Y:S01]  /*30b0*/  ISETP.GT.AND P3, PT, R66, 0x19, PT ;  /* 0x000000194200780c */ /* 0x000fe20003f64270 */
[----:B------:R-:W-:Y:S01]  /*30c0*/  FMUL.FTZ R55, R0, R55 ;  /* 0x0000003700377220 */ /* 0x000fe20000410000 */
[----:B------:R-:W-:Y:S01]  /*30d0*/  FSEL R125, R100, -INF , P4 ;  /* 0xff800000647d7808 */ /* 0x000fe20002000000 */
[C---:B------:R-:W-:Y:S01]  /*30e0*/  FMUL.FTZ R51, R0.reuse, R51 ;  /* 0x0000003300337220 */ /* 0x040fe20000410000 */
[----:B------:R-:W-:Y:S01]  /*30f0*/  FMNMX.FTZ R70, R127, R70, !PT ;  /* 0x000000467f467209 */ /* 0x000fe20007810000 */
[----:B------:R-:W-:Y:S01]  /*3100*/  FMUL.FTZ R46, R0, R46 ;  /* 0x0000002e002e7220 */ /* 0x000fe20000410000 */
[----:B------:R-:W-:Y:S01]  /*3110*/  ISETP.GT.AND P4, PT, R66, 0x20, PT ;  /* 0x000000204200780c */ /* 0x000fe20003f84270 */
[----:B------:R-:W-:Y:S01]  /*3120*/  MUFU.TANH R71, R53 ;  /* 0x0000003500477308 */ /* 0x000fe20000002400 */
[----:B------:R-:W-:Y:S01]  /*3130*/  FSEL R117, R117, -INF , P3 ;  /* 0xff80000075757808 */ /* 0x000fe20001800000 */
[C---:B------:R-:W-:Y:S01]  /*3140*/  FMUL.FTZ R50, R0.reuse, R50 ;  /* 0x0000003200327220 */ /* 0x040fe20000410000 */
[----:B------:R-:W-:Y:S01]  /*3150*/  FMNMX.FTZ R70, R125, R70, !PT ;  /* 0x000000467d467209 */ /* 0x000fe20007810000 */
[----:B------:R-:W-:Y:S01]  /*3160*/  FMUL.FTZ R54, R0, R54 ;  /* 0x0000003600367220 */ /* 0x000fe20000410000 */
[C---:B------:R-:W-:Y:S01]  /*3170*/  ISETP.GT.AND P3, PT, R66.reuse, 0x21, PT ;  /* 0x000000214200780c */ /* 0x040fe20003f64270 */
[----:B------:R-:W-:Y:S01]  /*3180*/  @UP0 ULDC UR6, c[0x0][0x44c] ;  /* 0x0001130000060ab9 */ /* 0x000fe20000000800 */
[----:B------:R-:W-:Y:S01]  /*3190*/  FSEL R107, R107, -INF , P4 ;  /* 0xff8000006b6b7808 */ /* 0x000fe20002000000 */
[----:B------:R-:W5:Y:S01]  /*31a0*/  MUFU.TANH R48, R48 ;  /* 0x0000003000307308 */ /* 0x000f620000002400 */
[----:B------:R-:W-:Y:S01]  /*31b0*/  FMNMX.FTZ R70, R117, R70, !PT ;  /* 0x0000004675467209 */ /* 0x000fe20007810000 */
[----:B------:R-:W-:Y:S01]  /*31c0*/  UIMAD.WIDE.U32 UR6, UR39, UR6, URZ ;  /* 0x00000006270672a5 */ /* 0x000fe2000f8e003f */
[----:B------:R-:W-:-:S02]  /*31d0*/  ISETP.GT.AND P4, PT, R66, 0x28, PT ;  /* 0x000000284200780c */ /* 0x000fc40003f84270 */
[----:B0-----:R-:W-:Y:S01]  /*31e0*/  FSEL R111, R73, -INF , P3 ;  /* 0xff800000496f7808 */ /* 0x001fe20001800000 */
[----:B------:R-:W-:Y:S01]  /*31f0*/  @UP0 USHF.R.U32.HI UR10, URZ, UR11, UR7 ;  /* 0x0000000b3f0a0299 */ /* 0x000fe20008011607 */
[----:B------:R-:W-:Y:S01]  /*3200*/  FMNMX.FTZ R70, R107, R70, !PT ;  /* 0x000000466b467209 */ /* 0x000fe20007810000 */
[----:B------:R-:W0:Y:S01]  /*3210*/  MUFU.TANH R49, R49 ;  /* 0x0000003100317308 */ /* 0x000e220000002400 */
[----:B------:R-:W-:Y:S01]  /*3220*/  ISETP.GT.AND P3, PT, R66, 0x29, PT ;  /* 0x000000294200780c */ /* 0x000fe20003f64270 */
[----:B------:R-:W-:Y:S01]  /*3230*/  UIADD3 UR6, UR10, UR49, -UR50 ;  /* 0x000000310a067290 */ /* 0x000fe2000fffe832 */
[----:B------:R-:W-:Y:S02]  /*3240*/  FSEL R109, R76, -INF , P4 ;  /* 0xff8000004c6d7808 */ /* 0x000fe40002000000 */
[----:B------:R-:W-:Y:S01]  /*3250*/  FMNMX.FTZ R70, R111, R70, !PT ;  /* 0x000000466f467209 */ /* 0x000fe20007810000 */
[----:B------:R-:W-:Y:S01]  /*3260*/  UIMAD.WIDE UR6, UR6, 0x66666667, URZ ;  /* 0x66666667060678a5 */ /* 0x000fe2000f8e023f */
[----:B------:R-:W-:Y:S01]  /*3270*/  ISETP.GT.AND P4, PT, R66, 0x30, PT ;  /* 0x000000304200780c */ /* 0x000fe20003f84270 */
[----:B------:R-:W0:Y:S01]  /*3280*/  MUFU.TANH R52, R52 ;  /* 0x0000003400347308 */ /* 0x000e220000002400 */
[----:B------:R-:W-:Y:S01]  /*3290*/  FSEL R105, R77, -INF , P3 ;  /* 0xff8000004d697808 */ /* 0x000fe20001800000 */
[----:B------:R-:W-:-:S02]  /*32a0*/  WARPGROUP.DEPBAR.LE gsb0, 0x0 ;  /* 0x00008000000079c5 */ /* 0x000fc40000010000 */
[----:B------:R-:W-:Y:S01]  /*32b0*/  FMNMX.FTZ R70, R109, R70, !PT ;  /* 0x000000466d467209 */ /* 0x000fe20007810000 */
[----:B------:R-:W-:Y:S01]  /*32c0*/  FMUL.FTZ R24, R0, R24 ;  /* 0x0000001800187220 */ /* 0x000fe20000410000 */
[----:B------:R-:W-:Y:S01]  /*32d0*/  ISETP.GT.AND P3, PT, R66, 0x31, PT ;  /* 0x000000314200780c */ /* 0x000fe20003f64270 */
[----:B---3--:R-:W-:Y:S01]  /*32e0*/  FMUL.FTZ R41, R0, R25 ;  /* 0x0000001900297220 */ /* 0x008fe20000410000 */
[----:B------:R-:W-:Y:S01]  /*32f0*/  FSEL R103, R80, -INF , P4 ;  /* 0xff80000050677808 */ /* 0x000fe20002000000 */
[----:B------:R3:W0:Y:S01]  /*3300*/  MUFU.TANH R73, R24 ;  /* 0x0000001800497308 */ /* 0x0006220000002400 */
[----:B------:R-:W-:Y:S01]  /*3310*/  FMNMX.FTZ R70, R105, R70, !PT ;  /* 0x0000004669467209 */ /* 0x000fe20007810000 */
[----:B------:R-:W-:Y:S01]  /*3320*/  FMUL.FTZ R28, R0, R28 ;  /* 0x0000001c001c7220 */ /* 0x000fe20000410000 */
[----:B------:R-:W-:Y:S01]  /*3330*/  ISETP.GT.AND P4, PT, R66, 0x38, PT ;  /* 0x000000384200780c */ /* 0x000fe20003f84270 */
[C---:B------:R-:W-:Y:S01]  /*3340*/  FMUL.FTZ R32, R0.reuse, R32 ;  /* 0x0000002000207220 */ /* 0x040fe20000410000 */
[----:B------:R-:W-:Y:S01]  /*3350*/  FSEL R99, R81, -INF , P3 ;  /* 0xff80000051637808 */ /* 0x000fe20001800000 */
[----:B------:R-:W-:Y:S01]  /*3360*/  FMUL.FTZ R36, R0, R36 ;  /* 0x0000002400247220 */ /* 0x000fe20000410000 */
[----:B------:R-:W-:Y:S01]  /*3370*/  FMNMX.FTZ R70, R103, R70, !PT ;  /* 0x0000004667467209 */ /* 0x000fe20007810000 */
[----:B------:R-:W-:Y:S01]  /*3380*/  MUFU.TANH R28, R28 ;  /* 0x0000001c001c7308 */ /* 0x000fe20000002400 */
[----:B------:R-:W-:Y:S01]  /*3390*/  ISETP.GT.AND P3, PT, R66, 0x39, PT ;  /* 0x000000394200780c */ /* 0x000fe20003f64270 */
[----:B---3--:R-:W-:Y:S01]  /*33a0*/  FMUL.FTZ R24, R0, R29 ;  /* 0x0000001d00187220 */ /* 0x008fe20000410000 */
        /* <DEDUP_REMOVED lines=10> */
[----:B------:R-:W-:Y:S01]  /*3450*/  ISETP.GT.AND P3, PT, R66, 0x41, PT ;  /* 0x000000414200780c */ /* 0x000fe20003f64270 */
[----:B------:R-:W-:Y:S01]  /*3460*/  FMUL.FTZ R26, R0, R26 ;  /* 0x0000001a001a7220 */ /* 0x000fe20000410000 */
[----:B------:R-:W-:Y:S01]  /*3470*/  FSEL R93, R74, -INF , P4 ;  /* 0xff8000004a5d7808 */ /* 0x000fe20002000000 */
[----:B------:R-:W-:Y:S01]  /*3480*/  MUFU.TANH R36, R36 ;  /* 0x0000002400247308 */ /* 0x000fe20000002400 */
[----:B------:R-:W-:Y:S01]  /*3490*/  FMNMX.FTZ R70, R95, R70, !PT ;  /* 0x000000465f467209 */ /* 0x000fe20007810000 */
[----:B------:R-:W-:Y:S01]  /*34a0*/  FMUL.FTZ R34, R0, R34 ;  /* 0x0000002200227220 */ /* 0x000fe20000410000 */
[----:B------:R-:W-:Y:S01]  /*34b0*/  ISETP.GT.AND P4, PT, R66, 0x48, PT ;  /* 0x000000484200780c */ /* 0x000fe20003f84270 */
[C---:B------:R-:W-:Y:S01]  /*34c0*/  FMUL.FTZ R38, R0.reuse, R38 ;  /* 0x0000002600267220 */ /* 0x040fe20000410000 */
[----:B------:R-:W-:Y:S01]  /*34d0*/  FSEL R91, R91, -INF , P3 ;  /* 0xff8000005b5b7808 */ /* 0x000fe20001800000 */
[----:B------:R-:W-:Y:S01]  /*34e0*/  FMUL.FTZ R35, R0, R35 ;  /* 0x0000002300237220 */ /* 0x000fe20000410000 */
[----:B------:R-:W-:Y:S01]  /*34f0*/  FMNMX.FTZ R70, R93, R70, !PT ;  /* 0x000000465d467209 */ /* 0x000fe20007810000 */
[----:B------:R4:W3:Y:S01]  /*3500*/  MUFU.TANH R74, R41 ;  /* 0x00000029004a7308 */ /* 0x0008e20000002400 */
[----:B------:R-:W-:Y:S01]  /*3510*/  ISETP.GT.AND P3, PT, R66, 0x49, PT ;  /* 0x000000494200780c */ /* 0x000fe20003f64270 */
[----:B------:R3:W-:Y:S01]  /*3520*/  @!P1 SYNCS.ARRIVE.TRANS64.RED.A1T0 RZ, [R2+URZ], RZ ;  /* 0x000000ff02ff99a7 */ /* 0x0007e2000810043f */
[----:B------:R-:W-:Y:S01]  /*3530*/  FSEL R87, R87, -INF , P4 ;  /* 0xff80000057577808 */ /* 0x000fe20002000000 */
[----:B------:R-:W-:Y:S01]  /*3540*/  USHF.R.U32.HI UR6, URZ, 0x1f, UR7 ;  /* 0x0000001f3f067899 */ /* 0x000fe20008011607 */
[----:B------:R-:W-:-:S02]  /*3550*/  FMNMX.FTZ R70, R91, R70, !PT ;  /* 0x000000465b467209 */ /* 0x000fc40007810000 */
[C---:B------:R-:W-:Y:S01]  /*3560*/  ISETP.GT.AND P4, PT, R66.reuse, 0x50, PT ;  /* 0x000000504200780c */ /* 0x040fe20003f84270 */
[----:B------:R-:W-:Y:S01]  /*3570*/  MUFU.TANH R4, R4 ;  /* 0x0000000400047308 */ /* 0x000fe20000002400 */
[----:B------:R-:W-:Y:S01]  /*3580*/  FSEL R85, R75, -INF , P3 ;  /* 0xff8000004b557808 */ /* 0x000fe20001800000 */
[----:B------:R-:W-:Y:S01]  /*3590*/  ULEA.HI.SX32 UR6, UR7, UR6, 0x1a ;  /* 0x0000000607067291 */ /* 0x000fe2000f8fd23f */
[----:B------:R-:W-:Y:S02]  /*35a0*/  FMNMX.FTZ R70, R87, R70, !PT ;  /* 0x0000004657467209 */ /* 0x000fe40007810000 */
[C---:B------:R-:W-:Y:S01]  /*35b0*/  ISETP.GT.AND P3, PT, R66.reuse, 0x51, PT ;  /* 0x000000514200780c */ /* 0x040fe20003f64270 */
[----:B------:R-:W-:Y:S01]  /*35c0*/  UISETP.LT.AND UP1, UPT, URZ, UR6, UPT ;  /* 0x000000063f00728c */ /* 0x000fe2000bf21270 */
[----:B------:R-:W-:Y:S01]  /*35d0*/  FSEL R83, R83, -INF , P4 ;  /* 0xff80000053537808 */ /* 0x000fe20002000000 */
[----:B------:R-:W-:Y:S01]  /*35e0*/  MUFU.TANH R3, R3 ;  /* 0x0000000300037308 */ /* 0x000fe20000002400 */
[----:B------:R-:W-:Y:S01]  /*35f0*/  FMNMX.FTZ R70, R85, R70, !PT ;  /* 0x0000004655467209 */ /* 0x000fe20007810000 */
[----:B------:R-:W-:Y:S01]  /*3600*/  USEL UR54, URZ, UR6, !UP1 ;  /* 0x000000063f367287 */ /* 0x000fe2000c800000 */
[----:B------:R-:W-:-:S02]  /*3610*/  ISETP.GT.AND P4, PT, R66, 0x58, PT ;  /* 0x000000584200780c */ /* 0x000fc40003f84270 */
[----:B------:R-:W-:Y:S01]  /*3620*/  FSEL R81, R78, -INF , P3 ;  /* 0xff8000004e517808 */ /* 0x000fe20001800000 */
[----:B------:R-:W-:Y:S01]  /*3630*/  UISETP.GE.AND UP1, UPT, UR55, UR54, UPT ;  /* 0x000000363700728c */ /* 0x000fe2000bf26270 */
[----:B------:R-:W-:Y:S01]  /*3640*/  FMNMX.FTZ R70, R83, R70, !PT ;  /* 0x0000004653467209 */ /* 0x000fe20007810000 */
[----:B------:R-:W-:Y:S01]  /*3650*/  MUFU.TANH R5, R5 ;  /* 0x0000000500057308 */ /* 0x000fe20000002400 */
[C---:B------:R-:W-:Y:S02]  /*3660*/  ISETP.GT.AND P3, PT, R66.reuse, 0x59, PT ;  /* 0x000000594200780c */ /* 0x040fe40003f64270 */
[----:B------:R-:W-:Y:S02]  /*3670*/  FSEL R77, R79, -INF , P4 ;  /* 0xff8000004f4d7808 */ /* 0x000fe40002000000 */
[----:B------:R-:W-:Y:S02]  /*3680*/  FMNMX.FTZ R70, R81, R70, !PT ;  /* 0x0000004651467209 */ /* 0x000fe40007810000 */
[----:B------:R-:W-:Y:S01]  /*3690*/  ISETP.GT.AND P4, PT, R66, 0x60, PT ;  /* 0x000000604200780c */ /* 0x000fe20003f84270 */
[----:B------:R-:W-:Y:S01]  /*36a0*/  MUFU.TANH R6, R6 ;  /* 0x0000000600067308 */ /* 0x000fe20000002400 */
[----:B-1----:R-:W-:-:S02]  /*36b0*/  FSEL R53, R69, -INF , P3 ;  /* 0xff80000045357808 */ /* 0x002fc40001800000 */
[----:B------:R-:W-:Y:S02]  /*36c0*/  FMNMX.FTZ R70, R77, R70, !PT ;  /* 0x000000464d467209 */ /* 0x000fe40007810000 */
[C---:B------:R-:W-:Y:S02]  /*36d0*/  ISETP.GT.AND P3, PT, R66.reuse, 0x61, PT ;  /* 0x000000614200780c */ /* 0x040fe40003f64270 */
[----:B------:R-:W-:Y:S01]  /*36e0*/  FSEL R43, R65, -INF , P4 ;  /* 0xff800000412b7808 */ /* 0x000fe20002000000 */
[----:B------:R-:W-:Y:S01]  /*36f0*/  MUFU.TANH R7, R7 ;  /* 0x0000000700077308 */ /* 0x000fe20000002400 */
[----:B------:R-:W-:Y:S02]  /*3700*/  FMNMX.FTZ R70, R53, R70, !PT ;  /* 0x0000004635467209 */ /* 0x000fe40007810000 */
[----:B------:R-:W-:Y:S02]  /*3710*/  ISETP.GT.AND P4, PT, R66, 0x68, PT ;  /* 0x000000684200780c */ /* 0x000fe40003f84270 */
[----:B------:R-:W-:-:S02]  /*3720*/  FSEL R25, R67, -INF , P3 ;  /* 0xff80000043197808 */ /* 0x000fc40001800000 */
[----:B------:R-:W-:Y:S01]  /*3730*/  FMNMX.FTZ R70, R43, R70, !PT ;  /* 0x000000462b467209 */ /* 0x000fe20007810000 */
[----:B------:R-:W-:Y:S01]  /*3740*/  MUFU.TANH R9, R9 ;  /* 0x0000000900097308 */ /* 0x000fe20000002400 */
[----:B------:R-:W-:Y:S02]  /*3750*/  ISETP.GT.AND P3, PT, R66, 0x69, PT ;  /* 0x000000694200780c */ /* 0x000fe40003f64270 */
[----:B--2---:R-:W-:Y:S02]  /*3760*/  FSEL R29, R44, -INF , P4 ;  /* 0xff8000002c1d7808 */ /* 0x004fe40002000000 */
[----:B------:R-:W-:Y:S02]  /*3770*/  FMNMX.FTZ R70, R25, R70, !PT ;  /* 0x0000004619467209 */ /* 0x000fe40007810000 */
[----:B------:R-:W-:Y:S01]  /*3780*/  ISETP.GT.AND P4, PT, R66, 0x70, PT ;  /* 0x000000704200780c */ /* 0x000fe20003f84270 */
[----:B------:R1:W2:Y:S01]  /*3790*/  MUFU.TANH R44, R24 ;  /* 0x00000018002c7308 */ /* 0x0002a20000002400 */
[----:B----4-:R-:W-:-:S02]  /*37a0*/  FSEL R41, R45, -INF , P3 ;  /* 0xff8000002d297808 */ /* 0x010fc40001800000 */
[----:B------:R-:W-:Y:S02]  /*37b0*/  FMNMX.FTZ R70, R29, R70, !PT ;  /* 0x000000461d467209 */ /* 0x000fe40007810000 */
[----:B------:R-:W-:Y:S02]  /*37c0*/  ISETP.GT.AND P3, PT, R66, 0x71, PT ;  /* 0x000000714200780c */ /* 0x000fe40003f64270 */
[----:B-----5:R-:W-:Y:S01]  /*37d0*/  FSEL R45, R48, -INF , P4 ;  /* 0xff800000302d7808 */ /* 0x020fe20002000000 */
[----:B------:R-:W-:Y:S01]  /*37e0*/  MUFU.TANH R147, R39 ;  /* 0x0000002700937308 */ /* 0x000fe20000002400 */
[----:B------:R-:W-:Y:S01]  /*37f0*/  FMNMX.FTZ R70, R41, R70, !PT ;  /* 0x0000004629467209 */ /* 0x000fe20007810000 */
[----:B-1----:R-:W-:Y:S01]  /*3800*/  FMUL.FTZ R24, R0, R33 ;  /* 0x0000002100187220 */ /* 0x002fe20000410000 */
[----:B------:R-:W-:Y:S02]  /*3810*/  ISETP.GT.AND P4, PT, R66, 0x78, PT ;  /* 0x000000784200780c */ /* 0x000fe40003f84270 */
[----:B0-----:R-:W-:-:S02]  /*3820*/  FSEL R49, R49, -INF , P3 ;  /* 0xff80000031317808 */ /* 0x001fc40001800000 */
[----:B------:R-:W-:Y:S01]  /*3830*/  FMNMX.FTZ R70, R45, R70, !PT ;  /* 0x000000462d467209 */ /* 0x000fe20007810000 */
[----:B------:R0:W1:Y:S01]  /*3840*/  MUFU.TANH R75, R24 ;  /* 0x00000018004b7308 */ /* 0x0000620000002400 */
[----:B------:R-:W-:Y:S02]  /*3850*/  ISETP.GT.AND P3, PT, R66, 0x79, PT ;  /* 0x000000794200780c */ /* 0x000fe40003f64270 */
[----:B------:R-:W-:Y:S02]  /*3860*/  FSEL R33, R52, -INF , P4 ;  /* 0xff80000034217808 */ /* 0x000fe40002000000 */
[----:B------:R-:W-:Y:S02]  /*3870*/  FMNMX.FTZ R70, R49, R70, !PT ;  /* 0x0000004631467209 */ /* 0x000fe40007810000 */
[----:B------:R-:W-:Y:S01]  /*3880*/  ISETP.GT.AND P4, PT, R66, 0x80, PT ;  /* 0x000000804200780c */ /* 0x000fe20003f84270 */
[----:B------:R-:W-:Y:S01]  /*3890*/  MUFU.TANH R8, R8 ;  /* 0x0000000800087308 */ /* 0x000fe20000002400 */
[----:B------:R-:W-:Y:S01]  /*38a0*/  FSEL R65, R71, -INF , P3 ;  /* 0xff80000047417808 */ /* 0x000fe20001800000 */
[----:B0-----:R-:W-:Y:S01]  /*38b0*/  FMUL.FTZ R24, R0, R37 ;  /* 0x0000002500187220 */ /* 0x001fe20000410000 */
[----:B------:R-:W-:-:S02]  /*38c0*/  FMNMX.FTZ R70, R33, R70, !PT ;  /* 0x0000004621467209 */ /* 0x000fc40007810000 */
[C---:B------:R-:W-:Y:S02]  /*38d0*/  ISETP.GT.AND P3, PT, R66.reuse, 0x81, PT ;  /* 0x000000814200780c */ /* 0x040fe40003f64270 */
[----:B------:R-:W-:Y:S01]  /*38e0*/  FSEL R67, R73, -INF , P4 ;  /* 0xff80000049437808 */ /* 0x000fe20002000000 */
[----:B------:R0:W4:Y:S01]  /*38f0*/  MUFU.TANH R79, R24 ;  /* 0x00000018004f7308 */ /* 0x0001220000002400 */
[----:B------:R-:W-:Y:S02]  /*3900*/  FMNMX.FTZ R70, R65, R70, !PT ;  /* 0x0000004641467209 */ /* 0x000fe40007810000 */
[----:B------:R-:W-:Y:S02]  /*3910*/  ISETP.GT.AND P4, PT, R66, 0x88, PT ;  /* 0x000000884200780c */ /* 0x000fe40003f84270 */
[----:B---3--:R-:W-:Y:S02]  /*3920*/  FSEL R69, R74, -INF , P3 ;  /* 0xff8000004a457808 */ /* 0x008fe40001800000 */
[----:B------:R-:W-:Y:S01]  /*3930*/  FMNMX.FTZ R70, R67, R70, !PT ;  /* 0x0000004643467209 */ /* 0x000fe20007810000 */
[----:B------:R-:W3:Y:S01]  /*3940*/  MUFU.TANH R10, R10 ;  /* 0x0000000a000a7308 */ /* 0x000ee20000002400 */
[----:B------:R-:W-:Y:S01]  /*3950*/  ISETP.GT.AND P3, PT, R66, 0x89, PT ;  /* 0x000000894200780c */ /* 0x000fe20003f64270 */
[----:B0-----:R-:W-:Y:S01]  /*3960*/  FMUL.FTZ R24, R0, R47 ;  /* 0x0000002f00187220 */ /* 0x001fe20000410000 */
[----:B------:R-:W-:-:S02]  /*3970*/  FSEL R37, R28, -INF , P4 ;  /* 0xff8000001c257808 */ /* 0x000fc40002000000 */
[----:B------:R-:W-:Y:S02]  /*3980*/  FMNMX.FTZ R70, R69, R70, !PT ;  /* 0x0000004645467209 */ /* 0x000fe40007810000 */
[----:B------:R-:W-:Y:S01]  /*3990*/  ISETP.GT.AND P4, PT, R66, 0x90, PT ;  /* 0x000000904200780c */ /* 0x000fe20003f84270 */
[----:B------:R-:W-:Y:S01]  /*39a0*/  MUFU.TANH R48, R55 ;  /* 0x0000003700307308 */ /* 0x000fe20000002400 */
[----:B--2---:R-:W-:Y:S02]  /*39b0*/  FSEL R71, R44, -INF , P3 ;  /* 0xff8000002c477808 */ /* 0x004fe40001800000 */
[----:B------:R-:W-:Y:S02]  /*39c0*/  FMNMX.FTZ R70, R37, R70, !PT ;  /* 0x0000004625467209 */ /* 0x000fe40007810000 */
[----:B------:R-:W-:Y:S02]  /*39d0*/  ISETP.GT.AND P3, PT, R66, 0x91, PT ;  /* 0x000000914200780c */ /* 0x000fe40003f64270 */
[----:B------:R-:W-:Y:S01]  /*39e0*/  FSEL R73, R32, -INF , P4 ;  /* 0xff80000020497808 */ /* 0x000fe20002000000 */
[----:B------:R-:W0:Y:S01]  /*39f0*/  MUFU.TANH R13, R13 ;  /* 0x0000000d000d7308 */ /* 0x000e220000002400 */
[----:B------:R-:W-:-:S02]  /*3a00*/  FMNMX.FTZ R70, R71, R70, !PT ;  /* 0x0000004647467209 */ /* 0x000fc40007810000 */
[C---:B------:R-:W-:Y:S02]  /*3a10*/  ISETP.GT.AND P4, PT, R66.reuse, 0x98, PT ;  /* 0x000000984200780c */ /* 0x040fe40003f84270 */
[----:B-1----:R-:W-:Y:S02]  /*3a20*/  FSEL R75, R75, -INF , P3 ;  /* 0xff8000004b4b7808 */ /* 0x002fe40001800000 */
[----:B------:R-:W-:Y:S01]  /*3a30*/  FMNMX.FTZ R70, R73, R70, !PT ;  /* 0x0000004649467209 */ /* 0x000fe20007810000 */
[----:B------:R-:W1:Y:S01]  /*3a40*/  MUFU.TANH R12, R12 ;  /* 0x0000000c000c7308 */ /* 0x000e620000002400 */
[----:B------:R-:W-:Y:S02]  /*3a50*/  ISETP.GT.AND P3, PT, R66, 0x99, PT ;  /* 0x000000994200780c */ /* 0x000fe40003f64270 */
[----:B------:R-:W-:Y:S02]  /*3a60*/  FSEL R47, R36, -INF , P4 ;  /* 0xff800000242f7808 */ /* 0x000fe40002000000 */
[----:B------:R-:W-:-:S02]  /*3a70*/  FMNMX.FTZ R70, R75, R70, !PT ;  /* 0x000000464b467209 */ /* 0x000fc40007810000 */
[----:B----4-:R-:W-:Y:S01]  /*3a80*/  FSEL R79, R79, -INF , P3 ;  /* 0xff8000004f4f7808 */ /* 0x010fe20001800000 */
[----:B------:R2:W-:Y:S01]  /*3a90*/  MUFU.TANH R36, R24 ;  /* 0x0000001800247308 */ /* 0x0005e20000002400 */
[----:B------:R-:W-:Y:S02]  /*3aa0*/  FMNMX.FTZ R70, R47, R70, !PT ;  /* 0x000000462f467209 */ /* 0x000fe40007810000 */
[----:B------:R-:W-:Y:S02]  /*3ab0*/  VIADDMNMX R64, R68, R64, R101, PT ;  /* 0x0000004044407246 */ /* 0x000fe40003800165 */
[----:B------:R-:W-:Y:S02]  /*3ac0*/  FMNMX.FTZ R70, R79, R70, !PT ;  /* 0x000000464f467209 */ /* 0x000fe40007810000 */
[C---:B------:R-:W-:Y:S01]  /*3ad0*/  ISETP.GT.AND P4, PT, R64.reuse, 0x1, PT ;  /* 0x000000014000780c */ /* 0x040fe20003f84270 */
[----:B------:R-:W4:Y:S01]  /*3ae0*/  MUFU.TANH R11, R11 ;  /* 0x0000000b000b7308 */ /* 0x000f220000002400 */
[----:B------:R-:W-:Y:S01]  /*3af0*/  ISETP.GT.AND P5, PT, R64, 0x8, PT ;  /* 0x000000084000780c */ /* 0x000fe20003fa4270 */
[----:B------:R-:W2:Y:S01]  /*3b00*/  SHFL.BFLY PT, R89, R70, 0x2, 0x1f ;  /* 0x0c401f0046597f89 */ /* 0x000ea200000e0000 */
[----:B------:R-:W-:-:S02]  /*3b10*/  FSEL R3, R3, -INF , P4 ;  /* 0xff80000003037808 */ /* 0x000fc40002000000 */
[----:B------:R-:W-:Y:S02]  /*3b20*/  FSEL R5, R5, -INF , P5 ;  /* 0xff80000005057808 */ /* 0x000fe40002800000 */
[C---:B------:R-:W-:Y:S01]  /*3b30*/  ISETP.GT.AND P4, PT, R64.reuse, 0x10, PT ;  /* 0x000000104000780c */ /* 0x040fe20003f84270 */
[----:B------:R-:W5:Y:S03]  /*3b40*/  MUFU.TANH R15, R15 ;  /* 0x0000000f000f7308 */ /* 0x000f660000002400 */
[----:B------:R-:W-:Y:S02]  /*3b50*/  FSEL R7, R7, -INF , P4 ;  /* 0xff80000007077808 */ /* 0x000fe40002000000 */
[----:B------:R-:W-:-:S03]  /*3b60*/  ISETP.GT.AND P4, PT, R64, 0x18, PT ;  /* 0x000000184000780c */ /* 0x000fc60003f84270 */
[----:B------:R3:W-:Y:S08]  /*3b70*/  MUFU.TANH R66, R27 ;  /* 0x0000001b00427308 */ /* 0x0007f00000002400 */
[----:B------:R-:W5:Y:S01]  /*3b80*/  MUFU.TANH R14, R14 ;  /* 0x0000000e000e7308 */ /* 0x000f620000002400 */
[----:B--2---:R-:W-:-:S05]  /*3b90*/  FMNMX.FTZ R24, R70, R89, !PT ;  /* 0x0000005946187209 */ /* 0x004fca0007810000 */
[----:B------:R-:W2:Y:S02]  /*3ba0*/  SHFL.BFLY PT, R89, R24, 0x1, 0x1f ;  /* 0x0c201f0018597f89 */ /* 0x000ea400000e0000 */
[----:B------:R-:W5:Y:S08]  /*3bb0*/  MUFU.TANH R21, R21 ;  /* 0x0000001500157308 */ /* 0x000f700000002400 */
[----:B------:R0:W-:Y:S08]  /*3bc0*/  MUFU.TANH R141, R31 ;  /* 0x0000001f008d7308 */ /* 0x0001f00000002400 */
[----:B------:R-:W5:Y:S01]  /*3bd0*/  MUFU.TANH R20, R20 ;  /* 0x0000001400147308 */ /* 0x000f620000002400 */
[----:B--2---:R-:W-:-:S07]  /*3be0*/  FMNMX.FTZ R89, R24, R89, !PT ;  /* 0x0000005918597209 */ /* 0x004fce0007810000 */
[----:B------:R-:W2:Y:S01]  /*3bf0*/  MUFU.TANH R72, R72 ;  /* 0x0000004800487308 */ /* 0x000ea20000002400 */
[C---:B------:R-:W-:Y:S01]  /*3c00*/  FSETP.NEU.FTZ.AND P3, PT, R89.reuse, -INF , PT ;  /* 0xff8000005900780b */ /* 0x040fe20003f7d000 */
[----:B------:R-:W-:-:S06]  /*3c10*/  FFMA.FTZ R24, R89, R88, -8 ;  /* 0xc100000059187423 */ /* 0x000fcc0000010058 */
[----:B------:R1:W-:Y:S01]  /*3c20*/  MUFU.TANH R44, R51 ;  /* 0x00000033002c7308 */ /* 0x0003e20000002400 */
[----:B------:R-:W-:Y:S02]  /*3c30*/  FSEL R24, R24, RZ, P3 ;  /* 0x000000ff18187208 */ /* 0x000fe40001800000 */
[----:B------:R-:W-:-:S03]  /*3c40*/  ISETP.GT.AND P3, PT, R64, RZ, PT ;  /* 0x000000ff4000720c */ /* 0x000fc60003f64270 */
[-CC-:B---3--:R-:W-:Y:S01]  /*3c50*/  FFMA.FTZ R27, R113, R88.reuse, -R24.reuse ;  /* 0x00000058711b7223 */ /* 0x188fe20000010818 */
[----:B------:R-:W-:Y:S01]  /*3c60*/  FSEL R39, R4, -INF , P3 ;  /* 0xff80000004277808 */ /* 0x000fe20001800000 */
[-CC-:B0-----:R-:W-:Y:S01]  /*3c70*/  FFMA.FTZ R31, R115, R88.reuse, -R24.reuse ;  /* 0x00000058731f7223 */ /* 0x181fe20000010818 */
[----:B------:R-:W-:Y:S01]  /*3c80*/  ISETP.GT.AND P3, PT, R64, 0x9, PT ;  /* 0x000000094000780c */ /* 0x000fe20003f64270 */
[----:B------:R-:W0:Y:S01]  /*3c90*/  MUFU.TANH R60, R60 ;  /* 0x0000003c003c7308 */ /* 0x000e220000002400 */
[----:B------:R-:W-:Y:S01]  /*3ca0*/  FMNMX.FTZ R32, R39, R3, !PT ;  /* 0x0000000327207209 */ /* 0x000fe20007810000 */
[-CC-:B-1----:R-:W-:Y:S01]  /*3cb0*/  FFMA.FTZ R51, R117, R88.reuse, -R24.reuse ;  /* 0x0000005875337223 */ /* 0x182fe20000010818 */
[----:B------:R-:W-:Y:S01]  /*3cc0*/  FSEL R55, R6, -INF , P3 ;  /* 0xff80000006377808 */ /* 0x000fe20001800000 */
[--C-:B------:R-:W-:Y:S01]  /*3cd0*/  FFMA.FTZ R6, R107, R88, -R24.reuse ;  /* 0x000000586b067223 */ /* 0x100fe20000010818 */
[----:B------:R-:W-:Y:S01]  /*3ce0*/  FMNMX.FTZ R32, R5, R32, !PT ;  /* 0x0000002005207209 */ /* 0x000fe20007810000 */
[--C-:B------:R-:W-:Y:S01]  /*3cf0*/  FFMA.FTZ R28, R119, R88, -R24.reuse ;  /* 0x00000058771c7223 */ /* 0x100fe20000010818 */
[C---:B------:R-:W-:Y:S01]  /*3d00*/  ISETP.GT.AND P3, PT, R64.reuse, 0x11, PT ;  /* 0x000000114000780c */ /* 0x040fe20003f64270 */
[----:B------:R-:W1:Y:S01]  /*3d10*/  MUFU.TANH R57, R57 ;  /* 0x0000003900397308 */ /* 0x000e620000002400 */
[----:B------:R-:W-:Y:S01]  /*3d20*/  FMNMX.FTZ R32, R55, R32, !PT ;  /* 0x0000002037207209 */ /* 0x000fe20007810000 */
[-CC-:B------:R-:W-:Y:S01]  /*3d30*/  FFMA.FTZ R125, R125, R88.reuse, -R24.reuse ;  /* 0x000000587d7d7223 */ /* 0x180fe20000010818 */
[----:B------:R-:W-:Y:S01]  /*3d40*/  FSEL R101, R9, -INF , P3 ;  /* 0xff80000009657808 */ /* 0x000fe20001800000 */
[--C-:B------:R-:W-:Y:S01]  /*3d50*/  FFMA.FTZ R9, R111, R88, -R24.reuse ;  /* 0x000000586f097223 */ /* 0x100fe20000010818 */
[----:B------:R-:W-:Y:S01]  /*3d60*/  FMNMX.FTZ R32, R7, R32, !PT ;  /* 0x0000002007207209 */ /* 0x000fe20007810000 */
[-CC-:B------:R-:W-:Y:S01]  /*3d70*/  FFMA.FTZ R53, R53, R88.reuse, -R24.reuse ;  /* 0x0000005835357223 */ /* 0x180fe20000010818 */
[----:B------:R-:W-:Y:S01]  /*3d80*/  ISETP.GT.AND P3, PT, R64, 0x19, PT ;  /* 0x000000194000780c */ /* 0x000fe20003f64270 */
[----:B------:R-:W3:Y:S01]  /*3d90*/  MUFU.TANH R56, R56 ;  /* 0x0000003800387308 */ /* 0x000ee20000002400 */
[----:B------:R-:W-:Y:S01]  /*3da0*/  FSEL R107, R8, -INF , P4 ;  /* 0xff800000086b7808 */ /* 0x000fe20002000000 */
[--C-:B------:R-:W-:Y:S01]  /*3db0*/  FFMA.FTZ R8, R109, R88, -R24.reuse ;  /* 0x000000586d087223 */ /* 0x100fe20000010818 */
[----:B------:R-:W-:Y:S01]  /*3dc0*/  FMNMX.FTZ R32, R101, R32, !PT ;  /* 0x0000002065207209 */ /* 0x000fe20007810000 */
[-CC-:B------:R-:W-:Y:S01]  /*3dd0*/  FFMA.FTZ R25, R25, R88.reuse, -R24.reuse ;  /* 0x0000005819197223 */ /* 0x180fe20000010818 */
[----:B------:R-:W-:Y:S01]  /*3de0*/  ISETP.GT.AND P4, PT, R64, 0x20, PT ;  /* 0x000000204000780c */ /* 0x000fe20003f84270 */
[-CC-:B------:R-:W-:Y:S01]  /*3df0*/  FFMA.FTZ R29, R29, R88.reuse, -R24.reuse ;  /* 0x000000581d1d7223 */ /* 0x180fe20000010818 */
[----:B------:R-:W-:Y:S01]  /*3e00*/  FSEL R111, R10, -INF , P3 ;  /* 0xff8000000a6f7808 */ /* 0x000fe20001800000 */
[--C-:B------:R-:W-:Y:S01]  /*3e10*/  FFMA.FTZ R10, R103, R88, -R24.reuse ;  /* 0x00000058670a7223 */ /* 0x100fe20000010818 */
[----:B------:R-:W-:Y:S01]  /*3e20*/  FMNMX.FTZ R32, R107, R32, !PT ;  /* 0x000000206b207209 */ /* 0x000fe20007810000 */
[----:B------:R-:W3:Y:S01]  /*3e30*/  MUFU.TANH R62, R62 ;  /* 0x0000003e003e7308 */ /* 0x000ee20000002400 */
[C---:B------:R-:W-:Y:S01]  /*3e40*/  ISETP.GT.AND P3, PT, R64.reuse, 0x21, PT ;  /* 0x000000214000780c */ /* 0x040fe20003f64270 */
[-CC-:B------:R-:W-:Y:S01]  /*3e50*/  FFMA.FTZ R33, R33, R88.reuse, -R24.reuse ;  /* 0x0000005821217223 */ /* 0x180fe20000010818 */
[----:B------:R-:W-:Y:S01]  /*3e60*/  FSEL R113, R13, -INF , P4 ;  /* 0xff8000000d717808 */ /* 0x000fe20002000000 */
[--C-:B------:R-:W-:Y:S01]  /*3e70*/  FFMA.FTZ R13, R99, R88, -R24.reuse ;  /* 0x00000058630d7223 */ /* 0x100fe20000010818 */
[----:B------:R-:W-:Y:S01]  /*3e80*/  FMNMX.FTZ R32, R111, R32, !PT ;  /* 0x000000206f207209 */ /* 0x000fe20007810000 */
[-CC-:B------:R-:W-:Y:S01]  /*3e90*/  FFMA.FTZ R37, R37, R88.reuse, -R24.reuse ;  /* 0x0000005825257223 */ /* 0x180fe20000010818 */
[----:B------:R-:W-:Y:S01]  /*3ea0*/  ISETP.GT.AND P4, PT, R64, 0x28, PT ;  /* 0x000000284000780c */ /* 0x000fe20003f84270 */
[----:B------:R5:W-:Y:S01]  /*3eb0*/  MUFU.TANH R70, R30 ;  /* 0x0000001e00467308 */ /* 0x000be20000002400 */
[----:B------:R-:W-:Y:S01]  /*3ec0*/  FSEL R109, R12, -INF , P3 ;  /* 0xff8000000c6d7808 */ /* 0x000fe20001800000 */
[--C-:B------:R-:W-:Y:S01]  /*3ed0*/  FFMA.FTZ R12, R97, R88, -R24.reuse ;  /* 0x00000058610c7223 */ /* 0x100fe20000010818 */
[----:B------:R-:W-:Y:S01]  /*3ee0*/  FMNMX.FTZ R32, R113, R32, !PT ;  /* 0x0000002071207209 */ /* 0x000fe20007810000 */
[-CC-:B------:R-:W-:Y:S01]  /*3ef0*/  FFMA.FTZ R75, R75, R88.reuse, -R24.reuse ;  /* 0x000000584b4b7223 */ /* 0x180fe20000010818 */
[C---:B------:R-:W-:Y:S01]  /*3f00*/  ISETP.GT.AND P3, PT, R64.reuse, 0x29, PT ;  /* 0x000000294000780c */ /* 0x040fe20003f64270 */
[-CC-:B------:R-:W-:Y:S01]  /*3f10*/  FFMA.FTZ R47, R47, R88.reuse, -R24.reuse ;  /* 0x000000582f2f7223 */ /* 0x180fe20000010818 */
[----:B----4-:R-:W-:Y:S01]  /*3f20*/  FSEL R115, R11, -INF , P4 ;  /* 0xff8000000b737808 */ /* 0x010fe20002000000 */
[--C-:B------:R-:W-:Y:S01]  /*3f30*/  FFMA.FTZ R11, R105, R88, -R24.reuse ;  /* 0x00000058690b7223 */ /* 0x100fe20000010818 */
[----:B------:R-:W-:Y:S01]  /*3f40*/  FMNMX.FTZ R32, R109, R32, !PT ;  /* 0x000000206d207209 */ /* 0x000fe20007810000 */
[----:B------:R-:W4:Y:S01]  /*3f50*/  MUFU.TANH R59, R59 ;  /* 0x0000003b003b7308 */ /* 0x000f220000002400 */
[----:B------:R-:W-:Y:S01]  /*3f60*/  ISETP.GT.AND P4, PT, R64, 0x30, PT ;  /* 0x000000304000780c */ /* 0x000fe20003f84270 */
[-CC-:B-----5:R-:W-:Y:S01]  /*3f70*/  FFMA.FTZ R30, R121, R88.reuse, -R24.reuse ;  /* 0x00000058791e7223 */ /* 0x1a0fe20000010818 */
[----:B------:R-:W-:Y:S01]  /*3f80*/  FSEL R105, R15, -INF , P3 ;  /* 0xff8000000f697808 */ /* 0x000fe20001800000 */
[----:B------:R-:W-:Y:S01]  /*3f90*/  FFMA.FTZ R15, R95, R88, -R24 ;  /* 0x000000585f0f7223 */ /* 0x000fe20000010818 */
[----:B------:R-:W-:-:S02]  /*3fa0*/  FMNMX.FTZ R32, R115, R32, !PT ;  /* 0x0000002073207209 */ /* 0x000fc40007810000 */
[----:B------:R-:W-:Y:S01]  /*3fb0*/  ISETP.GT.AND P3, PT, R64, 0x31, PT ;  /* 0x000000314000780c */ /* 0x000fe20003f64270 */
[----:B------:R-:W5:Y:S01]  /*3fc0*/  MUFU.TANH R61, R61 ;  /* 0x0000003d003d7308 */ /* 0x000f620000002400 */
[----:B------:R-:W-:Y:S01]  /*3fd0*/  FSEL R117, R14, -INF , P4 ;  /* 0xff8000000e757808 */ /* 0x000fe20002000000 */
[--C-:B------:R-:W-:Y:S01]  /*3fe0*/  FFMA.FTZ R14, R93, R88, -R24.reuse ;  /* 0x000000585d0e7223 */ /* 0x100fe20000010818 */
[----:B------:R-:W-:Y:S02]  /*3ff0*/  FMNMX.FTZ R32, R105, R32, !PT ;  /* 0x0000002069207209 */ /* 0x000fe40007810000 */
[C---:B------:R-:W-:Y:S02]  /*4000*/  ISETP.GT.AND P4, PT, R64.reuse, 0x38, PT ;  /* 0x000000384000780c */ /* 0x040fe40003f84270 */
[----:B------:R-:W-:Y:S01]  /*4010*/  FSEL R103, R21, -INF , P3 ;  /* 0xff80000015677808 */ /* 0x000fe20001800000 */
[----:B------:R2:W-:Y:S01]  /*4020*/  MUFU.TANH R52, R26 ;  /* 0x0000001a00347308 */ /* 0x0005e20000002400 */
[----:B------:R-:W-:Y:S01]  /*4030*/  FMNMX.FTZ R32, R117, R32, !PT ;  /* 0x0000002075207209 */ /* 0x000fe20007810000 */
[----:B------:R-:W-:Y:S01]  /*4040*/  FFMA.FTZ R21, R91, R88, -R24 ;  /* 0x000000585b157223 */ /* 0x000fe20000010818 */
[----:B------:R-:W-:-:S02]  /*4050*/  ISETP.GT.AND P3, PT, R64, 0x39, PT ;  /* 0x000000394000780c */ /* 0x000fc40003f64270 */
[----:B------:R-:W-:Y:S01]  /*4060*/  FSEL R119, R20, -INF , P4 ;  /* 0xff80000014777808 */ /* 0x000fe20002000000 */
[----:B------:R-:W-:-:S01]  /*4070*/  FFMA.FTZ R20, R87, R88, -R24 ;  /* 0x0000005857147223 */ /* 0x000fc20000010818 */
[----:B------:R-:W-:Y:S01]  /*4080*/  FMNMX.FTZ R32, R103, R32, !PT ;  /* 0x0000002067207209 */ /* 0x000fe20007810000 */
[----:B------:R-:W5:Y:S01]  /*4090*/  MUFU.TANH R58, R58 ;  /* 0x0000003a003a7308 */ /* 0x000f620000002400 */
[----:B------:R-:W-:Y:S01]  /*40a0*/  ISETP.GT.AND P4, PT, R64, 0x40, PT ;  /* 0x000000404000780c */ /* 0x000fe20003f84270 */
[----:B--2---:R-:W-:Y:S01]  /*40b0*/  FFMA.FTZ R26, R123, R88, -R24 ;  /* 0x000000587b1a7223 */ /* 0x004fe20000010818 */
[----:B------:R-:W-:Y:S02]  /*40c0*/  FSEL R99, R72, -INF , P3 ;  /* 0xff80000048637808 */ /* 0x000fe40001800000 */
[----:B------:R-:W-:Y:S02]  /*40d0*/  FMNMX.FTZ R32, R119, R32, !PT ;  /* 0x0000002077207209 */ /* 0x000fe40007810000 */
[----:B------:R-:W-:Y:S01]  /*40e0*/  ISETP.GT.AND P3, PT, R64, 0x41, PT ;  /* 0x000000414000780c */ /* 0x000fe20003f64270 */
[----:B------:R-:W2:Y:S01]  /*40f0*/  MUFU.TANH R63, R63 ;  /* 0x0000003f003f7308 */ /* 0x000ea20000002400 */
[----:B0-----:R-:W-:-:S02]  /*4100*/  FSEL R121, R60, -INF , P4 ;  /* 0xff8000003c797808 */ /* 0x001fc40002000000 */
[----:B------:R-:W-:Y:S02]  /*4110*/  FMNMX.FTZ R32, R99, R32, !PT ;  /* 0x0000002063207209 */ /* 0x000fe40007810000 */
[C---:B------:R-:W-:Y:S02]  /*4120*/  ISETP.GT.AND P4, PT, R64.reuse, 0x48, PT ;  /* 0x000000484000780c */ /* 0x040fe40003f84270 */
[----:B-1----:R-:W-:Y:S01]  /*4130*/  FSEL R97, R57, -INF , P3 ;  /* 0xff80000039617808 */ /* 0x002fe20001800000 */
[----:B------:R-:W0:Y:S01]  /*4140*/  MUFU.TANH R40, R40 ;  /* 0x0000002800287308 */ /* 0x000e220000002400 */
[----:B------:R-:W-:Y:S01]  /*4150*/  FMNMX.FTZ R32, R121, R32, !PT ;  /* 0x0000002079207209 */ /* 0x000fe20007810000 */
[----:B------:R-:W-:Y:S01]  /*4160*/  FFMA.FTZ R57, R85, R88, -R24 ;  /* 0x0000005855397223 */ /* 0x000fe20000010818 */
[----:B------:R-:W-:Y:S02]  /*4170*/  ISETP.GT.AND P3, PT, R64, 0x49, PT ;  /* 0x000000494000780c */ /* 0x000fe40003f64270 */
[----:B---3--:R-:W-:-:S02]  /*4180*/  FSEL R123, R56, -INF , P4 ;  /* 0xff800000387b7808 */ /* 0x008fc40002000000 */
[----:B------:R-:W-:Y:S01]  /*4190*/  FMNMX.FTZ R32, R97, R32, !PT ;  /* 0x0000002061207209 */ /* 0x000fe20007810000 */
[----:B------:R-:W1:Y:S01]  /*41a0*/  MUFU.TANH R42, R42 ;  /* 0x0000002a002a7308 */ /* 0x000e620000002400 */
[----:B------:R-:W-:Y:S02]  /*41b0*/  ISETP.GT.AND P4, PT, R64, 0x50, PT ;  /* 0x000000504000780c */ /* 0x000fe40003f84270 */
[----:B------:R-:W-:Y:S02]  /*41c0*/  FSEL R129, R62, -INF , P3 ;  /* 0xff8000003e817808 */ /* 0x000fe40001800000 */
[----:B------:R-:W-:Y:S02]  /*41d0*/  FMNMX.FTZ R32, R123, R32, !PT ;  /* 0x000000207b207209 */ /* 0x000fe40007810000 */
[----:B------:R-:W-:Y:S01]  /*41e0*/  ISETP.GT.AND P3, PT, R64, 0x51, PT ;  /* 0x000000514000780c */ /* 0x000fe20003f64270 */
[----:B------:R-:W3:Y:S01]  /*41f0*/  MUFU.TANH R46, R46 ;  /* 0x0000002e002e7308 */ /* 0x000ee20000002400 */
[----:B----4-:R-:W-:Y:S01]  /*4200*/  FSEL R131, R59, -INF , P4 ;  /* 0xff8000003b837808 */ /* 0x010fe20002000000 */
[----:B------:R-:W-:Y:S01]  /*4210*/  FFMA.FTZ R59, R81, R88, -R24 ;  /* 0x00000058513b7223 */ /* 0x000fe20000010818 */
[----:B------:R-:W-:-:S02]  /*4220*/  FMNMX.FTZ R32, R129, R32, !PT ;  /* 0x0000002081207209 */ /* 0x000fc40007810000 */
[C---:B------:R-:W-:Y:S02]  /*4230*/  ISETP.GT.AND P4, PT, R64.reuse, 0x58, PT ;  /* 0x000000584000780c */ /* 0x040fe40003f84270 */
[----:B-----5:R-:W-:Y:S01]  /*4240*/  FSEL R133, R61, -INF , P3 ;  /* 0xff8000003d857808 */ /* 0x020fe20001800000 */
[----:B------:R-:W4:Y:S01]  /*4250*/  MUFU.TANH R50, R50 ;  /* 0x0000003200327308 */ /* 0x000f220000002400 */
[----:B------:R-:W-:Y:S02]  /*4260*/  FMNMX.FTZ R32, R131, R32, !PT ;  /* 0x0000002083207209 */ /* 0x000fe40007810000 */
[----:B------:R-:W-:Y:S02]  /*4270*/  ISETP.GT.AND P3, PT, R64, 0x59, PT ;  /* 0x000000594000780c */ /* 0x000fe40003f64270 */
[----:B------:R-:W-:Y:S02]  /*4280*/  FSEL R135, R58, -INF , P4 ;  /* 0xff8000003a877808 */ /* 0x000fe40002000000 */
[----:B------:R-:W-:Y:S01]  /*4290*/  FMNMX.FTZ R32, R133, R32, !PT ;  /* 0x0000002085207209 */ /* 0x000fe20007810000 */
[----:B------:R-:W5:Y:S01]  /*42a0*/  MUFU.TANH R54, R54 ;  /* 0x0000003600367308 */ /* 0x000f620000002400 */
[----:B------:R-:W-:-:S02]  /*42b0*/  ISETP.GT.AND P4, PT, R64, 0x60, PT ;  /* 0x000000604000780c */ /* 0x000fc40003f84270 */
[----:B--2---:R-:W-:Y:S02]  /*42c0*/  FSEL R137, R63, -INF , P3 ;  /* 0xff8000003f897808 */ /* 0x004fe40001800000 */
[----:B------:R-:W-:Y:S02]  /*42d0*/  FMNMX.FTZ R32, R135, R32, !PT ;  /* 0x0000002087207209 */ /* 0x000fe40007810000 */
[----:B------:R-:W-:Y:S01]  /*42e0*/  ISETP.GT.AND P3, PT, R64, 0x61, PT ;  /* 0x000000614000780c */ /* 0x000fe20003f64270 */
[----:B------:R-:W2:Y:S01]  /*42f0*/  MUFU.TANH R74, R34 ;  /* 0x00000022004a7308 */ /* 0x000ea20000002400 */
[----:B0-----:R-:W-:Y:S01]  /*4300*/  FSEL R139, R40, -INF , P4 ;  /* 0xff800000288b7808 */ /* 0x001fe20002000000 */
[----:B------:R-:W-:Y:S01]  /*4310*/  FFMA.FTZ R40, R43, R88, -R24 ;  /* 0x000000582b287223 */ /* 0x000fe20000010818 */
[----:B------:R-:W-:Y:S02]  /*4320*/  FMNMX.FTZ R32, R137, R32, !PT ;  /* 0x0000002089207209 */ /* 0x000fe40007810000 */
[----:B------:R-:W-:-:S02]  /*4330*/  ISETP.GT.AND P4, PT, R64, 0x68, PT ;  /* 0x000000684000780c */ /* 0x000fc40003f84270 */
[----:B-1----:R-:W-:Y:S01]  /*4340*/  FSEL R61, R42, -INF , P3 ;  /* 0xff8000002a3d7808 */ /* 0x002fe20001800000 */
[----:B------:R0:W-:Y:S01]  /*4350*/  MUFU.TANH R145, R38 ;  /* 0x0000002600917308 */ /* 0x0001e20000002400 */
[----:B------:R-:W-:Y:S01]  /*4360*/  FMNMX.FTZ R32, R139, R32, !PT ;  /* 0x000000208b207209 */ /* 0x000fe20007810000 */
[-CC-:B------:R-:W-:Y:S01]  /*4370*/  FFMA.FTZ R42, R65, R88.reuse, -R24.reuse ;  /* 0x00000058412a7223 */ /* 0x180fe20000010818 */
[----:B------:R-:W-:Y:S02]  /*4380*/  ISETP.GT.AND P3, PT, R64, 0x69, PT ;  /* 0x000000694000780c */ /* 0x000fe40003f64270 */
[----:B---3--:R-:W-:Y:S01]  /*4390*/  FSEL R87, R46, -INF , P4 ;  /* 0xff8000002e577808 */ /* 0x008fe20002000000 */
[----:B------:R-:W-:-:S01]  /*43a0*/  FFMA.FTZ R46, R71, R88, -R24 ;  /* 0x00000058472e7223 */ /* 0x000fc20000010818 */
[----:B------:R-:W-:Y:S01]  /*43b0*/  FMNMX.FTZ R32, R61, R32, !PT ;  /* 0x000000203d207209 */ /* 0x000fe20007810000 */
[----:B------:R1:W3:Y:S01]  /*43c0*/  MUFU.TANH R143, R35 ;  /* 0x00000023008f7308 */ /* 0x0002e20000002400 */
[----:B------:R-:W-:Y:S01]  /*43d0*/  ISETP.GT.AND P4, PT, R64, 0x70, PT ;  /* 0x000000704000780c */ /* 0x000fe20003f84270 */
[-CC-:B0-----:R-:W-:Y:S01]  /*43e0*/  FFMA.FTZ R38, R77, R88.reuse, -R24.reuse ;  /* 0x000000584d267223 */ /* 0x181fe20000010818 */
[----:B------:R-:W-:Y:S01]  /*43f0*/  FSEL R63, R36, -INF , P3 ;  /* 0xff800000243f7808 */ /* 0x000fe20001800000 */
[----:B------:R-:W-:Y:S01]  /*4400*/  FFMA.FTZ R36, R83, R88, -R24 ;  /* 0x0000005853247223 */ /* 0x000fe20000010818 */
[----:B------:R-:W-:-:S02]  /*4410*/  FMNMX.FTZ R32, R87, R32, !PT ;  /* 0x0000002057207209 */ /* 0x000fc40007810000 */
[----:B------:R-:W-:Y:S01]  /*4420*/  ISETP.GT.AND P3, PT, R64, 0x71, PT ;  /* 0x000000714000780c */ /* 0x000fe20003f64270 */
[----:B------:R-:W-:Y:S01]  /*4430*/  MUFU.EX2 R4, R125 ;  /* 0x0000007d00047308 */ /* 0x000fe20000000800 */
[----:B----4-:R-:W-:Y:S01]  /*4440*/  FSEL R85, R50, -INF , P4 ;  /* 0xff80000032557808 */ /* 0x010fe20002000000 */
[----:B-1----:R-:W-:Y:S01]  /*4450*/  FFMA.FTZ R35, R127, R88, -R24 ;  /* 0x000000587f237223 */ /* 0x002fe20000010818 */
[----:B------:R-:W-:Y:S02]  /*4460*/  FMNMX.FTZ R34, R63, R32, !PT ;  /* 0x000000203f227209 */ /* 0x000fe40007810000 */
[----:B------:R-:W-:Y:S02]  /*4470*/  ISETP.GT.AND P4, PT, R64, 0x78, PT ;  /* 0x000000784000780c */ /* 0x000fe40003f84270 */
[----:B------:R-:W-:Y:S01]  /*4480*/  FSEL R93, R44, -INF , P3 ;  /* 0xff8000002c5d7808 */ /* 0x000fe20001800000 */
[----:B------:R0:W-:Y:S01]  /*4490*/  MUFU.EX2 R32, R36 ;  /* 0x0000002400207308 */ /* 0x0001e20000000800 */
[----:B------:R-:W-:-:S02]  /*44a0*/  FMNMX.FTZ R34, R85, R34, !PT ;  /* 0x0000002255227209 */ /* 0x000fc40007810000 */
[----:B------:R-:W-:Y:S02]  /*44b0*/  ISETP.GT.AND P3, PT, R64, 0x79, PT ;  /* 0x000000794000780c */ /* 0x000fe40003f64270 */
[----:B-----5:R-:W-:Y:S02]  /*44c0*/  FSEL R83, R54, -INF , P4 ;  /* 0xff80000036537808 */ /* 0x020fe40002000000 */
[----:B------:R-:W-:Y:S01]  /*44d0*/  FMNMX.FTZ R34, R93, R34, !PT ;  /* 0x000000225d227209 */ /* 0x000fe20007810000 */
[----:B------:R-:W-:Y:S01]  /*44e0*/  MUFU.EX2 R26, R26 ;  /* 0x0000001a001a7308 */ /* 0x000fe20000000800 */
[----:B------:R-:W-:Y:S02]  /*44f0*/  ISETP.GT.AND P4, PT, R64, 0x80, PT ;  /* 0x000000804000780c */ /* 0x000fe40003f84270 */
[----:B------:R-:W-:Y:S02]  /*4500*/  FSEL R81, R48, -INF , P3 ;  /* 0xff80000030517808 */ /* 0x000fe40001800000 */
[----:B------:R-:W-:-:S02]  /*4510*/  FMNMX.FTZ R34, R83, R34, !PT ;  /* 0x0000002253227209 */ /* 0x000fc40007810000 */
[----:B------:R-:W-:Y:S01]  /*4520*/  ISETP.GT.AND P3, PT, R64, 0x81, PT ;  /* 0x000000814000780c */ /* 0x000fe20003f64270 */
[----:B------:R-:W1:Y:S01]  /*4530*/  MUFU.EX2 R27, R27 ;  /* 0x0000001b001b7308 */ /* 0x000e620000000800 */
[----:B------:R-:W-:Y:S02]  /*4540*/  FSEL R95, R52, -INF , P4 ;  /* 0xff800000345f7808 */ /* 0x000fe40002000000 */
[----:B0-----:R-:W-:Y:S02]  /*4550*/  FMNMX.FTZ R36, R81, R34, !PT ;  /* 0x0000002251247209 */ /* 0x001fe40007810000 */
[----:B------:R-:W-:Y:S02]  /*4560*/  ISETP.GT.AND P4, PT, R64, 0x88, PT ;  /* 0x000000884000780c */ /* 0x000fe40003f84270 */
[----:B------:R-:W-:Y:S01]  /*4570*/  FSEL R77, R66, -INF , P3 ;  /* 0xff800000424d7808 */ /* 0x000fe20001800000 */
[----:B------:R0:W-:Y:S01]  /*4580*/  MUFU.EX2 R34, R38 ;  /* 0x0000002600227308 */ /* 0x0001e20000000800 */
[----:B------:R-:W-:-:S02]  /*4590*/  FMNMX.FTZ R36, R95, R36, !PT ;  /* 0x000000245f247209 */ /* 0x000fc40007810000 */
[----:B------:R-:W-:Y:S02]  /*45a0*/  ISETP.GT.AND P3, PT, R64, 0x89, PT ;  /* 0x000000894000780c */ /* 0x000fe40003f64270 */
[----:B------:R-:W-:Y:S02]  /*45b0*/  FSEL R125, R70, -INF , P4 ;  /* 0xff800000467d7808 */ /* 0x000fe40002000000 */
[----:B------:R-:W-:Y:S01]  /*45c0*/  FMNMX.FTZ R36, R77, R36, !PT ;  /* 0x000000244d247209 */ /* 0x000fe20007810000 */
[----:B------:R-:W4:Y:S01]  /*45d0*/  MUFU.EX2 R28, R28 ;  /* 0x0000001c001c7308 */ /* 0x000f220000000800 */
[----:B------:R-:W-:Y:S02]  /*45e0*/  ISETP.GT.AND P4, PT, R64, 0x90, PT ;  /* 0x000000904000780c */ /* 0x000fe40003f84270 */
[----:B------:R-:W-:Y:S02]  /*45f0*/  FSEL R141, R141, -INF , P3 ;  /* 0xff8000008d8d7808 */ /* 0x000fe40001800000 */
[----:B------:R-:W-:-:S02]  /*4600*/  FMNMX.FTZ R36, R125, R36, !PT ;  /* 0x000000247d247209 */ /* 0x000fc40007810000 */
[----:B------:R-:W-:Y:S01]  /*4610*/  ISETP.GT.AND P3, PT, R64, 0x91, PT ;  /* 0x000000914000780c */ /* 0x000fe20003f64270 */
[----:B------:R-:W5:Y:S01]  /*4620*/  MUFU.EX2 R31, R31 ;  /* 0x0000001f001f7308 */ /* 0x000f620000000800 */
[----:B--2---:R-:W-:Y:S02]  /*4630*/  FSEL R127, R74, -INF , P4 ;  /* 0xff8000004a7f7808 */ /* 0x004fe40002000000 */
[----:B0-----:R-:W-:Y:S02]  /*4640*/  FMNMX.FTZ R38, R141, R36, !PT ;  /* 0x000000248d267209 */ /* 0x001fe40007810000 */
[----:B------:R-:W-:Y:S02]  /*4650*/  ISETP.GT.AND P4, PT, R64, 0x98, PT ;  /* 0x000000984000780c */ /* 0x000fe40003f84270 */
[----:B---3--:R-:W-:Y:S01]  /*4660*/  FSEL R143, R143, -INF , P3 ;  /* 0xff8000008f8f7808 */ /* 0x008fe20001800000 */
[----:B------:R0:W-:Y:S01]  /*4670*/  MUFU.EX2 R36, R40 ;  /* 0x0000002800247308 */ /* 0x0001e20000000800 */
[----:B------:R-:W-:-:S02]  /*4680*/  FMNMX.FTZ R38, R127, R38, !PT ;  /* 0x000000267f267209 */ /* 0x000fc40007810000 */
[----:B------:R-:W-:Y:S02]  /*4690*/  ISETP.GT.AND P3, PT, R64, 0x99, PT ;  /* 0x000000994000780c */ /* 0x000fe40003f64270 */
[----:B------:R-:W-:Y:S02]  /*46a0*/  FSEL R145, R145, -INF , P4 ;  /* 0xff80000091917808 */ /* 0x000fe40002000000 */
[----:B------:R-:W-:Y:S01]  /*46b0*/  FMNMX.FTZ R38, R143, R38, !PT ;  /* 0x000000268f267209 */ /* 0x000fe20007810000 */
[----:B------:R-:W2:Y:S01]  /*46c0*/  MUFU.EX2 R30, R30 ;  /* 0x0000001e001e7308 */ /* 0x000ea20000000800 */
[----:B------:R-:W-:Y:S01]  /*46d0*/  FSEL R147, R147, -INF , P3 ;  /* 0xff80000093937808 */ /* 0x000fe20001800000 */
[--C-:B0-----:R-:W-:Y:S01]  /*46e0*/  FFMA.FTZ R40, R41, R88, -R24.reuse ;  /* 0x0000005829287223 */ /* 0x101fe20000010818 */
[----:B------:R-:W-:Y:S01]  /*46f0*/  FMNMX.FTZ R38, R145, R38, !PT ;  /* 0x0000002691267209 */ /* 0x000fe20007810000 */
[----:B------:R-:W-:-:S03]  /*4700*/  FFMA.FTZ R41, R49, R88, -R24 ;  /* 0x0000005831297223 */ /* 0x000fc60000010818 */
[----:B------:R-:W-:Y:S01]  /*4710*/  FMNMX.FTZ R43, R147, R38, !PT ;  /* 0x00000026932b7209 */ /* 0x000fe20007810000 */
[----:B------:R-:W-:Y:S01]  /*4720*/  MUFU.EX2 R35, R35 ;  /* 0x0000002300237308 */ /* 0x000fe20000000800 */
[----:B------:R-:W-:-:S01]  /*4730*/  FFMA.FTZ R38, R45, R88, -R24 ;  /* 0x000000582d267223 */ /* 0x000fc20000010818 */
[--C-:B------:R-:W-:Y:S02]  /*4740*/  FFMA.FTZ R45, R73, R88, -R24.reuse ;  /* 0x00000058492d7223 */ /* 0x100fe40000010818 */
[----:B------:R-:W0:Y:S04]  /*4750*/  SHFL.BFLY PT, R44, R43, 0x2, 0x1f ;  /* 0x0c401f002b2c7f89 */ /* 0x000e2800000e0000 */
[----:B------:R-:W-:Y:S08]  /*4760*/  MUFU.EX2 R51, R51 ;  /* 0x0000003300337308 */ /* 0x000ff00000000800 */
[----:B------:R-:W-:Y:S08]  /*4770*/  MUFU.EX2 R6, R6 ;  /* 0x0000000600067308 */ /* 0x000ff00000000800 */
[----:B------:R-:W-:Y:S01]  /*4780*/  MUFU.EX2 R9, R9 ;  /* 0x0000000900097308 */ /* 0x000fe20000000800 */
[----:B0-----:R-:W-:Y:S01]  /*4790*/  FMNMX.FTZ R48, R43, R44, !PT ;  /* 0x0000002c2b307209 */ /* 0x001fe20007810000 */
[-CC-:B------:R-:W-:Y:S01]  /*47a0*/  FFMA.FTZ R43, R67, R88.reuse, -R24.reuse ;  /* 0x00000058432b7223 */ /* 0x180fe20000010818 */
[----:B------:R-:W-:-:S01]  /*47b0*/  FFMA.FTZ R44, R69, R88, -R24 ;  /* 0x00000058452c7223 */ /* 0x000fc20000010818 */
[----:B------:R-:W-:-:S04]  /*47c0*/  FFMA.FTZ R24, R79, R88, -R24 ;  /* 0x000000584f187223 */ /* 0x000fc80000010818 */
        /* <DEDUP_REMOVED lines=28> */
[----:B------:R-:W-:Y:S01]  /*4990*/  FFMA.FTZ R119, R119, R88, -R50 ;  /* 0x0000005877777223 */ /* 0x000fe20000010832 */
[----:B----4-:R-:W-:-:S01]  /*49a0*/  FADD.FTZ R78, R28, R3 ;  /* 0x000000031c4e7221 */ /* 0x010fc20000010000 */
[-CC-:B------:R-:W-:Y:S01]  /*49b0*/  FFMA.FTZ R99, R99, R88.reuse, -R50.reuse ;  /* 0x0000005863637223 */ /* 0x180fe20000010832 */
[----:B------:R-:W-:-:S01]  /*49c0*/  FFMA.FTZ R121, R121, R88, -R50 ;  /* 0x0000005879797223 */ /* 0x000fc20000010832 */
[----:B------:R-:W1:Y:S01]  /*49d0*/  MUFU.EX2 R5, R5 ;  /* 0x0000000500057308 */ /* 0x000e620000000800 */
[----:B-----5:R-:W-:-:S01]  /*49e0*/  FADD.FTZ R49, R31, R78 ;  /* 0x0000004e1f317221 */ /* 0x020fc20000010000 */
[-CC-:B------:R-:W-:Y:S01]  /*49f0*/  FFMA.FTZ R97, R97, R88.reuse, -R50.reuse ;  /* 0x0000005861617223 */ /* 0x180fe20000010832 */
[----:B------:R-:W-:-:S01]  /*4a00*/  FFMA.FTZ R123, R123, R88, -R50 ;  /* 0x000000587b7b7223 */ /* 0x000fc20000010832 */
[----:B------:R-:W-:Y:S01]  /*4a10*/  FFMA.FTZ R129, R129, R88, -R50 ;  /* 0x0000005881817223 */ /* 0x000fe20000010832 */
[----:B--2---:R-:W-:-:S01]  /*4a20*/  FADD.FTZ R78, R30, R49 ;  /* 0x000000311e4e7221 */ /* 0x004fc20000010000 */
[-CC-:B------:R-:W-:Y:S01]  /*4a30*/  FFMA.FTZ R131, R131, R88.reuse, -R50.reuse ;  /* 0x0000005883837223 */ /* 0x180fe20000010832 */
[----:B------:R-:W-:-:S01]  /*4a40*/  FFMA.FTZ R133, R133, R88, -R50 ;  /* 0x0000005885857223 */ /* 0x000fc20000010832 */
[----:B------:R-:W2:Y:S01]  /*4a50*/  MUFU.EX2 R54, R55 ;  /* 0x0000003700367308 */ /* 0x000ea20000000800 */
[----:B0-----:R-:W-:-:S01]  /*4a60*/  FADD.FTZ R76, R39, R52 ;  /* 0x00000034274c7221 */ /* 0x001fc20000010000 */
        /* <DEDUP_REMOVED lines=15> */
[----:B--2---:R-:W-:-:S01]  /*4b60*/  FADD.FTZ R76, R54, R3 ;  /* 0x00000003364c7221 */ /* 0x004fc20000010000 */
[----:B------:R-:W-:Y:S01]  /*4b70*/  FADD.FTZ R49, R9, R78 ;  /* 0x0000004e09317221 */ /* 0x000fe20000010000 */
[----:B------:R-:W-:Y:S01]  /*4b80*/  F2FP.SATFINITE.E4M3.F32.PACK_AB_MERGE_C R55, R54, R5, RZ ;  /* 0x000000053637723e */ /* 0x000fe200048070ff */
[-CC-:B------:R-:W-:Y:S01]  /*4b90*/  FFMA.FTZ R83, R83, R88.reuse, -R50.reuse ;  /* 0x0000005853537223 */ /* 0x180fe20000010832 */
[----:B------:R-:W-:-:S01]  /*4ba0*/  FFMA.FTZ R81, R81, R88, -R50 ;  /* 0x0000005851517223 */ /* 0x000fc20000010832 */
[----:B------:R-:W-:Y:S01]  /*4bb0*/  FADD.FTZ R80, R8, R49 ;  /* 0x0000003108507221 */ /* 0x000fe20000010000 */
[----:B------:R-:W-:-:S01]  /*4bc0*/  FFMA.FTZ R95, R95, R88, -R50 ;  /* 0x000000585f5f7223 */ /* 0x000fc20000010832 */
[----:B------:R-:W2:Y:S01]  /*4bd0*/  MUFU.EX2 R107, R107 ;  /* 0x0000006b006b7308 */ /* 0x000ea20000000800 */
[----:B0-----:R-:W-:-:S01]  /*4be0*/  FADD.FTZ R3, R7, R76 ;  /* 0x0000004c07037221 */ /* 0x001fc20000010000 */
[C---:B------:R-:W-:Y:S01]  /*4bf0*/  FADD.FTZ R49, R11.reuse, R80 ;  /* 0x000000500b317221 */ /* 0x040fe20000010000 */
[----:B------:R-:W-:Y:S01]  /*4c00*/  F2FP.SATFINITE.E4M3.F32.PACK_AB_MERGE_C R11, R11, R8, RZ ;  /* 0x000000080b0b723e */ /* 0x000fe200048070ff */
[--C-:B------:R-:W-:Y:S01]  /*4c10*/  FFMA.FTZ R77, R77, R88, -R50.reuse ;  /* 0x000000584d4d7223 */ /* 0x100fe20000010832 */
[----:B------:R-:W-:Y:S01]  /*4c20*/  F2FP.SATFINITE.E4M3.F32.PACK_AB_MERGE_C R51, R51, R4, RZ ;  /* 0x000000043333723e */ /* 0x000fe200048070ff */
[----:B------:R-:W-:Y:S01]  /*4c30*/  FADD.FTZ R80, R10, R49 ;  /* 0x000000310a507221 */ /* 0x000fe20000010000 */
[----:B------:R-:W-:-:S01]  /*4c40*/  FFMA.FTZ R125, R125, R88, -R50 ;  /* 0x000000587d7d7223 */ /* 0x000fc20000010832 */
[----:B------:R-:W0:Y:S01]  /*4c50*/  MUFU.EX2 R58, R111 ;  /* 0x0000006f003a7308 */ /* 0x000e220000000800 */
[----:B-1----:R-:W-:-:S01]  /*4c60*/  FADD.FTZ R76, R56, R3 ;  /* 0x00000003384c7221 */ /* 0x002fc20000010000 */
[----:B------:R-:W-:Y:S01]  /*4c70*/  FADD.FTZ R49, R13, R80 ;  /* 0x000000500d317221 */ /* 0x000fe20000010000 */
[----:B------:R-:W-:-:S01]  /*4c80*/  FFMA.FTZ R141, R141, R88, -R50 ;  /* 0x000000588d8d7223 */ /* 0x000fc20000010832 */
[----:B------:R-:W-:Y:S01]  /*4c90*/  FFMA.FTZ R127, R127, R88, -R50 ;  /* 0x000000587f7f7223 */ /* 0x000fe20000010832 */
[----:B------:R-:W-:Y:S01]  /*4ca0*/  F2FP.SATFINITE.E4M3.F32.PACK_AB_MERGE_C R180, R9, R6, R11 ;  /* 0x0000000609b4723e */ /* 0x000fe2000480700b */
[----:B------:R-:W-:Y:S01]  /*4cb0*/  FADD.FTZ R82, R12, R49 ;  /* 0x000000310c527221 */ /* 0x000fe20000010000 */
[----:B------:R-:W-:Y:S01]  /*4cc0*/  F2FP.SATFINITE.E4M3.F32.PACK_AB_MERGE_C R49, R31, R28, RZ ;  /* 0x0000001c1f31723e */ /* 0x000fe200048070ff */
[----:B------:R-:W1:Y:S01]  /*4cd0*/  MUFU.EX2 R113, R113 ;  /* 0x0000007100717308 */ /* 0x000e620000000800 */
[----:B--2---:R-:W-:-:S01]  /*4ce0*/  FADD.FTZ R3, R107, R76 ;  /* 0x0000004c6b037221 */ /* 0x004fc20000010000 */
[-CC-:B------:R-:W-:Y:S01]  /*4cf0*/  FFMA.FTZ R143, R143, R88.reuse, -R50.reuse ;  /* 0x000000588f8f7223 */ /* 0x180fe20000010832 */
[----:B------:R-:W-:-:S01]  /*4d00*/  FFMA.FTZ R145, R145, R88, -R50 ;  /* 0x0000005891917223 */ /* 0x000fc20000010832 */
[----:B------:R-:W-:Y:S01]  /*4d10*/  FFMA.FTZ R50, R147, R88, -R50 ;  /* 0x0000005893327223 */ /* 0x000fe20000010832 */
[----:B------:R-:W-:-:S02]  /*4d20*/  F2FP.SATFINITE.E4M3.F32.PACK_AB_MERGE_C R184, R27, R26, R49 ;  /* 0x0000001a1bb8723e */ /* 0x000fc40004807031 */
[----:B------:R-:W-:Y:S02]  /*4d30*/  CS2R R26, SRZ ;  /* 0x00000000001a7805 */ /* 0x000fe4000001ff00 */
[----:B------:R-:W-:Y:S01]  /*4d40*/  F2FP.SATFINITE.E4M3.F32.PACK_AB_MERGE_C R185, R52, R39, R55 ;  /* 0x0000002734b9723e */ /* 0x000fe20004807037 */
[----:B------:R-:W2:Y:S01]  /*4d50*/  MUFU.EX2 R60, R109 ;  /* 0x0000006d003c7308 */ /* 0x000ea20000000800 */
[----:B0-----:R-:W-:-:S01]  /*4d60*/  FADD.FTZ R76, R58, R3 ;  /* 0x000000033a4c7221 */ /* 0x001fc20000010000 */
[----:B------:R-:W-:Y:S02]  /*4d70*/  F2FP.SATFINITE.E4M3.F32.PACK_AB_MERGE_C R58, R58, R107, RZ ;  /* 0x0000006b3a3a723e */ /* 0x000fe400048070ff */
[----:B------:R-:W-:Y:S02]  /*4d80*/  F2FP.SATFINITE.E4M3.F32.PACK_AB_MERGE_C R186, R35, R30, R51 ;  /* 0x0000001e23ba723e */ /* 0x000fe40004807033 */
[----:B------:R-:W-:Y:S02]  /*4d90*/  F2FP.SATFINITE.E4M3.F32.PACK_AB_MERGE_C R187, R56, R7, R58 ;  /* 0x0000000738bb723e */ /* 0x000fe4000480703a */
        /* <DEDUP_REMOVED lines=21> */
[----:B0-----:R-:W-:-:S01]  /*4ef0*/  FADD.FTZ R28, R66, R3 ;  /* 0x00000003421c7221 */ /* 0x001fc20000010000 */
[----:B------:R-:W-:-:S04]  /*4f00*/  F2FP.SATFINITE.E4M3.F32.PACK_AB_MERGE_C R66, R66, R119, RZ ;  /* 0x000000774242723e */ /* 0x000fc800048070ff */
[----:B------:R-:W-:Y:S02]  /*4f10*/  F2FP.SATFINITE.E4M3.F32.PACK_AB_MERGE_C R183, R64, R117, R66 ;  /* 0x0000007540b7723e */ /* 0x000fe40004807042 */
[----:B------:R-:W-:Y:S01]  /*4f20*/  CS2R R66, SRZ ;  /* 0x0000000000427805 */ /* 0x000fe2000001ff00 */
[----:B------:R-:W0:Y:S01]  /*4f30*/  MUFU.EX2 R21, R21 ;  /* 0x0000001500157308 */ /* 0x000e220000000800 */
[----:B-1----:R-:W-:-:S01]  /*4f40*/  FADD.FTZ R54, R14, R31 ;  /* 0x0000001f0e367221 */ /* 0x002fc20000010000 */
[----:B------:R-:W-:Y:S02]  /*4f50*/  CS2R R64, SRZ ;  /* 0x0000000000407805 */ /* 0x000fe4000001ff00 */
[----:B------:R-:W-:-:S04]  /*4f60*/  CS2R R30, SRZ ;  /* 0x00000000001e7805 */ /* 0x000fc8000001ff00 */
[----:B------:R-:W1:Y:S01]  /*4f70*/  MUFU.EX2 R68, R97 ;  /* 0x0000006100447308 */ /* 0x000e620000000800 */
[----:B--2---:R-:W-:-:S07]  /*4f80*/  FADD.FTZ R3, R121, R28 ;  /* 0x0000001c79037221 */ /* 0x004fce0000010000 */
[----:B------:R-:W2:Y:S01]  /*4f90*/  MUFU.EX2 R20, R20 ;  /* 0x0000001400147308 */ /* 0x000ea20000000800 */
[----:B0-----:R-:W-:-:S01]  /*4fa0*/  FADD.FTZ R5, R21, R54 ;  /* 0x0000003615057221 */ /* 0x001fc20000010000 */
[----:B------:R-:W-:-:S06]  /*4fb0*/  CS2R R54, SRZ ;  /* 0x0000000000367805 */ /* 0x000fcc000001ff00 */
        /* <DEDUP_REMOVED lines=8> */
[----:B------:R-:W-:-:S03]  /*5040*/  F2FP.SATFINITE.E4M3.F32.PACK_AB_MERGE_C R57, R57, R20, RZ ;  /* 0x000000143939723e */ /* 0x000fc600048070ff */
[----:B------:R-:W-:Y:S01]  /*5050*/  FADD.FTZ R12, R32, R5 ;  /* 0x00000005200c7221 */ /* 0x000fe20000010000 */
[----:B------:R-:W-:Y:S02]  /*5060*/  F2FP.SATFINITE.E4M3.F32.PACK_AB_MERGE_C R176, R21, R14, R57 ;  /* 0x0000000e15b0723e */ /* 0x000fe40004807039 */
[----:B------:R-:W-:Y:S01]  /*5070*/  CS2R R56, SRZ ;  /* 0x0000000000387805 */ /* 0x000fe2000001ff00 */
[----:B------:R-:W1:Y:S01]  /*5080*/  MUFU.EX2 R59, R59 ;  /* 0x0000003b003b7308 */ /* 0x000e620000000800 */
[----:B--2---:R-:W-:-:S01]  /*5090*/  FADD.FTZ R8, R70, R3 ;  /* 0x0000000346087221 */ /* 0x004fc20000010000 */
[----:B------:R-:W-:-:S04]  /*50a0*/  F2FP.SATFINITE.E4M3.F32.PACK_AB_MERGE_C R70, R70, R123, RZ ;  /* 0x0000007b4646723e */ /* 0x000fc800048070ff */
[----:B------:R-:W-:Y:S02]  /*50b0*/  F2FP.SATFINITE.E4M3.F32.PACK_AB_MERGE_C R177, R68, R121, R70 ;  /* 0x0000007944b1723e */ /* 0x000fe40004807046 */
[----:B------:R-:W-:Y:S01]  /*50c0*/  CS2R R70, SRZ ;  /* 0x0000000000467805 */ /* 0x000fe2000001ff00 */
[----:B------:R-:W2:Y:S01]  /*50d0*/  MUFU.EX2 R72, R133 ;  /* 0x0000008500487308 */ /* 0x000ea20000000800 */
[----:B0-----:R-:W-:-:S01]  /*50e0*/  FADD.FTZ R3, R131, R8 ;  /* 0x0000000883037221 */ /* 0x001fc20000010000 */
[----:B------:R-:W-:-:S06]  /*50f0*/  CS2R R68, SRZ ;  /* 0x0000000000447805 */ /* 0x000fcc000001ff00 */
        /* <DEDUP_REMOVED lines=8> */
[C---:B-1----:R-:W-:Y:S01]  /*5180*/  F2FP.SATFINITE.E4M3.F32.PACK_AB_MERGE_C R34, R53.reuse, R34, RZ ;  /* 0x000000223522723e */ /* 0x042fe200048070ff */
[----:B------:R-:W-:-:S03]  /*5190*/  FADD.FTZ R53, R53, R20 ;  /* 0x0000001435357221 */ /* 0x000fc60000010000 */
[----:B------:R-:W-:Y:S01]  /*51a0*/  F2FP.SATFINITE.E4M3.F32.PACK_AB_MERGE_C R178, R59, R32, R34 ;  /* 0x000000203bb2723e */ /* 0x000fe20004807022 */
[----:B------:R-:W-:-:S01]  /*51b0*/  FADD.FTZ R12, R36, R53 ;  /* 0x00000035240c7221 */ /* 0x000fc20000010000 */
[----:B------:R-:W-:Y:S01]  /*51c0*/  CS2R R58, SRZ ;  /* 0x00000000003a7805 */ /* 0x000fe2000001ff00 */
[----:B------:R-:W1:Y:S01]  /*51d0*/  MUFU.EX2 R25, R25 ;  /* 0x0000001900197308 */ /* 0x000e620000000800 */
[C---:B--2---:R-:W-:Y:S01]  /*51e0*/  F2FP.SATFINITE.E4M3.F32.PACK_AB_MERGE_C R135, R74.reuse, R135, RZ ;  /* 0x000000874a87723e */ /* 0x044fe200048070ff */
[----:B------:R-:W-:Y:S01]  /*51f0*/  FADD.FTZ R74, R74, R3 ;  /* 0x000000034a4a7221 */ /* 0x000fe20000010000 */
[----:B------:R-:W-:Y:S02]  /*5200*/  CS2R R52, SRZ ;  /* 0x0000000000347805 */ /* 0x000fe4000001ff00 */
[----:B------:R-:W-:Y:S02]  /*5210*/  CS2R R34, SRZ ;  /* 0x0000000000227805 */ /* 0x000fe4000001ff00 */
[----:B------:R-:W-:-:S02]  /*5220*/  F2FP.SATFINITE.E4M3.F32.PACK_AB_MERGE_C R179, R72, R131, R135 ;  /* 0x0000008348b3723e */ /* 0x000fc40004807087 */
[----:B------:R-:W-:Y:S01]  /*5230*/  CS2R R72, SRZ ;  /* 0x0000000000487805 */ /* 0x000fe2000001ff00 */
        /* <DEDUP_REMOVED lines=9> */
[----:B------:R0:W3:Y:S01]  /*52d0*/  MUFU.EX2 R76, R63 ;  /* 0x0000003f004c7308 */ /* 0x0000e20000000800 */
[----:B-1----:R-:W-:-:S07]  /*52e0*/  FADD.FTZ R5, R87, R20 ;  /* 0x0000001457057221 */ /* 0x002fce0000010000 */
[----:B------:R-:W1:Y:S01]  /*52f0*/  MUFU.EX2 R38, R38 ;  /* 0x0000002600267308 */ /* 0x000e620000000800 */
[----:B--2---:R-:W-:-:S01]  /*5300*/  FADD.FTZ R3, R40, R3 ;  /* 0x0000000328037221 */ /* 0x004fc20000010000 */
[----:B------:R-:W-:Y:S02]  /*5310*/  F2FP.SATFINITE.E4M3.F32.PACK_AB_MERGE_C R29, R40, R29, RZ ;  /* 0x0000001d281d723e */ /* 0x000fe400048070ff */
[----:B0-----:R-:W-:Y:S02]  /*5320*/  CS2R R62, SRZ ;  /* 0x00000000003e7805 */ /* 0x001fe4000001ff00 */
[----:B------:R-:W-:Y:S02]  /*5330*/  F2FP.SATFINITE.E4M3.F32.PACK_AB_MERGE_C R172, R25, R36, R29 ;  /* 0x0000002419ac723e */ /* 0x000fe4000480701d */
[----:B------:R-:W-:Y:S01]  /*5340*/  CS2R R28, SRZ ;  /* 0x00000000001c7805 */ /* 0x000fe2000001ff00 */
[----:B------:R-:W0:Y:S01]  /*5350*/  MUFU.EX2 R85, R85 ;  /* 0x0000005500557308 */ /* 0x000e220000000800 */
[C---:B---3--:R-:W-:Y:S01]  /*5360*/  F2FP.SATFINITE.E4M3.F32.PACK_AB_MERGE_C R87, R76.reuse, R87, RZ ;  /* 0x000000574c57723e */ /* 0x048fe200048070ff */
[----:B------:R-:W-:-:S03]  /*5370*/  FADD.FTZ R76, R76, R5 ;  /* 0x000000054c4c7221 */ /* 0x000fc60000010000 */
[----:B------:R-:W-:Y:S02]  /*5380*/  F2FP.SATFINITE.E4M3.F32.PACK_AB_MERGE_C R173, R2, R139, R87 ;  /* 0x0000008b02ad723e */ /* 0x000fe40004807057 */
[----:B------:R-:W-:Y:S01]  /*5390*/  CS2R R86, SRZ ;  /* 0x0000000000567805 */ /* 0x000fe2000001ff00 */
        /* <DEDUP_REMOVED lines=10> */
[----:B------:R0:W3:Y:S01]  /*5440*/  MUFU.EX2 R4, R81 ;  /* 0x0000005100047308 */ /* 0x0000e20000000800 */
[----:B--2---:R-:W-:-:S07]  /*5450*/  FADD.FTZ R5, R83, R14 ;  /* 0x0000000e53057221 */ /* 0x004fce0000010000 */
[----:B------:R-:W2:Y:S01]  /*5460*/  MUFU.EX2 R43, R43 ;  /* 0x0000002b002b7308 */ /* 0x000ea20000000800 */
[C---:B-1----:R-:W-:Y:S01]  /*5470*/  F2FP.SATFINITE.E4M3.F32.PACK_AB_MERGE_C R33, R42.reuse, R33, RZ ;  /* 0x000000212a21723e */ /* 0x042fe200048070ff */
[----:B------:R-:W-:Y:S01]  /*5480*/  FADD.FTZ R42, R42, R3 ;  /* 0x000000032a2a7221 */ /* 0x000fe20000010000 */
[----:B0-----:R-:W-:Y:S02]  /*5490*/  CS2R R80, SRZ ;  /* 0x0000000000507805 */ /* 0x001fe4000001ff00 */
        /* <DEDUP_REMOVED lines=63> */
[----:B------:R-:W-:-:S07]  /*5890*/  IMAD.MOV.U32 R87, RZ, RZ, RZ ;  /* 0x000000ffff577224 */ /* 0x000fce00078e00ff */
.L_x_2147:
[----:B------:R-:W-:Y:S01]  /*58a0*/  ISETP.NE.AND P4, PT, RZ, UR43, PT ;  /* 0x0000002bff007c0c */ /* 0x000fe2000bf85270 */
[----:B------:R-:W-:-:S04]  /*58b0*/  UISETP.NE.AND UP1, UPT, UR56, 0x1, UPT ;  /* 0x000000013800788c */ /* 0x000fc8000bf25270 */
[----:B------:R-:W-:-:S04]  /*58c0*/  USEL UR44, URZ, 0x1, UP1 ;  /* 0x000000013f2c7887 */ /* 0x000fc80008800000 */
[----:B------:R-:W-:-:S04]  /*58d0*/  ULOP3.LUT UR44, UR57, UR44, URZ, 0x3c, !UPT ;  /* 0x0000002c392c7292 */ /* 0x000fc8000f8e3c3f */
[----:B------:R-:W-:Y:S08]  /*58e0*/  @P4 BRA `(.L_x_2138) ;  /* 0x0000000000384947 */ /* 0x000ff00003800000 */
[----:B------:R-:W-:Y:S05]  /*58f0*/  @!P0 BRA `(.L_x_2139) ;  /* 0x0000000000048947 */ /* 0x000fea0003800000 */
[----:B------:R-:W-:Y:S01]  /*5900*/  BPT.TRAP 0x1 ;  /* 0x000000040000795c */ /* 0x000fe20000300000 */
.L_x_2139:
        /* <DEDUP_REMOVED lines=9> */
.L_x_2140:
[----:B-1----:R-:W-:Y:S05]  /*59a0*/  @P3 BRA `(.L_x_2138) ;  /* 0x0000000000083947 */ /* 0x002fea0003800000 */
[----:B------:R-:W1:Y:S02]  /*59b0*/  SYNCS.PHASECHK.TRANS64.TRYWAIT P3, [UR6+0x29830], R6 ;  /* 0x02983006ff0075a7 */ /* 0x000e640008060146 */
[----:B-1----:R-:W-:Y:S05]  /*59c0*/  @!P3 BRA `(.L_x_2141) ;  /* 0x0000010000b4b947 */ /* 0x002fea0003800000 */
.L_x_2138:
        /* <DEDUP_REMOVED lines=191> */
.L_x_2143:
[----:B------:R-:W-:Y:S01]  /*65c0*/  ULEA UR6, UR56, UR41, 0x3 ;  /* 0x0000002938067291 */ /* 0x000fe2000f8e183f */
[----:B------:R-:W-:-:S05]  /*65d0*/  IMAD.U32 R6, RZ, RZ, UR57 ;  /* 0x00000039ff067e24 */ /* 0x000fca000f8e00ff */
[----:B------:R-:W-:-:S04]  /*65e0*/  SHF.L.U32 R6, R6, 0x1f, RZ ;  /* 0x0000001f06067819 */ /* 0x000fc800000006ff */
[----:B------:R0:W1:Y:S01]  /*65f0*/  SYNCS.PHASECHK.TRANS64.TRYWAIT P3, [UR6+0x29850], R6 ;  /* 0x02985006ff0075a7 */ /* 0x0000620008060146 */
[----:B------:R-:W-:Y:S05]  /*6600*/  @!P0 BRA `(.L_x_2144) ;  /* 0x0000000000048947 */ /* 0x000fea0003800000 */
[----:B------:R-:W-:Y:S01]  /*6610*/  BPT.TRAP 0x1 ;  /* 0x000000040000795c */ /* 0x000fe20000300000 */
.L_x_2144:
[----:B-1----:R-:W-:Y:S05]  /*6620*/  @P3 BRA `(.L_x_2142) ;  /* 0x0000000000083947 */ /* 0x002fea0003800000 */
[----:B------:R-:W1:Y:S02]  /*6630*/  SYNCS.PHASECHK.TRANS64.TRYWAIT P3, [UR6+0x29850], R6 ;  /* 0x02985006ff0075a7 */ /* 0x000e640008060146 */
[----:B-1----:R-:W-:Y:S05]  /*6640*/  @!P3 BRA `(.L_x_2145) ;  /* 0x000000f400acb947 */ /* 0x002fea0003800000 */
.L_x_2142:
        /* <DEDUP_REMOVED lines=11> */
[----:B------:R-:W-:Y:S01]  /*6700*/  @P2 IMAD.HI.U32 R126, R130, UR6, RZ ;  /* 0x00000006827e2c27 */ /* 0x000fe2000f8e00ff */
[----:B------:R-:W-:-:S03]  /*6710*/  @UP0 ULDC UR6, c[0x0][0x450] ;  /* 0x0001140000060ab9 */ /* 0x000fc60000000800 */
[C---:B------:R-:W-:Y:S01]  /*6720*/  FMUL.FTZ R21, R0.reuse, R143 ;  /* 0x0000008f00157220 */ /* 0x040fe20000410000 */
[C---:B------:R-:W-:Y:S01]  /*6730*/  FMUL.FTZ R143, R0.reuse, R149 ;  /* 0x00000095008f7220 */ /* 0x040fe20000410000 */
[C---:B------:R-:W-:Y:S01]  /*6740*/  FMUL.FTZ R149, R0.reuse, R129 ;  /* 0x0000008100957220 */ /* 0x040fe20000410000 */
[----:B------:R-:W-:Y:S01]  /*6750*/  @P2 SHF.R.U32.HI R130, RZ, UR6, R126 ;  /* 0x00000006ff822c19 */ /* 0x000fe2000801167e */
[----:B------:R-:W-:Y:S01]  /*6760*/  UMOV UR6, 0x1 ;  /* 0x0000000100067882 */ /* 0x000fe20000000000 */
[C---:B------:R-:W-:Y:S01]  /*6770*/  FMUL.FTZ R20, R0.reuse, R142 ;  /* 0x0000008e00147220 */ /* 0x040fe20000410000 */
[----:B------:R-:W-:Y:S01]  /*6780*/  UIMAD UR6, UR55, -0xa0, UR6 ;  /* 0xffffff60370678a4 */ /* 0x000fe2000f8e0206 */
[C---:B------:R-:W-:Y:S01]  /*6790*/  FMUL.FTZ R142, R0.reuse, R148 ;  /* 0x00000094008e7220 */ /* 0x040fe20000410000 */
[----:B------:R-:W2:Y:S01]  /*67a0*/  SHFL.IDX PT, R129, R130, RZ, 0x1c1f ;  /* 0x001c1fff82817589 */ /* 0x000ea200000e0000 */
[C---:B------:R-:W-:Y:S01]  /*67b0*/  FMUL.FTZ R148, R0.reuse, R128 ;  /* 0x0000008000947220 */ /* 0x040fe20000410000 */
[C---:B------:R-:W-:Y:S01]  /*67c0*/  FMUL.FTZ R207, R0.reuse, R152 ;  /* 0x0000009800cf7220 */ /* 0x040fe20000410000 */
[----:B------:R-:W-:Y:S01]  /*67d0*/  FMUL.FTZ R203, R0, R137 ;  /* 0x0000008900cb7220 */ /* 0x000fe20000410000 */
[----:B------:R-:W-:-:S02]  /*67e0*/  IMAD.U32 R128, RZ, RZ, UR6 ;  /* 0x00000006ff807e24 */ /* 0x000fc4000f8e00ff */
[C---:B------:R-:W-:Y:S01]  /*67f0*/  FMUL.FTZ R137, R0.reuse, R147 ;  /* 0x0000009300897220 */ /* 0x040fe20000410000 */
[C---:B------:R-:W-:Y:S01]  /*6800*/  FMUL.FTZ R147, R0.reuse, R125 ;  /* 0x0000007d00937220 */ /* 0x040fe20000410000 */
[C---:B------:R-:W-:Y:S01]  /*6810*/  FMUL.FTZ R125, R0.reuse, R131 ;  /* 0x00000083007d7220 */ /* 0x040fe20000410000 */
[C---:B------:R-:W-:Y:S01]  /*6820*/  FMUL.FTZ R209, R0.reuse, R153 ;  /* 0x0000009900d17220 */ /* 0x040fe20000410000 */
[----:B------:R-:W-:Y:S01]  /*6830*/  IMAD R128, R17, -0x2, R128 ;  /* 0xfffffffe11807824 */ /* 0x000fe200078e0280 */
[----:B------:R-:W3:Y:S01]  /*6840*/  MUFU.TANH R207, R207 ;  /* 0x000000cf00cf7308 */ /* 0x000ee20000002400 */
[----:B------:R-:W-:Y:S02]  /*6850*/  IMAD.U32 R131, RZ, RZ, UR50 ;  /* 0x00000032ff837e24 */ /* 0x000fe4000f8e00ff */
[C---:B------:R-:W-:Y:S01]  /*6860*/  FMUL.FTZ R211, R0.reuse, R156 ;  /* 0x0000009c00d37220 */ /* 0x040fe20000410000 */
[C---:B------:R-:W-:Y:S01]  /*6870*/  FMUL.FTZ R14, R0.reuse, R138 ;  /* 0x0000008a000e7220 */ /* 0x040fe20000410000 */
[C---:B------:R-:W-:Y:S01]  /*6880*/  FMUL.FTZ R215, R0.reuse, R157 ;  /* 0x0000009d00d77220 */ /* 0x040fe20000410000 */
[C---:B------:R-:W-:Y:S01]  /*6890*/  FMUL.FTZ R138, R0.reuse, R150 ;  /* 0x00000096008a7220 */ /* 0x040fe20000410000 */
[----:B------:R-:W-:Y:S01]  /*68a0*/  IADD3 R128, -R131, UR49, R128 ;  /* 0x0000003183807c10 */ /* 0x000fe2000fffe180 */
[----:B------:R-:W-:Y:S01]  /*68b0*/  UIADD3 UR6, UR41, 0x400, URZ ;  /* 0x0000040029067890 */ /* 0x000fe2000fffe03f */
[----:B------:R-:W4:Y:S01]  /*68c0*/  MUFU.TANH R209, R209 ;  /* 0x000000d100d17308 */ /* 0x000f220000002400 */
[C---:B------:R-:W-:Y:S01]  /*68d0*/  FMUL.FTZ R150, R0.reuse, R132 ;  /* 0x0000008400967220 */ /* 0x040fe20000410000 */
[C---:B------:R-:W-:Y:S01]  /*68e0*/  FMUL.FTZ R217, R0.reuse, R160 ;  /* 0x000000a000d97220 */ /* 0x040fe20000410000 */
[----:B------:R-:W-:Y:S01]  /*68f0*/  USHF.R.U32.HI UR6, URZ, 0x4, UR6 ;  /* 0x000000043f067899 */ /* 0x000fe20008011606 */
[C---:B------:R-:W-:Y:S01]  /*6900*/  FMUL.FTZ R219, R0.reuse, R161 ;  /* 0x000000a100db7220 */ /* 0x040fe20000410000 */
[----:B------:R-:W-:Y:S01]  /*6910*/  FMUL.FTZ R221, R0, R164 ;  /* 0x000000a400dd7220 */ /* 0x000fe20000410000 */
[----:B--2---:R-:W-:Y:S01]  /*6920*/  IMAD.IADD R132, R128, 0x1, R129 ;  /* 0x0000000180847824 */ /* 0x004fe200078e0281 */
[----:B------:R-:W-:Y:S01]  /*6930*/  ULOP3.LUT UR6, UR6, 0x3fff, URZ, 0xc0, !UPT ;  /* 0x00003fff06067892 */ /* 0x000fe2000f8ec03f */
[----:B------:R-:W2:Y:S01]  /*6940*/  MUFU.TANH R211, R211 ;  /* 0x000000d300d37308 */ /* 0x000ea20000002400 */
[----:B------:R-:W-:Y:S01]  /*6950*/  FMUL.FTZ R213, R0, R165 ;  /* 0x000000a500d57220 */ /* 0x000fe20000410000 */
[----:B------:R-:W-:Y:S01]  /*6960*/  WARPGROUP.ARRIVE ;  /* 0x00000000000079c5 */ /* 0x000fe20000000000 */
[C---:B------:R-:W-:Y:S01]  /*6970*/  ISETP.GT.AND P3, PT, R132.reuse, RZ, PT ;  /* 0x000000ff8400720c */ /* 0x040fe20003f64270 */
[----:B------:R-:W-:Y:S01]  /*6980*/  ULOP3.LUT UR6, UR6, 0x10000, URZ, 0xfc, !UPT ;  /* 0x0001000006067892 */ /* 0x000fe2000f8efc3f */
[C---:B------:R-:W-:Y:S01]  /*6990*/  ISETP.GT.AND P4, PT, R132.reuse, 0x1, PT ;  /* 0x000000018400780c */ /* 0x040fe20003f84270 */
[----:B------:R-:W-:Y:S01]  /*69a0*/  UMOV UR7, 0xc0000010 ;  /* 0xc000001000077882 */ /* 0x000fe20000000000 */
[----:B---3--:R-:W-:Y:S01]  /*69b0*/  FSEL R207, R207, -INF , P3 ;  /* 0xff800000cfcf7808 */ /* 0x008fe20001800000 */
[----:B------:R-:W3:Y:S01]  /*69c0*/  MUFU.TANH R215, R215 ;  /* 0x000000d700d77308 */ /* 0x000ee20000002400 */
[----:B------:R-:W-:Y:S01]  /*69d0*/  ISETP.GT.AND P3, PT, R132, 0x8, PT ;  /* 0x000000088400780c */ /* 0x000fe20003f64270 */
[----:B------:R-:W-:Y:S01]  /*69e0*/  UIMAD UR10, UR56, 0x500, UR6 ;  /* 0x00000500380a78a4 */ /* 0x000fe2000f8e0206 */
[----:B----4-:R-:W-:Y:S01]  /*69f0*/  FSEL R209, R209, -INF , P4 ;  /* 0xff800000d1d17808 */ /* 0x010fe20002000000 */
[C---:B------:R-:W-:Y:S01]  /*6a00*/  FMUL.FTZ R199, R0.reuse, R141 ;  /* 0x0000008d00c77220 */ /* 0x040fe20000410000 */
[----:B------:R-:W-:Y:S01]  /*6a10*/  FMNMX.FTZ R152, R207, R5, !PT ;  /* 0x00000005cf987209 */ /* 0x000fe20007810000 */
[----:B------:R-:W-:Y:S01]  /*6a20*/  FMUL.FTZ R141, R0, R145 ;  /* 0x00000091008d7220 */ /* 0x000fe20000410000 */
[C---:B------:R-:W-:Y:S01]  /*6a30*/  ISETP.GT.AND P4, PT, R132.reuse, 0x9, PT ;  /* 0x000000098400780c */ /* 0x040fe20003f84270 */
[----:B------:R-:W4:Y:S01]  /*6a40*/  MUFU.TANH R217, R217 ;  /* 0x000000d900d97308 */ /* 0x000f220000002400 */
[----:B--2---:R-:W-:Y:S01]  /*6a50*/  FSEL R211, R211, -INF , P3 ;  /* 0xff800000d3d37808 */ /* 0x004fe20001800000 */
[----:B------:R-:W-:Y:S01]  /*6a60*/  UMOV UR6, UR10 ;  /* 0x0000000a00067c82 */ /* 0x000fe20008000000 */
[----:B------:R-:W-:Y:S01]  /*6a70*/  FMNMX.FTZ R152, R209, R152, !PT ;  /* 0x00000098d1987209 */ /* 0x000fe20007810000 */
[----:B------:R-:W-:Y:S01]  /*6a80*/  QGMMA.64x128x32.F32.E4M3.E4M3 R24, R184, gdesc[UR4], R24, gsb0 ;  /* 0x01e00004b8187df3 */ /* 0x000fe20008000818 */
        /* <DEDUP_REMOVED lines=25> */
[C---:B------:R-:W-:Y:S01]  /*6c20*/  FMUL.FTZ R112, R0.reuse, R112 ;  /* 0x0000007000707220 */ /* 0x040fe20000410000 */
[C---:B-1----:R-:W-:Y:S01]  /*6c30*/  FMUL.FTZ R7, R0.reuse, R155 ;  /* 0x0000009b00077220 */ /* 0x042fe20000410000 */
        /* <DEDUP_REMOVED lines=14> */
[C---:B------:R-:W-:Y:S01]  /*6d20*/  FMUL.FTZ R89, R0.reuse, R89 ;  /* 0x0000005900597220 */ /* 0x040fe20000410000 */
[----:B------:R-:W-:Y:S01]  /*6d30*/  UIADD3 UR6, UR10, 0x100, URZ ;  /* 0x000001000a067890 */ /* 0x000fe2000fffe03f */
[----:B------:R-:W3:Y:S01]  /*6d40*/  MUFU.TANH R201, R201 ;  /* 0x000000c900c97308 */ /* 0x000ee20000002400 */
[----:B-1----:R-:W-:Y:S01]  /*6d50*/  FSEL R205, R205, -INF , P3 ;  /* 0xff800000cdcd7808 */ /* 0x002fe20001800000 */
[----:B------:R-:W-:Y:S01]  /*6d60*/  FMUL.FTZ R13, R0, R167 ;  /* 0x000000a7000d7220 */ /* 0x000fe20000410000 */
[----:B------:R-:W-:Y:S01]  /*6d70*/  ISETP.GT.AND P3, PT, R132, 0x28, PT ;  /* 0x000000288400780c */ /* 0x000fe20003f64270 */
[C---:B------:R-:W-:Y:S01]  /*6d80*/  FMUL.FTZ R92, R0.reuse, R92 ;  /* 0x0000005c005c7220 */ /* 0x040fe20000410000 */
[----:B------:R-:W-:Y:S01]  /*6d90*/  FMNMX.FTZ R152, R205, R152, !PT ;  /* 0x00000098cd987209 */ /* 0x000fe20007810000 */
[----:B------:R-:W-:Y:S01]  /*6da0*/  UMOV UR7, 0xc0000010 ;  /* 0xc000001000077882 */ /* 0x000fe20000000000 */
[C---:B------:R-:W-:Y:S01]  /*6db0*/  FMUL.FTZ R96, R0.reuse, R96 ;  /* 0x0000006000607220 */ /* 0x040fe20000410000 */
[----:B------:R-:W1:Y:S01]  /*6dc0*/  MUFU.TANH R199, R199 ;  /* 0x000000c700c77308 */ /* 0x000e620000002400 */
[----:B--2---:R-:W-:Y:S01]  /*6dd0*/  FSEL R203, R203, -INF , P4 ;  /* 0xff800000cbcb7808 */ /* 0x004fe20002000000 */
[----:B------:R-:W-:Y:S01]  /*6de0*/  FMUL.FTZ R9, R0, R159 ;  /* 0x0000009f00097220 */ /* 0x000fe20000410000 */
[----:B------:R-:W-:Y:S01]  /*6df0*/  ISETP.GT.AND P4, PT, R132, 0x29, PT ;  /* 0x000000298400780c */ /* 0x000fe20003f84270 */
[C---:B------:R-:W-:Y:S01]  /*6e00*/  FMUL.FTZ R100, R0.reuse, R100 ;  /* 0x0000006400647220 */ /* 0x040fe20000410000 */
[----:B------:R-:W-:Y:S01]  /*6e10*/  FMNMX.FTZ R152, R203, R152, !PT ;  /* 0x00000098cb987209 */ /* 0x000fe20007810000 */
[C---:B------:R-:W-:Y:S01]  /*6e20*/  FMUL.FTZ R11, R0.reuse, R163 ;  /* 0x000000a3000b7220 */ /* 0x040fe20000410000 */
[C---:B------:R-:W-:Y:S01]  /*6e30*/  FMUL.FTZ R101, R0.reuse, R101 ;  /* 0x0000006500657220 */ /* 0x040fe20000410000 */
        /* <DEDUP_REMOVED lines=14> */
[----:B------:R-:W-:Y:S01]  /*6f20*/  FMUL.FTZ R90, R0, R90 ;  /* 0x0000005a005a7220 */ /* 0x000fe20000410000 */
[----:B------:R-:W-:Y:S01]  /*6f30*/  ISETP.GT.AND P6, PT, R132, 0x99, PT ;  /* 0x000000998400780c */ /* 0x000fe20003fc4270 */
[----:B------:R-:W-:Y:S01]  /*6f40*/  MUFU.TANH R142, R142 ;  /* 0x0000008e008e7308 */ /* 0x000fe20000002400 */
[C---:B------:R-:W-:Y:S01]  /*6f50*/  FMUL.FTZ R91, R0.reuse, R91 ;  /* 0x0000005b005b7220 */ /* 0x040fe20000410000 */
[C---:B------:R-:W-:Y:S01]  /*6f60*/  FMUL.FTZ R94, R0.reuse, R94 ;  /* 0x0000005e005e7220 */ /* 0x040fe20000410000 */
[C---:B------:R-:W-:Y:S01]  /*6f70*/  FMUL.FTZ R95, R0.reuse, R95 ;  /* 0x0000005f005f7220 */ /* 0x040fe20000410000 */
[C---:B------:R-:W-:Y:S01]  /*6f80*/  FMUL.FTZ R98, R0.reuse, R98 ;  /* 0x0000006200627220 */ /* 0x040fe20000410000 */
[C---:B------:R-:W-:Y:S01]  /*6f90*/  FMUL.FTZ R99, R0.reuse, R99 ;  /* 0x0000006300637220 */ /* 0x040fe20000410000 */
[----:B------:R-:W-:Y:S01]  /*6fa0*/  FMUL.FTZ R103, R0, R103 ;  /* 0x0000006700677220 */ /* 0x000fe20000410000 */
[----:B------:R-:W1:Y:S01]  /*6fb0*/  S2R R196, SR_TID.X ;  /* 0x0000000000c47919 */ /* 0x000e620000002100 */
        /* <DEDUP_REMOVED lines=38> */
[----:B------:R-:W-:Y:S01]  /*7220*/  ISETP.GT.AND P4, PT, R132, 0x51, PT ;  /* 0x000000518400780c */ /* 0x000fe20003f84270 */
[----:B--2---:R-:W-:-:S04]  /*7230*/  IMAD.IADD R128, R128, 0x1, R185 ;  /* 0x0000000180807824 */ /* 0x004fc800078e02b9 */
        /* <DEDUP_REMOVED lines=528> */
.L_x_2146:
        /* <DEDUP_REMOVED lines=117> */
.L_x_2137:
[----:B------:R-:W-:-:S13]  /*9a90*/  ISETP.LE.AND P2, PT, RZ, UR55, PT ;  /* 0x00000037ff007c0c */ /* 0x000fda000bf43270 */
[----:B------:R-:W-:Y:S05]  /*9aa0*/  @!P2 BRA `(.L_x_2148) ;  /* 0x0000003400a4a947 */ /* 0x000fea0003800000 */
[----:B------:R-:W-:Y:S01]  /*9ab0*/  IMAD.MOV.U32 R5, RZ, RZ, R91 ;  /* 0x000000ffff057224 */ /* 0x000fe200078e005b */
[----:B------:R-:W-:Y:S01]  /*9ac0*/  UMOV UR50, UR44 ;  /* 0x0000002c00327c82 */ /* 0x000fe20008000000 */
[----:B------:R-:W-:Y:S01]  /*9ad0*/  IMAD.MOV.U32 R4, RZ, RZ, R89 ;  /* 0x000000ffff047224 */ /* 0x000fe200078e0059 */
[----:B------:R-:W-:-:S06]  /*9ae0*/  UMOV UR49, UR51 ;  /* 0x0000003300317c82 */ /* 0x000fcc0008000000 */
.L_x_2158:
        /* <DEDUP_REMOVED lines=9> */
.L_x_2150:
[----:B------:R-:W-:Y:S01]  /*9b80*/  ULEA UR6, UR51, UR41, 0x3 ;  /* 0x0000002933067291 */ /* 0x000fe2000f8e183f */
[----:B------:R-:W-:-:S05]  /*9b90*/  IMAD.U32 R6, RZ, RZ, UR44 ;  /* 0x0000002cff067e24 */ /* 0x000fca000f8e00ff */
[----:B------:R-:W-:-:S04]  /*9ba0*/  SHF.L.U32 R6, R6, 0x1f, RZ ;  /* 0x0000001f06067819 */ /* 0x000fc800000006ff */
[----:B------:R0:W1:Y:S01]  /*9bb0*/  SYNCS.PHASECHK.TRANS64.TRYWAIT P2, [UR6+0x29830], R6 ;  /* 0x02983006ff0075a7 */ /* 0x0000620008040146 */
[----:B------:R-:W-:Y:S05]  /*9bc0*/  @!P0 BRA `(.L_x_2151) ;  /* 0x0000000000048947 */ /* 0x000fea0003800000 */
[----:B------:R-:W-:Y:S01]  /*9bd0*/  BPT.TRAP 0x1 ;  /* 0x000000040000795c */ /* 0x000fe20000300000 */
.L_x_2151:
[----:B-1----:R-:W-:Y:S05]  /*9be0*/  @P2 BRA `(.L_x_2149) ;  /* 0x0000000000082947 */ /* 0x002fea0003800000 */
[----:B------:R-:W1:Y:S02]  /*9bf0*/  SYNCS.PHASECHK.TRANS64.TRYWAIT P2, [UR6+0x29830], R6 ;  /* 0x02983006ff0075a7 */ /* 0x000e640008040146 */
[----:B-1----:R-:W-:Y:S05]  /*9c00*/  @!P2 BRA `(.L_x_2152) ;  /* 0x000000c00054a947 */ /* 0x002fea0003800000 */
.L_x_2149:
        /* <DEDUP_REMOVED lines=188> */
.L_x_2154:
[----:B------:R-:W-:Y:S01]  /*a7d0*/  ULEA UR6, UR49, UR41, 0x3 ;  /* 0x0000002931067291 */ /* 0x000fe2000f8e183f */
[----:B------:R-:W-:-:S05]  /*a7e0*/  IMAD.U32 R6, RZ, RZ, UR50 ;  /* 0x00000032ff067e24 */ /* 0x000fca000f8e00ff */
[----:B------:R-:W-:-:S04]  /*a7f0*/  SHF.L.U32 R6, R6, 0x1f, RZ ;  /* 0x0000001f06067819 */ /* 0x000fc800000006ff */
[----:B------:R0:W1:Y:S01]  /*a800*/  SYNCS.PHASECHK.TRANS64.TRYWAIT P2, [UR6+0x29850], R6 ;  /* 0x02985006ff0075a7 */ /* 0x0000620008040146 */
[----:B------:R-:W-:Y:S05]  /*a810*/  @!P0 BRA `(.L_x_2155) ;  /* 0x0000000000048947 */ /* 0x000fea0003800000 */
[----:B------:R-:W-:Y:S01]  /*a820*/  BPT.TRAP 0x1 ;  /* 0x000000040000795c */ /* 0x000fe20000300000 */
.L_x_2155:
[----:B-1----:R-:W-:Y:S05]  /*a830*/  @P2 BRA `(.L_x_2153) ;  /* 0x0000000000082947 */ /* 0x002fea0003800000 */
[----:B------:R-:W1:Y:S02]  /*a840*/  SYNCS.PHASECHK.TRANS64.TRYWAIT P2, [UR6+0x29850], R6 ;  /* 0x02985006ff0075a7 */ /* 0x000e640008040146 */
[----:B-1----:R-:W-:Y:S05]  /*a850*/  @!P2 BRA `(.L_x_2156) ;  /* 0x000000b40058a947 */ /* 0x002fea0003800000 */
.L_x_2153:
        /* <DEDUP_REMOVED lines=538> */
.L_x_2157:
        /* <DEDUP_REMOVED lines=116> */
.L_x_2148:
[----:B------:R-:W-:Y:S06]  /*d140*/  BAR.ARV 0x8, 0x180 ;  /* 0x0206000000007b1d */ /* 0x000fec0000002000 */
[----:B------:R-:W-:Y:S05]  /*d150*/  @!P0 BRA `(.L_x_2159) ;  /* 0x0000000000048947 */ /* 0x000fea0003800000 */
[----:B------:R-:W-:Y:S01]  /*d160*/  BPT.TRAP 0x1 ;  /* 0x000000040000795c */ /* 0x000fe20000300000 */
.L_x_2159:
[----:B------:R-:W-:Y:S01]  /*d170*/  ULEA UR9, UR51, UR41, 0x3 ;  /* 0x0000002933097291 */ /* 0x000fe2000f8e183f */
[----:B------:R-:W-:-:S05]  /*d180*/  IMAD.U32 R0, RZ, RZ, UR44 ;  /* 0x0000002cff007e24 */ /* 0x000fca000f8e00ff */
[----:B------:R-:W-:-:S04]  /*d190*/  SHF.L.U32 R0, R0, 0x1f, RZ ;  /* 0x0000001f00007819 */ /* 0x000fc800000006ff */
[----:B------:R0:W1:Y:S01]  /*d1a0*/  SYNCS.PHASECHK.TRANS64.TRYWAIT P1, [UR9+0x29850], R0 ;  /* 0x02985000ff0075a7 */ /* 0x0000620008020149 */
[----:B------:R-:W-:Y:S05]  /*d1b0*/  @!P0 BRA `(.L_x_2160) ;  /* 0x0000000000048947 */ /* 0x000fea0003800000 */
[----:B------:R-:W-:Y:S01]  /*d1c0*/  BPT.TRAP 0x1 ;  /* 0x000000040000795c */ /* 0x000fe20000300000 */
.L_x_2160:
[----:B-1----:R-:W-:Y:S05]  /*d1d0*/  @P1 BRA `(.L_x_2161) ;  /* 0x0000000000081947 */ /* 0x002fea0003800000 */
[----:B------:R-:W1:Y:S02]  /*d1e0*/  SYNCS.PHASECHK.TRANS64.TRYWAIT P1, [UR9+0x29850], R0 ;  /* 0x02985000ff0075a7 */ /* 0x000e640008020149 */
[----:B-1----:R-:W-:Y:S05]  /*d1f0*/  @!P1 BRA `(.L_x_2162) ;  /* 0x0000008c00089947 */ /* 0x002fea0003800000 */
.L_x_2161:
        /* <DEDUP_REMOVED lines=39> */
[----:B------:R-:W-:Y:S01]  /*d470*/  UIADD3 UR4, UR8, 0x300, URZ ;  /* 0x0000030008047890 */ /* 0x000fe2000fffe03f */
[----:B------:R-:W-:Y:S02]  /*d480*/  WARPGROUP.DEPBAR.LE gsb0, 0x0 ;  /* 0x00008000000079c5 */ /* 0x000fe40000010000 */
[----:B------:R-:W-:-:S06]  /*d490*/  WARPGROUP.ARRIVE ;  /* 0x00000000000079c5 */ /* 0x000fcc0000000000 */
[----:B------:R-:W-:Y:S01]  /*d4a0*/  QGMMA.64x128x32.F32.E4M3.E4M3 R24, R176, gdesc[UR4], R24, gsb0 ;  /* 0x01e00004b0187df3 */ /* 0x000fe20008000818 */
[----:B------:R-:W-:Y:S01]  /*d4b0*/  UMOV UR6, UR4 ;  /* 0x0000000400067c82 */ /* 0x000fe20008000000 */
[----:B------:R-:W-:Y:S01]  /*d4c0*/  UMOV UR7, 0xc0000010 ;  /* 0xc000001000077882 */ /* 0x000fe20000000000 */
        /* <DEDUP_REMOVED lines=42> */
.L_x_2163:
        /* <DEDUP_REMOVED lines=74> */
.L_x_2130:
        /* <DEDUP_REMOVED lines=24> */
[----:B------:R-:W-:Y:S01]  /*dd90*/  UISETP.NE.AND.EX UP0, UPT, UR7, URZ, UPT, UP0 ;  /* 0x0000003f0700728c */ /* 0x000fe2000bf05300 */
[----:B------:R-:W-:Y:S02]  /*dda0*/  F2FP.BF16.F32.PACK_AB R11, R78, R11 ;  /* 0x0000000b4e0b723e */ /* 0x000fe400000010ff */
[----:B------:R-:W-:Y:S01]  /*ddb0*/  F2FP.BF16.F32.PACK_AB R10, R79, R10 ;  /* 0x0000000a4f0a723e */ /* 0x000fe200000010ff */
[----:B------:R-:W-:Y:S01]  /*ddc0*/  ULDC.64 UR6, c[0x0][0xc00] ;  /* 0x0003000000067ab9 */ /* 0x000fe20000000a00 */
[----:B0-----:R-:W-:Y:S01]  /*ddd0*/  LOP3.LUT P0, R4, R50, 0x3, RZ, 0xc0, !PT ;  /* 0x0000000332047812 */ /* 0x001fe2000780c0ff */
[----:B------:R-:W-:Y:S01]  /*dde0*/  UIMAD.WIDE UR6, UR36, 0x4, UR6 ;  /* 0x00000004240678a5 */ /* 0x000fe2000f8e0206 */
[----:B------:R-:W-:-:S02]  /*ddf0*/  F2FP.BF16.F32.PACK_AB R26, R55, R26 ;  /* 0x0000001a371a723e */ /* 0x000fc400000010ff */
[----:B------:R-:W-:Y:S02]  /*de00*/  ISETP.EQ.OR P0, PT, R4, 0x3, !P0 ;  /* 0x000000030400780c */ /* 0x000fe40004702670 */
[----:B------:R-:W-:Y:S02]  /*de10*/  F2FP.BF16.F32.PACK_AB R9, R84, R9 ;  /* 0x000000095409723e */ /* 0x000fe400000010ff */
[----:B------:R-:W-:Y:S02]  /*de20*/  SEL R58, R11, R10, P0 ;  /* 0x0000000a0b3a7207 */ /* 0x000fe40000000000 */
[----:B------:R-:W-:Y:S02]  /*de30*/  SEL R55, R10, R11, P0 ;  /* 0x0000000b0a377207 */ /* 0x000fe40000000000 */
[----:B------:R-:W-:Y:S02]  /*de40*/  F2FP.BF16.F32.PACK_AB R8, R85, R8 ;  /* 0x000000085508723e */ /* 0x000fe400000010ff */
[----:B------:R-:W-:-:S02]  /*de50*/  F2FP.BF16.F32.PACK_AB R38, R38, R49 ;  /* 0x000000312626723e */ /* 0x000fc400000010ff */
[----:B------:R-:W-:Y:S02]  /*de60*/  F2FP.BF16.F32.PACK_AB R39, R39, R34 ;  /* 0x000000222727723e */ /* 0x000fe400000010ff */
[----:B------:R-:W-:Y:S02]  /*de70*/  F2FP.BF16.F32.PACK_AB R25, R62, R25 ;  /* 0x000000193e19723e */ /* 0x000fe400000010ff */
[----:B------:R-:W-:Y:S02]  /*de80*/  F2FP.BF16.F32.PACK_AB R24, R63, R24 ;  /* 0x000000183f18723e */ /* 0x000fe400000010ff */
[----:B------:R-:W-:Y:S02]  /*de90*/  F2FP.BF16.F32.PACK_AB R13, R76, R13 ;  /* 0x0000000d4c0d723e */ /* 0x000fe400000010ff */
        /* <DEDUP_REMOVED lines=8> */
[----:B------:R-:W-:-:S02]  /*df20*/  IADD3 R61, P1, R6, 0x40, RZ ;  /* 0x00000040063d7810 */ /* 0x000fc40007f3e0ff */
[----:B------:R-:W-:Y:S02]  /*df30*/  IADD3 R63, P2, R6, 0x60, RZ ;  /* 0x00000060063f7810 */ /* 0x000fe40007f5e0ff */
[----:B------:R-:W-:Y:S02]  /*df40*/  LOP3.LUT R10, R61, 0x380, RZ, 0xc0, !PT ;  /* 0x000003803d0a7812 */ /* 0x000fe400078ec0ff */
[----:B------:R-:W-:Y:S02]  /*df50*/  SEL R46, R9, R8, P0 ;  /* 0x00000008092e7207 */ /* 0x000fe40000000000 */
[----:B------:R-:W-:Y:S02]  /*df60*/  SHF.R.U64 R10, R10, 0x3, RZ ;  /* 0x000000030a0a7819 */ /* 0x000fe400000012ff */
[----:B------:R-:W-:Y:S02]  /*df70*/  SEL R45, R8, R9, P0 ;  /* 0x00000009082d7207 */ /* 0x000fe40000000000 */
[----:B------:R-:W-:-:S02]  /*df80*/  IADD3 R67, P4, R6, 0x4020, RZ ;  /* 0x0000402006437810 */ /* 0x000fc40007f9e0ff */
[----:B------:R-:W-:Y:S02]  /*df90*/  F2FP.BF16.F32.PACK_AB R27, R54, R27 ;  /* 0x0000001b361b723e */ /* 0x000fe400000010ff */
[----:B------:R-:W-:Y:S02]  /*dfa0*/  LOP3.LUT R9, R6, 0x380, RZ, 0xc0, !PT ;  /* 0x0000038006097812 */ /* 0x000fe400078ec0ff */
[----:B------:R-:W-:Y:S02]  /*dfb0*/  F2FP.BF16.F32.PACK_AB R32, R53, R32 ;  /* 0x000000203520723e */ /* 0x000fe400000010ff */
[----:B------:R-:W-:Y:S02]  /*dfc0*/  SEL R44, R13, R12, P0 ;  /* 0x0000000c0d2c7207 */ /* 0x000fe40000000000 */
[----:B------:R-:W-:Y:S01]  /*dfd0*/  SEL R43, R12, R13, P0 ;  /* 0x0000000d0c2b7207 */ /* 0x000fe20000000000 */
[----:B------:R-:W-:Y:S01]  /*dfe0*/  IMAD.X R13, RZ, RZ, R7, P4 ;  /* 0x000000ffff0d7224 */ /* 0x000fe200020e0607 */
[----:B------:R-:W-:-:S02]  /*dff0*/  SEL R50, R38, R39, P0 ;  /* 0x0000002726327207 */ /* 0x000fc40000000000 */
[----:B------:R-:W-:Y:S02]  /*e000*/  SEL R54, R25, R24, P0 ;  /* 0x0000001819367207 */ /* 0x000fe40000000000 */
[----:B------:R-:W-:Y:S01]  /*e010*/  SEL R51, R24, R25, P0 ;  /* 0x0000001918337207 */ /* 0x000fe20000000000 */
[----:B------:R-:W-:Y:S01]  /*e020*/  IMAD.X R25, RZ, RZ, R7, P1 ;  /* 0x000000ffff197224 */ /* 0x000fe200008e0607 */
[----:B------:R-:W-:Y:S02]  /*e030*/  IADD3 R59, P6, R6, 0x20, RZ ;  /* 0x00000020063b7810 */ /* 0x000fe40007fde0ff */
[----:B------:R-:W-:Y:S02]  /*e040*/  SEL R39, R39, R38, P0 ;  /* 0x0000002627277207 */ /* 0x000fe40000000000 */
[----:B------:R-:W-:Y:S02]  /*e050*/  LOP3.LUT R12, R63, 0x380, RZ, 0xc0, !PT ;  /* 0x000003803f0c7812 */ /* 0x000fe400078ec0ff */
[----:B------:R-:W-:-:S02]  /*e060*/  LOP3.LUT R24, R10, R61, RZ, 0x3c, !PT ;  /* 0x0000003d0a187212 */ /* 0x000fc400078e3cff */
[----:B------:R-:W-:Y:S02]  /*e070*/  F2FP.BF16.F32.PACK_AB R29, R60, R29 ;  /* 0x0000001d3c1d723e */ /* 0x000fe400000010ff */
[----:B------:R-:W-:Y:S02]  /*e080*/  SEL R42, R37, R36, P0 ;  /* 0x00000024252a7207 */ /* 0x000fe40000000000 */
[----:B------:R-:W-:Y:S02]  /*e090*/  SEL R38, R31, R30, P0 ;  /* 0x0000001e1f267207 */ /* 0x000fe40000000000 */
[----:B------:R-:W-:Y:S02]  /*e0a0*/  LOP3.LUT R10, R67, 0x380, RZ, 0xc0, !PT ;  /* 0x00000380430a7812 */ /* 0x000fe400078ec0ff */
[----:B------:R-:W-:Y:S02]  /*e0b0*/  SEL R37, R36, R37, P0 ;  /* 0x0000002524257207 */ /* 0x000fe40000000000 */
[----:B------:R-:W-:-:S02]  /*e0c0*/  SEL R31, R30, R31, P0 ;  /* 0x0000001f1e1f7207 */ /* 0x000fc40000000000 */
[----:B------:R-:W-:Y:S02]  /*e0d0*/  SHF.R.U64 R9, R9, 0x3, RZ ;  /* 0x0000000309097819 */ /* 0x000fe400000012ff */
[----:B------:R-:W-:Y:S02]  /*e0e0*/  F2FP.BF16.F32.PACK_AB R21, R68, R21 ;  /* 0x000000154415723e */ /* 0x000fe400000010ff */
[----:B------:R-:W-:Y:S02]  /*e0f0*/  F2FP.BF16.F32.PACK_AB R20, R69, R20 ;  /* 0x000000144514723e */ /* 0x000fe400000010ff */
[----:B------:R-:W-:Y:S02]  /*e100*/  SEL R36, R33, R32, P0 ;  /* 0x0000002021247207 */ /* 0x000fe40000000000 */
[----:B------:R-:W-:Y:S02]  /*e110*/  SEL R30, R27, R26, P0 ;  /* 0x0000001a1b1e7207 */ /* 0x000fe40000000000 */
[----:B------:R-:W-:Y:S01]  /*e120*/  SEL R49, R26, R27, P0 ;  /* 0x0000001b1a317207 */ /* 0x000fe20000000000 */
[----:B------:R-:W-:Y:S01]  /*e130*/  IMAD.X R27, RZ, RZ, R7, P6 ;  /* 0x000000ffff1b7224 */ /* 0x000fe200030e0607 */
[----:B------:R-:W-:-:S02]  /*e140*/  F2FP.BF16.F32.PACK_AB R56, R56, R65 ;  /* 0x000000413838723e */ /* 0x000fc400000010ff */
[----:B------:R-:W-:Y:S02]  /*e150*/  SEL R33, R32, R33, P0 ;  /* 0x0000002120217207 */ /* 0x000fe40000000000 */
[----:B------:R-:W-:Y:S02]  /*e160*/  SHF.R.U64 R12, R12, 0x3, RZ ;  /* 0x000000030c0c7819 */ /* 0x000fe400000012ff */
[----:B------:R-:W-:Y:S02]  /*e170*/  F2FP.BF16.F32.PACK_AB R94, R94, R95 ;  /* 0x0000005f5e5e723e */ /* 0x000fe400000010ff */
[----:B------:R-:W-:Y:S02]  /*e180*/  F2FP.BF16.F32.PACK_AB R93, R92, R93 ;  /* 0x0000005d5c5d723e */ /* 0x000fe400000010ff */
[----:B------:R-:W-:Y:S02]  /*e190*/  F2FP.BF16.F32.PACK_AB R57, R48, R57 ;  /* 0x000000393039723e */ /* 0x000fe400000010ff */
[----:B------:R-:W-:-:S02]  /*e1a0*/  SEL R32, R29, R28, P0 ;  /* 0x0000001c1d207207 */ /* 0x000fc40000000000 */
[C---:B------:R-:W-:Y:S02]  /*e1b0*/  IADD3 R65, P3, R6.reuse, 0x4000, RZ ;  /* 0x0000400006417810 */ /* 0x040fe40007f7e0ff */
[C---:B------:R-:W-:Y:S02]  /*e1c0*/  IADD3 R69, P5, R6.reuse, 0x4040, RZ ;  /* 0x0000404006457810 */ /* 0x040fe40007fbe0ff */
[----:B------:R-:W-:Y:S02]  /*e1d0*/  IADD3 R62, P6, R6, 0x4060, RZ ;  /* 0x00004060063e7810 */ /* 0x000fe40007fde0ff */
[----:B------:R-:W-:Y:S01]  /*e1e0*/  SHF.R.U64 R10, R10, 0x3, RZ ;  /* 0x000000030a0a7819 */ /* 0x000fe200000012ff */
[----:B------:R-:W-:Y:S01]  /*e1f0*/  IMAD.X R11, RZ, RZ, R7, P5 ;  /* 0x000000ffff0b7224 */ /* 0x000fe200028e0607 */
[----:B------:R-:W-:Y:S02]  /*e200*/  F2FP.BF16.F32.PACK_AB R90, R90, R91 ;  /* 0x0000005b5a5a723e */ /* 0x000fe400000010ff */
[----:B------:R-:W-:-:S02]  /*e210*/  F2FP.BF16.F32.PACK_AB R89, R88, R89 ;  /* 0x000000595859723e */ /* 0x000fc400000010ff */
[----:B------:R-:W-:Y:S02]  /*e220*/  SEL R29, R28, R29, P0 ;  /* 0x0000001d1c1d7207 */ /* 0x000fe40000000000 */
[----:B------:R-:W-:Y:S01]  /*e230*/  LOP3.LUT R6, R9, R6, RZ, 0x3c, !PT ;  /* 0x0000000609067212 */ /* 0x000fe200078e3cff */
[--C-:B------:R-:W-:Y:S01]  /*e240*/  IMAD.X R9, RZ, RZ, R7.reuse, P6 ;  /* 0x000000ffff097224 */ /* 0x100fe200030e0607 */
[----:B------:R-:W-:Y:S02]  /*e250*/  SEL R28, R21, R20, P0 ;  /* 0x00000014151c7207 */ /* 0x000fe40000000000 */
[----:B------:R-:W-:Y:S01]  /*e260*/  SEL R41, R20, R21, P0 ;  /* 0x0000001514297207 */ /* 0x000fe20000000000 */
[----:B------:R-:W-:Y:S01]  /*e270*/  IMAD.X R21, RZ, RZ, R7, P2 ;  /* 0x000000ffff157224 */ /* 0x000fe200010e0607 */
[----:B------:R-:W-:Y:S02]  /*e280*/  LOP3.LUT R20, R12, R63, RZ, 0x3c, !PT ;  /* 0x0000003f0c147212 */ /* 0x000fe400078e3cff */
[----:B------:R-:W-:-:S02]  /*e290*/  SEL R34, R94, R93, P0 ;  /* 0x0000005d5e227207 */ /* 0x000fc40000000000 */
[----:B------:R-:W-:Y:S02]  /*e2a0*/  SEL R48, R56, R57, P0 ;  /* 0x0000003938307207 */ /* 0x000fe40000000000 */
[----:B------:R-:W-:Y:S02]  /*e2b0*/  LOP3.LUT R52, R69, 0x380, RZ, 0xc0, !PT ;  /* 0x0000038045347812 */ /* 0x000fe400078ec0ff */
[----:B------:R-:W-:Y:S02]  /*e2c0*/  LOP3.LUT R12, R10, R67, RZ, 0x3c, !PT ;  /* 0x000000430a0c7212 */ /* 0x000fe400078e3cff */
[----:B------:R-:W-:Y:S02]  /*e2d0*/  SEL R93, R93, R94, P0 ;  /* 0x0000005e5d5d7207 */ /* 0x000fe40000000000 */
[----:B------:R-:W-:Y:S02]  /*e2e0*/  SEL R40, R90, R89, P0 ;  /* 0x000000595a287207 */ /* 0x000fe40000000000 */
[----:B------:R-:W-:-:S02]  /*e2f0*/  SEL R57, R57, R56, P0 ;  /* 0x0000003839397207 */ /* 0x000fc40000000000 */
[----:B------:R-:W-:Y:S02]  /*e300*/  MOV R67, R6 ;  /* 0x0000000600437202 */ /* 0x000fe40000000f00 */
[----:B------:R-:W-:Y:S02]  /*e310*/  F2FP.BF16.F32.PACK_AB R15, R70, R15 ;  /* 0x0000000f460f723e */ /* 0x000fe400000010ff */
[----:B------:R-:W-:Y:S02]  /*e320*/  F2FP.BF16.F32.PACK_AB R14, R71, R14 ;  /* 0x0000000e470e723e */ /* 0x000fe400000010ff */
[----:B------:R-:W-:Y:S02]  /*e330*/  SEL R89, R89, R90, P0 ;  /* 0x0000005a59597207 */ /* 0x000fe40000000000 */
[----:B------:R-:W-:Y:S02]  /*e340*/  SHF.R.U64 R52, R52, 0x3, RZ ;  /* 0x0000000334347819 */ /* 0x000fe400000012ff */
[----:B------:R-:W-:-:S02]  /*e350*/  SEL R56, R15, R14, P0 ;  /* 0x0000000e0f387207 */ /* 0x000fc40000000000 */
[----:B------:R-:W-:Y:S01]  /*e360*/  SEL R53, R14, R15, P0 ;  /* 0x0000000f0e357207 */ /* 0x000fe20000000000 */
[----:B------:R-:W-:Y:S01]  /*e370*/  IMAD.X R15, RZ, RZ, R7, P3 ;  /* 0x000000ffff0f7224 */ /* 0x000fe200018e0607 */
[----:B------:R-:W-:Y:S02]  /*e380*/  SEL R60, R86, R87, P0 ;  /* 0x00000057563c7207 */ /* 0x000fe40000000000 */
[----:B------:R-:W-:Y:S02]  /*e390*/  SEL R87, R87, R86, P0 ;  /* 0x0000005657577207 */ /* 0x000fe40000000000 */
[----:B------:R-:W-:Y:S02]  /*e3a0*/  LOP3.LUT R8, R59, 0x380, RZ, 0xc0, !PT ;  /* 0x000003803b087812 */ /* 0x000fe400078ec0ff */
[----:B------:R-:W-:Y:S02]  /*e3b0*/  LOP3.LUT R10, R52, R69, RZ, 0x3c, !PT ;  /* 0x00000045340a7212 */ /* 0x000fe400078e3cff */
[----:B------:R-:W-:-:S02]  /*e3c0*/  MOV R64, R20 ;  /* 0x0000001400407202 */ /* 0x000fc40000000f00 */
[----:B------:R-:W-:Y:S02]  /*e3d0*/  SHF.R.U64 R8, R8, 0x3, RZ ;  /* 0x0000000308087819 */ /* 0x000fe400000012ff */
[----:B------:R-:W-:Y:S02]  /*e3e0*/  MOV R61, R10 ;  /* 0x0000000a003d7202 */ /* 0x000fe40000000f00 */
[----:B------:R-:W-:Y:S02]  /*e3f0*/  LOP3.LUT R26, R8, R59, RZ, 0x3c, !PT ;  /* 0x0000003b081a7212 */ /* 0x000fe400078e3cff */
[----:B------:R-:W-:Y:S02]  /*e400*/  LOP3.LUT R8, R65, 0x380, RZ, 0xc0, !PT ;  /* 0x0000038041087812 */ /* 0x000fe400078ec0ff */
[----:B------:R-:W-:Y:S02]  /*e410*/  LOP3.LUT R59, R62, 0x380, RZ, 0xc0, !PT ;  /* 0x000003803e3b7812 */ /* 0x000fe400078ec0ff */
[----:B------:R-:W-:-:S02]  /*e420*/  SHF.R.U64 R8, R8, 0x3, RZ ;  /* 0x0000000308087819 */ /* 0x000fc400000012ff */
[----:B------:R-:W-:Y:S02]  /*e430*/  SHF.R.U64 R59, R59, 0x3, RZ ;  /* 0x000000033b3b7819 */ /* 0x000fe400000012ff */
[----:B------:R-:W-:Y:S02]  /*e440*/  LOP3.LUT R14, R8, R65, RZ, 0x3c, !PT ;  /* 0x00000041080e7212 */ /* 0x000fe400078e3cff */
[----:B------:R-:W-:Y:S02]  /*e450*/  LOP3.LUT R8, R59, R62, RZ, 0x3c, !PT ;  /* 0x0000003e3b087212 */ /* 0x000fe400078e3cff */
[----:B------:R-:W-:Y:S02]  /*e460*/  MOV R63, R14 ;  /* 0x0000000e003f7202 */ /* 0x000fe40000000f00 */
[----:B------:R-:W-:Y:S02]  /*e470*/  MOV R59, R8 ;  /* 0x00000008003b7202 */ /* 0x000fe40000000f00 */
[----:B------:R-:W-:-:S02]  /*e480*/  MOV R62, R12 ;  /* 0x0000000c003e7202 */ /* 0x000fc40000000f00 */
[----:B------:R-:W-:Y:S02]  /*e490*/  MOV R66, R26 ;  /* 0x0000001a00427202 */ /* 0x000fe40000000f00 */
[----:B------:R-:W-:Y:S02]  /*e4a0*/  MOV R65, R24 ;  /* 0x0000001800417202 */ /* 0x000fe40000000f00 */
[----:B------:R-:W-:Y:S01]  /*e4b0*/  PLOP3.LUT P2, PT, PT, PT, UP0, 0x80, 0x0 ;  /* 0x000000000000781c */ /* 0x000fe20003f4f008 */
[----:B------:R-:W-:Y:S01]  /*e4c0*/  ULDC UR8, c[0x0][0xa88] ;  /* 0x0002a20000087ab9 */ /* 0x000fe20000000800 */
[----:B--2---:R-:W-:Y:S01]  /*e4d0*/  LOP3.LUT R6, R35, 0x2, RZ, 0x3c, !PT ;  /* 0x0000000223067812 */ /* 0x004fe200078e3cff */
[----:B------:R-:W-:Y:S04]  /*e4e0*/  SHFL.IDX PT, R34, R34, R35, 0x1c1f ;  /* 0x001c1f2322227589 */ /* 0x000fe800000e0000 */
[----:B------:R-:W0:Y:S04]  /*e4f0*/  SHFL.IDX PT, R93, R93, R6, 0x1c1f ;  /* 0x001c1f065d5d7589 */ /* 0x000e2800000e0000 */
[----:B------:R-:W-:Y:S04]  /*e500*/  SHFL.IDX PT, R48, R48, R35, 0x1c1f ;  /* 0x001c1f2330307589 */ /* 0x000fe800000e0000 */
[----:B------:R-:W1:Y:S04]  /*e510*/  SHFL.IDX PT, R57, R57, R6, 0x1c1f ;  /* 0x001c1f0639397589 */ /* 0x000e6800000e0000 */
[----:B------:R-:W-:Y:S04]  /*e520*/  SHFL.IDX PT, R40, R40, R35, 0x1c1f ;  /* 0x001c1f2328287589 */ /* 0x000fe800000e0000 */
[----:B------:R-:W2:Y:S04]  /*e530*/  SHFL.IDX PT, R89, R89, R6, 0x1c1f ;  /* 0x001c1f0659597589 */ /* 0x000ea800000e0000 */
[----:B------:R-:W-:Y:S04]  /*e540*/  SHFL.IDX PT, R50, R50, R35, 0x1c1f ;  /* 0x001c1f2332327589 */ /* 0x000fe800000e0000 */
[----:B------:R-:W3:Y:S01]  /*e550*/  SHFL.IDX PT, R39, R39, R6, 0x1c1f ;  /* 0x001c1f0627277589 */ /* 0x000ee200000e0000 */
        /* <DEDUP_REMOVED lines=8> */
[----:B--2---:R-:W-:-:S02]  /*e5e0*/  SEL R12, R40, R89, P0 ;  /* 0x00000059280c7207 */ /* 0x004fc40000000000 */
[----:B------:R-:W-:Y:S01]  /*e5f0*/  SEL R14, R89, R40, P0 ;  /* 0x00000028590e7207 */ /* 0x000fe20000000000 */
[----:B------:R-:W-:Y:S04]  /*e600*/  SHFL.IDX PT, R36, R36, R35, 0x1c1f ;  /* 0x001c1f2324247589 */ /* 0x000fe800000e0000 */
[----:B------:R-:W2:Y:S01]  /*e610*/  SHFL.IDX PT, R33, R33, R6, 0x1c1f ;  /* 0x001c1f0621217589 */ /* 0x000ea200000e0000 */
[----:B---3--:R-:W-:Y:S02]  /*e620*/  SEL R13, R50, R39, P0 ;  /* 0x00000027320d7207 */ /* 0x008fe40000000000 */
[----:B------:R-:W-:Y:S01]  /*e630*/  SEL R15, R39, R50, P0 ;  /* 0x00000032270f7207 */ /* 0x000fe20000000000 */
[----:B------:R2:W-:Y:S04]  /*e640*/  SHFL.IDX PT, R21, R30, R35, 0x1c1f ;  /* 0x001c1f231e157589 */ /* 0x0005e800000e0000 */
[----:B------:R-:W3:Y:S01]  /*e650*/  SHFL.IDX PT, R52, R49, R6, 0x1c1f ;  /* 0x001c1f0631347589 */ /* 0x000ee200000e0000 */
[----:B0-----:R-:W-:-:S02]  /*e660*/  SEL R24, R42, R37, P0 ;  /* 0x000000252a187207 */ /* 0x001fc40000000000 */
[----:B------:R-:W-:Y:S01]  /*e670*/  SEL R26, R37, R42, P0 ;  /* 0x0000002a251a7207 */ /* 0x000fe20000000000 */
[----:B------:R-:W-:Y:S04]  /*e680*/  SHFL.IDX PT, R32, R32, R35, 0x1c1f ;  /* 0x001c1f2320207589 */ /* 0x000fe800000e0000 */
[----:B------:R-:W-:Y:S01]  /*e690*/  SHFL.IDX PT, R54, R54, R35, 0x1c1f ;  /* 0x001c1f2336367589 */ /* 0x000fe200000e0000 */
[----:B-1----:R-:W-:Y:S02]  /*e6a0*/  SEL R25, R38, R31, P0 ;  /* 0x0000001f26197207 */ /* 0x002fe40000000000 */
[----:B------:R-:W-:Y:S01]  /*e6b0*/  SEL R27, R31, R38, P0 ;  /* 0x000000261f1b7207 */ /* 0x000fe20000000000 */
[----:B------:R3:W0:Y:S04]  /*e6c0*/  SHFL.IDX PT, R7, R29, R6, 0x1c1f ;  /* 0x001c1f061d077589 */ /* 0x00062800000e0000 */
[----:B------:R-:W1:Y:S01]  /*e6d0*/  SHFL.IDX PT, R51, R51, R6, 0x1c1f ;  /* 0x001c1f0633337589 */ /* 0x000e6200000e0000 */
[----:B--2---:R-:W-:-:S03]  /*e6e0*/  SEL R30, R33, R36, P0 ;  /* 0x00000024211e7207 */ /* 0x004fc60000000000 */
[----:B------:R2:W-:Y:S04]  /*e6f0*/  SHFL.IDX PT, R20, R28, R35, 0x1c1f ;  /* 0x001c1f231c147589 */ /* 0x0005e800000e0000 */
[----:B------:R-:W-:Y:S01]  /*e700*/  SHFL.IDX PT, R44, R44, R35, 0x1c1f ;  /* 0x001c1f232c2c7589 */ /* 0x000fe200000e0000 */
[----:B---3--:R-:W-:Y:S02]  /*e710*/  SEL R29, R21, R52, P0 ;  /* 0x00000034151d7207 */ /* 0x008fe40000000000 */
[----:B------:R-:W-:Y:S01]  /*e720*/  SEL R31, R52, R21, P0 ;  /* 0x00000015341f7207 */ /* 0x000fe20000000000 */
[----:B------:R-:W-:Y:S01]  /*e730*/  SHFL.IDX PT, R56, R56, R35, 0x1c1f ;  /* 0x001c1f2338387589 */ /* 0x000fe200000e0000 */
[----:B--2---:R-:W-:-:S03]  /*e740*/  SEL R28, R36, R33, P0 ;  /* 0x00000021241c7207 */ /* 0x004fc60000000000 */
[----:B------:R-:W2:Y:S04]  /*e750*/  SHFL.IDX PT, R41, R41, R6, 0x1c1f ;  /* 0x001c1f0629297589 */ /* 0x000ea800000e0000 */
[----:B------:R-:W3:Y:S01]  /*e760*/  SHFL.IDX PT, R43, R43, R6, 0x1c1f ;  /* 0x001c1f062b2b7589 */ /* 0x000ee200000e0000 */
[----:B0-----:R-:W-:Y:S02]  /*e770*/  SEL R36, R32, R7, P0 ;  /* 0x0000000720247207 */ /* 0x001fe40000000000 */
[----:B------:R-:W-:Y:S01]  /*e780*/  SEL R38, R7, R32, P0 ;  /* 0x0000002007267207 */ /* 0x000fe20000000000 */
[----:B------:R-:W0:Y:S01]  /*e790*/  SHFL.IDX PT, R53, R53, R6, 0x1c1f ;  /* 0x001c1f0635357589 */ /* 0x000e2200000e0000 */
[----:B-1----:R-:W-:Y:S01]  /*e7a0*/  SEL R37, R54, R51, P0 ;  /* 0x0000003336257207 */ /* 0x002fe20000000000 */
[----:B------:R-:W-:Y:S01]  /*e7b0*/  IMAD.U32 R7, RZ, RZ, UR7 ;  /* 0x00000007ff077e24 */ /* 0x000fe2000f8e00ff */
[----:B------:R-:W-:Y:S01]  /*e7c0*/  SEL R39, R51, R54, P0 ;  /* 0x0000003633277207 */ /* 0x000fe20000000000 */
[----:B------:R-:W-:Y:S06]  /*e7d0*/  BAR.SYNC.DEFER_BLOCKING 0x1, 0x100 ;  /* 0x0044000000007b1d */ /* 0x000fec0000010000 */
[----:B------:R-:W-:Y:S04]  /*e7e0*/  SHFL.IDX PT, R58, R58, R35, 0x1c1f ;  /* 0x001c1f233a3a7589 */ /* 0x000fe800000e0000 */
[----:B------:R-:W1:Y:S01]  /*e7f0*/  SHFL.IDX PT, R55, R55, R6, 0x1c1f ;  /* 0x001c1f0637377589 */ /* 0x000e6200000e0000 */
[----:B--2---:R-:W-:-:S02]  /*e800*/  SEL R32, R20, R41, P0 ;  /* 0x0000002914207207 */ /* 0x004fc40000000000 */
[----:B------:R-:W-:Y:S01]  /*e810*/  SEL R34, R41, R20, P0 ;  /* 0x0000001429227207 */ /* 0x000fe20000000000 */
[----:B------:R-:W-:Y:S01]  /*e820*/  SHFL.IDX PT, R46, R46, R35, 0x1c1f ;  /* 0x001c1f232e2e7589 */ /* 0x000fe200000e0000 */
[----:B---3--:R-:W-:Y:S02]  /*e830*/  SEL R40, R44, R43, P0 ;  /* 0x0000002b2c287207 */ /* 0x008fe40000000000 */
[----:B------:R-:W-:Y:S01]  /*e840*/  SEL R42, R43, R44, P0 ;  /* 0x0000002c2b2a7207 */ /* 0x000fe20000000000 */
[----:B------:R2:W-:Y:S01]  /*e850*/  SHFL.IDX PT, R60, R60, R35, 0x1c1f ;  /* 0x001c1f233c3c7589 */ /* 0x0005e200000e0000 */
[----:B0-----:R-:W-:-:S03]  /*e860*/  SEL R33, R56, R53, P0 ;  /* 0x0000003538217207 */ /* 0x001fc60000000000 */
[----:B------:R-:W0:Y:S04]  /*e870*/  SHFL.IDX PT, R45, R45, R6, 0x1c1f ;  /* 0x001c1f062d2d7589 */ /* 0x000e2800000e0000 */
[----:B------:R3:W4:Y:S01]  /*e880*/  SHFL.IDX PT, R87, R87, R6, 0x1c1f ;  /* 0x001c1f0657577589 */ /* 0x00072200000e0000 */
[----:B--2---:R-:W-:-:S03]  /*e890*/  SEL R35, R53, R56, P0 ;  /* 0x0000003835237207 */ /* 0x004fc60000000000 */
[----:B------:R0:W-:Y:S04]  /*e8a0*/  STSM.16.M88.4 [R67], R8 ;  /* 0x0000000843007844 */ /* 0x0001e80000000200 */
[----:B------:R-:W-:Y:S01]  /*e8b0*/  STSM.16.M88.4 [R66], R12 ;  /* 0x0000000c42007844 */ /* 0x000fe20000000200 */
[----:B-1----:R-:W-:Y:S01]  /*e8c0*/  SEL R41, R58, R55, P0 ;  /* 0x000000373a297207 */ /* 0x002fe20000000000 */
[----:B---3--:R-:W-:Y:S01]  /*e8d0*/  IMAD.U32 R6, RZ, RZ, UR6 ;  /* 0x00000006ff067e24 */ /* 0x008fe2000f8e00ff */
[----:B------:R-:W-:Y:S01]  /*e8e0*/  SEL R43, R55, R58, P0 ;  /* 0x0000003a372b7207 */ /* 0x000fe20000000000 */
[----:B------:R-:W-:Y:S01]  /*e8f0*/  STSM.16.M88.4 [R65], R24 ;  /* 0x0000001841007844 */ /* 0x000fe20000000200 */
[----:B------:R-:W-:-:S03]  /*e900*/  ULDC.64 UR6, c[0x0][0xc08] ;  /* 0x0003020000067ab9 */ /* 0x000fc60000000a00 */
[----:B------:R-:W-:Y:S01]  /*e910*/  STSM.16.M88.4 [R64], R28 ;  /* 0x0000001c40007844 */ /* 0x000fe20000000200 */
[----:B0-----:R-:W-:-:S03]  /*e920*/  SEL R8, R46, R45, P0 ;  /* 0x0000002d2e087207 */ /* 0x001fc60000000000 */
[----:B------:R-:W-:Y:S01]  /*e930*/  STSM.16.M88.4 [R63], R36 ;  /* 0x000000243f007844 */ /* 0x000fe20000000200 */
[----:B------:R-:W-:Y:S02]  /*e940*/  SEL R10, R45, R46, P0 ;  /* 0x0000002e2d0a7207 */ /* 0x000fe40000000000 */
[----:B----4-:R-:W-:Y:S01]  /*e950*/  SEL R9, R60, R87, P0 ;  /* 0x000000573c097207 */ /* 0x010fe20000000000 */
[----:B------:R-:W-:Y:S01]  /*e960*/  STSM.16.M88.4 [R62], R32 ;  /* 0x000000203e007844 */ /* 0x000fe20000000200 */
[----:B------:R-:W-:Y:S01]  /*e970*/  SEL R11, R87, R60, P0 ;  /* 0x0000003c570b7207 */ /* 0x000fe20000000000 */
[----:B------:R-:W-:Y:S01]  /*e980*/  UISETP.NE.U32.AND UP1, UPT, UR6, URZ, UPT ;  /* 0x0000003f0600728c */ /* 0x000fe2000bf25070 */
[----:B------:R-:W0:Y:S01]  /*e990*/  LDC R46, c[0x0][0xbe8] ;  /* 0x0002fa00ff2e7b82 */ /* 0x000e220000000800 */
[----:B------:R-:W-:Y:S04]  /*e9a0*/  STSM.16.M88.4 [R61], R40 ;  /* 0x000000283d007844 */ /* 0x000fe80000000200 */
[----:B------:R1:W-:Y:S03]  /*e9b0*/  STSM.16.M88.4 [R59], R8 ;  /* 0x000000083b007844 */ /* 0x0003e60000000200 */
[----:B------:R-:W-:Y:S01]  /*e9c0*/  BAR.SYNC.DEFER_BLOCKING 0x1, 0x100 ;  /* 0x0044000000007b1d */ /* 0x000fe20000010000 */
[----:B------:R-:W-:-:S06]  /*e9d0*/  UISETP.NE.AND.EX UP1, UPT, UR7, URZ, UPT, UP1 ;  /* 0x0000003f0700728c */ /* 0x000fcc000bf25310 */
[----:B------:R-:W-:-:S05]  /*e9e0*/  PLOP3.LUT P0, PT, PT, PT, UP1, 0x80, 0x0 ;  /* 0x000000000000781c */ /* 0x000fca0003f0f018 */
[----:B------:R-:W-:-:S04]  /*e9f0*/  @UP1 ULEA UR6, UP2, UR36, UR6, 0x2 ;  /* 0x0000000624061291 */ /* 0x000fc8000f84103f */
[----:B------:R-:W-:Y:S01]  /*ea00*/  @UP1 ULEA.HI.X UR7, UR36, UR7, UR37, 0x2, UP2 ;  /* 0x0000000724071291 */ /* 0x000fe200090f1425 */
[----:B-1----:R-:W-:Y:S02]  /*ea10*/  IMAD.U32 R9, RZ, RZ, UR8 ;  /* 0x00000008ff097e24 */ /* 0x002fe4000f8e00ff */
[----:B------:R-:W-:-:S03]  /*ea20*/  IMAD.U32 R10, RZ, RZ, UR6 ;  /* 0x00000006ff0a7e24 */ /* 0x000fc6000f8e00ff */
[----:B------:R-:W-:Y:S01]  /*ea30*/  IMAD.U32 R11, RZ, RZ, UR7 ;  /* 0x00000007ff0b7e24 */ /* 0x000fe2000f8e00ff */
[----:B------:R-:W2:Y:S01]  /*ea40*/  @P2 LDG.E R12, desc[UR52][R6.64] ;  /* 0x00000034060c2981 */ /* 0x000ea2000c1e1900 */
[----:B0-----:R-:W-:Y:S01]  /*ea50*/  ISETP.NE.AND P1, PT, R46, 0x1, PT ;  /* 0x000000012e00780c */ /* 0x001fe20003f25270 */
[----:B------:R-:W-:Y:S02]  /*ea60*/  UMOV UR4, URZ ;  /* 0x0000003f00047c82 */ /* 0x000fe40008000000 */
[----:B------:R0:W5:Y:S10]  /*ea70*/  @P0 LDG.E R9, desc[UR52][R10.64] ;  /* 0x000000340a090981 */ /* 0x000174000c1e1900 */
[----:B------:R-:W1:Y:S08]  /*ea80*/  @P1 LDC R13, c[0x0][0xbec] ;  /* 0x0002fb00ff0d1b82 */ /* 0x000e700000000800 */
[----:B------:R-:W3:Y:S01]  /*ea90*/  @P1 LDC R14, c[0x0][0xbf0] ;  /* 0x0002fc00ff0e1b82 */ /* 0x000ee20000000800 */
[----:B--2---:R-:W-:Y:S01]  /*eaa0*/  @P2 R2UR UR4, R12 ;  /* 0x000000000c0422ca */ /* 0x004fe200000e0000 */
[----:B01-3--:R-:W-:-:S14]  /*eab0*/  @P0 BRA `(.L_x_2166) ;  /* 0x0000000000100947 */ /* 0x00bfdc0003800000 */
[----:B------:R-:W-:Y:S05]  /*eac0*/  @!P2 BRA `(.L_x_2166) ;  /* 0x00000000000ca947 */ /* 0x000fea0003800000 */
[----:B------:R-:W2:Y:S04]  /*ead0*/  LDG.E R8, desc[UR52][R6.64] ;  /* 0x0000003406087981 */ /* 0x000ea8000c1e1900 */
[----:B-----5:R-:W2:Y:S02]  /*eae0*/  LDG.E R9, desc[UR52][R6.64+0x4] ;  /* 0x0000043406097981 */ /* 0x020ea4000c1e1900 */
[----:B--2---:R-:W-:-:S07]  /*eaf0*/  IMAD.IADD R9, R9, 0x1, -R8 ;  /* 0x0000000109097824 */ /* 0x004fce00078e0a08 */
.L_x_2166:
[----:B------:R-:W-:Y:S01]  /*eb00*/  USHF.R.S32.HI UR14, URZ, 0x1f, UR42 ;  /* 0x0000001f3f0e7899 */ /* 0x000fe2000801142a */
[----:B------:R-:W-:Y:S01]  /*eb10*/  VIADD R8, R18, UR39 ;  /* 0x0000002712087c36 */ /* 0x000fe20008000000 */
[----:B------:R-:W-:Y:S01]  /*eb20*/  ULDC.64 UR12, c[0x0][0xb90] ;  /* 0x0002e400000c7ab9 */ /* 0x000fe20000000a00 */
[----:B------:R-:W-:Y:S01]  /*eb30*/  USHF.R.S32.HI UR9, URZ, 0x1f, UR4 ;  /* 0x0000001f3f097899 */ /* 0x000fe20008011404 */
[----:B------:R-:W-:Y:S01]  /*eb40*/  VIADD R24, R190, UR39 ;  /* 0x00000027be187c36 */ /* 0x000fe20008000000 */
[----:B------:R-:W-:Y:S01]  /*eb50*/  UIMAD UR10, UR14, UR12, URZ ;  /* 0x0000000c0e0a72a4 */ /* 0x000fe2000f8e023f */
[----:B------:R-:W-:Y:S01]  /*eb60*/  @P1 IMAD.HI.U32 R7, R8, R13, RZ ;  /* 0x0000000d08071227 */ /* 0x000fe200078e00ff */
[----:B------:R-:W-:Y:S01]  /*eb70*/  UMOV UR8, UR4 ;  /* 0x0000000400087c82 */ /* 0x000fe20008000000 */
[----:B------:R-:W-:Y:S01]  /*eb80*/  USEL UR37, UR37, URZ, !UP0 ;  /* 0x0000003f25257287 */ /* 0x000fe2000c000000 */
[----:B------:R-:W0:Y:S01]  /*eb90*/  @P1 LDC R49, c[0x0][0xbf0] ;  /* 0x0002fc00ff311b82 */ /* 0x000e220000000800 */
        /* <DEDUP_REMOVED lines=15> */
[----:B------:R-:W-:Y:S01]  /*ec90*/  IADD3 R13, P3, R4, 0x2000, RZ ;  /* 0x00002000040d7810 */ /* 0x000fe20007f7e0ff */
[----:B-----5:R-:W-:Y:S01]  /*eca0*/  IMAD R53, R9, R46, RZ ;  /* 0x0000002e09357224 */ /* 0x020fe200078e02ff */
[----:B------:R-:W-:Y:S01]  /*ecb0*/  IADD3 R6, P2, R6, UR6, RZ ;  /* 0x0000000606067c10 */ /* 0x000fe2000ff5e0ff */
[----:B------:R-:W-:Y:S01]  /*ecc0*/  ULDC.64 UR10, c[0x0][0xaa0] ;  /* 0x0002a800000a7ab9 */ /* 0x000fe20000000a00 */
[----:B------:R-:W-:Y:S01]  /*ecd0*/  IMAD.U32 R10, RZ, RZ, UR8 ;  /* 0x00000008ff0a7e24 */ /* 0x000fe2000f8e00ff */
[----:B------:R-:W-:Y:S01]  /*ece0*/  SHF.R.S32.HI R8, RZ, 0x1f, R11 ;  /* 0x0000001fff087819 */ /* 0x000fe2000001140b */
[----:B------:R-:W-:Y:S01]  /*ecf0*/  IMAD.X R9, RZ, RZ, R5, P3 ;  /* 0x000000ffff097224 */ /* 0x000fe200018e0605 */
[----:B------:R-:W-:-:S02]  /*ed00*/  IADD3 R15, P0, R4, 0x1000, RZ ;  /* 0x00001000040f7810 */ /* 0x000fc40007f1e0ff */
[----:B------:R-:W-:Y:S01]  /*ed10*/  IADD3.X R7, R7, UR7, R10, P2, !PT ;  /* 0x0000000707077c10 */ /* 0x000fe200097fe40a */
[----:B------:R-:W-:Y:S01]  /*ed20*/  ULDC.64 UR6, c[0x0][0xb88] ;  /* 0x0002e20000067ab9 */ /* 0x000fe20000000a00 */
[----:B------:R-:W-:Y:S01]  /*ed30*/  LOP3.LUT R10, R13, 0x380, RZ, 0xc0, !PT ;  /* 0x000003800d0a7812 */ /* 0x000fe200078ec0ff */
[----:B------:R-:W-:Y:S01]  /*ed40*/  IMAD R14, R8, UR6, RZ ;  /* 0x00000006080e7c24 */ /* 0x000fe2000f8e02ff */
[----:B------:R-:W-:Y:S01]  /*ed50*/  LOP3.LUT R12, R15, 0x380, RZ, 0xc0, !PT ;  /* 0x000003800f0c7812 */ /* 0x000fe200078ec0ff */
[C---:B------:R-:W-:Y:S01]  /*ed60*/  IMAD.WIDE.U32 R6, R11.reuse, UR6, R6 ;  /* 0x000000060b067c25 */ /* 0x040fe2000f8e0006 */
[----:B------:R-:W-:Y:S02]  /*ed70*/  SHF.R.U64 R8, R10, 0x3, RZ ;  /* 0x000000030a087819 */ /* 0x000fe400000012ff */
[----:B------:R-:W-:Y:S01]  /*ed80*/  SHF.R.U64 R12, R12, 0x3, RZ ;  /* 0x000000030c0c7819 */ /* 0x000fe200000012ff */
[----:B------:R-:W-:Y:S01]  /*ed90*/  IMAD R21, R11, UR7, R14 ;  /* 0x000000070b157c24 */ /* 0x000fe2000f8e020e */
[----:B------:R-:W-:Y:S01]  /*eda0*/  LOP3.LUT R8, R8, R13, RZ, 0x3c, !PT ;  /* 0x0000000d08087212 */ /* 0x000fe200078e3cff */
[----:B------:R-:W-:Y:S01]  /*edb0*/  ULDC.64 UR6, c[0x0][0xb50] ;  /* 0x0002d40000067ab9 */ /* 0x000fe20000000a00 */
[----:B------:R-:W-:Y:S01]  /*edc0*/  LOP3.LUT R12, R12, R15, RZ, 0x3c, !PT ;  /* 0x0000000f0c0c7212 */ /* 0x000fe200078e3cff */
[----:B------:R-:W-:Y:S01]  /*edd0*/  IMAD.IADD R13, R7, 0x1, R21 ;  /* 0x00000001070d7824 */ /* 0x000fe200078e0215 */
[----:B------:R-:W-:Y:S01]  /*ede0*/  LEA R14, P4, R6, UR6, 0x2 ;  /* 0x00000006060e7c11 */ /* 0x000fe2000f8810ff */
[----:B------:R-:W-:Y:S01]  /*edf0*/  VIADD R10, R24, 0x8 ;  /* 0x00000008180a7836 */ /* 0x000fe20000000000 */
[----:B------:R-:W-:-:S02]  /*ee00*/  IADD3 R11, P2, R4, 0x3000, RZ ;  /* 0x00003000040b7810 */ /* 0x000fc40007f5e0ff */
[----:B------:R-:W-:Y:S01]  /*ee10*/  LEA.HI.X R15, R6, UR7, R13, 0x2, P4 ;  /* 0x00000007060f7c11 */ /* 0x000fe2000a0f140d */
[----:B------:R-:W-:Y:S01]  /*ee20*/  SHFL.IDX PT, R20, R14, RZ, 0x1c1f ;  /* 0x001c1fff0e147589 */ /* 0x000fe200000e0000 */
[----:B------:R-:W-:Y:S01]  /*ee30*/  LOP3.LUT R7, R11, 0x380, RZ, 0xc0, !PT ;  /* 0x000003800b077812 */ /* 0x000fe200078ec0ff */
[--C-:B------:R-:W-:Y:S01]  /*ee40*/  IMAD.X R13, RZ, RZ, R5.reuse, P0 ;  /* 0x000000ffff0d7224 */ /* 0x100fe200000e0605 */
[----:B------:R-:W-:Y:S01]  /*ee50*/  LOP3.LUT P0, RZ, R188, 0x3, RZ, 0xc0, !PT ;  /* 0x00000003bcff7812 */ /* 0x000fe2000780c0ff */
[----:B------:R-:W1:Y:S01]  /*ee60*/  SHFL.IDX PT, R21, R15, RZ, 0x1c1f ;  /* 0x001c1fff0f157589 */ /* 0x000e6200000e0000 */
[----:B------:R-:W-:Y:S01]  /*ee70*/  SHF.R.U64 R6, R7, 0x3, RZ ;  /* 0x0000000307067819 */ /* 0x000fe200000012ff */
[----:B------:R-:W-:Y:S01]  /*ee80*/  IMAD.X R7, RZ, RZ, R5, P2 ;  /* 0x000000ffff077224 */ /* 0x000fe200010e0605 */
[-C--:B------:R-:W-:Y:S01]  /*ee90*/  ISETP.GE.OR P2, PT, R24, R53.reuse, P0 ;  /* 0x000000351800720c */ /* 0x080fe20000746670 */
[----:B------:R-:W-:Y:S01]  /*eea0*/  SHFL.IDX PT, R44, R14, 0x1, 0x1c1f ;  /* 0x003c1f000e2c7f89 */ /* 0x000fe200000e0000 */
[----:B------:R-:W-:Y:S01]  /*eeb0*/  ISETP.GE.OR P0, PT, R10, R53, P0 ;  /* 0x000000350a00720c */ /* 0x000fe20000706670 */
[----:B------:R-:W-:Y:S01]  /*eec0*/  UIMAD UR8, UR9, UR10, URZ ;  /* 0x0000000a090872a4 */ /* 0x000fe2000f8e023f */
[C---:B------:R-:W-:Y:S01]  /*eed0*/  IADD3 R41, P6, R4.reuse, 0x4000, RZ ;  /* 0x0000400004297810 */ /* 0x040fe20007fde0ff */
[----:B------:R-:W2:Y:S01]  /*eee0*/  SHFL.IDX PT, R45, R15, 0x1, 0x1c1f ;  /* 0x003c1f000f2d7f89 */ /* 0x000ea200000e0000 */
[----:B------:R-:W-:Y:S01]  /*eef0*/  UIMAD.WIDE.U32 UR6, UR4, UR10, URZ ;  /* 0x0000000a040672a5 */ /* 0x000fe2000f8e003f */
[----:B------:R-:W-:-:S02]  /*ef00*/  IADD3 R37, P5, R4, 0x5000, RZ ;  /* 0x0000500004257810 */ /* 0x000fc40007fbe0ff */
[----:B------:R-:W-:Y:S02]  /*ef10*/  IADD3 R33, P4, R4, 0x6000, RZ ;  /* 0x0000600004217810 */ /* 0x000fe40007f9e0ff */
[----:B------:R-:W-:Y:S02]  /*ef20*/  LOP3.LUT R6, R6, R11, RZ, 0x3c, !PT ;  /* 0x0000000b06067212 */ /* 0x000fe400078e3cff */
[C---:B------:R-:W-:Y:S01]  /*ef30*/  LOP3.LUT R29, R4.reuse, 0x380, RZ, 0xc0, !PT ;  /* 0x00000380041d7812 */ /* 0x040fe200078ec0ff */
[----:B-1----:R1:W-:Y:S01]  /*ef40*/  @!P2 ST.E desc[UR52][R20.64], R2 ;  /* 0x000000021400a985 */ /* 0x0023e2000c101934 */
[----:B------:R-:W-:Y:S01]  /*ef50*/  UIMAD UR8, UR4, UR11, UR8 ;  /* 0x0000000b040872a4 */ /* 0x000fe2000f8e0208 */
[----:B------:R-:W-:Y:S02]  /*ef60*/  IADD3 R11, P3, R4, 0x7000, RZ ;  /* 0x00007000040b7810 */ /* 0x000fe40007f7e0ff */
[----:B------:R-:W-:Y:S01]  /*ef70*/  ULDC.64 UR10, c[0x0][0xae8] ;  /* 0x0002ba00000a7ab9 */ /* 0x000fe20000000a00 */
[----:B------:R-:W-:-:S02]  /*ef80*/  LOP3.LUT R40, R41, 0x380, RZ, 0xc0, !PT ;  /* 0x0000038029287812 */ /* 0x000fc400078ec0ff */
[----:B------:R-:W-:Y:S01]  /*ef90*/  LOP3.LUT R36, R37, 0x380, RZ, 0xc0, !PT ;  /* 0x0000038025247812 */ /* 0x000fe200078ec0ff */
[----:B--2---:R2:W-:Y:S01]  /*efa0*/  @!P0 ST.E desc[UR52][R44.64], R0 ;  /* 0x000000002c008985 */ /* 0x0045e2000c101934 */
[----:B------:R-:W-:Y:S02]  /*efb0*/  LOP3.LUT R32, R33, 0x380, RZ, 0xc0, !PT ;  /* 0x0000038021207812 */ /* 0x000fe400078ec0ff */
[----:B------:R-:W-:Y:S01]  /*efc0*/  SHF.R.U64 R29, R29, 0x3, RZ ;  /* 0x000000031d1d7819 */ /* 0x000fe200000012ff */
[----:B-1----:R-:W1:Y:S01]  /*efd0*/  @P1 LDC R21, c[0x0][0xbec] ;  /* 0x0002fb00ff151b82 */ /* 0x002e620000000800 */
[----:B------:R-:W-:Y:S01]  /*efe0*/  UIADD3 UR7, UR7, UR8, URZ ;  /* 0x0000000807077290 */ /* 0x000fe2000fffe03f */
[----:B------:R-:W-:Y:S01]  /*eff0*/  LOP3.LUT R10, R11, 0x380, RZ, 0xc0, !PT ;  /* 0x000003800b0a7812 */ /* 0x000fe200078ec0ff */
[----:B------:R-:W-:Y:S01]  /*f000*/  UIMAD UR4, UR14, UR10, URZ ;  /* 0x0000000a0e0472a4 */ /* 0x000fe2000f8e023f */
[----:B------:R-:W-:Y:S01]  /*f010*/  SHF.R.U64 R40, R40, 0x3, RZ ;  /* 0x0000000328287819 */ /* 0x000fe200000012ff */
[----:B------:R-:W-:Y:S01]  /*f020*/  IMAD.X R25, RZ, RZ, R5, P3 ;  /* 0x000000ffff197224 */ /* 0x000fe200018e0605 */
[----:B------:R-:W-:Y:S01]  /*f030*/  SHF.R.U64 R36, R36, 0x3, RZ ;  /* 0x0000000324247819 */ /* 0x000fe200000012ff */
[----:B--2---:R-:W-:Y:S01]  /*f040*/  IMAD R0, R22, 0x20, R23 ;  /* 0x0000002016007824 */ /* 0x004fe200078e0217 */
[----:B------:R-:W-:Y:S01]  /*f050*/  UIMAD UR4, UR42, UR11, UR4 ;  /* 0x0000000b2a0472a4 */ /* 0x000fe2000f8e0204 */
[----:B------:R-:W-:Y:S01]  /*f060*/  SHF.R.U64 R32, R32, 0x3, RZ ;  /* 0x0000000320207819 */ /* 0x000fe200000012ff */
[----:B------:R-:W-:Y:S01]  /*f070*/  UIMAD.WIDE.U32 UR6, UR42, UR10, UR6 ;  /* 0x0000000a2a0672a5 */ /* 0x000fe2000f8e0006 */
[----:B------:R-:W-:Y:S01]  /*f080*/  VIADD R2, R0, UR39 ;  /* 0x0000002700027c36 */ /* 0x000fe20008000000 */
[----:B------:R-:W-:Y:S01]  /*f090*/  ULDC.64 UR8, c[0x0][0xaf0] ;  /* 0x0002bc0000087ab9 */ /* 0x000fe20000000a00 */
[----:B------:R-:W-:Y:S01]  /*f0a0*/  LOP3.LUT R28, R29, R4, RZ, 0x3c, !PT ;  /* 0x000000041d1c7212 */ /* 0x000fe200078e3cff */
[----:B------:R-:W-:Y:S01]  /*f0b0*/  UIADD3 UR7, UR7, UR4, URZ ;  /* 0x0000000407077290 */ /* 0x000fe2000fffe03f */
[----:B------:R-:W-:Y:S01]  /*f0c0*/  IMAD.MOV.U32 R45, RZ, RZ, R2 ;  /* 0x000000ffff2d7224 */ /* 0x000fe200078e0002 */
[----:B------:R-:W-:Y:S01]  /*f0d0*/  UIMAD UR4, UR37, UR8, URZ ;  /* 0x00000008250472a4 */ /* 0x000fe2000f8e023f */
[----:B------:R-:W-:Y:S01]  /*f0e0*/  SHF.R.U64 R4, R10, 0x3, RZ ;  /* 0x000000030a047819 */ /* 0x000fe200000012ff */
[----:B------:R-:W5:Y:S01]  /*f0f0*/  LD.E.128 R12, desc[UR52][R12.64] ;  /* 0x000000340c0c7980 */ /* 0x000f62000c101d00 */
[----:B------:R-:W-:-:S02]  /*f100*/  LOP3.LUT R40, R40, R41, RZ, 0x3c, !PT ;  /* 0x0000002928287212 */ /* 0x000fc400078e3cff */
[----:B------:R-:W-:Y:S01]  /*f110*/  LOP3.LUT R36, R36, R37, RZ, 0x3c, !PT ;  /* 0x0000002524247212 */ /* 0x000fe200078e3cff */
[----:B-1----:R-:W-:Y:S01]  /*f120*/  @P1 IMAD.HI.U32 R0, R2, R21, RZ ;  /* 0x0000001502001227 */ /* 0x002fe200078e00ff */
[----:B------:R-:W-:Y:S01]  /*f130*/  UIMAD UR4, UR36, UR9, UR4 ;  /* 0x00000009240472a4 */ /* 0x000fe2000f8e0204 */
[----:B------:R-:W-:Y:S01]  /*f140*/  LOP3.LUT R32, R32, R33, RZ, 0x3c, !PT ;  /* 0x0000002120207212 */ /* 0x000fe200078e3cff */
[----:B------:R-:W-:Y:S01]  /*f150*/  UIMAD.WIDE.U32 UR6, UR36, UR8, UR6 ;  /* 0x00000008240672a5 */ /* 0x000fe2000f8e0006 */
[--C-:B------:R-:W-:Y:S01]  /*f160*/  IMAD.X R41, RZ, RZ, R5.reuse, P6 ;  /* 0x000000ffff297224 */ /* 0x100fe200030e0605 */
[----:B0-----:R-:W-:Y:S01]  /*f170*/  @P1 SHF.R.U32.HI R45, RZ, R49, R0 ;  /* 0x00000031ff2d1219 */ /* 0x001fe20000011600 */
[--C-:B------:R-:W-:Y:S01]  /*f180*/  IMAD.X R37, RZ, RZ, R5.reuse, P5 ;  /* 0x000000ffff257224 */ /* 0x100fe200028e0605 */
[----:B------:R-:W-:Y:S01]  /*f190*/  UIADD3 UR4, UR7, UR4, URZ ;  /* 0x0000000407047290 */ /* 0x000fe2000fffe03f */
[----:B------:R-:W-:Y:S01]  /*f1a0*/  IMAD.X R33, RZ, RZ, R5, P4 ;  /* 0x000000ffff217224 */ /* 0x000fe200020e0605 */
[--C-:B------:R-:W-:Y:S01]  /*f1b0*/  SHF.R.S32.HI R0, RZ, 0x1f, R45.reuse ;  /* 0x0000001fff007819 */ /* 0x100fe2000001142d */
[----:B------:R-:W-:Y:S01]  /*f1c0*/  IMAD.MOV R49, RZ, RZ, -R45 ;  /* 0x000000ffff317224 */ /* 0x000fe200078e0a2d */
[----:B------:R-:W-:Y:S01]  /*f1d0*/  LOP3.LUT R24, R4, R11, RZ, 0x3c, !PT ;  /* 0x0000000b04187212 */ /* 0x000fe200078e3cff */
[----:B------:R-:W-:Y:S01]  /*f1e0*/  IMAD.MOV.U32 R29, RZ, RZ, R5 ;  /* 0x000000ffff1d7224 */ /* 0x000fe200078e0005 */
[----:B------:R-:W-:Y:S01]  /*f1f0*/  ULDC.64 UR8, c[0x0][0xae0] ;  /* 0x0002b80000087ab9 */ /* 0x000fe20000000a00 */
[----:B------:R-:W-:Y:S01]  /*f200*/  IMAD R49, R46, R49, R2 ;  /* 0x000000312e317224 */ /* 0x000fe200078e0202 */
[----:B------:R-:W5:Y:S01]  /*f210*/  LD.E.128 R8, desc[UR52][R8.64] ;  /* 0x0000003408087980 */ /* 0x000f62000c101d00 */
[----:B------:R-:W-:-:S02]  /*f220*/  IMAD R0, R0, UR8, RZ ;  /* 0x0000000800007c24 */ /* 0x000fc4000f8e02ff */
[----:B------:R-:W-:Y:S01]  /*f230*/  IMAD.U32 R21, RZ, RZ, UR7 ;  /* 0x00000007ff157e24 */ /* 0x000fe2000f8e00ff */
[----:B------:R-:W5:Y:S01]  /*f240*/  LD.E.128 R28, desc[UR52][R28.64] ;  /* 0x000000341c1c7980 */ /* 0x000f62000c101d00 */
[----:B------:R-:W-:Y:S01]  /*f250*/  IMAD.U32 R20, RZ, RZ, UR6 ;  /* 0x00000006ff147e24 */ /* 0x000fe2000f8e00ff */
[----:B------:R-:W-:Y:S01]  /*f260*/  ULDC.64 UR6, c[0x0][0xad8] ;  /* 0x0002b60000067ab9 */ /* 0x000fe20000000a00 */
[----:B------:R-:W-:Y:S01]  /*f270*/  IMAD.U32 R21, RZ, RZ, UR4 ;  /* 0x00000004ff157e24 */ /* 0x000fe2000f8e00ff */
[----:B------:R-:W5:Y:S01]  /*f280*/  LD.E.128 R4, desc[UR52][R6.64] ;  /* 0x0000003406047980 */ /* 0x000f62000c101d00 */
[C---:B------:R-:W-:Y:S01]  /*f290*/  IMAD R51, R45.reuse, UR9, R0 ;  /* 0x000000092d337c24 */ /* 0x040fe2000f8e0200 */
[----:B------:R-:W-:Y:S02]  /*f2a0*/  SHF.R.S32.HI R0, RZ, 0x1f, R49 ;  /* 0x0000001fff007819 */ /* 0x000fe40000011431 */
[----:B------:R-:W5:Y:S01]  /*f2b0*/  LD.E.128 R40, desc[UR52][R40.64] ;  /* 0x0000003428287980 */ /* 0x000f62000c101d00 */
[----:B------:R-:W-:-:S03]  /*f2c0*/  IMAD.WIDE.U32 R20, R45, UR8, R20 ;  /* 0x000000082d147c25 */ /* 0x000fc6000f8e0014 */
[----:B------:R-:W5:Y:S04]  /*f2d0*/  LD.E.128 R36, desc[UR52][R36.64] ;  /* 0x0000003424247980 */ /* 0x000f68000c101d00 */
        /* <DEDUP_REMOVED lines=10> */
[----:B------:R-:W-:Y:S02]  /*f380*/  VIADD R46, R23, UR39 ;  /* 0x00000027172e7c36 */ /* 0x000fe40008000000 */
[C---:B------:R-:W-:Y:S02]  /*f390*/  IMAD R45, R49.reuse, UR7, R2 ;  /* 0x00000007312d7c24 */ /* 0x040fe4000f8e0202 */
[----:B------:R-:W-:Y:S01]  /*f3a0*/  IMAD.WIDE.U32 R20, R49, UR6, R20 ;  /* 0x0000000631147c25 */ /* 0x000fe2000f8e0014 */
[C---:B------:R-:W-:Y:S01]  /*f3b0*/  ISETP.GE.AND P2, PT, R46.reuse, R53, PT ;  /* 0x000000352e00720c */ /* 0x040fe20003f46270 */
[----:B------:R-:W-:Y:S02]  /*f3c0*/  ULDC.64 UR6, c[0x0][0xa80] ;  /* 0x0002a00000067ab9 */ /* 0x000fe40000000a00 */
[----:B------:R-:W-:Y:S01]  /*f3d0*/  VIADD R0, R46, 0x20 ;  /* 0x000000202e007836 */ /* 0x000fe20000000000 */
[----:B------:R-:W-:Y:S01]  /*f3e0*/  LEA R44, P3, R20, UR6, 0x1 ;  /* 0x00000006142c7c11 */ /* 0x000fe2000f8608ff */
[----:B------:R-:W-:-:S02]  /*f3f0*/  IMAD.IADD R21, R21, 0x1, R45 ;  /* 0x0000000115157824 */ /* 0x000fc400078e022d */
        /* <DEDUP_REMOVED lines=20> */
.L_x_2168:
[----:B------:R-:W-:Y:S05]  /*f540*/  BSYNC B1 ;  /* 0x0000000000017941 */ /* 0x000fea0003800000 */
.L_x_2167:
        /* <DEDUP_REMOVED lines=13> */
.L_x_2170:
[----:B------:R-:W-:Y:S05]  /*f620*/  BSYNC B1 ;  /* 0x0000000000017941 */ /* 0x000fea0003800000 */
.L_x_2169:
[----:B----4-:R4:W0:Y:S01]  /*f630*/  SHFL.IDX PT, R0, R45, 0x2, 0x181f ;  /* 0x00581f002d007f89 */ /* 0x01082200000e0000 */
        /* <DEDUP_REMOVED lines=12> */
.L_x_2172:
[----:B------:R-:W-:Y:S05]  /*f700*/  BSYNC B1 ;  /* 0x0000000000017941 */ /* 0x000fea0003800000 */
.L_x_2171:
[----:B0-----:R-:W-:Y:S01]  /*f710*/  VIADD R0, R46, 0x60 ;  /* 0x000000602e007836 */ /* 0x001fe20000000000 */
[----:B--2-4-:R-:W4:Y:S04]  /*f720*/  SHFL.IDX PT, R45, R45, 0x3, 0x181f ;  /* 0x00781f002d2d7f89 */ /* 0x014f2800000e0000 */
[----:B------:R-:W-:Y:S01]  /*f730*/  ISETP.GE.AND P0, PT, R0, R53, PT ;  /* 0x000000350000720c */ /* 0x000fe20003f06270 */
[----:B------:R-:W0:-:S12]  /*f740*/  SHFL.IDX PT, R44, R44, 0x3, 0x181f ;  /* 0x00781f002c2c7f89 */ /* 0x000e1800000e0000 */
[----:B------:R-:W-:Y:S05]  /*f750*/  @P0 BRA `(.L_x_2173) ;  /* 0x0000000c00080947 */ /* 0x000fea0003800000 */
[----:B------:R-:W-:Y:S02]  /*f760*/  ULDC UR4, c[0x0][0xac8] ;  /* 0x0002b20000047ab9 */ /* 0x000fe40000000800 */
[----:B------:R-:W-:-:S13]  /*f770*/  ISETP.GE.AND P1, PT, R16, UR4, PT ;  /* 0x0000000410007c0c */ /* 0x000fda000bf26270 */
[----:B0-----:R-:W-:-:S04]  /*f780*/  @!P1 LEA R2, P0, R16, R44, 0x1 ;  /* 0x0000002c10029211 */ /* 0x001fc800078008ff */
[----:B----4-:R-:W-:Y:S02]  /*f790*/  @!P1 LEA.HI.X R3, R16, R45, R193, 0x1, P0 ;  /* 0x0000002d10039211 */ /* 0x010fe400000f0cc1 */
[----:B------:R-:W-:-:S03]  /*f7a0*/  ISETP.GE.AND P0, PT, R19, UR4, PT ;  /* 0x0000000413007c0c */ /* 0x000fc6000bf06270 */
[----:B------:R0:W-:Y:S10]  /*f7b0*/  @!P1 ST.E.128 desc[UR52][R2.64], R4 ;  /* 0x0000000402009985 */ /* 0x0001f4000c101d34 */
[----:B------:R-:W-:Y:S05]  /*f7c0*/  @P0 BRA `(.L_x_2173) ;  /* 0x0000000800ec0947 */ /* 0x000fea0003800000 */
[----:B0-----:R-:W-:-:S04]  /*f7d0*/  LEA R2, P0, R19, R44, 0x1 ;  /* 0x0000002c13027211 */ /* 0x001fc800078008ff */
[----:B------:R-:W-:-:S05]  /*f7e0*/  LEA.HI.X R3, R19, R45, R192, 0x1, P0 ;  /* 0x0000002d13037211 */ /* 0x000fca00000f0cc0 */
[----:B------:R0:W-:Y:S01]  /*f7f0*/  ST.E.128 desc[UR52][R2.64], R24 ;  /* 0x0000001802007985 */ /* 0x0001e2000c101d34 */
[----:B------:R-:W-:Y:S05]  /*f800*/  BRA `(.L_x_2173) ;  /* 0x0000000800dc7947 */ /* 0x000fea0003800000 */
.L_x_2165:
        /* <DEDUP_REMOVED lines=33> */
.L_x_2174:
[----:B------:R-:W-:Y:S01]  /*fa20*/  USEL UR36, UR36, URZ, !UP0 ;  /* 0x0000003f24247287 */ /* 0x000fe2000c000000 */
[----:B------:R-:W-:Y:S01]  /*fa30*/  BSSY B1, `(.L_x_2175) ;  /* 0x000002c000017945 */ /* 0x000fe20003800000 */
[----:B------:R-:W-:-:S03]  /*fa40*/  USEL UR37, UR37, URZ, !UP0 ;  /* 0x0000003f25257287 */ /* 0x000fc6000c000000 */
[----:B------:R-:W-:Y:S09]  /*fa50*/  @P1 BRA `(.L_x_2176) ;  /* 0x0000000000a41947 */ /* 0x000ff20003800000 */
[----:B------:R-:W0:Y:S01]  /*fa60*/  S2R R3, SR_TID.X ;  /* 0x0000000000037919 */ /* 0x000e220000002100 */
[----:B------:R-:W1:Y:S01]  /*fa70*/  LDC R7, c[0x0][0xbe8] ;  /* 0x0002fa00ff077b82 */ /* 0x000e620000000800 */
[----:B------:R-:W-:Y:S02]  /*fa80*/  IMAD.U32 R4, RZ, RZ, UR39 ;  /* 0x00000027ff047e24 */ /* 0x000fe4000f8e00ff */
[----:B-1---5:R-:W-:-:S03]  /*fa90*/  IMAD R2, R0, R7, RZ ;  /* 0x0000000700027224 */ /* 0x022fc600078e02ff */
[----:B0-----:R-:W-:-:S04]  /*faa0*/  IADD3 R4, R4, -0x80, R3 ;  /* 0xffffff8004047810 */ /* 0x001fc80007ffe003 */
[----:B------:R-:W-:-:S13]  /*fab0*/  ISETP.GE.AND P1, PT, R4, R2, PT ;  /* 0x000000020400720c */ /* 0x000fda0003f26270 */
[----:B------:R-:W-:Y:S05]  /*fac0*/  @P1 BRA `(.L_x_2176) ;  /* 0x0000000000881947 */ /* 0x000fea0003800000 */
[----:B------:R-:W-:Y:S01]  /*fad0*/  ISETP.NE.AND P1, PT, R7, 0x1, PT ;  /* 0x000000010700780c */ /* 0x000fe20003f25270 */
[----:B------:R-:W-:Y:S01]  /*fae0*/  ULDC.64 UR12, c[0x0][0xb90] ;  /* 0x0002e400000c7ab9 */ /* 0x000fe20000000a00 */
[----:B------:R-:W-:Y:S01]  /*faf0*/  UMOV UR6, UR4 ;  /* 0x0000000400067c82 */ /* 0x000fe20008000000 */
[----:B------:R-:W-:Y:S01]  /*fb00*/  UIMAD UR8, UR10, UR12, URZ ;  /* 0x0000000c0a0872a4 */ /* 0x000fe2000f8e023f */
[----:B------:R-:W-:Y:S01]  /*fb10*/  IMAD.MOV.U32 R2, RZ, RZ, R4 ;  /* 0x000000ffff027224 */ /* 0x000fe200078e0004 */
[----:B------:R-:W-:Y:S02]  /*fb20*/  UMOV UR7, UR9 ;  /* 0x0000000900077c82 */ /* 0x000fe40008000000 */
[----:B------:R-:W-:Y:S02]  /*fb30*/  UIMAD.WIDE.U32 UR6, UR42, UR12, UR6 ;  /* 0x0000000c2a0672a5 */ /* 0x000fe4000f8e0006 */
[----:B------:R-:W-:-:S03]  /*fb40*/  UIMAD UR8, UR42, UR13, UR8 ;  /* 0x0000000d2a0872a4 */ /* 0x000fc6000f8e0208 */
[----:B------:R-:W-:Y:S01]  /*fb50*/  ULDC.64 UR12, c[0x0][0xb98] ;  /* 0x0002e600000c7ab9 */ /* 0x000fe20000000a00 */
[----:B------:R-:W0:Y:S01]  /*fb60*/  @P1 LDC R3, c[0x0][0xbec] ;  /* 0x0002fb00ff031b82 */ /* 0x000e220000000800 */
[----:B------:R-:W-:Y:S02]  /*fb70*/  UIADD3 UR7, UR7, UR8, URZ ;  /* 0x0000000807077290 */ /* 0x000fe4000fffe03f */
[----:B------:R-:W-:Y:S02]  /*fb80*/  UIMAD UR8, UR37, UR12, URZ ;  /* 0x0000000c250872a4 */ /* 0x000fe4000f8e023f */
[----:B------:R-:W-:Y:S02]  /*fb90*/  UIMAD.WIDE.U32 UR6, UR36, UR12, UR6 ;  /* 0x0000000c240672a5 */ /* 0x000fe4000f8e0006 */
[----:B------:R-:W-:Y:S01]  /*fba0*/  UIMAD UR8, UR36, UR13, UR8 ;  /* 0x0000000d240872a4 */ /* 0x000fe2000f8e0208 */
[----:B------:R-:W1:Y:S02]  /*fbb0*/  @P1 LDC R6, c[0x0][0xbf0] ;  /* 0x0002fc00ff061b82 */ /* 0x000e640000000800 */
[----:B------:R-:W-:Y:S01]  /*fbc0*/  ULDC.64 UR12, c[0x0][0xb88] ;  /* 0x0002e200000c7ab9 */ /* 0x000fe20000000a00 */
[----:B0-----:R-:W-:-:S05]  /*fbd0*/  @P1 IMAD.HI.U32 R3, R4, R3, RZ ;  /* 0x0000000304031227 */ /* 0x001fca00078e00ff */
[----:B-1----:R-:W-:Y:S01]  /*fbe0*/  @P1 SHF.R.U32.HI R2, RZ, R6, R3 ;  /* 0x00000006ff021219 */ /* 0x002fe20000011603 */
[----:B------:R-:W-:-:S03]  /*fbf0*/  IMAD.U32 R6, RZ, RZ, UR8 ;  /* 0x00000008ff067e24 */ /* 0x000fc6000f8e00ff */
[--C-:B------:R-:W-:Y:S01]  /*fc00*/  SHF.R.S32.HI R3, RZ, 0x1f, R2.reuse ;  /* 0x0000001fff037819 */ /* 0x100fe20000011402 */
[----:B------:R-:W-:Y:S01]  /*fc10*/  IMAD.MOV R5, RZ, RZ, -R2 ;  /* 0x000000ffff057224 */ /* 0x000fe200078e0a02 */
[----:B------:R-:W-:-:S03]  /*fc20*/  IADD3 R2, P1, R2, UR6, RZ ;  /* 0x0000000602027c10 */ /* 0x000fc6000ff3e0ff */
[----:B------:R-:W-:Y:S01]  /*fc30*/  IMAD R5, R7, R5, R4 ;  /* 0x0000000507057224 */ /* 0x000fe200078e0204 */
[----:B------:R-:W-:Y:S01]  /*fc40*/  IADD3.X R3, R3, UR7, R6, P1, !PT ;  /* 0x0000000703037c10 */ /* 0x000fe20008ffe406 */
[----:B------:R-:W-:-:S03]  /*fc50*/  ULDC.64 UR6, c[0x0][0xb50] ;  /* 0x0002d40000067ab9 */ /* 0x000fc60000000a00 */
[----:B------:R-:W-:Y:S01]  /*fc60*/  SHF.R.S32.HI R4, RZ, 0x1f, R5 ;  /* 0x0000001fff047819 */ /* 0x000fe20000011405 */
[----:B------:R-:W-:-:S04]  /*fc70*/  IMAD.WIDE.U32 R2, R5, UR12, R2 ;  /* 0x0000000c05027c25 */ /* 0x000fc8000f8e0002 */
[----:B------:R-:W-:-:S04]  /*fc80*/  IMAD R4, R4, UR12, RZ ;  /* 0x0000000c04047c24 */ /* 0x000fc8000f8e02ff */
[----:B------:R-:W-:Y:S01]  /*fc90*/  IMAD R7, R5, UR13, R4 ;  /* 0x0000000d05077c24 */ /* 0x000fe2000f8e0204 */
[----:B------:R-:W-:-:S03]  /*fca0*/  LEA R4, P1, R2, UR6, 0x2 ;  /* 0x0000000602047c11 */ /* 0x000fc6000f8210ff */
[----:B------:R-:W-:-:S05]  /*fcb0*/  IMAD.IADD R3, R3, 0x1, R7 ;  /* 0x0000000103037824 */ /* 0x000fca00078e0207 */
[----:B------:R-:W-:Y:S01]  /*fcc0*/  LEA.HI.X R5, R2, UR7, R3, 0x2, P1 ;  /* 0x0000000702057c11 */ /* 0x000fe200088f1403 */
[----:B------:R-:W-:-:S05]  /*fcd0*/  IMAD.MOV.U32 R3, RZ, RZ, -0x800000 ;  /* 0xff800000ff037424 */ /* 0x000fca00078e00ff */
[----:B------:R0:W-:Y:S02]  /*fce0*/  STG.E desc[UR52][R4.64], R3 ;  /* 0x0000000304007986 */ /* 0x0001e4000c101934 */
.L_x_2176:
[----:B------:R-:W-:Y:S05]  /*fcf0*/  BSYNC B1 ;  /* 0x0000000000017941 */ /* 0x000fea0003800000 */
.L_x_2175:
[----:B0-----:R-:W0:Y:S01]  /*fd00*/  @P0 LDC R3, c[0x0][0xbf0] ;  /* 0x0002fc00ff030b82 */ /* 0x001e220000000800 */
[----:B------:R-:W-:Y:S01]  /*fd10*/  ULDC.64 UR12, c[0x0][0xaa0] ;  /* 0x0002a800000c7ab9 */ /* 0x000fe20000000a00 */
[----:B------:R-:W-:Y:S01]  /*fd20*/  IMAD R2, R22, 0x20, R23 ;  /* 0x0000002016027824 */ /* 0x000fe200078e0217 */
[----:B------:R-:W-:Y:S01]  /*fd30*/  UIMAD UR8, UR9, UR12, URZ ;  /* 0x0000000c090872a4 */ /* 0x000fe2000f8e023f */
[----:B------:R-:W-:Y:S01]  /*fd40*/  BSSY B1, `(.L_x_2177) ;  /* 0x0000039000017945 */ /* 0x000fe20003800000 */
[----:B------:R-:W-:Y:S01]  /*fd50*/  UIMAD.WIDE.U32 UR6, UR4, UR12, URZ ;  /* 0x0000000c040672a5 */ /* 0x000fe2000f8e003f */
[----:B------:R-:W-:Y:S01]  /*fd60*/  VIADD R6, R2, UR39 ;  /* 0x0000002702067c36 */ /* 0x000fe20008000000 */
[----:B------:R-:W-:-:S03]  /*fd70*/  UIMAD UR8, UR4, UR13, UR8 ;  /* 0x0000000d040872a4 */ /* 0x000fc6000f8e0208 */
[----:B------:R-:W-:Y:S01]  /*fd80*/  ULDC.64 UR12, c[0x0][0xae8] ;  /* 0x0002ba00000c7ab9 */ /* 0x000fe20000000a00 */
[----:B------:R-:W-:Y:S01]  /*fd90*/  UIADD3 UR7, UR7, UR8, URZ ;  /* 0x0000000807077290 */ /* 0x000fe2000fffe03f */
[----:B------:R-:W-:Y:S01]  /*fda0*/  @P0 IMAD.HI.U32 R2, R6, R9, RZ ;  /* 0x0000000906020227 */ /* 0x000fe200078e00ff */
[----:B------:R-:W-:Y:S02]  /*fdb0*/  UIMAD UR4, UR10, UR12, URZ ;  /* 0x0000000c0a0472a4 */ /* 0x000fe4000f8e023f */
[----:B------:R-:W-:Y:S01]  /*fdc0*/  UIMAD.WIDE.U32 UR6, UR42, UR12, UR6 ;  /* 0x0000000c2a0672a5 */ /* 0x000fe2000f8e0006 */
[----:B------:R-:W-:Y:S01]  /*fdd0*/  IMAD.MOV.U32 R5, RZ, RZ, R6 ;  /* 0x000000ffff057224 */ /* 0x000fe200078e0006 */
[----:B------:R-:W-:Y:S01]  /*fde0*/  UIMAD UR4, UR42, UR13, UR4 ;  /* 0x0000000d2a0472a4 */ /* 0x000fe2000f8e0204 */
[----:B------:R-:W-:-:S03]  /*fdf0*/  ULDC.64 UR8, c[0x0][0xaf0] ;  /* 0x0002bc0000087ab9 */ /* 0x000fc60000000a00 */
[----:B------:R-:W-:Y:S02]  /*fe00*/  UIADD3 UR7, UR7, UR4, URZ ;  /* 0x0000000407077290 */ /* 0x000fe4000fffe03f */
[----:B------:R-:W-:Y:S01]  /*fe10*/  UIMAD UR4, UR37, UR8, URZ ;  /* 0x00000008250472a4 */ /* 0x000fe2000f8e023f */
[----:B0-----:R-:W-:Y:S01]  /*fe20*/  @P0 SHF.R.U32.HI R5, RZ, R3, R2 ;  /* 0x00000003ff050219 */ /* 0x001fe20000011602 */
        /* <DEDUP_REMOVED lines=11> */
[----:B------:R-:W-:Y:S02]  /*fee0*/  IMAD.U32 R3, RZ, RZ, UR4 ;  /* 0x00000004ff037e24 */ /* 0x000fe4000f8e00ff */
[C---:B------:R-:W-:Y:S01]  /*fef0*/  IMAD R9, R5.reuse, UR9, R4 ;  /* 0x0000000905097c24 */ /* 0x040fe2000f8e0204 */
[----:B------:R-:W-:Y:S01]  /*ff00*/  SHF.R.S32.HI R4, RZ, 0x1f, R7 ;  /* 0x0000001fff047819 */ /* 0x000fe20000011407 */
[----:B------:R-:W-:-:S04]  /*ff10*/  IMAD.WIDE.U32 R2, R5, UR8, R2 ;  /* 0x0000000805027c25 */ /* 0x000fc8000f8e0002 */
[----:B------:R-:W-:Y:S02]  /*ff20*/  IMAD.IADD R3, R3, 0x1, R9 ;  /* 0x0000000103037824 */ /* 0x000fe400078e0209 */
[----:B------:R-:W-:Y:S02]  /*ff30*/  IMAD R4, R4, UR6, RZ ;  /* 0x0000000604047c24 */ /* 0x000fe4000f8e02ff */
[----:B------:R-:W-:Y:S02]  /*ff40*/  VIADD R6, R23, UR39 ;  /* 0x0000002717067c36 */ /* 0x000fe40008000000 */
[----:B-----5:R-:W-:Y:S02]  /*ff50*/  IMAD R11, R0, R11, RZ ;  /* 0x0000000b000b7224 */ /* 0x020fe400078e02ff */
        /* <DEDUP_REMOVED lines=23> */
.L_x_2178:
[----:B------:R-:W-:Y:S05]  /*100d0*/  BSYNC B1 ;  /* 0x0000000000017941 */ /* 0x000fea0003800000 */
.L_x_2177:
        /* <DEDUP_REMOVED lines=13> */
.L_x_2180:
[----:B------:R-:W-:Y:S05]  /*101b0*/  BSYNC B1 ;  /* 0x0000000000017941 */ /* 0x000fea0003800000 */
.L_x_2179:
        /* <DEDUP_REMOVED lines=13> */
.L_x_2182:
[----:B------:R-:W-:Y:S05]  /*10290*/  BSYNC B1 ;  /* 0x0000000000017941 */ /* 0x000fea0003800000 */
.L_x_2181:
[----:B0-----:R-:W-:Y:S01]  /*102a0*/  VIADD R0, R6, 0x60 ;  /* 0x0000006006007836 */ /* 0x001fe20000000000 */
[----:B--2-4-:R-:W0:Y:S04]  /*102b0*/  SHFL.IDX PT, R5, R5, 0x3, 0x181f ;  /* 0x00781f0005057f89 */ /* 0x014e2800000e0000 */
[----:B------:R-:W-:Y:S01]  /*102c0*/  ISETP.GE.AND P0, PT, R0, R11, PT ;  /* 0x0000000b0000720c */ /* 0x000fe20003f06270 */
[----:B-1-3--:R1:W2:-:S12]  /*102d0*/  SHFL.IDX PT, R2, R4, 0x3, 0x181f ;  /* 0x00781f0004027f89 */ /* 0x00a29800000e0000 */
[----:B-1----:R-:W-:Y:S05]  /*102e0*/  @P0 BRA `(.L_x_2173) ;  /* 0x0000000000240947 */ /* 0x002fea0003800000 */
[----:B------:R-:W-:Y:S02]  /*102f0*/  ULDC UR4, c[0x0][0xac8] ;  /* 0x0002b20000047ab9 */ /* 0x000fe40000000800 */
[----:B------:R-:W-:Y:S02]  /*10300*/  ISETP.GE.AND P2, PT, R16, UR4, PT ;  /* 0x0000000410007c0c */ /* 0x000fe4000bf46270 */
[----:B------:R-:W-:-:S11]  /*10310*/  ISETP.GE.AND P3, PT, R19, UR4, PT ;  /* 0x0000000413007c0c */ /* 0x000fd6000bf66270 */
[CC--:B--2---:R-:W-:Y:S02]  /*10320*/  @!P2 LEA R6, P0, R16.reuse, R2.reuse, 0x1 ;  /* 0x000000021006a211 */ /* 0x0c4fe400078008ff */
[C---:B------:R-:W-:Y:S02]  /*10330*/  @!P3 LEA R2, P1, R19.reuse, R2, 0x1 ;  /* 0x000000021302b211 */ /* 0x040fe400078208ff */
[-C--:B0-----:R-:W-:Y:S02]  /*10340*/  @!P2 LEA.HI.X R7, R16, R5.reuse, R193, 0x1, P0 ;  /* 0x000000051007a211 */ /* 0x081fe400000f0cc1 */
[----:B------:R-:W-:-:S03]  /*10350*/  @!P3 LEA.HI.X R3, R19, R5, R192, 0x1, P1 ;  /* 0x000000051303b211 */ /* 0x000fc600008f0cc0 */
[----:B------:R1:W-:Y:S04]  /*10360*/  @!P2 ST.E.128 desc[UR52][R6.64], RZ ;  /* 0x000000ff0600a985 */ /* 0x0003e8000c101d34 */
[----:B------:R1:W-:Y:S02]  /*10370*/  @!P3 ST.E.128 desc[UR52][R2.64], RZ ;  /* 0x000000ff0200b985 */ /* 0x0003e4000c101d34 */
.L_x_2173:
[----:B------:R-:W-:Y:S05]  /*10380*/  BSYNC B0 ;  /* 0x0000000000007941 */ /* 0x000fea0003800000 */
.L_x_2164:
[----:B------:R-:W-:Y:S02]  /*10390*/  ULDC UR4, c[0x0][0xc3c] ;  /* 0x00030f0000047ab9 */ /* 0x000fe40000000800 */
[----:B------:R-:W-:-:S13]  /*103a0*/  ISETP.GE.AND P0, PT, R47, UR4, PT ;  /* 0x000000042f007c0c */ /* 0x000fda000bf06270 */
[----:B------:R-:W-:Y:S05]  /*103b0*/  @!P0 BRA `(.L_x_2183) ;  /* 0xffffff0800908947 */ /* 0x000fea000383ffff */
[----:B------:R-:W-:Y:S05]  /*103c0*/  EXIT ;  /* 0x000000000000794d */ /* 0x000fea0003800000 */
.L_x_2125:
[----:B------:R-:W-:-:S08]  /*103d0*/  NOP ;  /* 0x0000000000007918 */ /* 0x000fd00000000000 */
[----:B------:R-:W0:-:S00]  /*103e0*/  USETMAXREG.DEALLOC.CTAPOOL 0x18 ;  /* 0x00000018000079c8 */ /* 0x000e0000080e0500 */
[----:B0-----:R-:W-:Y:S01]  /*103f0*/  LOP3.LUT R0, R0, 0x3, RZ, 0xc0, !PT ;  /* 0x0000000300007812 */ /* 0x001fe200078ec0ff */
[----:B------:R-:W-:-:S05]  /*10400*/  IMAD.MOV.U32 R6, RZ, RZ, RZ ;  /* 0x000000ffff067224 */ /* 0x000fca00078e00ff */
[----:B------:R-:W0:Y:S02]  /*10410*/  SHFL.IDX PT, R0, R0, RZ, 0x1f ;  /* 0x00001fff00007589 */ /* 0x000e2400000e0000 */
[----:B0-----:R-:W-:-:S04]  /*10420*/  ISETP.NE.AND P0, PT, R0, RZ, PT ;  /* 0x000000ff0000720c */ /* 0x001fc80003f05270 */
[----:B------:R-:W-:-:S05]  /*10430*/  P2R R0, PR, RZ, 0x1 ;  /* 0x00000001ff007803 */ /* 0x000fca0000000000 */
[----:B------:R0:W-:Y:S04]  /*10440*/  STL [R1+0x30], R0 ;  /* 0x0000300001007387 */ /* 0x0001e80000100800 */
        /* <DEDUP_REMOVED lines=12> */
.L_x_2184:
[----:B0-----:R-:W0:Y:S01]  /*10510*/  S2R R0, SR_TID.X ;  /* 0x0000000000007919 */ /* 0x001e220000002100 */
        /* <DEDUP_REMOVED lines=40> */
.L_x_2190:
        /* <DEDUP_REMOVED lines=14> */
.L_x_2189:
[----:B------:R-:W-:Y:S05]  /*10880*/  BSYNC B0 ;  /* 0x0000000000007941 */ /* 0x000fea0003800000 */
.L_x_2188:
        /* <DEDUP_REMOVED lines=22> */
.L_x_2186:
        /* <DEDUP_REMOVED lines=25> */
.L_x_2191:
        /* <DEDUP_REMOVED lines=58> */
.L_x_2187:
[----:B------:R0:W-:Y:S01]  /*10f20*/  STL [R1+0x10], R0 ;  /* 0x0000100001007387 */ /* 0x0001e20000100800 */
[----:B------:R-:W-:-:S03]  /*10f30*/  UMOV UR36, URZ ;  /* 0x0000003f00247c82 */ /* 0x000fc60008000000 */
[----:B------:R0:W-:Y:S02]  /*10f40*/  STL [R1+0x14], RZ ;  /* 0x000014ff01007387 */ /* 0x0001e40000100800 */
.L_x_2192:
        /* <DEDUP_REMOVED lines=11> */
.L_x_2185:
[----:B0-----:R-:W-:Y:S01]  /*11000*/  IMAD.MOV.U32 R0, RZ, RZ, 0x1 ;  /* 0x00000001ff007424 */ /* 0x001fe200078e00ff */
[----:B------:R-:W-:Y:S01]  /*11010*/  ULDC UR4, c[0x0][0xc3c] ;  /* 0x00030f0000047ab9 */ /* 0x000fe20000000800 */
[----:B------:R0:W-:Y:S01]  /*11020*/  STL [R1+0x2c], RZ ;  /* 0x00002cff01007387 */ /* 0x0001e20000100800 */
[----:B------:R-:W-:Y:S01]  /*11030*/  UISETP.GE.AND UP0, UPT, UR42, UR4, UPT ;  /* 0x000000042a00728c */ /* 0x000fe2000bf06270 */
[----:B------:R-:W-:Y:S02]  /*11040*/  IMAD.MOV.U32 R18, RZ, RZ, RZ ;  /* 0x000000ffff127224 */ /* 0x000fe400078e00ff */
[----:B------:R0:W-:Y:S03]  /*11050*/  STL [R1], R0 ;  /* 0x0000000001007387 */ /* 0x0001e60000100800 */
        /* <DEDUP_REMOVED lines=13> */
[C---:B-1----:R-:W-:Y:S01]  /*11130*/  IMAD.SHL.U32 R4, R11.reuse, 0x80, RZ ;  /* 0x000000800b047824 */ /* 0x042fe200078e00ff */
[C---:B------:R-:W-:Y:S01]  /*11140*/  LOP3.LUT P0, RZ, R11.reuse, 0x4, RZ, 0xc0, !PT ;  /* 0x000000040bff7812 */ /* 0x040fe2000780c0ff */
[C---:B------:R-:W-:Y:S01]  /*11150*/  IMAD.SHL.U32 R3, R11.reuse, 0x10, RZ ;  /* 0x000000100b037824 */ /* 0x040fe200078e00ff */
[----:B------:R-:W-:Y:S01]  /*11160*/  SHF.R.U32.HI R5, RZ, 0x5, R10 ;  /* 0x00000005ff057819 */ /* 0x000fe2000001160a */
[C---:B------:R-:W-:Y:S01]  /*11170*/  IMAD.SHL.U32 R2, R11.reuse, 0x20, RZ ;  /* 0x000000200b027824 */ /* 0x040fe200078e00ff */
        /* <DEDUP_REMOVED lines=31> */
.L_x_2264:
[----:B------:R-:W-:Y:S01]  /*11370*/  ULDC.64 UR4, c[0x0][0xc88] ;  /* 0x0003220000047ab9 */ /* 0x000fe20000000a00 */
[----:B------:R-:W-:Y:S01]  /*11380*/  IMAD.MOV.U32 R0, RZ, RZ, RZ ;  /* 0x000000ffff007224 */ /* 0x000fe200078e00ff */
[----:B------:R-:W-:Y:S01]  /*11390*/  UIMAD.WIDE UR4, UR42, 0x4, UR4 ;  /* 0x000000042a0478a5 */ /* 0x000fe2000f8e0204 */
[----:B------:R-:W-:Y:S01]  /*113a0*/  ULDC.64 UR8, c[0x0][0xa18] ;  /* 0x0002860000087ab9 */ /* 0x000fe20000000a00 */
[----:B------:R-:W-:-:S04]  /*113b0*/  ULDC.64 UR6, c[0x0][0xa08] ;  /* 0x0002820000067ab9 */ /* 0x000fc80000000a00 */
[----:B------:R-:W-:Y:S02]  /*113c0*/  IMAD.U32 R2, RZ, RZ, UR4 ;  /* 0x00000004ff027e24 */ /* 0x000fe4000f8e00ff */
[----:B------:R-:W-:Y:S01]  /*113d0*/  IMAD.U32 R3, RZ, RZ, UR5 ;  /* 0x00000005ff037e24 */ /* 0x000fe2000f8e00ff */
[----:B------:R-:W-:-:S04]  /*113e0*/  ULDC.64 UR4, c[0x0][0xa28] ;  /* 0x00028a0000047ab9 */ /* 0x000fc80000000a00 */
[----:B------:R-:W3:Y:S01]  /*113f0*/  LDG.E R2, desc[UR52][R2.64] ;  /* 0x0000003402027981 */ /* 0x000ee2000c1e1900 */
[----:B------:R-:W-:-:S04]  /*11400*/  UISETP.NE.U32.AND UP0, UPT, UR4, URZ, UPT ;  /* 0x0000003f0400728c */ /* 0x000fc8000bf05070 */
[----:B------:R-:W-:-:S06]  /*11410*/  UISETP.NE.AND.EX UP0, UPT, UR5, URZ, UPT, UP0 ;  /* 0x0000003f0500728c */ /* 0x000fcc000bf05300 */
[----:B------:R-:W-:Y:S02]  /*11420*/  PLOP3.LUT P0, PT, PT, PT, UP0, 0x80, 0x0 ;  /* 0x000000000000781c */ /* 0x000fe40003f0f008 */
[----:B------:R-:W-:-:S04]  /*11430*/  ISETP.NE.U32.AND P1, PT, RZ, UR6, PT ;  /* 0x00000006ff007c0c */ /* 0x000fc8000bf25070 */
[----:B------:R-:W-:Y:S01]  /*11440*/  ISETP.NE.AND.EX P1, PT, RZ, UR7, PT, P1 ;  /* 0x00000007ff007c0c */ /* 0x000fe2000bf25310 */
[----:B------:R-:W-:Y:S01]  /*11450*/  IMAD.MOV.U32 R8, RZ, RZ, RZ ;  /* 0x000000ffff087224 */ /* 0x000fe200078e00ff */
[----:B---3--:R-:W-:-:S13]  /*11460*/  R2UR UR43, R2 ;  /* 0x00000000022b72ca */ /* 0x008fda00000e0000 */
[----:B------:R-:W-:Y:S02]  /*11470*/  USHF.R.S32.HI UR46, URZ, 0x1f, UR43 ;  /* 0x0000001f3f2e7899 */ /* 0x000fe4000801142b */
[----:B------:R-:W-:-:S04]  /*11480*/  @UP0 ULEA UR4, UP1, UR43, UR4, 0x2 ;  /* 0x000000042b040291 */ /* 0x000fc8000f82103f */
[----:B------:R-:W-:Y:S02]  /*11490*/  @UP0 ULEA.HI.X UR5, UR43, UR5, UR46, 0x2, UP1 ;  /* 0x000000052b050291 */ /* 0x000fe400088f142e */
[----:B------:R-:W-:Y:S01]  /*114a0*/  IMAD.U32 R2, RZ, RZ, UR4 ;  /* 0x00000004ff027e24 */ /* 0x000fe2000f8e00ff */
[----:B------:R-:W-:-:S03]  /*114b0*/  USHF.L.U32 UR44, UR43, 0x2, URZ ;  /* 0x000000022b2c7899 */ /* 0x000fc6000800063f */
[----:B------:R-:W-:Y:S01]  /*114c0*/  IMAD.U32 R3, RZ, RZ, UR5 ;  /* 0x00000005ff037e24 */ /* 0x000fe2000f8e00ff */
[----:B------:R-:W-:Y:S01]  /*114d0*/  ULDC.64 UR4, c[0x0][0xa00] ;  /* 0x0002800000047ab9 */ /* 0x000fe20000000a00 */
[----:B------:R-:W-:-:S03]  /*114e0*/  USHF.L.U64.HI UR45, UR43, 0x2, UR46 ;  /* 0x000000022b2d7899 */ /* 0x000fc6000801022e */
[----:B0-----:R0:W5:Y:S01]  /*114f0*/  @P0 LDG.E R0, desc[UR52][R2.64] ;  /* 0x0000003402000981 */ /* 0x001162000c1e1900 */
[----:B------:R-:W-:Y:S01]  /*11500*/  ISETP.NE.U32.AND P0, PT, RZ, UR4, PT ;  /* 0x00000004ff007c0c */ /* 0x000fe2000bf05070 */
[----:B------:R-:W-:Y:S02]  /*11510*/  UIADD3 UR4, UP0, UR44, UR4, URZ ;  /* 0x000000042c047290 */ /* 0x000fe4000ff1e03f */
[----:B------:R-:W-:Y:S01]  /*11520*/  UIADD3 UR6, UP1, UR44, UR6, URZ ;  /* 0x000000062c067290 */ /* 0x000fe2000ff3e03f */
[----:B------:R-:W-:Y:S01]  /*11530*/  ISETP.NE.AND.EX P0, PT, RZ, UR5, PT, P0 ;  /* 0x00000005ff007c0c */ /* 0x000fe2000bf05300 */
[----:B------:R-:W-:Y:S02]  /*11540*/  UIADD3.X UR5, UR45, UR5, URZ, UP0, !UPT ;  /* 0x000000052d057290 */ /* 0x000fe400087fe43f */
[----:B------:R-:W-:Y:S02]  /*11550*/  UISETP.NE.U32.AND UP0, UPT, UR8, URZ, UPT ;  /* 0x0000003f0800728c */ /* 0x000fe4000bf05070 */
[----:B------:R-:W-:Y:S01]  /*11560*/  UIADD3.X UR7, UR45, UR7, URZ, UP1, !UPT ;  /* 0x000000072d077290 */ /* 0x000fe20008ffe43f */
[----:B0-----:R-:W-:Y:S01]  /*11570*/  IMAD.U32 R2, RZ, RZ, UR4 ;  /* 0x00000004ff027e24 */ /* 0x001fe2000f8e00ff */
[----:B------:R-:W-:Y:S01]  /*11580*/  UISETP.NE.AND.EX UP0, UPT, UR9, URZ, UPT, UP0 ;  /* 0x0000003f0900728c */ /* 0x000fe2000bf05300 */
[----:B------:R-:W-:-:S02]  /*11590*/  IMAD.U32 R3, RZ, RZ, UR5 ;  /* 0x00000005ff037e24 */ /* 0x000fc4000f8e00ff */
[----:B-1----:R-:W-:Y:S02]  /*115a0*/  IMAD.U32 R4, RZ, RZ, UR6 ;  /* 0x00000006ff047e24 */ /* 0x002fe4000f8e00ff */
[----:B------:R-:W-:Y:S01]  /*115b0*/  IMAD.U32 R5, RZ, RZ, UR7 ;  /* 0x00000007ff057e24 */ /* 0x000fe2000f8e00ff */
[----:B------:R-:W-:-:S05]  /*115c0*/  PLOP3.LUT P2, PT, PT, PT, UP0, 0x80, 0x0 ;  /* 0x000000000000781c */ /* 0x000fca0003f4f008 */
[----:B------:R-:W-:Y:S01]  /*115d0*/  @UP0 UIADD3 UR4, UP1, UR44, UR8, URZ ;  /* 0x000000082c040290 */ /* 0x000fe2000ff3e03f */
[----:B------:R0:W5:Y:S03]  /*115e0*/  @P1 LDG.E R8, desc[UR52][R4.64] ;  /* 0x0000003404081981 */ /* 0x000166000c1e1900 */
[----:B------:R-:W-:Y:S01]  /*115f0*/  @UP0 UIADD3.X UR5, UR45, UR9, URZ, UP1, !UPT ;  /* 0x000000092d050290 */ /* 0x000fe20008ffe43f */
[----:B------:R0:W5:Y:S01]  /*11600*/  @P0 LDG.E R9, desc[UR52][R2.64] ;  /* 0x0000003402090981 */ /* 0x000162000c1e1900 */
[----:B------:R-:W-:Y:S01]  /*11610*/  ULDC UR6, c[0x0][0x288] ;  /* 0x0000a20000067ab9 */ /* 0x000fe20000000800 */
[----:B------:R-:W-:Y:S02]  /*11620*/  IMAD.U32 R6, RZ, RZ, UR4 ;  /* 0x00000004ff067e24 */ /* 0x000fe4000f8e00ff */
[----:B------:R-:W-:Y:S02]  /*11630*/  IMAD.U32 R10, RZ, RZ, UR6 ;  /* 0x00000006ff0a7e24 */ /* 0x000fe4000f8e00ff */
[----:B------:R-:W-:-:S05]  /*11640*/  IMAD.U32 R7, RZ, RZ, UR5 ;  /* 0x00000005ff077e24 */ /* 0x000fca000f8e00ff */
[----:B------:R-:W3:Y:S04]  /*11650*/  @P2 LDG.E R10, desc[UR52][R6.64] ;  /* 0x00000034060a2981 */ /* 0x000ee8000c1e1900 */
[----:B---3--:R0:W-:Y:S01]  /*11660*/  STL [R1+0x1c], R10 ;  /* 0x00001c0a01007387 */ /* 0x0081e20000100800 */
[----:B------:R-:W-:Y:S05]  /*11670*/  @P2 BRA `(.L_x_2194) ;  /* 0x0000000000142947 */ /* 0x000fea0003800000 */
[----:B------:R-:W-:Y:S05]  /*11680*/  @!P0 BRA `(.L_x_2194) ;  /* 0x0000000000108947 */ /* 0x000fea0003800000 */
[----:B------:R-:W3:Y:S04]  /*11690*/  LDG.E R6, desc[UR52][R2.64] ;  /* 0x0000003402067981 */ /* 0x000ee8000c1e1900 */
[----:B0-----:R-:W3:Y:S02]  /*116a0*/  LDG.E R2, desc[UR52][R2.64+0x4] ;  /* 0x0000043402027981 */ /* 0x001ee4000c1e1900 */
[----:B---3--:R-:W-:-:S05]  /*116b0*/  IMAD.IADD R2, R2, 0x1, -R6 ;  /* 0x0000000102027824 */ /* 0x008fca00078e0a06 */
[----:B------:R1:W-:Y:S02]  /*116c0*/  STL [R1+0x1c], R2 ;  /* 0x00001c0201007387 */ /* 0x0003e40000100800 */
.L_x_2194:
[----:B-----5:R-:W-:Y:S01]  /*116d0*/  IMAD.IADD R6, R8, 0x1, R0 ;  /* 0x0000000108067824 */ /* 0x020fe200078e0200 */
[----:B------:R-:W-:Y:S01]  /*116e0*/  ULDC.64 UR4, c[0x0][0x418] ;  /* 0x0001060000047ab9 */ /* 0x000fe20000000a00 */
[----:B0-----:R-:W-:Y:S01]  /*116f0*/  IMAD.U32 R3, RZ, RZ, UR43 ;  /* 0x0000002bff037e24 */ /* 0x001fe2000f8e00ff */
[----:B------:R-:W-:Y:S01]  /*11700*/  UISETP.NE.U32.AND UP0, UPT, UR4, URZ, UPT ;  /* 0x0000003f0400728c */ /* 0x000fe2000bf05070 */
[----:B------:R-:W-:Y:S01]  /*11710*/  UMOV UR47, URZ ;  /* 0x0000003f002f7c82 */ /* 0x000fe20008000000 */
[----:B------:R-:W-:Y:S01]  /*11720*/  ULDC.64 UR6, c[0x0][0xa20] ;  /* 0x0002880000067ab9 */ /* 0x000fe20000000a00 */
[----:B------:R0:W-:Y:S01]  /*11730*/  STL [R1+0x18], R6 ;  /* 0x0000180601007387 */ /* 0x0001e20000100800 */
[----:B------:R-:W-:Y:S01]  /*11740*/  @P0 R2UR UR47, R9 ;  /* 0x00000000092f02ca */ /* 0x000fe200000e0000 */
[----:B------:R-:W-:Y:S01]  /*11750*/  UISETP.NE.AND.EX UP0, UPT, UR5, URZ, UPT, UP0 ;  /* 0x0000003f0500728c */ /* 0x000fe2000bf05300 */
[----:B------:R-:W-:Y:S01]  /*11760*/  ISETP.NE.U32.AND P0, PT, RZ, UR6, PT ;  /* 0x00000006ff007c0c */ /* 0x000fe2000bf05070 */
[----:B------:R0:W-:Y:S01]  /*11770*/  STL [R1+0x4], R3 ;  /* 0x0000040301007387 */ /* 0x0001e20000100800 */
[----:B------:R-:W-:Y:S01]  /*11780*/  ULDC UR4, c[0x0][0x424] ;  /* 0x0001090000047ab9 */ /* 0x000fe20000000800 */
[----:B------:R-:W-:Y:S01]  /*11790*/  ULDC UR5, c[0x0][0x2f0] ;  /* 0x0000bc0000057ab9 */ /* 0x000fe20000000800 */
[----:B------:R-:W-:Y:S01]  /*117a0*/  ISETP.NE.AND.EX P0, PT, RZ, UR7, PT, P0 ;  /* 0x00000007ff007c0c */ /* 0x000fe2000bf05300 */
[----:B------:R-:W-:-:S04]  /*117b0*/  USEL UR4, UR4, 0x1, UP0 ;  /* 0x0000000104047887 */ /* 0x000fc80008000000 */
[----:B------:R-:W-:-:S06]  /*117c0*/  UIMAD UR4, UR4, UR5, URZ ;  /* 0x00000005040472a4 */ /* 0x000fcc000f8e023f */
[----:B-1----:R-:W-:Y:S02]  /*117d0*/  IMAD.U32 R2, RZ, RZ, UR4 ;  /* 0x00000004ff027e24 */ /* 0x002fe4000f8e00ff */
[----:B0-----:R-:W-:Y:S05]  /*117e0*/  @!P0 BRA `(.L_x_2195) ;  /* 0x0000000000188947 */ /* 0x001fea0003800000 */
[----:B------:R-:W-:-:S04]  /*117f0*/  UIADD3 UR4, UP0, UR44, UR6, URZ ;  /* 0x000000062c047290 */ /* 0x000fc8000ff1e03f */
[----:B------:R-:W-:Y:S02]  /*11800*/  UIADD3.X UR5, UR45, UR7, URZ, UP0, !UPT ;  /* 0x000000072d057290 */ /* 0x000fe400087fe43f */
[----:B------:R-:W-:-:S04]  /*11810*/  IMAD.U32 R2, RZ, RZ, UR4 ;  /* 0x00000004ff027e24 */ /* 0x000fc8000f8e00ff */
[----:B------:R-:W-:-:S05]  /*11820*/  IMAD.U32 R3, RZ, RZ, UR5 ;  /* 0x00000005ff037e24 */ /* 0x000fca000f8e00ff */
[----:B------:R0:W5:Y:S01]  /*11830*/  LDG.E R2, desc[UR52][R2.64] ;  /* 0x0000003402027981 */ /* 0x000162000c1e1900 */
[----:B------:R-:W-:Y:S05]  /*11840*/  BRA `(.L_x_2196) ;  /* 0x0000000000107947 */ /* 0x000fea0003800000 */
.L_x_2195:
[----:B------:R-:W-:Y:S05]  /*11850*/  @!P1 BRA `(.L_x_2196) ;  /* 0x00000000000c9947 */ /* 0x000fea0003800000 */
[----:B------:R-:W3:Y:S04]  /*11860*/  LDG.E R2, desc[UR52][R4.64] ;  /* 0x0000003404027981 */ /* 0x000ee8000c1e1900 */
[----:B------:R-:W3:Y:S02]  /*11870*/  LDG.E R4, desc[UR52][R4.64+0x4] ;  /* 0x0000043404047981 */ /* 0x000ee4000c1e1900 */
[----:B---3--:R-:W-:-:S07]  /*11880*/  IMAD.IADD R2, R4, 0x1, -R2 ;  /* 0x0000000104027824 */ /* 0x008fce00078e0a02 */
.L_x_2196:
[----:B------:R-:W3:Y:S04]  /*11890*/  LDL R4, [R1+0x1c] ;  /* 0x00001c0001047983 */ /* 0x000ee80000100800 */
[----:B0-----:R-:W4:Y:S01]  /*118a0*/  LDL R3, [R1+0x14] ;  /* 0x0000140001037983 */ /* 0x001f220000100800 */
[----:B-----5:R-:W-:Y:S01]  /*118b0*/  IMAD.IADD R0, R2, 0x1, -R0 ;  /* 0x0000000102007824 */ /* 0x020fe200078e0a00 */
[----:B------:R-:W-:Y:S01]  /*118c0*/  BSSY B7, `(.L_x_2197) ;  /* 0x0000328000077945 */ /* 0x000fe20003800000 */
[----:B------:R-:W0:Y:S02]  /*118d0*/  LDC R2, c[0x0][0x448] ;  /* 0x00011200ff027b82 */ /* 0x000e240000000800 */
[----:B0-----:R-:W-:-:S13]  /*118e0*/  ISETP.NE.AND P0, PT, R2, 0x1, PT ;  /* 0x000000010200780c */ /* 0x001fda0003f05270 */
[----:B------:R-:W0:Y:S01]  /*118f0*/  @P0 LDC R2, c[0x0][0x450] ;  /* 0x00011400ff020b82 */ /* 0x000e220000000800 */
[----:B---3--:R-:W-:-:S07]  /*11900*/  IMAD.MOV.U32 R5, RZ, RZ, R4 ;  /* 0x000000ffff057224 */ /* 0x008fce00078e0004 */
[----:B------:R-:W1:Y:S01]  /*11910*/  @P0 LDC R4, c[0x0][0x44c] ;  /* 0x00011300ff040b82 */ /* 0x000e620000000800 */
[----:B----4-:R-:W-:-:S04]  /*11920*/  IMAD.SHL.U32 R3, R3, 0x80, RZ ;  /* 0x0000008003037824 */ /* 0x010fc800078e00ff */
[----:B------:R-:W-:-:S04]  /*11930*/  VIADD R3, R3, 0x7f ;  /* 0x0000007f03037836 */ /* 0x000fc80000000000 */
[----:B-1----:R-:W-:-:S05]  /*11940*/  @P0 IMAD.HI.U32 R4, R3, R4, RZ ;  /* 0x0000000403040227 */ /* 0x002fca00078e00ff */
[----:B0-----:R-:W-:Y:S01]  /*11950*/  @P0 SHF.R.U32.HI R3, RZ, R2, R4 ;  /* 0x00000002ff030219 */ /* 0x001fe20000011604 */
[C---:B------:R-:W-:Y:S01]  /*11960*/  VIADD R2, R0.reuse, 0x9f ;  /* 0x0000009f00027836 */ /* 0x040fe20000000000 */
[----:B------:R-:W-:-:S03]  /*11970*/  IADD3 R0, R0, 0xa0, -R5 ;  /* 0x000000a000007810 */ /* 0x000fc60007ffe805 */
[----:B------:R-:W-:-:S04]  /*11980*/  IMAD.HI R2, R2, 0x66666667, RZ ;  /* 0x6666666702027827 */ /* 0x000fc800078e02ff */
[----:B------:R-:W-:Y:S01]  /*11990*/  IMAD.IADD R0, R0, 0x1, R3 ;  /* 0x0000000100007824 */ /* 0x000fe200078e0203 */
[----:B------:R-:W-:-:S03]  /*119a0*/  SHF.R.U32.HI R3, RZ, 0x1f, R2 ;  /* 0x0000001fff037819 */ /* 0x000fc60000011602 */
[----:B------:R-:W-:Y:S01]  /*119b0*/  IMAD.HI R0, R0, 0x66666667, RZ ;  /* 0x6666666700007827 */ /* 0x000fe200078e02ff */
[----:B------:R-:W-:-:S04]  /*119c0*/  LEA.HI.SX32 R3, R2, R3, 0x1a ;  /* 0x0000000302037211 */ /* 0x000fc800078fd2ff */
[----:B------:R-:W-:-:S04]  /*119d0*/  SHF.R.U32.HI R2, RZ, 0x1f, R0 ;  /* 0x0000001fff027819 */ /* 0x000fc80000011600 */
[----:B------:R-:W-:-:S04]  /*119e0*/  LEA.HI.SX32 R2, R0, R2, 0x1a ;  /* 0x0000000200027211 */ /* 0x000fc800078fd2ff */
[----:B------:R-:W-:-:S04]  /*119f0*/  VIMNMX R19, R3, R2, PT ;  /* 0x0000000203137248 */ /* 0x000fc80003fe0100 */
[----:B------:R-:W-:-:S13]  /*11a00*/  ISETP.GT.AND P0, PT, R19, RZ, PT ;  /* 0x000000ff1300720c */ /* 0x000fda0003f04270 */
[----:B------:R-:W-:Y:S05]  /*11a10*/  @P0 BRA `(.L_x_2198) ;  /* 0x0000000000480947 */ /* 0x000fea0003800000 */
        /* <DEDUP_REMOVED lines=18> */
.L_x_2198:
        /* <DEDUP_REMOVED lines=20> */
.L_x_2201:
[----:B------:R-:W-:Y:S05]  /*11c80*/  BSYNC B6 ;  /* 0x0000000000067941 */ /* 0x000fea0003800000 */
.L_x_2200:
[----:B------:R-:W-:Y:S01]  /*11c90*/  VIADD R0, R17, 0xa400 ;  /* 0x0000a40011007836 */ /* 0x000fe20000000000 */
[----:B------:R-:W-:Y:S04]  /*11ca0*/  BSSY B6, `(.L_x_2202) ;  /* 0x0000014000067945 */ /* 0x000fe80003800000 */
[----:B------:R-:W-:-:S04]  /*11cb0*/  LOP3.LUT P0, RZ, R0, 0x3ff, RZ, 0xc0, !PT ;  /* 0x000003ff00ff7812 */ /* 0x000fc8000780c0ff */
[----:B------:R-:W-:-:S09]  /*11cc0*/  P2R R16, PR, RZ, 0x1 ;  /* 0x00000001ff107803 */ /* 0x000fd20000000000 */
        /* <DEDUP_REMOVED lines=17> */
.L_x_2203:
[----:B------:R-:W-:Y:S05]  /*11de0*/  BSYNC B6 ;  /* 0x0000000000067941 */ /* 0x000fea0003800000 */
.L_x_2202:
        /* <DEDUP_REMOVED lines=20> */
.L_x_2205:
[----:B------:R-:W-:Y:S05]  /*11f30*/  BSYNC B6 ;  /* 0x0000000000067941 */ /* 0x000fea0003800000 */
.L_x_2204:
[----:B------:R-:W-:Y:S01]  /*11f40*/  ISETP.NE.AND P6, PT, R16, RZ, PT ;  /* 0x000000ff1000720c */ /* 0x000fe20003fc5270 */
[----:B------:R-:W-:-:S12]  /*11f50*/  BSSY B6, `(.L_x_2206) ;  /* 0x0000012000067945 */ /* 0x000fd80003800000 */
        /* <DEDUP_REMOVED lines=17> */
.L_x_2207:
[----:B------:R-:W-:Y:S05]  /*12070*/  BSYNC B6 ;  /* 0x0000000000067941 */ /* 0x000fea0003800000 */
.L_x_2206:
        /* <DEDUP_REMOVED lines=9> */
[----:B------:R-:W0:Y:S01]  /*12110*/  S2R R0, SR_TID.X ;  /* 0x0000000000007919 */ /* 0x000e220000002100 */
[----:B------:R-:W-:-:S03]  /*12120*/  ULDC.64 UR4, c[0x0][0xa08] ;  /* 0x0002820000047ab9 */ /* 0x000fc60000000a00 */
[----:B---3--:R1:W3:Y:S01]  /*12130*/  @P0 LDG.E R8, desc[UR52][R2.64] ;  /* 0x0000003402080981 */ /* 0x0082e2000c1e1900 */
[----:B0-----:R-:W-:-:S04]  /*12140*/  SHF.R.U32.HI R0, RZ, 0x5, R0 ;  /* 0x00000005ff007819 */ /* 0x001fc80000011600 */
[----:B------:R-:W-:Y:S01]  /*12150*/  LOP3.LUT R0, R0, 0x3, RZ, 0xc0, !PT ;  /* 0x0000000300007812 */ /* 0x000fe200078ec0ff */
[----:B-1----:R-:W0:Y:S01]  /*12160*/  LDC.64 R2, c[0x0][0x418] ;  /* 0x00010600ff027b82 */ /* 0x002e220000000a00 */
[----:B---3--:R-:W-:Y:S01]  /*12170*/  SHF.R.S32.HI R9, RZ, 0x1f, R8 ;  /* 0x0000001fff097819 */ /* 0x008fe20000011408 */
[----:B------:R1:W-:Y:S01]  /*12180*/  @P0 STL [R1+0x4], R8 ;  /* 0x0000040801000387 */ /* 0x0003e20000100800 */
[----:B0-----:R-:W-:Y:S01]  /*12190*/  LOP3.LUT P0, RZ, R2, UR4, RZ, 0xfc, !PT ;  /* 0x0000000402ff7c12 */ /* 0x001fe2000f80fcff */
[----:B------:R-:W-:Y:S02]  /*121a0*/  UMOV UR4, 0xffffffff ;  /* 0xffffffff00047882 */ /* 0x000fe40000000000 */
[----:B------:R1:W-:Y:S01]  /*121b0*/  STL [R1+0x8], R9 ;  /* 0x0000080901007387 */ /* 0x0003e20000100800 */
[----:B------:R-:W-:-:S04]  /*121c0*/  LOP3.LUT P0, RZ, R3, UR5, RZ, 0xfc, P0 ;  /* 0x0000000503ff7c12 */ /* 0x000fc8000800fcff */
[----:B------:R-:W-:Y:S01]  /*121d0*/  SEL R16, R8, RZ, !P0 ;  /* 0x000000ff08107207 */ /* 0x000fe20004000000 */
[----:B------:R-:W-:Y:S08]  /*121e0*/  BRA.DIV UR4, `(.L_x_2208) ;  /* 0x0000003e04247947 */ /* 0x000ff0000b800000 */
[----:B------:R0:W3:Y:S02]  /*121f0*/  SHFL.IDX PT, R14, R0, RZ, 0x1f ;  /* 0x00001fff000e7589 */ /* 0x0000e400000e0000 */
.L_x_2283:
[----:B------:R-:W-:Y:S02]  /*12200*/  PLOP3.LUT P1, PT, PT, PT, PT, 0x8, 0x0 ;  /* 0x000000000000781c */ /* 0x000fe40003f2e170 */
[----:B---3--:R-:W-:Y:S02]  /*12210*/  ISETP.NE.AND P0, PT, R14, RZ, PT ;  /* 0x000000ff0e00720c */ /* 0x008fe40003f05270 */
[----:B0-----:R-:W-:-:S05]  /*12220*/  P2R R0, PR, RZ, 0x2 ;  /* 0x00000002ff007803 */ /* 0x001fca0000000000 */
[----:B------:R0:W-:Y:S06]  /*12230*/  STL [R1+0xc], R0 ;  /* 0x00000c0001007387 */ /* 0x0001ec0000100800 */
[----:B------:R-:W-:Y:S05]  /*12240*/  @P0 BRA `(.L_x_2209) ;  /* 0x0000000400880947 */ /* 0x000fea0003800000 */
[----:B------:R-:W-:Y:S01]  /*12250*/  UMOV UR4, 0xffffffff ;  /* 0xffffffff00047882 */ /* 0x000fe20000000000 */
[----:B0-----:R-:W-:Y:S02]  /*12260*/  VIADD R0, R19, 0xffffffff ;  /* 0xffffffff13007836 */ /* 0x001fe40000000000 */
[----:B------:R-:W-:Y:S05]  /*12270*/  BRA.DIV UR4, `(.L_x_2210) ;  /* 0x0000003e04207947 */ /* 0x000fea000b800000 */
[----:B------:R-:W-:-:S13]  /*12280*/  ELECT P6, URZ, PT ;  /* 0x00000000003f782f */ /* 0x000fda00038c0000 */
.L_x_2286:
        /* <DEDUP_REMOVED lines=21> */
.L_x_2211:
[----:B0-----:R-:W3:Y:S01]  /*123e0*/  LDL R3, [R1] ;  /* 0x0000000001037983 */ /* 0x001ee20000100800 */
[----:B------:R-:W-:Y:S01]  /*123f0*/  IMAD R2, R18, 0x8, R17 ;  /* 0x0000000812027824 */ /* 0x000fe200078e0211 */
[----:B-1----:R-:W0:Y:S02]  /*12400*/  S2R R8, SR_TID.X ;  /* 0x0000000000087919 */ /* 0x002e240000002100 */
[----:B0-----:R-:W-:-:S04]  /*12410*/  LOP3.LUT R8, R8, 0x7f, RZ, 0xc0, !PT ;  /* 0x0000007f08087812 */ /* 0x001fc800078ec0ff */
[----:B------:R-:W-:Y:S02]  /*12420*/  ISETP.NE.AND P1, PT, R8, RZ, PT ;  /* 0x000000ff0800720c */ /* 0x000fe40003f25270 */
[----:B---3--:R-:W-:-:S04]  /*12430*/  SHF.L.U32 R3, R3, 0x1f, RZ ;  /* 0x0000001f03037819 */ /* 0x008fc800000006ff */
[----:B------:R-:W0:Y:S02]  /*12440*/  SYNCS.PHASECHK.TRANS64.TRYWAIT P0, [R2+URZ+0x29880], R3 ;  /* 0x02988003020075a7 */ /* 0x000e24000800017f */
[----:B0-----:R-:W-:Y:S05]  /*12450*/  @!P0 BRA `(.L_x_2212) ;  /* 0x0000003800c88947 */ /* 0x001fea0003800000 */
.L_x_2287:
        /* <DEDUP_REMOVED lines=8> */
.L_x_2213:
[----:B------:R-:W3:Y:S01]  /*124e0*/  LDL R5, [R1+0x18] ;  /* 0x0000180001057983 */ /* 0x000ee20000100800 */
        /* <DEDUP_REMOVED lines=11> */
[----:B---3--:R-:W-:-:S05]  /*125a0*/  IMAD R0, R0, 0xa0, R5 ;  /* 0x000000a000007824 */ /* 0x008fca00078e0205 */
[----:B------:R-:W-:-:S13]  /*125b0*/  R2UR UR35, R0 ;  /* 0x00000000002372ca */ /* 0x000fda00000e0000 */
[----:B------:R1:W-:Y:S01]  /*125c0*/  UTMALDG.4D [UR32], [UR4], desc[UR6] ;  /* 0x00000620040075b4 */ /* 0x0003e20008019000 */
[----:B------:R-:W3:Y:S02]  /*125d0*/  SYNCS.PHASECHK.TRANS64.TRYWAIT P0, [R2+URZ+0x29840], R3 ;  /* 0x02984003020075a7 */ /* 0x000ee4000800017f */
[----:B-1-3--:R-:W-:Y:S05]  /*125e0*/  @!P0 BRA `(.L_x_2214) ;  /* 0x0000003800788947 */ /* 0x00afea0003800000 */
.L_x_2288:
        /* <DEDUP_REMOVED lines=8> */
.L_x_2215:
[----:B------:R-:W-:Y:S01]  /*12670*/  R2UR UR27, R0 ;  /* 0x00000000001b72ca */ /* 0x000fe200000e0000 */
[----:B------:R-:W-:Y:S01]  /*12680*/  IMAD R0, R18, 0x7800, R17 ;  /* 0x0000780012007824 */ /* 0x000fe200078e0211 */
        /* <DEDUP_REMOVED lines=8> */
[----:B------:R-:W-:Y:S01]  /*12710*/  UMOV UR26, URZ ;  /* 0x0000003f001a7c82 */ /* 0x000fe20008000000 */
[----:B------:R-:W-:Y:S01]  /*12720*/  UMOV UR28, UR36 ;  /* 0x00000024001c7c82 */ /* 0x000fe20008000000 */
[----:B------:R-:W-:Y:S01]  /*12730*/  P2R R0, PR, RZ, 0x1 ;  /* 0x00000001ff007803 */ /* 0x000fe20000000000 */
[----:B------:R-:W-:Y:S01]  /*12740*/  UMOV UR18, 0x40 ;  /* 0x0000004000127882 */ /* 0x000fe20000000000 */
[----:B------:R-:W-:Y:S01]  /*12750*/  UMOV UR20, UR36 ;  /* 0x0000002400147c82 */ /* 0x000fe20008000000 */
[----:B------:R-:W-:Y:S01]  /*12760*/  UIADD3 UR25, UR25, 0x29830, URZ ;  /* 0x0002983019197890 */ /* 0x000fe2000fffe03f */
[----:B------:R-:W-:Y:S01]  /*12770*/  UMOV UR19, UR27 ;  /* 0x0000001b00137c82 */ /* 0x000fe20008000000 */
[----:B------:R-:W-:-:S02]  /*12780*/  UMOV UR21, UR29 ;  /* 0x0000001d00157c82 */ /* 0x000fc40008000000 */
[----:B------:R-:W-:Y:S01]  /*12790*/  UIADD3 UR24, UR8, 0x1a400, URZ ;  /* 0x0001a40008187890 */ /* 0x000fe2000fffe03f */
[----:B------:R3:W-:Y:S01]  /*127a0*/  STL [R1+0xc], R0 ;  /* 0x00000c0001007387 */ /* 0x0007e20000100800 */
[----:B------:R-:W-:Y:S02]  /*127b0*/  UIADD3 UR16, UR8, 0x1cc00, URZ ;  /* 0x0001cc0008107890 */ /* 0x000fe4000fffe03f */
[----:B------:R-:W-:Y:S01]  /*127c0*/  UIADD3 UR8, UR8, 0x1f400, URZ ;  /* 0x0001f40008087890 */ /* 0x000fe2000fffe03f */
        /* <DEDUP_REMOVED lines=8> */
[----:B------:R3:W-:Y:S02]  /*12850*/  UTMALDG.4D [UR8], [UR4], desc[UR6] ;  /* 0x00000608040075b4 */ /* 0x0007e40008019000 */
[----:B---3--:R-:W-:Y:S01]  /*12860*/  NOP ;  /* 0x0000000000007918 */ /* 0x008fe20000000000 */
.L_x_2209:
[----:B------:R-:W-:Y:S05]  /*12870*/  WARPSYNC.ALL ;  /* 0x0000000000007948 */ /* 0x000fea0003800000 */
[----:B0-----:R-:W-:Y:S01]  /*12880*/  VIADD R0, R17, 0x14400 ;  /* 0x0001440011007836 */ /* 0x001fe20000000000 */
[----:B------:R-:W-:Y:S01]  /*12890*/  USHF.R.S32.HI UR4, URZ, 0x1f, UR47 ;  /* 0x0000001f3f047899 */ /* 0x000fe2000801142f */
        /* <DEDUP_REMOVED lines=15> */
[----:B-1----:R-:W-:Y:S01]  /*12990*/  MOV R2, 0x0 ;  /* 0x0000000000027802 */ /* 0x002fe20000000f00 */
        /* <DEDUP_REMOVED lines=15> */
.L_x_2217:
[----:B------:R-:W-:Y:S05]  /*12a90*/  BSYNC B6 ;  /* 0x0000000000067941 */ /* 0x000fea0003800000 */
.L_x_2216:
[----:B------:R-:W3:Y:S01]  /*12aa0*/  LDL R10, [R1+0x14] ;  /* 0x00001400010a7983 */ /* 0x000ee20000100800 */
[----:B------:R-:W0:Y:S01]  /*12ab0*/  LDC R5, c[0x0][0x448] ;  /* 0x00011200ff057b82 */ /* 0x000e220000000800 */
[----:B------:R-:W-:Y:S01]  /*12ac0*/  ULDC.64 UR8, c[0x0][0x2d8] ;  /* 0x0000b60000087ab9 */ /* 0x000fe20000000a00 */
[----:B-1----:R-:W1:Y:S01]  /*12ad0*/  S2R R2, SR_TID.X ;  /* 0x0000000000027919 */ /* 0x002e620000002100 */
[----:B0-----:R-:W-:Y:S01]  /*12ae0*/  ISETP.NE.AND P0, PT, R5, 0x1, PT ;  /* 0x000000010500780c */ /* 0x001fe20003f05270 */
[----:B------:R-:W0:Y:S01]  /*12af0*/  S2R R6, SR_TID.X ;  /* 0x0000000000067919 */ /* 0x000e220000002100 */
[----:B-1----:R-:W-:-:S11]  /*12b00*/  LOP3.LUT R0, R2, 0x7f, RZ, 0xc0, !PT ;  /* 0x0000007f02007812 */ /* 0x002fd600078ec0ff */
[----:B------:R-:W1:Y:S01]  /*12b10*/  @P0 LDC R3, c[0x0][0x44c] ;  /* 0x00011300ff030b82 */ /* 0x000e620000000800 */
[----:B------:R-:W-:Y:S01]  /*12b20*/  IMAD.SHL.U32 R2, R2, 0x20, RZ ;  /* 0x0000002002027824 */ /* 0x000fe200078e00ff */
[----:B------:R-:W-:-:S06]  /*12b30*/  SHF.R.U32.HI R0, RZ, 0x2, R0 ;  /* 0x00000002ff007819 */ /* 0x000fcc0000011600 */
[----:B------:R-:W4:Y:S01]  /*12b40*/  @P0 LDC R4, c[0x0][0x450] ;  /* 0x00011400ff040b82 */ /* 0x000f220000000800 */
[----:B------:R-:W-:Y:S01]  /*12b50*/  LOP3.LUT R2, R0, 0x60, R2, 0xf8, !PT ;  /* 0x0000006000027812 */ /* 0x000fe200078ef802 */
[----:B------:R-:W-:Y:S01]  /*12b60*/  UIMAD UR6, UR44, UR8, URZ ;  /* 0x000000082c0672a4 */ /* 0x000fe2000f8e023f */
[----:B------:R-:W-:Y:S01]  /*12b70*/  UMOV UR4, UR50 ;  /* 0x0000003200047c82 */ /* 0x000fe20008000000 */
[----:B------:R-:W-:Y:S02]  /*12b80*/  UMOV UR5, UR45 ;  /* 0x0000002d00057c82 */ /* 0x000fe40008000000 */
[----:B------:R-:W-:Y:S02]  /*12b90*/  UIMAD UR6, UR36, UR9, UR6 ;  /* 0x00000009240672a4 */ /* 0x000fe4000f8e0206 */
[----:B------:R-:W-:-:S03]  /*12ba0*/  UIMAD.WIDE.U32 UR4, UR36, UR8, UR4 ;  /* 0x00000008240472a5 */ /* 0x000fc6000f8e0004 */
[----:B------:R-:W-:Y:S01]  /*12bb0*/  ULDC.64 UR8, c[0x0][0x2e0] ;  /* 0x0000b80000087ab9 */ /* 0x000fe20000000a00 */
[----:B------:R-:W-:Y:S02]  /*12bc0*/  UIADD3 UR5, UR5, UR6, URZ ;  /* 0x0000000605057290 */ /* 0x000fe4000fffe03f */
[----:B------:R-:W-:Y:S02]  /*12bd0*/  UIMAD UR6, UR37, UR8, URZ ;  /* 0x00000008250672a4 */ /* 0x000fe4000f8e023f */
[----:B------:R-:W-:Y:S02]  /*12be0*/  UIMAD.WIDE.U32 UR4, UR43, UR8, UR4 ;  /* 0x000000082b0472a5 */ /* 0x000fe4000f8e0004 */
[----:B------:R-:W-:-:S03]  /*12bf0*/  UIMAD UR6, UR43, UR9, UR6 ;  /* 0x000000092b0672a4 */ /* 0x000fc6000f8e0206 */
[----:B------:R-:W-:Y:S01]  /*12c00*/  ULDC.64 UR8, c[0x0][0x2d0] ;  /* 0x0000b40000087ab9 */ /* 0x000fe20000000a00 */
[----:B------:R-:W-:Y:S01]  /*12c10*/  UIADD3 UR5, UR5, UR6, URZ ;  /* 0x0000000605057290 */ /* 0x000fe2000fffe03f */
[----:B0-----:R-:W-:-:S05]  /*12c20*/  IMAD.SHL.U32 R6, R6, 0x10, RZ ;  /* 0x0000001006067824 */ /* 0x001fca00078e00ff */
[----:B------:R-:W-:-:S04]  /*12c30*/  LOP3.LUT R6, R6, 0x30, RZ, 0xc0, !PT ;  /* 0x0000003006067812 */ /* 0x000fc800078ec0ff */
[----:B------:R-:W-:Y:S01]  /*12c40*/  LOP3.LUT R8, R6, 0x40, RZ, 0xfc, !PT ;  /* 0x0000004006087812 */ /* 0x000fe200078efcff */
[----:B---3--:R-:W-:-:S04]  /*12c50*/  IMAD R0, R10, 0x80, R2 ;  /* 0x000000800a007824 */ /* 0x008fc800078e0202 */
[----:B-1----:R-:W-:-:S04]  /*12c60*/  @P0 IMAD.HI.U32 R3, R0, R3, RZ ;  /* 0x0000000300030227 */ /* 0x002fc800078e00ff */
[----:B------:R-:W-:Y:S01]  /*12c70*/  IMAD.MOV.U32 R2, RZ, RZ, R0 ;  /* 0x000000ffff027224 */ /* 0x000fe200078e0000 */
[----:B----4-:R-:W-:-:S04]  /*12c80*/  @P0 SHF.R.U32.HI R2, RZ, R4, R3 ;  /* 0x00000004ff020219 */ /* 0x010fc80000011603 */
[--C-:B------:R-:W-:Y:S01]  /*12c90*/  SHF.R.S32.HI R4, RZ, 0x1f, R2.reuse ;  /* 0x0000001fff047819 */ /* 0x100fe20000011402 */
[----:B------:R-:W-:-:S04]  /*12ca0*/  IMAD.MOV R3, RZ, RZ, -R2 ;  /* 0x000000ffff037224 */ /* 0x000fc800078e0a02 */
[----:B------:R-:W-:Y:S02]  /*12cb0*/  IMAD R0, R5, R3, R0 ;  /* 0x0000000305007224 */ /* 0x000fe400078e0200 */
[----:B------:R-:W-:Y:S02]  /*12cc0*/  IMAD R4, R4, UR8, RZ ;  /* 0x0000000804047c24 */ /* 0x000fe4000f8e02ff */
[----:B------:R-:W-:Y:S02]  /*12cd0*/  IMAD.U32 R3, RZ, RZ, UR8 ;  /* 0x00000008ff037e24 */ /* 0x000fe4000f8e00ff */
[C---:B------:R-:W-:Y:S02]  /*12ce0*/  IMAD R4, R2.reuse, UR9, R4 ;  /* 0x0000000902047c24 */ /* 0x040fe4000f8e0204 */
        /* <DEDUP_REMOVED lines=11> */
[----:B------:R0:W5:Y:S01]  /*12da0*/  LDL R8, [R1+0x28] ;  /* 0x0000280001087983 */ /* 0x0001620000100800 */
[----:B------:R-:W1:Y:S01]  /*12db0*/  S2R R7, SR_TID.X ;  /* 0x0000000000077919 */ /* 0x000e620000002100 */
[----:B------:R-:W-:-:S02]  /*12dc0*/  LOP3.LUT R6, R6, 0x80, RZ, 0xfc, !PT ;  /* 0x0000008006067812 */ /* 0x000fc400078efcff */
[----:B------:R-:W-:Y:S02]  /*12dd0*/  IADD3.X R0, R3, UR5, R0, P0, !PT ;  /* 0x0000000503007c10 */ /* 0x000fe400087fe400 */
[----:B------:R-:W-:Y:S01]  /*12de0*/  ISETP.GE.AND P2, PT, R6, UR4, PT ;  /* 0x0000000406007c0c */ /* 0x000fe2000bf46270 */
[----:B-1----:R-:W-:-:S05]  /*12df0*/  IMAD.SHL.U32 R9, R7, 0x10, RZ ;  /* 0x0000001007097824 */ /* 0x002fca00078e00ff */
[----:B------:R-:W-:-:S04]  /*12e00*/  LOP3.LUT R9, R9, 0x30, RZ, 0xc0, !PT ;  /* 0x0000003009097812 */ /* 0x000fc800078ec0ff */
[----:B------:R-:W-:Y:S01]  /*12e10*/  ISETP.GE.AND P0, PT, R9, UR4, PT ;  /* 0x0000000409007c0c */ /* 0x000fe2000bf06270 */
[----:B------:R-:W-:-:S03]  /*12e20*/  UMOV UR4, 0xffffffff ;  /* 0xffffffff00047882 */ /* 0x000fc60000000000 */
[----:B0-----:R-:W-:Y:S09]  /*12e30*/  BRA.DIV UR4, `(.L_x_2218) ;  /* 0x0000003204787947 */ /* 0x001ff2000b800000 */
[----:B------:R-:W0:Y:S02]  /*12e40*/  S2R R6, SR_TID.X ;  /* 0x0000000000067919 */ /* 0x000e240000002100 */
[----:B0-----:R-:W-:Y:S02]  /*12e50*/  LOP3.LUT R7, R6, 0x7f, RZ, 0xc0, !PT ;  /* 0x0000007f06077812 */ /* 0x001fe400078ec0ff */
[----:B------:R-:W3:Y:S02]  /*12e60*/  LDL.LU R6, [R1+0x1c] ;  /* 0x00001c0001067983 */ /* 0x000ee40000300800 */
[----:B------:R-:W-:-:S05]  /*12e70*/  SHF.R.U32.HI R7, RZ, 0x2, R7 ;  /* 0x00000002ff077819 */ /* 0x000fca0000011607 */
[----:B------:R-:W-:Y:S02]  /*12e80*/  IMAD R3, R10, 0x80, R7 ;  /* 0x000000800a037824 */ /* 0x000fe400078e0207 */
[----:B---3--:R-:W-:Y:S02]  /*12e90*/  IMAD R2, R6, R5, RZ ;  /* 0x0000000506027224 */ /* 0x008fe400078e02ff */
[----:B------:R-:W0:Y:S03]  /*12ea0*/  SHFL.IDX PT, R5, R4, RZ, 0x1c1f ;  /* 0x001c1fff04057589 */ /* 0x000e2600000e0000 */
[----:B------:R-:W-:Y:S01]  /*12eb0*/  ISETP.GE.AND P4, PT, R3, R2, PT ;  /* 0x000000020300720c */ /* 0x000fe20003f86270 */
[----:B------:R-:W1:-:S12]  /*12ec0*/  SHFL.IDX PT, R6, R0, RZ, 0x1c1f ;  /* 0x001c1fff00067589 */ /* 0x000e5800000e0000 */
[----:B0-----:R-:W-:-:S05]  /*12ed0*/  @!P4 IADD3 R5, P3, R9, R5, RZ ;  /* 0x000000050905c210 */ /* 0x001fca0007f7e0ff */
[----:B-1----:R-:W-:-:S04]  /*12ee0*/  @!P4 IMAD.X R6, RZ, RZ, R6, P3 ;  /* 0x000000ffff06c224 */ /* 0x002fc800018e0606 */
[----:B------:R-:W-:Y:S02]  /*12ef0*/  @!P4 IMAD.MOV.U32 R7, RZ, RZ, R6 ;  /* 0x000000ffff07c224 */ /* 0x000fe400078e0006 */
        /* <DEDUP_REMOVED lines=27> */
.L_x_2297:
        /* <DEDUP_REMOVED lines=12> */
.L_x_2220:
[----:B------:R-:W-:Y:S05]  /*13170*/  BSYNC B0 ;  /* 0x0000000000007941 */ /* 0x000fea0003800000 */
.L_x_2219:
[----:B------:R-:W-:Y:S01]  /*13180*/  NOP ;  /* 0x0000000000007918 */ /* 0x000fe20000000000 */
[----:B------:R-:W-:-:S13]  /*13190*/  PLOP3.LUT P0, PT, PT, PT, PT, 0x80, 0x0 ;  /* 0x000000000000781c */ /* 0x000fda0003f0f070 */
.L_x_2221:
[----:B------:R-:W-:Y:S02]  /*131a0*/  PLOP3.LUT P1, PT, P1, P0, PT, 0xa2, 0x0 ;  /* 0x000000000000781c */ /* 0x000fe40000f21472 */
[----:B------:R-:W-:-:S08]  /*131b0*/  @P0 R2UR P1, UR4, R17 ;  /* 0x00000000110402ca */ /* 0x000fd00000020000 */
[----:B------:R-:W-:-:S05]  /*131c0*/  @P0 PLOP3.LUT P0, PT, P1, PT, PT, 0x80, 0x0 ;  /* 0x000000000000081c */ /* 0x000fca0000f0f070 */
[----:B------:R-:W-:Y:S01]  /*131d0*/  @!P1 SYNCS.ARRIVE.TRANS64.RED.A0T1 RZ, [UR4+0x29800], RZ ;  /* 0x029800ffffff99a7 */ /* 0x000fe20008200404 */
[----:B------:R-:W-:Y:S07]  /*131e0*/  @!P1 ARRIVES.LDGSTSBAR.64.TRANSCNT [UR4+0x29800] ;  /* 0x02980000ff0099b0 */ /* 0x000fee0008000a84 */
[----:B------:R-:W-:Y:S05]  /*131f0*/  @P0 BRA.U.ANY `(.L_x_2221) ;  /* 0xfffffffd00e80947 */ /* 0x000fea000393ffff */
[----:B-1----:R-:W3:Y:S02]  /*13200*/  LDL.LU R2, [R1+0x2c] ;  /* 0x00002c0001027983 */ /* 0x002ee40000300800 */
        /* <DEDUP_REMOVED lines=11> */
.L_x_2298:
[----:B------:R-:W-:Y:S05]  /*132c0*/  BSYNC B0 ;  /* 0x0000000000007941 */ /* 0x000fea0003800000 */
.L_x_2222:
[----:B------:R-:W-:-:S13]  /*132d0*/  ISETP.GE.AND P0, PT, R19, 0x2, PT ;  /* 0x000000021300780c */ /* 0x000fda0003f06270 */
[----:B------:R-:W-:Y:S05]  /*132e0*/  @!P0 BRA `(.L_x_2224) ;  /* 0x0000001000048947 */ /* 0x000fea0003800000 */
[----:B-1----:R1:W5:Y:S01]  /*132f0*/  LDL.LU R0, [R1] ;  /* 0x0000000001007983 */ /* 0x0023620000300800 */
[----:B------:R-:W-:Y:S02]  /*13300*/  VIADD R2, R19, 0xfffffffe ;  /* 0xfffffffe13027836 */ /* 0x000fe40000000000 */
[----:B------:R-:W-:-:S07]  /*13310*/  IMAD.MOV.U32 R3, RZ, RZ, R18 ;  /* 0x000000ffff037224 */ /* 0x000fce00078e0012 */
.L_x_2246:
[----:B0-----:R-:W3:Y:S01]  /*13320*/  LDL R4, [R1+0xc] ;  /* 0x00000c0001047983 */ /* 0x001ee20000100800 */
[----:B------:R-:W-:Y:S01]  /*13330*/  VIADD R18, R3, 0x1 ;  /* 0x0000000103127836 */ /* 0x000fe20000000000 */
[----:B------:R-:W-:Y:S05]  /*13340*/  YIELD ;  /* 0x0000000000007946 */ /* 0x000fea0003800000 */
[C---:B------:R-:W-:Y:S01]  /*13350*/  ISETP.NE.AND P0, PT, R18.reuse, 0x2, PT ;  /* 0x000000021200780c */ /* 0x040fe20003f05270 */
[----:B------:R-:W-:Y:S03]  /*13360*/  BSSY B0, `(.L_x_2225) ;  /* 0x0000089000007945 */ /* 0x000fe60003800000 */
[----:B------:R-:W-:-:S02]  /*13370*/  SEL R18, R18, RZ, P0 ;  /* 0x000000ff12127207 */ /* 0x000fc40000000000 */
[----:B---3--:R-:W-:Y:S02]  /*13380*/  ISETP.NE.AND P1, PT, R4, RZ, PT ;  /* 0x000000ff0400720c */ /* 0x008fe40003f25270 */
[----:B------:R-:W-:-:S04]  /*13390*/  SEL R4, RZ, 0x1, P0 ;  /* 0x00000001ff047807 */ /* 0x000fc80000000000 */
[----:B-----5:R-:W-:-:S05]  /*133a0*/  LOP3.LUT R9, R0, R4, RZ, 0x3c, !PT ;  /* 0x0000000400097212 */ /* 0x020fca00078e3cff */
[----:B------:R3:W-:Y:S02]  /*133b0*/  STL [R1], R9 ;  /* 0x0000000901007387 */ /* 0x0007e40000100800 */
[----:B------:R-:W-:Y:S05]  /*133c0*/  @!P1 BRA `(.L_x_2226) ;  /* 0x0000000800089947 */ /* 0x000fea0003800000 */
[----:B------:R-:W-:Y:S01]  /*133d0*/  ULDC.64 UR4, c[0x0][0x418] ;  /* 0x0001060000047ab9 */ /* 0x000fe20000000a00 */
[----:B0-----:R-:W-:Y:S01]  /*133e0*/  IMAD.MOV.U32 R8, RZ, RZ, R2 ;  /* 0x000000ffff087224 */ /* 0x001fe200078e0002 */
        /* <DEDUP_REMOVED lines=22> */
.L_x_2227:
[----:B------:R-:W0:Y:S01]  /*13550*/  S2R R4, SR_TID.X ;  /* 0x0000000000047919 */ /* 0x000e220000002100 */
[----:B------:R-:W-:Y:S01]  /*13560*/  IMAD R5, R18, 0x8, R17 ;  /* 0x0000000812057824 */ /* 0x000fe200078e0211 */
[----:B------:R-:W-:Y:S01]  /*13570*/  BSSY B1, `(.L_x_2228) ;  /* 0x0000006000017945 */ /* 0x000fe20003800000 */
[----:B0-----:R-:W-:Y:S02]  /*13580*/  LOP3.LUT R6, R4, 0x7f, RZ, 0xc0, !PT ;  /* 0x0000007f04067812 */ /* 0x001fe400078ec0ff */
[----:B------:R-:W-:Y:S02]  /*13590*/  SHF.L.U32 R4, R9, 0x1f, RZ ;  /* 0x0000001f09047819 */ /* 0x000fe400000006ff */
[----:B------:R-:W-:Y:S02]  /*135a0*/  ISETP.NE.AND P1, PT, R6, RZ, PT ;  /* 0x000000ff0600720c */ /* 0x000fe40003f25270 */
[----:B------:R-:W0:Y:S02]  /*135b0*/  SYNCS.PHASECHK.TRANS64.TRYWAIT P0, [R5+URZ+0x29880], R4 ;  /* 0x02988004050075a7 */ /* 0x000e24000800017f */
[----:B0-----:R-:W-:Y:S09]  /*135c0*/  @!P0 BRA `(.L_x_2229) ;  /* 0x0000003000088947 */ /* 0x001ff20003800000 */
.L_x_2299:
[----:B------:R-:W-:Y:S05]  /*135d0*/  BSYNC B1 ;  /* 0x0000000000017941 */ /* 0x000fea0003800000 */
.L_x_2228:
        /* <DEDUP_REMOVED lines=9> */
.L_x_2231:
[----:B------:R-:W-:Y:S05]  /*13670*/  BSYNC B1 ;  /* 0x0000000000017941 */ /* 0x000fea0003800000 */
.L_x_2230:
[----:B------:R-:W4:Y:S01]  /*13680*/  LDL R6, [R1+0x18] ;  /* 0x0000180001067983 */ /* 0x000f220000100800 */
        /* <DEDUP_REMOVED lines=9> */
[----:B----4-:R-:W-:-:S02]  /*13720*/  IMAD R6, R8, 0xa0, R6 ;  /* 0x000000a008067824 */ /* 0x010fc400078e0206 */
[----:B------:R-:W-:-:S09]  /*13730*/  VIADD R8, R5, 0x29870 ;  /* 0x0002987005087836 */ /* 0x000fd20000000000 */
.L_x_2232:
        /* <DEDUP_REMOVED lines=13> */
.L_x_2300:
[----:B------:R-:W-:Y:S05]  /*13810*/  BSYNC B1 ;  /* 0x0000000000017941 */ /* 0x000fea0003800000 */
.L_x_2233:
[----:B------:R-:W-:Y:S01]  /*13820*/  BSSY B1, `(.L_x_2235) ;  /* 0x000000b000017945 */ /* 0x000fe20003800000 */
[----:B------:R-:W-:Y:S02]  /*13830*/  IMAD.MOV.U32 R8, RZ, RZ, 0x0 ;  /* 0x00000000ff087424 */ /* 0x000fe400078e00ff */
[----:B---3--:R-:W-:Y:S01]  /*13840*/  IMAD.MOV.U32 R9, RZ, RZ, 0x14f00000 ;  /* 0x14f00000ff097424 */ /* 0x008fe200078e00ff */
[----:B------:R-:W-:Y:S06]  /*13850*/  @P1 BRA `(.L_x_2236) ;  /* 0x00000000001c1947 */ /* 0x000fec0003800000 */
[----:B------:R-:W3:Y:S01]  /*13860*/  S2R R7, SR_TID.X ;  /* 0x0000000000077919 */ /* 0x000ee20000002100 */
[----:B0---4-:R-:W-:-:S04]  /*13870*/  IMAD.MOV.U32 R4, RZ, RZ, 0x7800 ;  /* 0x00007800ff047424 */ /* 0x011fc800078e00ff */
[----:B------:R0:W-:Y:S01]  /*13880*/  SYNCS.ARRIVE.TRANS64 RZ, [R5+URZ+0x29830], R4 ;  /* 0x0298300405ff79a7 */ /* 0x0001e2000800003f */
[----:B---3--:R-:W-:-:S04]  /*13890*/  LOP3.LUT R7, R7, 0x1f, RZ, 0xc0, !PT ;  /* 0x0000001f07077812 */ /* 0x008fc800078ec0ff */
[----:B------:R-:W-:-:S13]  /*138a0*/  ISETP.NE.AND P0, PT, R7, RZ, PT ;  /* 0x000000ff0700720c */ /* 0x000fda0003f05270 */
[----:B0-----:R-:W-:Y:S05]  /*138b0*/  @!P0 BRA `(.L_x_2236) ;  /* 0x0000000000048947 */ /* 0x001fea0003800000 */
[----:B------:R-:W-:Y:S01]  /*138c0*/  BPT.TRAP 0x1 ;  /* 0x000000040000795c */ /* 0x000fe20000300000 */
.L_x_2236:
[----:B------:R-:W-:Y:S05]  /*138d0*/  BSYNC B1 ;  /* 0x0000000000017941 */ /* 0x000fea0003800000 */
.L_x_2235:
[----:B------:R-:W-:Y:S01]  /*138e0*/  R2UR UR10, R10 ;  /* 0x000000000a0a72ca */ /* 0x000fe200000e0000 */
[----:B0---4-:R-:W-:Y:S01]  /*138f0*/  IMAD R4, R18, 0x7800, R17 ;  /* 0x0000780012047824 */ /* 0x011fe200078e0211 */
[----:B------:R-:W-:Y:S01]  /*13900*/  R2UR UR6, R8 ;  /* 0x00000000080672ca */ /* 0x000fe200000e0000 */
[----:B------:R-:W-:Y:S01]  /*13910*/  UIADD3 UR4, UP0, UR48, 0x370, URZ ;  /* 0x0000037030047890 */ /* 0x000fe2000ff1e03f */
[----:B------:R-:W-:Y:S01]  /*13920*/  R2UR UR7, R9 ;  /* 0x00000000090772ca */ /* 0x000fe200000e0000 */
[----:B------:R-:W-:Y:S01]  /*13930*/  VIADD R5, R5, 0x29830 ;  /* 0x0002983005057836 */ /* 0x000fe20000000000 */
[----:B------:R-:W-:Y:S01]  /*13940*/  PLOP3.LUT P0, PT, PT, PT, PT, 0x80, 0x0 ;  /* 0x000000000000781c */ /* 0x000fe20003f0f070 */
[----:B------:R-:W-:Y:S01]  /*13950*/  VIADD R7, R4, 0x1a400 ;  /* 0x0001a40004077836 */ /* 0x000fe20000000000 */
[----:B------:R-:W-:-:S12]  /*13960*/  UIADD3.X UR5, URZ, UR49, URZ, UP0, !UPT ;  /* 0x000000313f057290 */ /* 0x000fd800087fe43f */
.L_x_2237:
        /* <DEDUP_REMOVED lines=15> */
.L_x_2238:
        /* <DEDUP_REMOVED lines=15> */
.L_x_2239:
        /* <DEDUP_REMOVED lines=10> */
.L_x_2226:
[----:B------:R-:W-:Y:S05]  /*13bf0*/  BSYNC B0 ;  /* 0x0000000000007941 */ /* 0x000fea0003800000 */
.L_x_2225:
[----:B------:R-:W-:-:S06]  /*13c00*/  UISETP.NE.AND UP0, UPT, UR39, 0x3, UPT ;  /* 0x000000032700788c */ /* 0x000fcc000bf05270 */
[----:B------:R-:W-:-:S13]  /*13c10*/  PLOP3.LUT P0, PT, PT, PT, UP0, 0x80, 0x0 ;  /* 0x000000000000781c */ /* 0x000fda0003f0f008 */
[----:B------:R-:W-:Y:S05]  /*13c20*/  @!P0 BRA `(.L_x_2240) ;  /* 0x0000000000048947 */ /* 0x000fea0003800000 */
[----:B------:R-:W-:Y:S01]  /*13c30*/  BPT.TRAP 0x1 ;  /* 0x000000040000795c */ /* 0x000fe20000300000 */
.L_x_2240:
        /* <DEDUP_REMOVED lines=8> */
.L_x_2301:
[----:B------:R-:W-:Y:S05]  /*13cc0*/  BSYNC B0 ;  /* 0x0000000000007941 */ /* 0x000fea0003800000 */
.L_x_2241:
[----:B------:R-:W-:Y:S05]  /*13cd0*/  @!P1 BRA `(.L_x_2243) ;  /* 0x0000000000049947 */ /* 0x000fea0003800000 */
[----:B------:R-:W-:Y:S01]  /*13ce0*/  BPT.TRAP 0x1 ;  /* 0x000000040000795c */ /* 0x000fe20000300000 */
.L_x_2243:
[----:B------:R-:W-:Y:S01]  /*13cf0*/  SHF.L.U32 R0, R0, 0x1f, RZ ;  /* 0x0000001f00007819 */ /* 0x000fe200000006ff */
[----:B------:R-:W-:-:S03]  /*13d00*/  IMAD R12, R3, 0x5000, RZ ;  /* 0x00005000030c7824 */ /* 0x000fc600078e02ff */
[----:B------:R-:W5:Y:S02]  /*13d10*/  SYNCS.PHASECHK.TRANS64.TRYWAIT P0, [R19+URZ+0x29860], R0 ;  /* 0x02986000130075a7 */ /* 0x000f64000800017f */
[----:B-----5:R-:W-:Y:S05]  /*13d20*/  @!P0 BRA `(.L_x_2244) ;  /* 0x00000028006c8947 */ /* 0x020fea0003800000 */
.L_x_2302:
        /* <DEDUP_REMOVED lines=8> */
[----:B0--3--:R-:W4:Y:S01]  /*13db0*/  LDSM.16.MT88.4 R8, [R0+0xa400] ;  /* 0x00a400000008783b */ /* 0x009f220000004200 */
[----:B-----5:R-:W-:Y:S01]  /*13dc0*/  LOP3.LUT P0, RZ, R3, 0x4, RZ, 0xc0, !PT ;  /* 0x0000000403ff7812 */ /* 0x020fe2000780c0ff */
[----:B------:R-:W-:-:S05]  /*13dd0*/  IMAD.MOV.U32 R3, RZ, RZ, 0x40 ;  /* 0x00000040ff037424 */ /* 0x000fca00078e00ff */
[----:B------:R-:W-:-:S05]  /*13de0*/  SEL R3, R3, 0xffffffc0, !P0 ;  /* 0xffffffc003037807 */ /* 0x000fca0004000000 */
[----:B------:R-:W-:Y:S01]  /*13df0*/  IMAD.IADD R3, R3, 0x1, R0 ;  /* 0x0000000103037824 */ /* 0x000fe200078e0200 */
[C-C-:B----4-:R-:W-:Y:S02]  /*13e00*/  PRMT R4, R8.reuse, 0x6420, R9.reuse ;  /* 0x0000642008047816 */ /* 0x150fe40000000009 */
        /* <DEDUP_REMOVED lines=66> */
.L_x_2245:
        /* <DEDUP_REMOVED lines=13> */
.L_x_2224:
        /* <DEDUP_REMOVED lines=17> */
[----:B------:R0:W-:Y:S02]  /*14410*/  STL [R1+0x10], R0 ;  /* 0x0000100001007387 */ /* 0x0001e40000100800 */
.L_x_2248:
[----:B------:R-:W-:Y:S05]  /*14420*/  BSYNC B0 ;  /* 0x0000000000007941 */ /* 0x000fea0003800000 */
.L_x_2247:
[----:B------:R-:W-:-:S06]  /*14430*/  UISETP.NE.AND UP0, UPT, UR39, 0x3, UPT ;  /* 0x000000032700788c */ /* 0x000fcc000bf05270 */
[----:B------:R-:W-:-:S13]  /*14440*/  PLOP3.LUT P1, PT, PT, PT, UP0, 0x80, 0x0 ;  /* 0x000000000000781c */ /* 0x000fda0003f2f008 */
[----:B------:R-:W-:Y:S05]  /*14450*/  @!P1 BRA `(.L_x_2249) ;  /* 0x0000000000049947 */ /* 0x000fea0003800000 */
[----:B------:R-:W-:Y:S01]  /*14460*/  BPT.TRAP 0x1 ;  /* 0x000000040000795c */ /* 0x000fe20000300000 */
.L_x_2249:
[----:B------:R-:W3:Y:S01]  /*14470*/  LDL R2, [R1] ;  /* 0x0000000001027983 */ /* 0x000ee20000100800 */
[----:B------:R-:W-:Y:S01]  /*14480*/  IMAD R16, R18, 0x8, R17 ;  /* 0x0000000812107824 */ /* 0x000fe200078e0211 */
[----:B------:R-:W-:Y:S01]  /*14490*/  BSSY B0, `(.L_x_2250) ;  /* 0x0000007000007945 */ /* 0x000fe20003800000 */
[----:B01---5:R-:W-:-:S05]  /*144a0*/  IMAD.U32 R0, RZ, RZ, UR41 ;  /* 0x00000029ff007e24 */ /* 0x023fca000f8e00ff */
[----:B------:R-:W-:Y:S02]  /*144b0*/  ISETP.NE.AND P2, PT, R0, 0x3, PT ;  /* 0x000000030000780c */ /* 0x000fe40003f45270 */
[----:B---3--:R-:W-:-:S04]  /*144c0*/  LOP3.LUT R3, R2, 0x1, RZ, 0x3c, !PT ;  /* 0x0000000102037812 */ /* 0x008fc800078e3cff */
[----:B------:R-:W-:-:S04]  /*144d0*/  SHF.L.U32 R3, R3, 0x1f, RZ ;  /* 0x0000001f03037819 */ /* 0x000fc800000006ff */
[----:B------:R-:W0:Y:S02]  /*144e0*/  SYNCS.PHASECHK.TRANS64.TRYWAIT P1, [R16+URZ+0x29870], R3 ;  /* 0x02987003100075a7 */ /* 0x000e24000802017f */
[----:B0-----:R-:W-:Y:S05]  /*144f0*/  @!P1 BRA `(.L_x_2251) ;  /* 0x00000020008c9947 */ /* 0x001fea0003800000 */
.L_x_2303:
[----:B------:R-:W-:Y:S05]  /*14500*/  BSYNC B0 ;  /* 0x0000000000007941 */ /* 0x000fea0003800000 */
.L_x_2250:
[----:B------:R-:W-:Y:S05]  /*14510*/  @!P2 BRA `(.L_x_2252) ;  /* 0x000000000004a947 */ /* 0x000fea0003800000 */
[----:B------:R-:W-:Y:S01]  /*14520*/  BPT.TRAP 0x1 ;  /* 0x000000040000795c */ /* 0x000fe20000300000 */
.L_x_2252:
[----:B------:R-:W0:Y:S02]  /*14530*/  LDL R0, [R1] ;  /* 0x0000000001007983 */ /* 0x000e240000100800 */
[----:B0-----:R-:W-:-:S04]  /*14540*/  SHF.L.U32 R3, R0, 0x1f, RZ ;  /* 0x0000001f00037819 */ /* 0x001fc800000006ff */
[----:B------:R-:W0:Y:S02]  /*14550*/  SYNCS.PHASECHK.TRANS64.TRYWAIT P1, [R16+URZ+0x29860], R3 ;  /* 0x02986003100075a7 */ /* 0x000e24000802017f */
[----:B0-----:R-:W-:Y:S05]  /*14560*/  @!P1 BRA `(.L_x_2253) ;  /* 0x0000002000849947 */ /* 0x001fea0003800000 */
.L_x_2304:
[----:B------:R-:W3:Y:S04]  /*14570*/  LDL R2, [R1+0x24] ;  /* 0x0000240001027983 */ /* 0x000ee80000100800 */
[----:B------:R-:W4:Y:S01]  /*14580*/  LDL R12, [R1+0x20] ;  /* 0x00002000010c7983 */ /* 0x000f220000100800 */
[----:B------:R-:W-:Y:S01]  /*14590*/  IMAD R0, R18, 0x5000, RZ ;  /* 0x0000500012007824 */ /* 0x000fe200078e02ff */
[----:B------:R-:W-:Y:S05]  /*145a0*/  WARPSYNC.ALL ;  /* 0x0000000000007948 */ /* 0x000fea0003800000 */
[----:B------:R-:W1:Y:S01]  /*145b0*/  S2R R9, SR_TID.X ;  /* 0x0000000000097919 */ /* 0x000e620000002100 */
[----:B------:R-:W-:Y:S01]  /*145c0*/  IMAD.MOV.U32 R13, RZ, RZ, 0x40 ;  /* 0x00000040ff0d7424 */ /* 0x000fe200078e00ff */
[----:B-1----:R-:W-:-:S04]  /*145d0*/  LOP3.LUT P1, RZ, R9, 0x4, RZ, 0xc0, !PT ;  /* 0x0000000409ff7812 */ /* 0x002fc8000782c0ff */
[----:B------:R-:W-:Y:S02]  /*145e0*/  SEL R13, R13, 0xffffffc0, !P1 ;  /* 0xffffffc00d0d7807 */ /* 0x000fe40004800000 */
[C---:B---3--:R-:W-:Y:S02]  /*145f0*/  LOP3.LUT R2, R0.reuse, R2, RZ, 0xfc, !PT ;  /* 0x0000000200027212 */ /* 0x048fe400078efcff */
[----:B----4-:R-:W-:-:S03]  /*14600*/  LOP3.LUT R0, R0, R12, RZ, 0xfc, !PT ;  /* 0x0000000c00007212 */ /* 0x010fc600078efcff */
        /* <DEDUP_REMOVED lines=71> */
.L_x_2254:
        /* <DEDUP_REMOVED lines=12> */
.L_x_2199:
[----:B------:R-:W-:Y:S05]  /*14b40*/  BSYNC B7 ;  /* 0x0000000000077941 */ /* 0x000fea0003800000 */
.L_x_2197:
[----:B-1----:R-:W3:Y:S02]  /*14b50*/  LDL R0, [R1+0x30] ;  /* 0x0000300001007983 */ /* 0x002ee40000100800 */
[----:B---3--:R-:W-:-:S13]  /*14b60*/  ISETP.NE.AND P0, PT, R0, RZ, PT ;  /* 0x000000ff0000720c */ /* 0x008fda0003f05270 */
        /* <DEDUP_REMOVED lines=14> */
.L_x_2255:
[----:B0-----:R-:W0:Y:S01]  /*14c50*/  S2R R2, SR_TID.X ;  /* 0x0000000000027919 */ /* 0x001e220000002100 */
        /* <DEDUP_REMOVED lines=27> */
[----:B------:R-:W1:Y:S02]  /*14e10*/  SHFL.UP PT, R2, R3, 0x8, RZ ;  /* 0x0500000003027989 */ /* 0x000e6400000e00ff */
[----:B-1----:R-:W-:-:S05]  /*14e20*/  SEL R2, R2, RZ, P4 ;  /* 0x000000ff02027207 */ /* 0x002fca0002000000 */
[----:B------:R-:W-:-:S05]  /*14e30*/  IMAD.IADD R6, R3, 0x1, R2 ;  /* 0x0000000103067824 */ /* 0x000fca00078e0202 */
[----:B------:R-:W1:Y:S02]  /*14e40*/  SHFL.UP PT, R0, R6, 0x10, RZ ;  /* 0x0600000006007989 */ /* 0x000e6400000e00ff */
[----:B-1----:R-:W-:-:S05]  /*14e50*/  SEL R7, R0, RZ, P5 ;  /* 0x000000ff00077207 */ /* 0x002fca0002800000 */
[----:B------:R-:W-:-:S05]  /*14e60*/  IMAD.IADD R8, R6, 0x1, R7 ;  /* 0x0000000106087824 */ /* 0x000fca00078e0207 */
[----:B------:R-:W0:Y:S04]  /*14e70*/  SHFL.IDX PT, R2, R8, 0x1f, 0x1f ;  /* 0x03e01f0008027f89 */ /* 0x000e2800000e0000 */
[----:B------:R-:W1:Y:S04]  /*14e80*/  SHFL.IDX PT, R7, R9, 0x1, 0x1f ;  /* 0x00201f0009077f89 */ /* 0x000e6800000e0000 */
[----:B------:R-:W3:Y:S01]  /*14e90*/  SHFL.IDX PT, R0, R9, RZ, 0x1f ;  /* 0x00001fff09007589 */ /* 0x000ee200000e0000 */
[----:B0-----:R-:W-:-:S04]  /*14ea0*/  IMAD R2, R2, R4, RZ ;  /* 0x0000000402027224 */ /* 0x001fc800078e02ff */
[----:B-1----:R-:W-:-:S05]  /*14eb0*/  IMAD.IADD R7, R7, 0x1, R2 ;  /* 0x0000000107077824 */ /* 0x002fca00078e0202 */
[----:B---3--:R-:W-:-:S13]  /*14ec0*/  ISETP.GT.AND P6, PT, R7, R0, PT ;  /* 0x000000000700720c */ /* 0x008fda0003fc4270 */
[----:B------:R-:W-:Y:S05]  /*14ed0*/  @P6 BRA `(.L_x_2257) ;  /* 0x0000000000906947 */ /* 0x000fea0003800000 */
.L_x_2261:
        /* <DEDUP_REMOVED lines=14> */
.L_x_2260:
[----:B------:R-:W-:Y:S05]  /*14fc0*/  BSYNC B0 ;  /* 0x0000000000007941 */ /* 0x000fea0003800000 */
.L_x_2259:
        /* <DEDUP_REMOVED lines=21> */
.L_x_2257:
        /* <DEDUP_REMOVED lines=10> */
[----:B------:R0:W3:Y:S01]  /*151c0*/  LDG.E R9, desc[UR52][R2.64] ;  /* 0x0000003402097981 */ /* 0x0000e2000c1e1900 */
[----:B------:R-:W-:Y:S01]  /*151d0*/  ISETP.NE.AND P0, PT, RZ, UR7, PT ;  /* 0x00000007ff007c0c */ /* 0x000fe2000bf05270 */
[----:B0-----:R-:W-:-:S05]  /*151e0*/  IMAD.U32 R2, RZ, RZ, UR6 ;  /* 0x00000006ff027e24 */ /* 0x001fca000f8e00ff */
[----:B------:R0:W3:Y:S02]  /*151f0*/  SHFL.IDX PT, R5, R5, R2, 0x1f ;  /* 0x00001f0205057589 */ /* 0x0000e400000e0000 */
[----:B0-----:R-:W-:Y:S02]  /*15200*/  IMAD.MOV.U32 R2, RZ, RZ, RZ ;  /* 0x000000ffff027224 */ /* 0x001fe400078e00ff */
[----:B---3--:R-:W-:-:S05]  /*15210*/  IMAD R6, R5, R9, RZ ;  /* 0x0000000905067224 */ /* 0x008fca00078e02ff */
[----:B------:R-:W-:Y:S01]  /*15220*/  IABS R10, R6 ;  /* 0x00000006000a7213 */ /* 0x000fe20000000000 */
[----:B------:R-:W-:Y:S06]  /*15230*/  @!P0 BRA `(.L_x_2262) ;  /* 0x00000000000c8947 */ /* 0x000fec0003800000 */
[----:B------:R-:W-:-:S06]  /*15240*/  UIADD3 UR4, UR6, -0x1, URZ ;  /* 0xffffffff06047890 */ /* 0x000fcc000fffe03f */
[----:B------:R-:W-:-:S06]  /*15250*/  IMAD.U32 R2, RZ, RZ, UR4 ;  /* 0x00000004ff027e24 */ /* 0x000fcc000f8e00ff */
[----:B------:R0:W1:Y:S02]  /*15260*/  SHFL.IDX PT, R2, R8, R2, 0x1f ;  /* 0x00001f0208027589 */ /* 0x00006400000e0000 */
.L_x_2262:
[----:B------:R-:W3:Y:S01]  /*15270*/  I2F.RP R3, R10 ;  /* 0x0000000a00037306 */ /* 0x000ee20000209400 */
[----:B01----:R-:W-:-:S04]  /*15280*/  IMAD R8, R2, R4, R7 ;  /* 0x0000000402087224 */ /* 0x003fc800078e0207 */
[----:B------:R-:W-:Y:S01]  /*15290*/  IMAD.IADD R0, R0, 0x1, -R8 ;  /* 0x0000000100007824 */ /* 0x000fe200078e0a08 */
[----:B------:R0:W-:Y:S02]  /*152a0*/  STL [R1+0x10], R8 ;  /* 0x0000100801007387 */ /* 0x0001e40000100800 */
[----:B---3--:R-:W1:Y:S02]  /*152b0*/  MUFU.RCP R3, R3 ;  /* 0x0000000300037308 */ /* 0x008e640000001000 */
        /* <DEDUP_REMOVED lines=26> */
[----:B0-----:R-:W-:-:S04]  /*15460*/  IABS R8, R4 ;  /* 0x0000000400087213 */ /* 0x001fc80000000000 */
[----:B------:R-:W0:Y:S08]  /*15470*/  I2F.RP R3, R8 ;  /* 0x0000000800037306 */ /* 0x000e300000209400 */
        /* <DEDUP_REMOVED lines=30> */
.L_x_2258:
[----:B------:R0:W-:Y:S01]  /*15660*/  STL [R1+0x10], R0 ;  /* 0x0000100001007387 */ /* 0x0001e20000100800 */
[----:B------:R-:W-:Y:S01]  /*15670*/  ULDC UR42, c[0x0][0xc3c] ;  /* 0x00030f00002a7ab9 */ /* 0x000fe20000000800 */
[----:B------:R-:W-:Y:S02]  /*15680*/  UMOV UR36, URZ ;  /* 0x0000003f00247c82 */ /* 0x000fe40008000000 */
[----:B------:R0:W-:Y:S03]  /*15690*/  STL [R1+0x14], RZ ;  /* 0x000014ff01007387 */ /* 0x0001e60000100800 */
.L_x_2263:
[----:B------:R-:W3:Y:S04]  /*156a0*/  LDL R3, [R1+0x10] ;  /* 0x0000100001037983 */ /* 0x000ee80000100800 */
[----:B------:R-:W4:Y:S01]  /*156b0*/  LDL R2, [R1+0x14] ;  /* 0x0000140001027983 */ /* 0x000f220000100800 */
[----:B------:R-:W-:Y:S02]  /*156c0*/  IMAD.U32 R6, RZ, RZ, UR36 ;  /* 0x00000024ff067e24 */ /* 0x000fe4000f8e00ff */
[----:B------:R-:W-:Y:S01]  /*156d0*/  IMAD.U32 R7, RZ, RZ, UR42 ;  /* 0x0000002aff077e24 */ /* 0x000fe2000f8e00ff */
[----:B01----:R-:W0:Y:S02]  /*156e0*/  S2R R0, SR_TID.X ;  /* 0x0000000000007919 */ /* 0x003e240000002100 */
        /* <DEDUP_REMOVED lines=10> */
.L_x_2256:
[----:B------:R-:W-:Y:S02]  /*15790*/  ULDC UR4, c[0x0][0xc3c] ;  /* 0x00030f0000047ab9 */ /* 0x000fe40000000800 */
[----:B------:R-:W-:-:S06]  /*157a0*/  UISETP.GE.AND UP0, UPT, UR42, UR4, UPT ;  /* 0x000000042a00728c */ /* 0x000fcc000bf06270 */
[----:B------:R-:W-:-:S13]  /*157b0*/  PLOP3.LUT P0, PT, PT, PT, UP0, 0x80, 0x0 ;  /* 0x000000000000781c */ /* 0x000fda0003f0f008 */
[----:B------:R-:W-:Y:S05]  /*157c0*/  @!P0 BRA `(.L_x_2264) ;  /* 0xffffffb800e88947 */ /* 0x000fea000383ffff */
.L_x_2193:
        /* <DEDUP_REMOVED lines=12> */
.L_x_2305:
[----:B------:R-:W-:Y:S05]  /*15890*/  BSYNC B0 ;  /* 0x0000000000007941 */ /* 0x000fea0003800000 */
.L_x_2265:
[----:B------:R-:W-:-:S03]  /*158a0*/  UMOV UR4, 0xffffffff ;  /* 0xffffffff00047882 */ /* 0x000fc60000000000 */
[----:B------:R-:W-:Y:S05]  /*158b0*/  BRA.DIV UR4, `(.L_x_2267) ;  /* 0x0000000e04d87947 */ /* 0x000fea000b800000 */
[----:B0-----:R-:W0:Y:S02]  /*158c0*/  S2R R0, SR_TID.X ;  /* 0x0000000000007919 */ /* 0x001e240000002100 */
[----:B0-----:R-:W-:-:S04]  /*158d0*/  SHF.R.U32.HI R0, RZ, 0x5, R0 ;  /* 0x00000005ff007819 */ /* 0x001fc80000011600 */
[----:B------:R-:W-:-:S05]  /*158e0*/  LOP3.LUT R0, R0, 0x3, RZ, 0xc0, !PT ;  /* 0x0000000300007812 */ /* 0x000fca00078ec0ff */
[----:B------:R0:W1:Y:S02]  /*158f0*/  SHFL.IDX PT, R14, R0, RZ, 0x1f ;  /* 0x00001fff000e7589 */ /* 0x00006400000e0000 */
.L_x_2308:
[----:B-1----:R-:W-:Y:S01]  /*15900*/  ISETP.NE.AND P0, PT, R14, RZ, PT ;  /* 0x000000ff0e00720c */ /* 0x002fe20003f05270 */
[----:B------:R-:W-:-:S12]  /*15910*/  BSSY B0, `(.L_x_2268) ;  /* 0x000002c000007945 */ /* 0x000fd80003800000 */
[----:B------:R-:W-:Y:S05]  /*15920*/  @P0 BRA `(.L_x_2269) ;  /* 0x0000000000a80947 */ /* 0x000fea0003800000 */
[----:B------:R-:W-:-:S03]  /*15930*/  UMOV UR4, 0xffffffff ;  /* 0xffffffff00047882 */ /* 0x000fc60000000000 */
[----:B------:R-:W-:Y:S05]  /*15940*/  BRA.DIV UR4, `(.L_x_2270) ;  /* 0x0000000e04e87947 */ /* 0x000fea000b800000 */
[----:B------:R-:W-:-:S13]  /*15950*/  ELECT P6, URZ, PT ;  /* 0x00000000003f782f */ /* 0x000fda00038c0000 */
.L_x_2311:
[----:B------:R-:W-:Y:S05]  /*15960*/  @!P6 BRA `(.L_x_2269) ;  /* 0x000000000098e947 */ /* 0x000fea0003800000 */
[----:B------:R-:W-:-:S06]  /*15970*/  ULOP3.LUT UR4, UR38, 0x2, URZ, 0xfc, !UPT ;  /* 0x0000000226047892 */ /* 0x000fcc000f8efc3f */
[----:B0-----:R-:W-:-:S05]  /*15980*/  IMAD.U32 R0, RZ, RZ, UR4 ;  /* 0x00000004ff007e24 */ /* 0x001fca000f8e00ff */
[----:B------:R-:W-:-:S13]  /*15990*/  ISETP.NE.AND P0, PT, R0, 0x3, PT ;  /* 0x000000030000780c */ /* 0x000fda0003f05270 */
[----:B------:R-:W-:Y:S05]  /*159a0*/  @!P0 BRA `(.L_x_2271) ;  /* 0x0000000000048947 */ /* 0x000fea0003800000 */
[----:B------:R-:W-:Y:S01]  /*159b0*/  BPT.TRAP 0x1 ;  /* 0x000000040000795c */ /* 0x000fe20000300000 */
.L_x_2271:
        /* <DEDUP_REMOVED lines=13> */
.L_x_2312:
[----:B------:R-:W1:Y:S02]  /*15a90*/  SYNCS.PHASECHK.TRANS64.TRYWAIT P1, [R5+URZ], R0 ;  /* 0x00000000050075a7 */ /* 0x000e64000802017f */
[----:B-1----:R-:W-:Y:S05]  /*15aa0*/  @!P1 BRA `(.L_x_2273) ;  /* 0x0000000c00c49947 */ /* 0x002fea0003800000 */
.L_x_2313:
[----:B------:R-:W-:Y:S05]  /*15ab0*/  @!P0 BRA `(.L_x_2274) ;  /* 0x0000000000048947 */ /* 0x000fea0003800000 */
[----:B------:R-:W-:Y:S01]  /*15ac0*/  BPT.TRAP 0x1 ;  /* 0x000000040000795c */ /* 0x000fe20000300000 */
.L_x_2274:
[----:B-1----:R-:W-:-:S04]  /*15ad0*/  IMAD R5, R18, 0x8, R3 ;  /* 0x0000000812057824 */ /* 0x002fc800078e0203 */
[----:B------:R-:W1:Y:S02]  /*15ae0*/  SYNCS.PHASECHK.TRANS64.TRYWAIT P1, [R5+URZ+0x29860], R4 ;  /* 0x02986004050075a7 */ /* 0x000e64000802017f */
[----:B-1----:R-:W-:Y:S05]  /*15af0*/  @!P1 BRA `(.L_x_2275) ;  /* 0x0000000c00c49947 */ /* 0x002fea0003800000 */
.L_x_2314:
[----:B------:R-:W-:Y:S05]  /*15b00*/  @!P0 BRA `(.L_x_2276) ;  /* 0x0000000000048947 */ /* 0x000fea0003800000 */
[----:B------:R-:W-:Y:S01]  /*15b10*/  BPT.TRAP 0x1 ;  /* 0x000000040000795c */ /* 0x000fe20000300000 */
.L_x_2276:
[----:B------:R-:W-:-:S04]  /*15b20*/  IMAD R3, R2, 0x8, R3 ;  /* 0x0000000802037824 */ /* 0x000fc800078e0203 */
[----:B------:R-:W3:Y:S02]  /*15b30*/  SYNCS.PHASECHK.TRANS64.TRYWAIT P1, [R3+URZ+0x29860], R0 ;  /* 0x02986000030075a7 */ /* 0x000ee4000802017f */
[----:B---3--:R-:W-:Y:S05]  /*15b40*/  @!P1 BRA `(.L_x_2277) ;  /* 0x0000000c00c49947 */ /* 0x008fea0003800000 */
.L_x_2315:
[----:B------:R-:W-:Y:S05]  /*15b50*/  @!P0 BRA `(.L_x_2278) ;  /* 0x0000000000048947 */ /* 0x000fea0003800000 */
[----:B------:R-:W-:Y:S01]  /*15b60*/  BPT.TRAP 0x1 ;  /* 0x000000040000795c */ /* 0x000fe20000300000 */
.L_x_2278:
[----:B------:R-:W4:Y:S02]  /*15b70*/  SYNCS.PHASECHK.TRANS64.TRYWAIT P0, [R5+URZ+0x29880], R4 ;  /* 0x02988004050075a7 */ /* 0x000f24000800017f */
[----:B----4-:R-:W-:Y:S05]  /*15b80*/  @!P0 BRA `(.L_x_2279) ;  /* 0x0000000c00c88947 */ /* 0x010fea0003800000 */
.L_x_2280:
[----:B------:R0:W0:Y:S02]  /*15b90*/  SYNCS.PHASECHK.TRANS64.TRYWAIT P0, [R3+URZ+0x29880], R0 ;  /* 0x02988000030075a7 */ /* 0x000024000800017f */
[----:B0-----:R-:W-:Y:S05]  /*15ba0*/  @!P0 NANOSLEEP.SYNCS 0x989680 ;  /* 0x009896800000895d */ /* 0x001fea0003900000 */
[----:B------:R-:W0:Y:S02]  /*15bb0*/  @!P0 SYNCS.PHASECHK.TRANS64 P0, [R3+URZ+0x29880], R0 ;  /* 0x02988000030085a7 */ /* 0x000e24000800007f */
[----:B0-----:R-:W-:Y:S05]  /*15bc0*/  @!P0 BRA `(.L_x_2280) ;  /* 0xfffffffc00f08947 */ /* 0x001fea000383ffff */
.L_x_2269:
[----:B------:R-:W-:Y:S05]  /*15bd0*/  BSYNC B0 ;  /* 0x0000000000007941 */ /* 0x000fea0003800000 */
.L_x_2268:
[----:B------:R-:W-:Y:S05]  /*15be0*/  EXIT ;  /* 0x000000000000794d */ /* 0x000fea0003800000 */
.L_x_2132:
[----:B0-----:R-:W-:-:S04]  /*15bf0*/  IMAD.U32 R3, RZ, RZ, UR41 ;  /* 0x00000029ff037e24 */ /* 0x001fc8000f8e00ff */
[----:B------:R0:W1:Y:S03]  /*15c00*/  SYNCS.PHASECHK.TRANS64.TRYWAIT P1, [R3+URZ+0x29800], R6 ;  /* 0x02980006030075a7 */ /* 0x000066000802017f */
[----:B-1----:R-:W-:Y:S05]  /*15c10*/  @!P1 NANOSLEEP.SYNCS 0x989680 ;  /* 0x009896800000995d */ /* 0x002fea0003900000 */
[----:B------:R-:W1:Y:S02]  /*15c20*/  @!P1 SYNCS.PHASECHK.TRANS64 P1, [R3+URZ+0x29800], R6 ;  /* 0x02980006030095a7 */ /* 0x000e64000802007f */
[----:B-1----:R-:W-:Y:S05]  /*15c30*/  @!P1 BRA `(.L_x_2132) ;  /* 0xfffffffc00ec9947 */ /* 0x002fea000383ffff */
[----:B------:R-:W-:Y:S05]  /*15c40*/  BRA `(.L_x_2281) ;  /* 0xfffffebc00d07947 */ /* 0x000fea000383ffff */
.L_x_2136:
[----:B-1----:R1:W2:Y:S02]  /*15c50*/  SYNCS.PHASECHK.TRANS64.TRYWAIT P2, [R2+URZ+0x29830], R3 ;  /* 0x02983003020075a7 */ /* 0x0022a4000804017f */
[----:B--2---:R-:W-:Y:S05]  /*15c60*/  @!P2 NANOSLEEP.SYNCS 0x989680 ;  /* 0x009896800000a95d */ /* 0x004fea0003900000 */
[----:B------:R-:W2:Y:S02]  /*15c70*/  @!P2 SYNCS.PHASECHK.TRANS64 P2, [R2+URZ+0x29830], R3 ;  /* 0x029830030200a5a7 */ /* 0x000ea4000804007f */
[----:B--2---:R-:W-:Y:S05]  /*15c80*/  @!P2 BRA `(.L_x_2136) ;  /* 0xfffffffc00f0a947 */ /* 0x004fea000383ffff */
[----:B------:R-:W-:Y:S05]  /*15c90*/  BRA `(.L_x_2135) ;  /* 0xfffffebc00f47947 */ /* 0x000fea000383ffff */
.L_x_2141:
[----:B-1----:R-:W-:-:S04]  /*15ca0*/  IMAD.U32 R7, RZ, RZ, UR6 ;  /* 0x00000006ff077e24 */ /* 0x002fc8000f8e00ff */
[----:B------:R1:W2:Y:S03]  /*15cb0*/  SYNCS.PHASECHK.TRANS64.TRYWAIT P3, [R7+URZ+0x29830], R6 ;  /* 0x02983006070075a7 */ /* 0x0002a6000806017f */
[----:B--2---:R-:W-:Y:S05]  /*15cc0*/  @!P3 NANOSLEEP.SYNCS 0x989680 ;  /* 0x009896800000b95d */ /* 0x004fea0003900000 */
[----:B------:R-:W2:Y:S02]  /*15cd0*/  @!P3 SYNCS.PHASECHK.TRANS64 P3, [R7+URZ+0x29830], R6 ;  /* 0x029830060700b5a7 */ /* 0x000ea4000806007f */
[----:B--2---:R-:W-:Y:S05]  /*15ce0*/  @!P3 BRA `(.L_x_2141) ;  /* 0xfffffffc00ecb947 */ /* 0x004fea000383ffff */
[----:B------:R-:W-:Y:S05]  /*15cf0*/  BRA `(.L_x_2138) ;  /* 0xfffffefc00347947 */ /* 0x000fea000383ffff */
.L_x_2145:
[----:B-1----:R-:W-:-:S04]  /*15d00*/  IMAD.U32 R7, RZ, RZ, UR6 ;  /* 0x00000006ff077e24 */ /* 0x002fc8000f8e00ff */
[----:B------:R1:W2:Y:S03]  /*15d10*/  SYNCS.PHASECHK.TRANS64.TRYWAIT P3, [R7+URZ+0x29850], R6 ;  /* 0x02985006070075a7 */ /* 0x0002a6000806017f */
[----:B--2---:R-:W-:Y:S05]  /*15d20*/  @!P3 NANOSLEEP.SYNCS 0x989680 ;  /* 0x009896800000b95d */ /* 0x004fea0003900000 */
[----:B------:R-:W2:Y:S02]  /*15d30*/  @!P3 SYNCS.PHASECHK.TRANS64 P3, [R7+URZ+0x29850], R6 ;  /* 0x029850060700b5a7 */ /* 0x000ea4000806007f */
[----:B--2---:R-:W-:Y:S05]  /*15d40*/  @!P3 BRA `(.L_x_2145) ;  /* 0xfffffffc00ecb947 */ /* 0x004fea000383ffff */
[----:B------:R-:W-:Y:S05]  /*15d50*/  BRA `(.L_x_2142) ;  /* 0xffffff08003c7947 */ /* 0x000fea000383ffff */
.L_x_2152:
[----:B-1----:R-:W-:-:S04]  /*15d60*/  IMAD.U32 R7, RZ, RZ, UR6 ;  /* 0x00000006ff077e24 */ /* 0x002fc8000f8e00ff */
[----:B------:R1:W2:Y:S03]  /*15d70*/  SYNCS.PHASECHK.TRANS64.TRYWAIT P2, [R7+URZ+0x29830], R6 ;  /* 0x02983006070075a7 */ /* 0x0002a6000804017f */
[----:B--2---:R-:W-:Y:S05]  /*15d80*/  @!P2 NANOSLEEP.SYNCS 0x989680 ;  /* 0x009896800000a95d */ /* 0x004fea0003900000 */
[----:B------:R-:W2:Y:S02]  /*15d90*/  @!P2 SYNCS.PHASECHK.TRANS64 P2, [R7+URZ+0x29830], R6 ;  /* 0x029830060700a5a7 */ /* 0x000ea4000804007f */
[----:B--2---:R-:W-:Y:S05]  /*15da0*/  @!P2 BRA `(.L_x_2152) ;  /* 0xfffffffc00eca947 */ /* 0x004fea000383ffff */
[----:B------:R-:W-:Y:S05]  /*15db0*/  BRA `(.L_x_2149) ;  /* 0xffffff3c00947947 */ /* 0x000fea000383ffff */
.L_x_2156:
[----:B-1----:R-:W-:-:S04]  /*15dc0*/  IMAD.U32 R7, RZ, RZ, UR6 ;  /* 0x00000006ff077e24 */ /* 0x002fc8000f8e00ff */
[----:B------:R1:W2:Y:S03]  /*15dd0*/  SYNCS.PHASECHK.TRANS64.TRYWAIT P2, [R7+URZ+0x29850], R6 ;  /* 0x02985006070075a7 */ /* 0x0002a6000804017f */
[----:B--2---:R-:W-:Y:S05]  /*15de0*/  @!P2 NANOSLEEP.SYNCS 0x989680 ;  /* 0x009896800000a95d */ /* 0x004fea0003900000 */
[----:B------:R-:W2:Y:S02]  /*15df0*/  @!P2 SYNCS.PHASECHK.TRANS64 P2, [R7+URZ+0x29850], R6 ;  /* 0x029850060700a5a7 */ /* 0x000ea4000804007f */
[----:B--2---:R-:W-:Y:S05]  /*15e00*/  @!P2 BRA `(.L_x_2156) ;  /* 0xfffffffc00eca947 */ /* 0x004fea000383ffff */
[----:B------:R-:W-:Y:S05]  /*15e10*/  BRA `(.L_x_2153) ;  /* 0xffffff4800907947 */ /* 0x000fea000383ffff */
.L_x_2162:
[----:B-1----:R-:W-:-:S04]  /*15e20*/  IMAD.U32 R5, RZ, RZ, UR9 ;  /* 0x00000009ff057e24 */ /* 0x002fc8000f8e00ff */
[----:B------:R1:W2:Y:S03]  /*15e30*/  SYNCS.PHASECHK.TRANS64.TRYWAIT P1, [R5+URZ+0x29850], R0 ;  /* 0x02985000050075a7 */ /* 0x0002a6000802017f */
[----:B--2---:R-:W-:Y:S05]  /*15e40*/  @!P1 NANOSLEEP.SYNCS 0x989680 ;  /* 0x009896800000995d */ /* 0x004fea0003900000 */
[----:B------:R-:W2:Y:S02]  /*15e50*/  @!P1 SYNCS.PHASECHK.TRANS64 P1, [R5+URZ+0x29850], R0 ;  /* 0x02985000050095a7 */ /* 0x000ea4000802007f */
[----:B--2---:R-:W-:Y:S05]  /*15e60*/  @!P1 BRA `(.L_x_2162) ;  /* 0xfffffffc00ec9947 */ /* 0x004fea000383ffff */
[----:B------:R-:W-:Y:S05]  /*15e70*/  BRA `(.L_x_2161) ;  /* 0xffffff7000e07947 */ /* 0x000fea000383ffff */
.L_x_2208:
[----:B------:R-:W-:Y:S02]  /*15e80*/  IMAD.MOV.U32 R13, RZ, RZ, R0 ;  /* 0x000000ffff0d7224 */ /* 0x000fe400078e0000 */
[----:B------:R-:W-:Y:S02]  /*15e90*/  IMAD.MOV.U32 R12, RZ, RZ, RZ ;  /* 0x000000ffff0c7224 */ /* 0x000fe400078e00ff */
[----:B------:R-:W-:Y:S02]  /*15ea0*/  IMAD.MOV.U32 R11, RZ, RZ, 0x1f ;  /* 0x0000001fff0b7424 */ /* 0x000fe400078e00ff */
[----:B------:R-:W-:-:S07]  /*15eb0*/  IMAD.MOV.U32 R15, RZ, RZ, -0x1 ;  /* 0xffffffffff0f7424 */ /* 0x000fce00078e00ff */
[----:B-12---:R-:W-:Y:S05]  /*15ec0*/  WARPSYNC.COLLECTIVE R15, `(.L_x_2282) ;  /* 0x000000000f087348 */ /* 0x006fea0003c00000 */
[----:B------:R0:W3:Y:S02]  /*15ed0*/  SHFL.IDX P6, R14, R13, R12, R11 ;  /* 0x0000000c0d0e7389 */ /* 0x0000e400000c000b */
[----:B0123--:R-:W-:Y:S01]  /*15ee0*/  ENDCOLLECTIVE ;  /* 0x000000000000791b */ /* 0x00ffe20003800000 */
.L_x_2282:
[----:B------:R-:W-:Y:S05]  /*15ef0*/  BRA `(.L_x_2283) ;  /* 0xffffffc000c07947 */ /* 0x000fea000383ffff */
.L_x_2210:
[----:B------:R-:W-:Y:S01]  /*15f00*/  BSSY B0, `(.L_x_2284) ;  /* 0x0000006000007945 */ /* 0x000fe20003800000 */
[----:B------:R-:W-:-:S07]  /*15f10*/  IMAD.MOV.U32 R15, RZ, RZ, -0x1 ;  /* 0xffffffffff0f7424 */ /* 0x000fce00078e00ff */
[----:B-12---:R-:W-:Y:S05]  /*15f20*/  WARPSYNC.COLLECTIVE R15, `(.L_x_2285) ;  /* 0x000000000f0c7348 */ /* 0x006fea0003c00000 */
[----:B------:R-:W-:Y:S02]  /*15f30*/  ELECT P6, UR62, PT ;  /* 0x00000000003e782f */ /* 0x000fe400038c0000 */
[----:B------:R-:W-:Y:S01]  /*15f40*/  MOV R14, UR62 ;  /* 0x0000003e000e7c02 */ /* 0x000fe20008000f00 */
[----:B-12---:R-:W-:Y:S10]  /*15f50*/  ENDCOLLECTIVE ;  /* 0x000000000000791b */ /* 0x006ff40003800000 */
.L_x_2285:
[----:B------:R-:W-:Y:S05]  /*15f60*/  BSYNC B0 ;  /* 0x0000000000007941 */ /* 0x000fea0003800000 */
.L_x_2284:
[----:B------:R-:W-:Y:S05]  /*15f70*/  BRA `(.L_x_2286) ;  /* 0xffffffc000c47947 */ /* 0x000fea000383ffff */
.L_x_2212:
[----:B0-----:R0:W1:Y:S02]  /*15f80*/  SYNCS.PHASECHK.TRANS64.TRYWAIT P0, [R2+URZ+0x29880], R3 ;  /* 0x02988003020075a7 */ /* 0x001064000800017f */
[----:B-1----:R-:W-:Y:S05]  /*15f90*/  @!P0 NANOSLEEP.SYNCS 0x989680 ;  /* 0x009896800000895d */ /* 0x002fea0003900000 */
[----:B------:R-:W1:Y:S02]  /*15fa0*/  @!P0 SYNCS.PHASECHK.TRANS64 P0, [R2+URZ+0x29880], R3 ;  /* 0x02988003020085a7 */ /* 0x000e64000800007f */
[----:B-1----:R-:W-:Y:S05]  /*15fb0*/  @!P0 BRA `(.L_x_2212) ;  /* 0xfffffffc00f08947 */ /* 0x002fea000383ffff */
[----:B------:R-:W-:Y:S05]  /*15fc0*/  BRA `(.L_x_2287) ;  /* 0xffffffc400247947 */ /* 0x000fea000383ffff */
.L_x_2214:
[----:B-1----:R1:W3:Y:S02]  /*15fd0*/  SYNCS.PHASECHK.TRANS64.TRYWAIT P0, [R2+URZ+0x29840], R3 ;  /* 0x02984003020075a7 */ /* 0x0022e4000800017f */
[----:B---3--:R-:W-:Y:S05]  /*15fe0*/  @!P0 NANOSLEEP.SYNCS 0x989680 ;  /* 0x009896800000895d */ /* 0x008fea0003900000 */
[----:B------:R-:W3:Y:S02]  /*15ff0*/  @!P0 SYNCS.PHASECHK.TRANS64 P0, [R2+URZ+0x29840], R3 ;  /* 0x02984003020085a7 */ /* 0x000ee4000800007f */
[----:B---3--:R-:W-:Y:S05]  /*16000*/  @!P0 BRA `(.L_x_2214) ;  /* 0xfffffffc00f08947 */ /* 0x008fea000383ffff */
[----:B------:R-:W-:Y:S05]  /*16010*/  BRA `(.L_x_2288) ;  /* 0xffffffc400747947 */ /* 0x000fea000383ffff */
.L_x_2218:
[----:B------:R0:W5:Y:S01]  /*16020*/  LDL.LU R6, [R1+0x1c] ;  /* 0x00001c0001067983 */ /* 0x0001620000300800 */
[----:B------:R-:W-:Y:S01]  /*16030*/  IMAD.MOV.U32 R13, RZ, RZ, R0 ;  /* 0x000000ffff0d7224 */ /* 0x000fe200078e0000 */
[----:B------:R-:W-:Y:S01]  /*16040*/  LOP3.LUT R7, R7, 0x7f, RZ, 0xc0, !PT ;  /* 0x0000007f07077812 */ /* 0x000fe200078ec0ff */
[----:B------:R-:W-:Y:S02]  /*16050*/  IMAD.MOV.U32 R12, RZ, RZ, RZ ;  /* 0x000000ffff0c7224 */ /* 0x000fe400078e00ff */
[----:B------:R-:W-:Y:S01]  /*16060*/  IMAD.MOV.U32 R11, RZ, RZ, 0x1c1f ;  /* 0x00001c1fff0b7424 */ /* 0x000fe200078e00ff */
[----:B------:R-:W-:Y:S01]  /*16070*/  SHF.R.U32.HI R3, RZ, 0x2, R7 ;  /* 0x00000002ff037819 */ /* 0x000fe20000011607 */
[----:B------:R-:W-:-:S04]  /*16080*/  IMAD.MOV.U32 R15, RZ, RZ, -0x1 ;  /* 0xffffffffff0f7424 */ /* 0x000fc800078e00ff */
[----:B0-----:R-:W-:-:S07]  /*16090*/  IMAD R3, R10, 0x80, R3 ;  /* 0x000000800a037824 */ /* 0x001fce00078e0203 */
[----:B--2--5:R-:W-:Y:S05]  /*160a0*/  WARPSYNC.COLLECTIVE R15, `(.L_x_2289) ;  /* 0x000000000f087348 */ /* 0x024fea0003c00000 */
[----:B------:R0:W1:Y:S02]  /*160b0*/  SHFL.IDX P6, R14, R13, R12, R11 ;  /* 0x0000000c0d0e7389 */ /* 0x00006400000c000b */
[----:B012--5:R-:W-:Y:S01]  /*160c0*/  ENDCOLLECTIVE ;  /* 0x000000000000791b */ /* 0x027fe20003800000 */
.L_x_2289:
[----:B------:R-:W-:Y:S02]  /*160d0*/  IMAD.MOV.U32 R13, RZ, RZ, R4 ;  /* 0x000000ffff0d7224 */ /* 0x000fe400078e0004 */
[----:B------:R-:W-:Y:S02]  /*160e0*/  IMAD R2, R6, R5, RZ ;  /* 0x0000000506027224 */ /* 0x000fe400078e02ff */
[----:B------:R-:W-:-:S07]  /*160f0*/  IMAD.MOV.U32 R6, RZ, RZ, R14 ;  /* 0x000000ffff067224 */ /* 0x000fce00078e000e */
[----:B------:R-:W-:Y:S05]  /*16100*/  WARPSYNC.COLLECTIVE R15, `(.L_x_2290) ;  /* 0x000000000f087348 */ /* 0x000fea0003c00000 */
[----:B------:R0:W1:Y:S02]  /*16110*/  SHFL.IDX P6, R14, R13, R12, R11 ;  /* 0x0000000c0d0e7389 */ /* 0x00006400000c000b */
[----:B01----:R-:W-:Y:S01]  /*16120*/  ENDCOLLECTIVE ;  /* 0x000000000000791b */ /* 0x003fe20003800000 */
.L_x_2290:
[----:B------:R-:W-:Y:S01]  /*16130*/  ISETP.GE.AND P4, PT, R3, R2, PT ;  /* 0x000000020300720c */ /* 0x000fe20003f86270 */
[----:B------:R-:W-:Y:S02]  /*16140*/  IMAD.MOV.U32 R13, RZ, RZ, R0 ;  /* 0x000000ffff0d7224 */ /* 0x000fe400078e0000 */
[----:B------:R-:W-:Y:S02]  /*16150*/  IMAD.MOV.U32 R12, RZ, RZ, 0x1 ;  /* 0x00000001ff0c7424 */ /* 0x000fe400078e00ff */
[----:B------:R-:W-:-:S08]  /*16160*/  IMAD.MOV.U32 R5, RZ, RZ, R14 ;  /* 0x000000ffff057224 */ /* 0x000fd000078e000e */
[----:B------:R-:W-:Y:S05]  /*16170*/  WARPSYNC.COLLECTIVE R15, `(.L_x_2291) ;  /* 0x000000000f087348 */ /* 0x000fea0003c00000 */
[----:B------:R0:W1:Y:S02]  /*16180*/  SHFL.IDX P6, R14, R13, R12, R11 ;  /* 0x0000000c0d0e7389 */ /* 0x00006400000c000b */
[----:B01----:R-:W-:Y:S01]  /*16190*/  ENDCOLLECTIVE ;  /* 0x000000000000791b */ /* 0x003fe20003800000 */
.L_x_2291:
[----:B------:R-:W-:-:S05]  /*161a0*/  @!P4 IADD3 R5, P3, R9, R5, RZ ;  /* 0x000000050905c210 */ /* 0x000fca0007f7e0ff */
[----:B------:R-:W-:-:S04]  /*161b0*/  @!P4 IMAD.X R6, RZ, RZ, R6, P3 ;  /* 0x000000ffff06c224 */ /* 0x000fc800018e0606 */
[----:B------:R-:W-:Y:S02]  /*161c0*/  @!P4 IMAD.MOV.U32 R7, RZ, RZ, R6 ;  /* 0x000000ffff07c224 */ /* 0x000fe400078e0006 */
        /* <DEDUP_REMOVED lines=9> */
[----:B------:R-:W-:-:S10]  /*16260*/  IMAD.MOV.U32 R5, RZ, RZ, R14 ;  /* 0x000000ffff057224 */ /* 0x000fd400078e000e */
[----:B0-----:R-:W-:Y:S05]  /*16270*/  WARPSYNC.COLLECTIVE R15, `(.L_x_2292) ;  /* 0x000000000f087348 */ /* 0x001fea0003c00000 */
[----:B------:R1:W2:Y:S02]  /*16280*/  SHFL.IDX P6, R14, R13, R12, R11 ;  /* 0x0000000c0d0e7389 */ /* 0x0002a400000c000b */
[----:B012---:R-:W-:Y:S01]  /*16290*/  ENDCOLLECTIVE ;  /* 0x000000000000791b */ /* 0x007fe20003800000 */
.L_x_2292:
[----:B------:R-:W-:Y:S01]  /*162a0*/  @!PT LDS RZ, [RZ] ;  /* 0x00000000fffff984 */ /* 0x000fe20000000800 */
[----:B------:R-:W-:Y:S01]  /*162b0*/  @!PT LDS RZ, [RZ] ;  /* 0x00000000fffff984 */ /* 0x000fe20000000800 */
[----:B------:R-:W-:Y:S01]  /*162c0*/  @!PT LDS RZ, [RZ] ;  /* 0x00000000fffff984 */ /* 0x000fe20000000800 */
[----:B------:R0:W-:Y:S01]  /*162d0*/  @!P4 LDGSTS.E.BYPASS.LTC128B.128 [R8+0x18400], desc[UR52][R6.64+0x80], !P2 ;  /* 0x184000800608cfae */ /* 0x0001e2000d101d74 */
[----:B------:R-:W-:Y:S02]  /*162e0*/  IMAD.MOV.U32 R13, RZ, RZ, R0 ;  /* 0x000000ffff0d7224 */ /* 0x000fe400078e0000 */
[----:B------:R-:W-:Y:S02]  /*162f0*/  IMAD.MOV.U32 R12, RZ, RZ, 0x2 ;  /* 0x00000002ff0c7424 */ /* 0x000fe400078e00ff */
[----:B0-----:R-:W-:-:S07]  /*16300*/  IMAD.MOV.U32 R6, RZ, RZ, R14 ;  /* 0x000000ffff067224 */ /* 0x001fce00078e000e */
[----:B------:R-:W-:Y:S05]  /*16310*/  WARPSYNC.COLLECTIVE R15, `(.L_x_2293) ;  /* 0x000000000f087348 */ /* 0x000fea0003c00000 */
[----:B------:R0:W1:Y:S02]  /*16320*/  SHFL.IDX P6, R14, R13, R12, R11 ;  /* 0x0000000c0d0e7389 */ /* 0x00006400000c000b */
[----:B01----:R-:W-:Y:S01]  /*16330*/  ENDCOLLECTIVE ;  /* 0x000000000000791b */ /* 0x003fe20003800000 */
.L_x_2293:
        /* <DEDUP_REMOVED lines=16> */
.L_x_2294:
[----:B------:R-:W-:Y:S02]  /*16440*/  IMAD.MOV.U32 R13, RZ, RZ, R0 ;  /* 0x000000ffff0d7224 */ /* 0x000fe400078e0000 */
[----:B------:R-:W-:Y:S02]  /*16450*/  IMAD.MOV.U32 R12, RZ, RZ, 0x3 ;  /* 0x00000003ff0c7424 */ /* 0x000fe400078e00ff */
[----:B------:R-:W-:-:S07]  /*16460*/  IMAD.MOV.U32 R6, RZ, RZ, R14 ;  /* 0x000000ffff067224 */ /* 0x000fce00078e000e */
[----:B------:R-:W-:Y:S05]  /*16470*/  WARPSYNC.COLLECTIVE R15, `(.L_x_2295) ;  /* 0x000000000f087348 */ /* 0x000fea0003c00000 */
[----:B------:R0:W1:Y:S02]  /*16480*/  SHFL.IDX P6, R14, R13, R12, R11 ;  /* 0x0000000c0d0e7389 */ /* 0x00006400000c000b */
[----:B01----:R-:W-:Y:S01]  /*16490*/  ENDCOLLECTIVE ;  /* 0x000000000000791b */ /* 0x003fe20003800000 */
.L_x_2295:
        /* <DEDUP_REMOVED lines=14> */
.L_x_2296:
[----:B------:R-:W-:Y:S01]  /*16580*/  IMAD.MOV.U32 R4, RZ, RZ, R14 ;  /* 0x000000ffff047224 */ /* 0x000fe200078e000e */
[----:B------:R-:W-:Y:S06]  /*16590*/  BRA `(.L_x_2297) ;  /* 0xffffffc800c47947 */ /* 0x000fec000383ffff */
.L_x_2223:
[----:B-1----:R1:W3:Y:S02]  /*165a0*/  SYNCS.PHASECHK.TRANS64.TRYWAIT P0, [R17+URZ+0x29820], R0 ;  /* 0x02982000110075a7 */ /* 0x0022e4000800017f */
[----:B---3--:R-:W-:Y:S05]  /*165b0*/  @!P0 NANOSLEEP.SYNCS 0x989680 ;  /* 0x009896800000895d */ /* 0x008fea0003900000 */
[----:B------:R-:W3:Y:S02]  /*165c0*/  @!P0 SYNCS.PHASECHK.TRANS64 P0, [R17+URZ+0x29820], R0 ;  /* 0x02982000110085a7 */ /* 0x000ee4000800007f */
[----:B---3--:R-:W-:Y:S05]  /*165d0*/  @!P0 BRA `(.L_x_2223) ;  /* 0xfffffffc00f08947 */ /* 0x008fea000383ffff */
[----:B------:R-:W-:Y:S05]  /*165e0*/  BRA `(.L_x_2298) ;  /* 0xffffffcc00347947 */ /* 0x000fea000383ffff */
.L_x_2229:
[----:B0-----:R0:W4:Y:S02]  /*165f0*/  SYNCS.PHASECHK.TRANS64.TRYWAIT P0, [R5+URZ+0x29880], R4 ;  /* 0x02988004050075a7 */ /* 0x001124000800017f */
[----:B----4-:R-:W-:Y:S05]  /*16600*/  @!P0 NANOSLEEP.SYNCS 0x989680 ;  /* 0x009896800000895d */ /* 0x010fea0003900000 */
[----:B------:R-:W4:Y:S02]  /*16610*/  @!P0 SYNCS.PHASECHK.TRANS64 P0, [R5+URZ+0x29880], R4 ;  /* 0x02988004050085a7 */ /* 0x000f24000800007f */
[----:B----4-:R-:W-:Y:S05]  /*16620*/  @!P0 BRA `(.L_x_2229) ;  /* 0xfffffffc00f08947 */ /* 0x010fea000383ffff */
[----:B------:R-:W-:Y:S05]  /*16630*/  BRA `(.L_x_2299) ;  /* 0xffffffcc00e47947 */ /* 0x000fea000383ffff */
.L_x_2234:
[----:B----4-:R4:W0:Y:S02]  /*16640*/  SYNCS.PHASECHK.TRANS64.TRYWAIT P0, [R5+URZ+0x29840], R4 ;  /* 0x02984004050075a7 */ /* 0x010824000800017f */
[----:B0-----:R-:W-:Y:S05]  /*16650*/  @!P0 NANOSLEEP.SYNCS 0x989680 ;  /* 0x009896800000895d */ /* 0x001fea0003900000 */
[----:B------:R-:W0:Y:S02]  /*16660*/  @!P0 SYNCS.PHASECHK.TRANS64 P0, [R5+URZ+0x29840], R4 ;  /* 0x02984004050085a7 */ /* 0x000e24000800007f */
[----:B0-----:R-:W-:Y:S05]  /*16670*/  @!P0 BRA `(.L_x_2234) ;  /* 0xfffffffc00f08947 */ /* 0x001fea000383ffff */
[----:B------:R-:W-:Y:S05]  /*16680*/  BRA `(.L_x_2300) ;  /* 0xffffffd000607947 */ /* 0x000fea000383ffff */
.L_x_2242:
[----:B----4-:R4:W0:Y:S02]  /*16690*/  SYNCS.PHASECHK.TRANS64.TRYWAIT P0, [R19+URZ+0x29870], R4 ;  /* 0x02987004130075a7 */ /* 0x010824000800017f */
[----:B0-----:R-:W-:Y:S05]  /*166a0*/  @!P0 NANOSLEEP.SYNCS 0x989680 ;  /* 0x009896800000895d */ /* 0x001fea0003900000 */
[----:B------:R-:W0:Y:S02]  /*166b0*/  @!P0 SYNCS.PHASECHK.TRANS64 P0, [R19+URZ+0x29870], R4 ;  /* 0x02987004130085a7 */ /* 0x000e24000800007f */
[----:B0-----:R-:W-:Y:S05]  /*166c0*/  @!P0 BRA `(.L_x_2242) ;  /* 0xfffffffc00f08947 */ /* 0x001fea000383ffff */
[----:B------:R-:W-:Y:S05]  /*166d0*/  BRA `(.L_x_2301) ;  /* 0xffffffd400787947 */ /* 0x000fea000383ffff */
.L_x_2244:
[----:B------:R0:W0:Y:S02]  /*166e0*/  SYNCS.PHASECHK.TRANS64.TRYWAIT P0, [R19+URZ+0x29860], R0 ;  /* 0x02986000130075a7 */ /* 0x000024000800017f */
[----:B0-----:R-:W-:Y:S05]  /*166f0*/  @!P0 NANOSLEEP.SYNCS 0x989680 ;  /* 0x009896800000895d */ /* 0x001fea0003900000 */
[----:B------:R-:W0:Y:S02]  /*16700*/  @!P0 SYNCS.PHASECHK.TRANS64 P0, [R19+URZ+0x29860], R0 ;  /* 0x02986000130085a7 */ /* 0x000e24000800007f */
[----:B0-----:R-:W-:Y:S05]  /*16710*/  @!P0 BRA `(.L_x_2244) ;  /* 0xfffffffc00f08947 */ /* 0x001fea000383ffff */
[----:B------:R-:W-:Y:S05]  /*16720*/  BRA `(.L_x_2302) ;  /* 0xffffffd400807947 */ /* 0x000fea000383ffff */
.L_x_2251:
[----:B0-----:R0:W1:Y:S02]  /*16730*/  SYNCS.PHASECHK.TRANS64.TRYWAIT P1, [R16+URZ+0x29870], R3 ;  /* 0x02987003100075a7 */ /* 0x001064000802017f */
[----:B-1----:R-:W-:Y:S05]  /*16740*/  @!P1 NANOSLEEP.SYNCS 0x989680 ;  /* 0x009896800000995d */ /* 0x002fea0003900000 */
[----:B------:R-:W1:Y:S02]  /*16750*/  @!P1 SYNCS.PHASECHK.TRANS64 P1, [R16+URZ+0x29870], R3 ;  /* 0x02987003100095a7 */ /* 0x000e64000802007f */
[----:B-1----:R-:W-:Y:S05]  /*16760*/  @!P1 BRA `(.L_x_2251) ;  /* 0xfffffffc00f09947 */ /* 0x002fea000383ffff */
[----:B------:R-:W-:Y:S05]  /*16770*/  BRA `(.L_x_2303) ;  /* 0xffffffdc00607947 */ /* 0x000fea000383ffff */
.L_x_2253:
[----:B0-----:R0:W1:Y:S02]  /*16780*/  SYNCS.PHASECHK.TRANS64.TRYWAIT P1, [R16+URZ+0x29860], R3 ;  /* 0x02986003100075a7 */ /* 0x001064000802017f */
[----:B-1----:R-:W-:Y:S05]  /*16790*/  @!P1 NANOSLEEP.SYNCS 0x989680 ;  /* 0x009896800000995d */ /* 0x002fea0003900000 */
[----:B------:R-:W1:Y:S02]  /*167a0*/  @!P1 SYNCS.PHASECHK.TRANS64 P1, [R16+URZ+0x29860], R3 ;  /* 0x02986003100095a7 */ /* 0x000e64000802007f */
[----:B-1----:R-:W-:Y:S05]  /*167b0*/  @!P1 BRA `(.L_x_2253) ;  /* 0xfffffffc00f09947 */ /* 0x002fea000383ffff */
[----:B------:R-:W-:Y:S05]  /*167c0*/  BRA `(.L_x_2304) ;  /* 0xffffffdc00687947 */ /* 0x000fea000383ffff */
.L_x_2266:
[----:B0-----:R0:W1:Y:S02]  /*167d0*/  SYNCS.PHASECHK.TRANS64.TRYWAIT P0, [R3+URZ+0x29820], R0 ;  /* 0x02982000030075a7 */ /* 0x001064000800017f */
[----:B-1----:R-:W-:Y:S05]  /*167e0*/  @!P0 NANOSLEEP.SYNCS 0x989680 ;  /* 0x009896800000895d */ /* 0x002fea0003900000 */
[----:B------:R-:W1:Y:S02]  /*167f0*/  @!P0 SYNCS.PHASECHK.TRANS64 P0, [R3+URZ+0x29820], R0 ;  /* 0x02982000030085a7 */ /* 0x000e64000800007f */
[----:B-1----:R-:W-:Y:S05]  /*16800*/  @!P0 BRA `(.L_x_2266) ;  /* 0xfffffffc00f08947 */ /* 0x002fea000383ffff */
[----:B------:R-:W-:Y:S05]  /*16810*/  BRA `(.L_x_2305) ;  /* 0xfffffff0001c7947 */ /* 0x000fea000383ffff */
.L_x_2267:
        /* <DEDUP_REMOVED lines=11> */
.L_x_2307:
[----:B------:R-:W-:Y:S05]  /*168d0*/  BSYNC B0 ;  /* 0x0000000000007941 */ /* 0x000fea0003800000 */
.L_x_2306:
[----:B------:R-:W-:Y:S05]  /*168e0*/  BRA `(.L_x_2308) ;  /* 0xfffffff000047947 */ /* 0x000fea000383ffff */
.L_x_2270:
[----:B------:R-:W-:Y:S01]  /*168f0*/  BSSY B1, `(.L_x_2309) ;  /* 0x0000006000017945 */ /* 0x000fe20003800000 */
[----:B------:R-:W-:-:S07]  /*16900*/  IMAD.MOV.U32 R15, RZ, RZ, -0x1 ;  /* 0xffffffffff0f7424 */ /* 0x000fce00078e00ff */
[----:B0-2---:R-:W-:Y:S05]  /*16910*/  WARPSYNC.COLLECTIVE R15, `(.L_x_2310) ;  /* 0x000000000f0c7348 */ /* 0x005fea0003c00000 */
[----:B------:R-:W-:Y:S02]  /*16920*/  ELECT P6, UR62, PT ;  /* 0x00000000003e782f */ /* 0x000fe400038c0000 */
[----:B------:R-:W-:Y:S01]  /*16930*/  MOV R14, UR62 ;  /* 0x0000003e000e7c02 */ /* 0x000fe20008000f00 */
[----:B0-2---:R-:W-:Y:S10]  /*16940*/  ENDCOLLECTIVE ;  /* 0x000000000000791b */ /* 0x005ff40003800000 */
.L_x_2310:
[----:B------:R-:W-:Y:S05]  /*16950*/  BSYNC B1 ;  /* 0x0000000000017941 */ /* 0x000fea0003800000 */
.L_x_2309:
[----:B------:R-:W-:Y:S05]  /*16960*/  BRA `(.L_x_2311) ;  /* 0xffffffec00fc7947 */ /* 0x000fea000383ffff */
.L_x_2272:
[----:B0-----:R0:W1:Y:S02]  /*16970*/  SYNCS.PHASECHK.TRANS64.TRYWAIT P1, [R7+URZ], R4 ;  /* 0x00000004070075a7 */ /* 0x001064000802017f */
[----:B-1----:R-:W-:Y:S05]  /*16980*/  @!P1 NANOSLEEP.SYNCS 0x989680 ;  /* 0x009896800000995d */ /* 0x002fea0003900000 */
[----:B------:R-:W1:Y:S02]  /*16990*/  @!P1 SYNCS.PHASECHK.TRANS64 P1, [R7+URZ], R4 ;  /* 0x00000004070095a7 */ /* 0x000e64000802007f */
[----:B-1----:R-:W-:Y:S05]  /*169a0*/  @!P1 BRA `(.L_x_2272) ;  /* 0xfffffffc00f09947 */ /* 0x002fea000383ffff */
[----:B------:R-:W-:Y:S05]  /*169b0*/  BRA `(.L_x_2312) ;  /* 0xfffffff000347947 */ /* 0x000fea000383ffff */
.L_x_2273:
[----:B-1----:R1:W3:Y:S02]  /*169c0*/  SYNCS.PHASECHK.TRANS64.TRYWAIT P1, [R5+URZ], R0 ;  /* 0x00000000050075a7 */ /* 0x0022e4000802017f */
[----:B---3--:R-:W-:Y:S05]  /*169d0*/  @!P1 NANOSLEEP.SYNCS 0x989680 ;  /* 0x009896800000995d */ /* 0x008fea0003900000 */
[----:B------:R-:W3:Y:S02]  /*169e0*/  @!P1 SYNCS.PHASECHK.TRANS64 P1, [R5+URZ], R0 ;  /* 0x00000000050095a7 */ /* 0x000ee4000802007f */
[----:B---3--:R-:W-:Y:S05]  /*169f0*/  @!P1 BRA `(.L_x_2273) ;  /* 0xfffffffc00f09947 */ /* 0x008fea000383ffff */
[----:B------:R-:W-:Y:S05]  /*16a00*/  BRA `(.L_x_2313) ;  /* 0xfffffff000287947 */ /* 0x000fea000383ffff */
.L_x_2275:
[----:B-1----:R1:W3:Y:S02]  /*16a10*/  SYNCS.PHASECHK.TRANS64.TRYWAIT P1, [R5+URZ+0x29860], R4 ;  /* 0x02986004050075a7 */ /* 0x0022e4000802017f */
[----:B---3--:R-:W-:Y:S05]  /*16a20*/  @!P1 NANOSLEEP.SYNCS 0x989680 ;  /* 0x009896800000995d */ /* 0x008fea0003900000 */
[----:B------:R-:W3:Y:S02]  /*16a30*/  @!P1 SYNCS.PHASECHK.TRANS64 P1, [R5+URZ+0x29860], R4 ;  /* 0x02986004050095a7 */ /* 0x000ee4000802007f */
[----:B---3--:R-:W-:Y:S05]  /*16a40*/  @!P1 BRA `(.L_x_2275) ;  /* 0xfffffffc00f09947 */ /* 0x008fea000383ffff */
[----:B------:R-:W-:Y:S05]  /*16a50*/  BRA `(.L_x_2314) ;  /* 0xfffffff000287947 */ /* 0x000fea000383ffff */
.L_x_2277:
[----:B---3--:R3:W4:Y:S02]  /*16a60*/  SYNCS.PHASECHK.TRANS64.TRYWAIT P1, [R3+URZ+0x29860], R0 ;  /* 0x02986000030075a7 */ /* 0x008724000802017f */
[----:B----4-:R-:W-:Y:S05]  /*16a70*/  @!P1 NANOSLEEP.SYNCS 0x989680 ;  /* 0x009896800000995d */ /* 0x010fea0003900000 */
[----:B------:R-:W4:Y:S02]  /*16a80*/  @!P1 SYNCS.PHASECHK.TRANS64 P1, [R3+URZ+0x29860], R0 ;  /* 0x02986000030095a7 */ /* 0x000f24000802007f */
[----:B----4-:R-:W-:Y:S05]  /*16a90*/  @!P1 BRA `(.L_x_2277) ;  /* 0xfffffffc00f09947 */ /* 0x010fea000383ffff */
[----:B------:R-:W-:Y:S05]  /*16aa0*/  BRA `(.L_x_2315) ;  /* 0xfffffff000287947 */ /* 0x000fea000383ffff */
.L_x_2279:
[----:B----4-:R4:W0:Y:S02]  /*16ab0*/  SYNCS.PHASECHK.TRANS64.TRYWAIT P0, [R5+URZ+0x29880], R4 ;  /* 0x02988004050075a7 */ /* 0x010824000800017f */
[----:B0-----:R-:W-:Y:S05]  /*16ac0*/  @!P0 NANOSLEEP.SYNCS 0x989680 ;  /* 0x009896800000895d */ /* 0x001fea0003900000 */
[----:B------:R-:W0:Y:S02]  /*16ad0*/  @!P0 SYNCS.PHASECHK.TRANS64 P0, [R5+URZ+0x29880], R4 ;  /* 0x02988004050085a7 */ /* 0x000e24000800007f */
[----:B0-----:R-:W-:Y:S05]  /*16ae0*/  @!P0 BRA `(.L_x_2279) ;  /* 0xfffffffc00f08947 */ /* 0x001fea000383ffff */
[----:B------:R-:W-:Y:S05]  /*16af0*/  BRA `(.L_x_2280) ;  /* 0xfffffff000247947 */ /* 0x000fea000383ffff */
.L_x_2316:
        /* <DEDUP_REMOVED lines=16> */
.L_x_2813:


//--------------------- .text._ZN7cutlass13device_kernelIN5flash11enable_sm90INS1_16FlashAttnFwdSm90INS1_25CollectiveMainloopFwdSm90ILi2EN4cute5tupleIJNS5_1CILi1EEES8_S8_EEENS6_IJNS7_ILi128EEENS7_ILi160EEENS7_ILi192EEEEEELi128ENS_12float_e4m3_tEfNS_4arch4Sm90ELb1ELb0ELb1ELb1ELb0ELb1ELb0ELb1ELb1ELb1ELb0ELb0EEENS1_21CollectiveEpilogueFwdINS6_IJSA_SA_SB_EEES9_NS_10bfloat16_tESG_Li256ELb1ELb1ELb0ELb1EEENS1_36VarlenDynamicPersistentTileSchedulerILi128ELi160ELi256ELi128ELb0ELb1ELb1ELb1ELb1ELb1EEEEEEEEEvNT_6ParamsE --------------------------
	.section	.text._ZN7cutlass13device_kernelIN5flash11enable_sm90INS1_16FlashAttnFwdSm90INS1_25CollectiveMainloopFwdSm90ILi2EN4cute5tupleIJNS5_1CILi1EEES8_S8_EEENS6_IJNS7_ILi128EEENS7_ILi160EEENS7_ILi192EEEEEELi128ENS_12float_e4m3_tEfNS_4arch4Sm90ELb1ELb0ELb1ELb1ELb0ELb1ELb0ELb1ELb1ELb1ELb0ELb0EEENS1_21CollectiveEpilogueFwdINS6_IJSA_SA_SB_EEES9_NS_10bfloat16_tESG_Li256ELb1ELb1ELb0ELb1EEENS1_36VarlenDynamicPersistentTileSchedulerILi128ELi160ELi256ELi128ELb0ELb1ELb1ELb1ELb1ELb1EEEEEEEEEvNT_6ParamsE,"ax",@progbits
	.align	128
.text._ZN7cutlass13device_kernelIN5flash11enable_sm90INS1_16FlashAttnFwdSm90INS1_25CollectiveMainloopFwdSm90ILi2EN4cute5tupleIJNS5_1CILi1EEES8_S8_EEENS6_IJNS7_ILi128EEENS7_ILi160EEENS7_ILi192EEEEEELi128ENS_12float_e4m3_tEfNS_4arch4Sm90ELb1ELb0ELb1ELb1ELb0ELb1ELb0ELb1ELb1ELb1ELb0ELb0EEENS1_21CollectiveEpilogueFwdINS6_IJSA_SA_SB_EEES9_NS_10bfloat16_tESG_Li256ELb1ELb1ELb0ELb1EEENS1_36VarlenDynamicPersistentTileSchedulerILi128ELi160ELi256ELi128ELb0ELb1ELb1ELb1ELb1ELb1EEEEEEEEEvNT_6ParamsE:
        .type           _ZN7cutlass13device_kernelIN5flash11enable_sm90INS1_16FlashAttnFwdSm90INS1_25CollectiveMainloopFwdSm90ILi2EN4cute5tupleIJNS5_1CILi1EEES8_S8_EEENS6_IJNS7_ILi128EEENS7_ILi160EEENS7_ILi192EEEEEELi128ENS_12float_e4m3_tEfNS_4arch4Sm90ELb1ELb0ELb1ELb1ELb0ELb1ELb0ELb1ELb1ELb1ELb0ELb0EEENS1_21CollectiveEpilogueFwdINS6_IJSA_SA_SB_EEES9_NS_10bfloat16_tESG_Li256ELb1ELb1ELb0ELb1EEENS1_36VarlenDynamicPersistentTileSchedulerILi128ELi160ELi256ELi128ELb0ELb1ELb1ELb1ELb1ELb1EEEEEEEEEvNT_6ParamsE,@function
        .size           _ZN7cutlass13device_kernelIN5flash11enable_sm90INS1_16FlashAttnFwdSm90INS1_25CollectiveMainloopFwdSm90ILi2EN4cute5tupleIJNS5_1CILi1EEES8_S8_EEENS6_IJNS7_ILi128EEENS7_ILi160EEENS7_ILi192EEEEEELi128ENS_12float_e4m3_tEfNS_4arch4Sm90ELb1ELb0ELb1ELb1ELb0ELb1ELb0ELb1ELb1ELb1ELb0ELb0EEENS1_21CollectiveEpilogueFwdINS6_IJSA_SA_SB_EEES9_NS_10bfloat16_tESG_Li256ELb1ELb1ELb0ELb1EEENS1_36VarlenDynamicPersistentTileSchedulerILi128ELi160ELi256ELi128ELb0ELb1ELb1ELb1ELb1ELb1EEEEEEEEEvNT_6ParamsE,(.L_x_2814 - _ZN7cutlass13device_kernelIN5flash11enable_sm90INS1_16FlashAttnFwdSm90INS1_25CollectiveMainloopFwdSm90ILi2EN4cute5tupleIJNS5_1CILi1EEES8_S8_EEENS6_IJNS7_ILi128EEENS7_ILi160EEENS7_ILi192EEEEEELi128ENS_12float_e4m3_tEfNS_4arch4Sm90ELb1ELb0ELb1ELb1ELb0ELb1ELb0ELb1ELb1ELb1ELb0ELb0EEENS1_21CollectiveEpilogueFwdINS6_IJSA_SA_SB_EEES9_NS_10bfloat16_tESG_Li256ELb1ELb1ELb0ELb1EEENS1_36VarlenDynamicPersistentTileSchedulerILi128ELi160ELi256ELi128ELb0ELb1ELb1ELb1ELb1ELb1EEEEEEEEEvNT_6ParamsE)
        .other          _ZN7cutlass13device_kernelIN5flash11enable_sm90INS1_16FlashAttnFwdSm90INS1_25CollectiveMainloopFwdSm90ILi2EN4cute5tupleIJNS5_1CILi1EEES8_S8_EEENS6_IJNS7_ILi128EEENS7_ILi160EEENS7_ILi192EEEEEELi128ENS_12float_e4m3_tEfNS_4arch4Sm90ELb1ELb0ELb1ELb1ELb0ELb1ELb0ELb1ELb1ELb1ELb0ELb0EEENS1_21CollectiveEpilogueFwdINS6_IJSA_SA_SB_EEES9_NS_10bfloat16_tESG_Li256ELb1ELb1ELb0ELb1EEENS1_36VarlenDynamicPersistentTileSchedulerILi128ELi160ELi256ELi128ELb0ELb1ELb1ELb1ELb1ELb1EEEEEEEEEvNT_6ParamsE,@"STO_CUDA_ENTRY STV_DEFAULT"
_ZN7cutlass13device_kernelIN5flash11enable_sm90INS1_16FlashAttnFwdSm90INS1_25CollectiveMainloopFwdSm90ILi2EN4cute5tupleIJNS5_1CILi1EEES8_S8_EEENS6_IJNS7_ILi128EEENS7_ILi160EEENS7_ILi192EEEEEELi128ENS_12float_e4m3_tEfNS_4arch4Sm90ELb1ELb0ELb1ELb1ELb0ELb1ELb0ELb1ELb1ELb1ELb0ELb0EEENS1_21CollectiveEpilogueFwdINS6_IJSA_SA_SB_EEES9_NS_10bfloat16_tESG_Li256ELb1ELb1ELb0ELb1EEENS1_36VarlenDynamicPersistentTileSchedulerILi128ELi160ELi256ELi128ELb0ELb1ELb1ELb1ELb1ELb1EEEEEEEEEvNT_6ParamsE:
        /* <DEDUP_REMOVED lines=24> */
.L_x_2318:
[----:B------:R-:W-:Y:S05]  /*0180*/  BSYNC B0 ;  /* 0x0000000000007941 */ /* 0x000fea0003800000 */
.L_x_2317:
        /* <DEDUP_REMOVED lines=41> */
.L_x_2319:
        /* <DEDUP_REMOVED lines=22> */
.L_x_2320:
        /* <DEDUP_REMOVED lines=18> */
.L_x_2321:
        /* <DEDUP_REMOVED lines=22> */
.L_x_2322:
        /* <DEDUP_REMOVED lines=22> */
.L_x_2323:
        /* <DEDUP_REMOVED lines=8> */
.L_x_2326:
        /* <DEDUP_REMOVED lines=25> */
[----:B------:R-:W-:Y:S01]  /*0b70*/  IMAD.MOV.U32 R17, RZ, RZ, RZ ;  /* 0x000000ffff117224 */ /* 0x000fe200078e00ff */
[----:B------:R-:W-:Y:S01]  /*0b80*/  CS2R R190, SRZ ;  /* 0x0000000000be7805 */ /* 0x000fe2000001ff00 */
[----:B------:R-:W-:Y:S01]  /*0b90*/  IMAD.MOV.U32 R189, RZ, RZ, RZ ;  /* 0x000000ffffbd7224 */ /* 0x000fe200078e00ff */
[----:B------:R-:W-:Y:S01]  /*0ba0*/  ULOP3.LUT UR53, UR36, 0x1, URZ, 0xfc, !UPT ;  /* 0x0000000124357892 */ /* 0x000fe2000f8efc3f */
[----:B------:R-:W-:-:S08]  /*0bb0*/  UMOV UR43, URZ ;  /* 0x0000003f002b7c82 */ /* 0x000fd00008000000 */
[----:B------:R-:W-:Y:S01]  /*0bc0*/  UIADD3 UR52, UR52, 0x14400, URZ ;  /* 0x0001440034347890 */ /* 0x000fe2000fffe03f */
[----:B0-----:R-:W-:-:S05]  /*0bd0*/  VIADD R20, R0, 0xffffff80 ;  /* 0xffffff8000147836 */ /* 0x001fca0000000000 */
[----:B------:R-:W-:-:S04]  /*0be0*/  SHF.R.S32.HI R0, RZ, 0x1f, R20 ;  /* 0x0000001fff007819 */ /* 0x000fc80000011414 */
[CC--:B------:R-:W-:Y:S02]  /*0bf0*/  LEA.HI R3, R0.reuse, R20.reuse, RZ, 0x5 ;  /* 0x0000001400037211 */ /* 0x0c0fe400078f28ff */
[-C--:B------:R-:W-:Y:S02]  /*0c00*/  LEA.HI R2, R0, R20.reuse, RZ, 0x4 ;  /* 0x0000001400027211 */ /* 0x080fe400078f20ff */
[----:B------:R-:W-:Y:S02]  /*0c10*/  SHF.L.U32 R4, R3, 0x5, RZ ;  /* 0x0000000503047819 */ /* 0x000fe400000006ff */
[----:B------:R-:W-:Y:S02]  /*0c20*/  LOP3.LUT R3, R2, 0x3fffff0, RZ, 0xc0, !PT ;  /* 0x03fffff002037812 */ /* 0x000fe400078ec0ff */
[----:B------:R-:W-:Y:S02]  /*0c30*/  LOP3.LUT R4, R4, 0xfffffc00, RZ, 0xc0, !PT ;  /* 0xfffffc0004047812 */ /* 0x000fe400078ec0ff */
[----:B------:R-:W-:Y:S01]  /*0c40*/  LEA.HI R5, R0, R20, RZ, 0x2 ;  /* 0x0000001400057211 */ /* 0x000fe200078f10ff */
[----:B------:R-:W-:Y:S01]  /*0c50*/  IMAD.IADD R3, R20, 0x1, -R3 ;  /* 0x0000000114037824 */ /* 0x000fe200078e0a03 */
[----:B------:R-:W-:-:S02]  /*0c60*/  SHF.R.S32.HI R213, RZ, 0x4, R2 ;  /* 0x00000004ffd57819 */ /* 0x000fc40000011402 */
[--C-:B------:R-:W-:Y:S01]  /*0c70*/  SHF.R.S32.HI R6, RZ, 0x2, R5.reuse ;  /* 0x00000002ff067819 */ /* 0x100fe20000011405 */
[----:B------:R-:W-:Y:S01]  /*0c80*/  IMAD R3, R3, 0x40, R4 ;  /* 0x0000004003037824 */ /* 0x000fe200078e0204 */
[----:B------:R-:W-:Y:S02]  /*0c90*/  SHF.R.S32.HI R7, RZ, 0x1f, R5 ;  /* 0x0000001fff077819 */ /* 0x000fe40000011405 */
[----:B------:R-:W-:Y:S02]  /*0ca0*/  LOP3.LUT R4, R5, 0xfffffffc, RZ, 0xc0, !PT ;  /* 0xfffffffc05047812 */ /* 0x000fe400078ec0ff */
[----:B------:R-:W-:Y:S02]  /*0cb0*/  LEA.HI R2, R2, R213, RZ, 0x1 ;  /* 0x000000d502027211 */ /* 0x000fe400078f08ff */
[C---:B------:R-:W-:Y:S01]  /*0cc0*/  LEA.HI R5, R20.reuse, R20, RZ, 0x1 ;  /* 0x0000001414057211 */ /* 0x040fe200078f08ff */
[----:B------:R-:W-:Y:S01]  /*0cd0*/  IMAD.IADD R4, R20, 0x1, -R4 ;  /* 0x0000000114047824 */ /* 0x000fe200078e0a04 */
[----:B------:R-:W-:-:S02]  /*0ce0*/  LOP3.LUT R2, R2, 0x1ffffffe, RZ, 0xc0, !PT ;  /* 0x1ffffffe02027812 */ /* 0x000fc400078ec0ff */
[----:B------:R-:W-:Y:S02]  /*0cf0*/  SHF.R.S32.HI R188, RZ, 0x1, R5 ;  /* 0x00000001ffbc7819 */ /* 0x000fe40000011405 */
[----:B------:R-:W-:Y:S01]  /*0d00*/  LEA.HI R7, R7, R6, RZ, 0x2 ;  /* 0x0000000607077211 */ /* 0x000fe200078f10ff */
[----:B------:R-:W-:Y:S01]  /*0d10*/  IMAD.IADD R2, R213, 0x1, -R2 ;  /* 0x00000001d5027824 */ /* 0x000fe200078e0a02 */
[----:B------:R-:W-:Y:S01]  /*0d20*/  LOP3.LUT R226, R5, 0xfffffffe, RZ, 0xc0, !PT ;  /* 0xfffffffe05e27812 */ /* 0x000fe200078ec0ff */
[----:B------:R-:W-:Y:S01]  /*0d30*/  VIADD R221, R188, 0x80 ;  /* 0x00000080bcdd7836 */ /* 0x000fe20000000000 */
[----:B------:R-:W-:Y:S01]  /*0d40*/  LOP3.LUT R7, R7, 0xfffffffc, RZ, 0xc0, !PT ;  /* 0xfffffffc07077812 */ /* 0x000fe200078ec0ff */
[----:B------:R-:W-:Y:S01]  /*0d50*/  IMAD R3, R2, 0x8, R3 ;  /* 0x0000000802037824 */ /* 0x000fe200078e0203 */
[----:B------:R-:W-:Y:S02]  /*0d60*/  IADD3 R226, R20, -R226, RZ ;  /* 0x800000e214e27210 */ /* 0x000fe40007ffe0ff */
[----:B------:R-:W-:-:S02]  /*0d70*/  IADD3 R7, R6, -R7, RZ ;  /* 0x8000000706077210 */ /* 0x000fc40007ffe0ff */
[----:B------:R-:W-:Y:S01]  /*0d80*/  SHF.R.S32.HI R2, RZ, 0x1f, R221 ;  /* 0x0000001fff027819 */ /* 0x000fe200000114dd */
[----:B------:R0:W-:Y:S01]  /*0d90*/  STL [R1+0xc], R3 ;  /* 0x00000c0301007387 */ /* 0x0001e20000100800 */
[----:B------:R-:W-:Y:S01]  /*0da0*/  LEA.HI R6, R4, R4, RZ, 0x1 ;  /* 0x0000000404067211 */ /* 0x000fe200078f08ff */
[----:B------:R-:W-:Y:S01]  /*0db0*/  IMAD.SHL.U32 R22, R226, 0x8, RZ ;  /* 0x00000008e2167824 */ /* 0x000fe200078e00ff */
[-C--:B------:R-:W-:Y:S01]  /*0dc0*/  LEA.HI R2, R2, R221.reuse, RZ, 0x3 ;  /* 0x000000dd02027211 */ /* 0x080fe200078f18ff */
[----:B------:R-:W-:Y:S01]  /*0dd0*/  IMAD.SHL.U32 R198, R7, 0x80, RZ ;  /* 0x0000008007c67824 */ /* 0x000fe200078e00ff */
[----:B------:R-:W-:Y:S01]  /*0de0*/  LOP3.LUT R9, R6, 0x1ffffffe, RZ, 0xc0, !PT ;  /* 0x1ffffffe06097812 */ /* 0x000fe200078ec0ff */
[C---:B------:R-:W-:Y:S01]  /*0df0*/  VIADD R192, R22.reuse, 0x20 ;  /* 0x0000002016c07836 */ /* 0x040fe20000000000 */
[----:B------:R-:W-:Y:S01]  /*0e00*/  LEA.HI R12, R221, R221, RZ, 0x1 ;  /* 0x000000dddd0c7211 */ /* 0x000fe200078f08ff */
[----:B------:R-:W-:Y:S01]  /*0e10*/  VIADD R194, R22, 0x40 ;  /* 0x0000004016c27836 */ /* 0x000fe20000000000 */
[----:B------:R-:W-:Y:S01]  /*0e20*/  SHF.L.U32 R6, R2, 0x6, RZ ;  /* 0x0000000602067819 */ /* 0x000fe200000006ff */
[----:B------:R-:W-:Y:S01]  /*0e30*/  IMAD.IADD R211, R4, 0x1, -R9 ;  /* 0x0000000104d37824 */ /* 0x000fe200078e0a09 */
[----:B0-----:R-:W-:Y:S01]  /*0e40*/  SHF.R.S32.HI R3, RZ, 0x1f, R5 ;  /* 0x0000001fff037819 */ /* 0x001fe20000011405 */
[----:B------:R-:W-:Y:S01]  /*0e50*/  IMAD.SHL.U32 R18, R226, 0x10, RZ ;  /* 0x00000010e2127824 */ /* 0x000fe200078e00ff */
[----:B------:R-:W-:Y:S01]  /*0e60*/  LEA.HI R2, R0, R20, RZ, 0x7 ;  /* 0x0000001400027211 */ /* 0x000fe200078f38ff */
[C---:B------:R-:W-:Y:S01]  /*0e70*/  VIADD R193, R22.reuse, 0x10 ;  /* 0x0000001016c17836 */ /* 0x040fe20000000000 */
[----:B------:R-:W-:Y:S01]  /*0e80*/  LEA.HI R3, R3, R188, RZ, 0x3 ;  /* 0x000000bc03037211 */ /* 0x000fe200078f18ff */
[----:B------:R-:W-:Y:S01]  /*0e90*/  VIADD R195, R22, 0x30 ;  /* 0x0000003016c37836 */ /* 0x000fe20000000000 */
[----:B------:R-:W-:-:S02]  /*0ea0*/  LOP3.LUT R4, R12, 0x3fffffe, RZ, 0xc0, !PT ;  /* 0x03fffffe0c047812 */ /* 0x000fc400078ec0ff */
[----:B------:R-:W-:Y:S02]  /*0eb0*/  LOP3.LUT R228, R2, 0xffffff80, RZ, 0xc0, !PT ;  /* 0xffffff8002e47812 */ /* 0x000fe400078ec0ff */
[----:B------:R-:W-:Y:S01]  /*0ec0*/  LOP3.LUT R3, R3, 0xfffffff8, RZ, 0xc0, !PT ;  /* 0xfffffff803037812 */ /* 0x000fe200078ec0ff */
[----:B------:R-:W-:Y:S01]  /*0ed0*/  IMAD.IADD R202, R221, 0x1, -R4 ;  /* 0x00000001ddca7824 */ /* 0x000fe200078e0a04 */
[----:B------:R-:W-:Y:S01]  /*0ee0*/  LOP3.LUT R9, R6, 0xfffffe00, RZ, 0xc0, !PT ;  /* 0xfffffe0006097812 */ /* 0x000fe200078ec0ff */
[----:B------:R-:W-:Y:S01]  /*0ef0*/  IMAD.IADD R4, R22, 0x1, R192 ;  /* 0x0000000116047824 */ /* 0x000fe200078e02c0 */
[----:B------:R-:W-:Y:S01]  /*0f00*/  IADD3 R228, R20, -R228, RZ ;  /* 0x800000e414e47210 */ /* 0x000fe20007ffe0ff */
[----:B------:R-:W-:Y:S01]  /*0f10*/  IMAD.IADD R8, R188, 0x1, -R3 ;  /* 0x00000001bc087824 */ /* 0x000fe200078e0a03 */
[----:B------:R-:W-:Y:S01]  /*0f20*/  SHF.R.S32.HI R237, RZ, 0x7, R2 ;  /* 0x00000007ffed7819 */ /* 0x000fe20000011402 */
[----:B------:R-:W-:Y:S01]  /*0f30*/  IMAD R202, R202, 0x40, R9 ;  /* 0x00000040caca7824 */ /* 0x000fe200078e0209 */
[----:B------:R-:W-:Y:S01]  /*0f40*/  SHF.R.S32.HI R9, RZ, 0x1f, R228 ;  /* 0x0000001fff097819 */ /* 0x000fe200000114e4 */
[----:B------:R-:W-:Y:S01]  /*0f50*/  IMAD.SHL.U32 R3, R8, 0x80, RZ ;  /* 0x0000008008037824 */ /* 0x000fe200078e00ff */
[----:B------:R-:W-:Y:S01]  /*0f60*/  SHF.R.S32.HI R11, RZ, 0x1f, R4 ;  /* 0x0000001fff0b7819 */ /* 0x000fe20000011404 */
[----:B------:R0:W-:Y:S01]  /*0f70*/  STL [R1+0x8], R8 ;  /* 0x0000080801007387 */ /* 0x0001e20000100800 */
[----:B------:R-:W-:-:S02]  /*0f80*/  LEA.HI R2, R2, R237, RZ, 0x1 ;  /* 0x000000ed02027211 */ /* 0x000fc400078f08ff */
[CC--:B------:R-:W-:Y:S02]  /*0f90*/  LEA.HI R225, R11.reuse, R4.reuse, RZ, 0x4 ;  /* 0x000000040be17211 */ /* 0x0c0fe400078f20ff */
[----:B------:R-:W-:Y:S02]  /*0fa0*/  LEA.HI R14, R11, R4, RZ, 0x6 ;  /* 0x000000040b0e7211 */ /* 0x000fe400078f30ff */
[----:B------:R-:W-:Y:S02]  /*0fb0*/  IADD3 R4, R22, R194, RZ ;  /* 0x000000c216047210 */ /* 0x000fe40007ffe0ff */
[----:B------:R-:W-:Y:S02]  /*0fc0*/  LEA.HI R5, R5, R188, RZ, 0x1 ;  /* 0x000000bc05057211 */ /* 0x000fe400078f08ff */
[CC--:B0-----:R-:W-:Y:S02]  /*0fd0*/  LEA.HI R8, R9.reuse, R228.reuse, RZ, 0x2 ;  /* 0x000000e409087211 */ /* 0x0c1fe400078f10ff */
[----:B------:R-:W-:-:S02]  /*0fe0*/  LEA.HI R9, R9, R228, RZ, 0x5 ;  /* 0x000000e409097211 */ /* 0x000fc400078f28ff */
[--C-:B------:R-:W-:Y:S02]  /*0ff0*/  SHF.R.S32.HI R10, RZ, 0x2, R8.reuse ;  /* 0x00000002ff0a7819 */ /* 0x100fe40000011408 */
[----:B------:R-:W-:Y:S02]  /*1000*/  SHF.R.S32.HI R11, RZ, 0x1f, R8 ;  /* 0x0000001fff0b7819 */ /* 0x000fe40000011408 */
[----:B------:R-:W-:Y:S02]  /*1010*/  LOP3.LUT R2, R2, 0x3fffffe, RZ, 0xc0, !PT ;  /* 0x03fffffe02027812 */ /* 0x000fe400078ec0ff */
[----:B------:R-:W-:Y:S02]  /*1020*/  LEA.HI R11, R11, R10, RZ, 0x3 ;  /* 0x0000000a0b0b7211 */ /* 0x000fe400078f18ff */
[----:B------:R-:W-:Y:S01]  /*1030*/  SHF.R.S32.HI R9, RZ, 0x5, R9 ;  /* 0x00000005ff097819 */ /* 0x000fe20000011409 */
[----:B------:R-:W-:Y:S01]  /*1040*/  IMAD.IADD R2, R237, 0x1, -R2 ;  /* 0x00000001ed027824 */ /* 0x000fe200078e0a02 */
[----:B------:R-:W-:-:S02]  /*1050*/  LOP3.LUT R11, R11, 0xfffffff8, RZ, 0xc0, !PT ;  /* 0xfffffff80b0b7812 */ /* 0x000fc400078ec0ff */
[----:B------:R-:W-:Y:S02]  /*1060*/  SHF.R.S32.HI R13, RZ, 0x1f, R4 ;  /* 0x0000001fff0d7819 */ /* 0x000fe40000011404 */
[----:B------:R-:W-:Y:S01]  /*1070*/  LOP3.LUT R5, R5, 0x3fffffe, RZ, 0xc0, !PT ;  /* 0x03fffffe05057812 */ /* 0x000fe200078ec0ff */
[----:B------:R-:W-:Y:S01]  /*1080*/  IMAD.IADD R10, R10, 0x1, -R11 ;  /* 0x000000010a0a7824 */ /* 0x000fe200078e0a0b */
[----:B------:R-:W-:Y:S02]  /*1090*/  LEA.HI R0, R0, R20, RZ, 0x3 ;  /* 0x0000001400007211 */ /* 0x000fe400078f18ff */
[-C--:B------:R-:W-:Y:S01]  /*10a0*/  LEA.HI R227, R13, R4.reuse, RZ, 0x4 ;  /* 0x000000040de37211 */ /* 0x080fe200078f20ff */
[----:B------:R-:W-:Y:S01]  /*10b0*/  IMAD R9, R9, 0x10, R10 ;  /* 0x0000001009097824 */ /* 0x000fe200078e020a */
[----:B------:R-:W-:Y:S01]  /*10c0*/  LEA.HI R13, R13, R4, RZ, 0x6 ;  /* 0x000000040d0d7211 */ /* 0x000fe200078f30ff */
[----:B------:R-:W-:Y:S01]  /*10d0*/  IMAD.IADD R4, R188, 0x1, -R5 ;  /* 0x00000001bc047824 */ /* 0x000fe200078e0a05 */
[----:B------:R-:W-:-:S02]  /*10e0*/  LOP3.LUT R216, R0, 0xfffffff8, RZ, 0xc0, !PT ;  /* 0xfffffff800d87812 */ /* 0x000fc400078ec0ff */
[----:B------:R-:W-:Y:S01]  /*10f0*/  LOP3.LUT R3, R3, 0x380, RZ, 0xc0, !PT ;  /* 0x0000038003037812 */ /* 0x000fe200078ec0ff */
[----:B------:R-:W-:Y:S01]  /*1100*/  IMAD R4, R213, 0x8, R4 ;  /* 0x00000008d5047824 */ /* 0x000fe200078e0204 */
[----:B------:R-:W-:Y:S01]  /*1110*/  LEA R15, R2, R9, 0x6 ;  /* 0x00000009020f7211 */ /* 0x000fe200078e30ff */
[----:B------:R-:W-:Y:S01]  /*1120*/  IMAD.SHL.U32 R13, R13, 0x80, RZ ;  /* 0x000000800d0d7824 */ /* 0x000fe200078e00ff */
[----:B------:R-:W-:Y:S01]  /*1130*/  IADD3 R216, R20, -R216, RZ ;  /* 0x800000d814d87210 */ /* 0x000fe20007ffe0ff */
[----:B------:R-:W-:Y:S01]  /*1140*/  IMAD.SHL.U32 R200, R4, 0x40, RZ ;  /* 0x0000004004c87824 */ /* 0x000fe200078e00ff */
[----:B------:R-:W-:Y:S01]  /*1150*/  SHF.R.U32.HI R6, RZ, 0x3, R3 ;  /* 0x00000003ff067819 */ /* 0x000fe20000011603 */
[----:B------:R0:W-:Y:S01]  /*1160*/  STL [R1+0x4], R15 ;  /* 0x0000040f01007387 */ /* 0x0001e20000100800 */
[----:B------:R-:W-:Y:S01]  /*1170*/  LOP3.LUT R198, R198, 0x180, RZ, 0xc0, !PT ;  /* 0x00000180c6c67812 */ /* 0x000fe200078ec0ff */
[----:B------:R-:W-:Y:S01]  /*1180*/  IMAD.SHL.U32 R208, R216, 0x8, RZ ;  /* 0x00000008d8d07824 */ /* 0x000fe200078e00ff */
[----:B------:R-:W-:Y:S01]  /*1190*/  LOP3.LUT R3, R3, 0x10, R18, 0xf8, !PT ;  /* 0x0000001003037812 */ /* 0x000fe200078ef812 */
[----:B------:R-:W-:Y:S01]  /*11a0*/  IMAD.MOV.U32 R2, RZ, RZ, 0x20 ;  /* 0x00000020ff027424 */ /* 0x000fe200078e00ff */
[----:B------:R-:W-:Y:S01]  /*11b0*/  SHF.L.U32 R14, R14, 0x7, RZ ;  /* 0x000000070e0e7819 */ /* 0x000fe200000006ff */
[----:B------:R-:W-:Y:S01]  /*11c0*/  VIADD R215, R208, 0x40 ;  /* 0x00000040d0d77836 */ /* 0x000fe20000000000 */
[----:B------:R-:W-:-:S02]  /*11d0*/  LOP3.LUT R4, R198, 0x30, R225, 0xf8, !PT ;  /* 0x00000030c6047812 */ /* 0x000fc400078ef8e1 */
[----:B------:R-:W-:Y:S02]  /*11e0*/  SHF.R.U32.HI R199, RZ, 0x3, R198 ;  /* 0x00000003ffc77819 */ /* 0x000fe400000116c6 */
[----:B------:R-:W-:Y:S02]  /*11f0*/  LOP3.LUT R6, R3, R6, RZ, 0x3c, !PT ;  /* 0x0000000603067212 */ /* 0x000fe400078e3cff */
[----:B------:R-:W-:Y:S02]  /*1200*/  LOP3.LUT R3, R14, 0xffffe000, RZ, 0xc0, !PT ;  /* 0xffffe0000e037812 */ /* 0x000fe400078ec0ff */
[----:B------:R-:W-:Y:S02]  /*1210*/  LOP3.LUT R4, R4, R199, RZ, 0x3c, !PT ;  /* 0x000000c704047212 */ /* 0x000fe400078e3cff */
[----:B------:R-:W-:Y:S02]  /*1220*/  SHF.R.S32.HI R224, RZ, 0x3, R0 ;  /* 0x00000003ffe07819 */ /* 0x000fe40000011400 */
[----:B------:R-:W-:-:S02]  /*1230*/  LEA R213, R213, R6, 0xa ;  /* 0x00000006d5d57211 */ /* 0x000fc400078e50ff */
[----:B------:R-:W-:Y:S02]  /*1240*/  SHF.R.S32.HI R0, RZ, 0x1f, R208 ;  /* 0x0000001fff007819 */ /* 0x000fe400000114d0 */
[C---:B------:R-:W-:Y:S02]  /*1250*/  LOP3.LUT R6, R198.reuse, 0x30, R227, 0xf8, !PT ;  /* 0x00000030c6067812 */ /* 0x040fe400078ef8e3 */
[----:B------:R-:W-:Y:S02]  /*1260*/  LOP3.LUT R0, R198, 0x10, R18, 0xf8, !PT ;  /* 0x00000010c6007812 */ /* 0x000fe400078ef812 */
[----:B------:R-:W-:Y:S02]  /*1270*/  IADD3 R235, R4, R200, R3 ;  /* 0x000000c804eb7210 */ /* 0x000fe40007ffe003 */
[----:B------:R-:W-:Y:S02]  /*1280*/  SHF.R.S32.HI R12, RZ, 0x1, R12 ;  /* 0x00000001ff0c7819 */ /* 0x000fe4000001140c */
[----:B------:R-:W-:Y:S01]  /*1290*/  LOP3.LUT R3, R8, 0x7ffffffc, RZ, 0xc0, !PT ;  /* 0x7ffffffc08037812 */ /* 0x000fe200078ec0ff */
[----:B------:R-:W-:Y:S01]  /*12a0*/  IMAD.IADD R235, R16, 0x1, R235 ;  /* 0x0000000110eb7824 */ /* 0x000fe200078e02eb */
[----:B------:R-:W-:Y:S01]  /*12b0*/  LOP3.LUT P0, RZ, R7, 0x2, RZ, 0xc0, !PT ;  /* 0x0000000207ff7812 */ /* 0x000fe2000780c0ff */
[----:B------:R-:W-:Y:S01]  /*12c0*/  IMAD.SHL.U32 R12, R12, 0x80, RZ ;  /* 0x000000800c0c7824 */ /* 0x000fe200078e00ff */
[----:B------:R-:W-:Y:S01]  /*12d0*/  LOP3.LUT R13, R13, 0xffffe000, RZ, 0xc0, !PT ;  /* 0xffffe0000d0d7812 */ /* 0x000fe200078ec0ff */
[----:B------:R-:W-:Y:S01]  /*12e0*/  IMAD.IADD R210, R228, 0x1, -R3 ;  /* 0x00000001e4d27824 */ /* 0x000fe200078e0a03 */
[----:B------:R-:W-:-:S02]  /*12f0*/  LOP3.LUT R6, R6, R199, RZ, 0x3c, !PT ;  /* 0x000000c706067212 */ /* 0x000fc400078e3cff */
[----:B------:R-:W-:Y:S02]  /*1300*/  LOP3.LUT R209, R0, R199, RZ, 0x3c, !PT ;  /* 0x000000c700d17212 */ /* 0x000fe400078e3cff */
[----:B------:R-:W-:Y:S02]  /*1310*/  LOP3.LUT R4, R198, 0x30, R18, 0xf8, !PT ;  /* 0x00000030c6047812 */ /* 0x000fe400078ef812 */
[----:B------:R-:W-:Y:S02]  /*1320*/  IADD3 R13, R6, R200, R13 ;  /* 0x000000c8060d7210 */ /* 0x000fe40007ffe00d */
[----:B------:R-:W-:Y:S02]  /*1330*/  SEL R2, R2, 0xffffffe0, !P0 ;  /* 0xffffffe002027807 */ /* 0x000fe40004000000 */
[----:B------:R-:W-:Y:S01]  /*1340*/  IADD3 R209, R200, R209, RZ ;  /* 0x000000d1c8d17210 */ /* 0x000fe20007ffe0ff */
[----:B------:R-:W-:Y:S01]  /*1350*/  IMAD.IADD R234, R16, 0x1, R13 ;  /* 0x0000000110ea7824 */ /* 0x000fe200078e020d */
[----:B------:R-:W-:-:S02]  /*1360*/  IADD3 R196, R22, 0x50, RZ ;  /* 0x0000005016c47810 */ /* 0x000fc40007ffe0ff */
[----:B------:R-:W-:Y:S01]  /*1370*/  LOP3.LUT R3, R4, R199, RZ, 0x3c, !PT ;  /* 0x000000c704037212 */ /* 0x000fe200078e3cff */
[----:B------:R-:W-:Y:S01]  /*1380*/  IMAD.IADD R212, R2, 0x1, R209 ;  /* 0x0000000102d47824 */ /* 0x000fe200078e02d1 */
[----:B------:R-:W-:Y:S02]  /*1390*/  SHF.R.S32.HI R222, RZ, 0x1f, R188 ;  /* 0x0000001fffde7819 */ /* 0x000fe400000114bc */
[----:B------:R-:W-:Y:S02]  /*13a0*/  SHF.R.S32.HI R233, RZ, 0x1f, R193 ;  /* 0x0000001fffe97819 */ /* 0x000fe400000114c1 */
[----:B------:R-:W-:Y:S02]  /*13b0*/  SHF.R.S32.HI R232, RZ, 0x1f, R192 ;  /* 0x0000001fffe87819 */ /* 0x000fe400000114c0 */
[----:B------:R-:W-:Y:S02]  /*13c0*/  SHF.R.S32.HI R231, RZ, 0x1f, R195 ;  /* 0x0000001fffe77819 */ /* 0x000fe400000114c3 */
[----:B------:R-:W-:-:S02]  /*13d0*/  SHF.R.S32.HI R230, RZ, 0x1f, R194 ;  /* 0x0000001fffe67819 */ /* 0x000fc400000114c2 */
[----:B------:R-:W-:Y:S02]  /*13e0*/  SHF.R.S32.HI R229, RZ, 0x1f, R196 ;  /* 0x0000001fffe57819 */ /* 0x000fe400000114c4 */
[----:B------:R-:W-:Y:S02]  /*13f0*/  LOP3.LUT R201, R12, 0x180, RZ, 0xc0, !PT ;  /* 0x000001800cc97812 */ /* 0x000fe400078ec0ff */
[----:B------:R-:W-:Y:S02]  /*1400*/  SHF.R.S32.HI R5, RZ, 0x1f, R215 ;  /* 0x0000001fff057819 */ /* 0x000fe400000114d7 */
[----:B------:R-:W-:Y:S02]  /*1410*/  SHF.R.S32.HI R225, RZ, 0x4, R225 ;  /* 0x00000004ffe17819 */ /* 0x000fe400000114e1 */
[----:B------:R-:W-:Y:S02]  /*1420*/  SHF.R.S32.HI R227, RZ, 0x4, R227 ;  /* 0x00000004ffe37819 */ /* 0x000fe400000114e3 */
[----:B------:R-:W-:-:S02]  /*1430*/  IADD3 R236, R16, R200, R3 ;  /* 0x000000c810ec7210 */ /* 0x000fc40007ffe003 */
[----:B------:R-:W-:Y:S02]  /*1440*/  IADD3 R223, R2, UR52, R209 ;  /* 0x0000003402df7c10 */ /* 0x000fe4000fffe0d1 */
[----:B0-----:R-:W-:-:S07]  /*1450*/  LEA R211, R211, R15, 0x3 ;  /* 0x0000000fd3d37211 */ /* 0x001fce00078e18ff */
.L_x_2530:
        /* <DEDUP_REMOVED lines=13> */
[----:B--2---:R-:W-:Y:S01]  /*1530*/  SHF.R.S32.HI R220, RZ, 0x1f, R214 ;  /* 0x0000001fffdc7819 */ /* 0x004fe200000114d6 */
[----:B------:R-:W-:-:S08]  /*1540*/  IMAD.SHL.U32 R218, R214, 0x4, RZ ;  /* 0x00000004d6da7824 */ /* 0x000fd000078e00ff */
[C---:B---3--:R-:W-:Y:S02]  /*1550*/  @P1 LEA R4, P2, R214.reuse, UR4, 0x2 ;  /* 0x00000004d6041c11 */ /* 0x048fe4000f8410ff */
[C-C-:B------:R-:W-:Y:S02]  /*1560*/  SHF.L.U64.HI R219, R214.reuse, 0x2, R220.reuse ;  /* 0x00000002d6db7819 */ /* 0x140fe400000102dc */
[----:B------:R-:W-:Y:S02]  /*1570*/  @P1 LEA.HI.X R5, R214, UR5, R220, 0x2, P2 ;  /* 0x00000005d6051c11 */ /* 0x000fe400090f14dc */
[----:B------:R-:W-:Y:S01]  /*1580*/  ISETP.NE.U32.AND P2, PT, RZ, UR8, PT ;  /* 0x00000008ff007c0c */ /* 0x000fe2000bf45070 */
[----:B------:R-:W-:Y:S01]  /*1590*/  ULDC UR4, c[0x0][0x288] ;  /* 0x0000a20000047ab9 */ /* 0x000fe20000000800 */
[----:B------:R-:W-:Y:S01]  /*15a0*/  IADD3 R8, P3, R218, UR6, RZ ;  /* 0x00000006da087c10 */ /* 0x000fe2000ff7e0ff */
[----:B------:R0:W5:Y:S01]  /*15b0*/  @P1 LDG.E R3, desc[UR56][R4.64] ;  /* 0x0000003804031981 */ /* 0x000162000c1e1900 */
[----:B------:R-:W-:-:S02]  /*15c0*/  ISETP.NE.AND.EX P2, PT, RZ, UR9, PT, P2 ;  /* 0x00000009ff007c0c */ /* 0x000fc4000bf45320 */
[----:B------:R-:W-:Y:S01]  /*15d0*/  MOV R204, UR4 ;  /* 0x0000000400cc7c02 */ /* 0x000fe20008000f00 */
[----:B------:R-:W-:Y:S01]  /*15e0*/  ULDC.64 UR4, c[0x0][0x418] ;  /* 0x0001060000047ab9 */ /* 0x000fe20000000a00 */
[----:B------:R-:W-:-:S05]  /*15f0*/  IADD3.X R9, R219, UR7, RZ, P3, !PT ;  /* 0x00000007db097c10 */ /* 0x000fca0009ffe4ff */
[----:B------:R0:W5:Y:S04]  /*1600*/  @P0 LDG.E R27, desc[UR56][R8.64] ;  /* 0x00000038081b0981 */ /* 0x000168000c1e1900 */
        /* <DEDUP_REMOVED lines=10> */
[----:B------:R-:W-:Y:S02]  /*16b0*/  IMAD.U32 R2, RZ, RZ, UR5 ;  /* 0x00000005ff027e24 */ /* 0x000fe4000f8e00ff */
        /* <DEDUP_REMOVED lines=11> */
[----:B--2---:R-:W-:-:S07]  /*1770*/  IADD3 R204, -R204, R7, RZ ;  /* 0x00000007cccc7210 */ /* 0x004fce0007ffe1ff */
.L_x_2328:
[----:B------:R-:W-:Y:S01]  /*1780*/  ULDC.64 UR4, c[0x0][0xa20] ;  /* 0x0002880000047ab9 */ /* 0x000fe20000000a00 */
        /* <DEDUP_REMOVED lines=8> */
.L_x_2329:
[----:B------:R-:W-:Y:S05]  /*1810*/  @!P0 BRA `(.L_x_2330) ;  /* 0x00000000000c8947 */ /* 0x000fea0003800000 */
[----:B------:R-:W2:Y:S04]  /*1820*/  LDG.E R5, desc[UR56][R8.64] ;  /* 0x0000003808057981 */ /* 0x000ea8000c1e1900 */
[----:B------:R-:W2:Y:S02]  /*1830*/  LDG.E R26, desc[UR56][R8.64+0x4] ;  /* 0x00000438081a7981 */ /* 0x000ea4000c1e1900 */
[----:B--2---:R-:W-:-:S07]  /*1840*/  IMAD.IADD R26, R26, 0x1, -R5 ;  /* 0x000000011a1a7824 */ /* 0x004fce00078e0a05 */
.L_x_2330:
[----:B------:R-:W-:Y:S01]  /*1850*/  ULDC.64 UR4, c[0x0][0xa10] ;  /* 0x0002840000047ab9 */ /* 0x000fe20000000a00 */
[----:B------:R-:W1:Y:S01]  /*1860*/  LDC R8, c[0x0][0x448] ;  /* 0x00011200ff087b82 */ /* 0x000e620000000800 */
[----:B------:R-:W-:-:S04]  /*1870*/  ISETP.NE.U32.AND P0, PT, RZ, UR4, PT ;  /* 0x00000004ff007c0c */ /* 0x000fc8000bf05070 */
[----:B------:R-:W-:Y:S01]  /*1880*/  ISETP.NE.AND.EX P0, PT, RZ, UR5, PT, P0 ;  /* 0x00000005ff007c0c */ /* 0x000fe2000bf05300 */
[----:B------:R-:W-:-:S12]  /*1890*/  ULDC.64 UR4, c[0x0][0xa30] ;  /* 0x00028c0000047ab9 */ /* 0x000fd80000000a00 */
[----:B0-----:R-:W0:Y:S02]  /*18a0*/  @P0 LDC.64 R4, c[0x0][0xa10] ;  /* 0x00028400ff040b82 */ /* 0x001e240000000a00 */
[----:B0-----:R-:W-:-:S05]  /*18b0*/  @P0 IMAD.WIDE R4, R25, 0x4, R4 ;  /* 0x0000000419040825 */ /* 0x001fca00078e0204 */
[----:B------:R-:W2:Y:S04]  /*18c0*/  @P0 LDG.E R0, desc[UR56][R4.64] ;  /* 0x0000003804000981 */ /* 0x000ea8000c1e1900 */
[----:B------:R0:W2:Y:S01]  /*18d0*/  @P0 LDG.E R9, desc[UR56][R4.64+0x4] ;  /* 0x0000043804090981 */ /* 0x0000a2000c1e1900 */
[----:B------:R-:W-:Y:S01]  /*18e0*/  ISETP.NE.U32.AND P1, PT, RZ, UR4, PT ;  /* 0x00000004ff007c0c */ /* 0x000fe2000bf25070 */
[----:B-----5:R-:W-:-:S03]  /*18f0*/  IMAD.MOV.U32 R144, RZ, RZ, R26 ;  /* 0x000000ffff907224 */ /* 0x020fc600078e001a */
[----:B------:R-:W-:-:S13]  /*1900*/  ISETP.NE.AND.EX P1, PT, RZ, UR5, PT, P1 ;  /* 0x00000005ff007c0c */ /* 0x000fda000bf25310 */
[----:B------:R-:W-:-:S04]  /*1910*/  @P1 IADD3 R6, P2, R218, UR4, RZ ;  /* 0x00000004da061c10 */ /* 0x000fc8000ff5e0ff */
[----:B------:R-:W-:-:S05]  /*1920*/  @P1 IADD3.X R7, R219, UR5, RZ, P2, !PT ;  /* 0x00000005db071c10 */ /* 0x000fca00097fe4ff */
[----:B------:R3:W5:Y:S01]  /*1930*/  @P1 LDG.E R144, desc[UR56][R6.64] ;  /* 0x0000003806901981 */ /* 0x000762000c1e1900 */
[----:B-1----:R-:W-:Y:S01]  /*1940*/  ISETP.NE.AND P1, PT, R8, 0x1, PT ;  /* 0x000000010800780c */ /* 0x002fe20003f25270 */
[----:B------:R-:W-:Y:S01]  /*1950*/  IMAD.IADD R8, R26, 0x1, -R3 ;  /* 0x000000011a087824 */ /* 0x000fe200078e0a03 */
[----:B------:R-:W-:-:S03]  /*1960*/  SHF.L.U32 R203, R205, 0x7, RZ ;  /* 0x00000007cdcb7819 */ /* 0x000fc600000006ff */
[----:B------:R-:W-:Y:S02]  /*1970*/  IMAD.MOV R120, RZ, RZ, -R8 ;  /* 0x000000ffff787224 */ /* 0x000fe400078e0a08 */
[----:B0-----:R-:W-:-:S03]  /*1980*/  VIADD R4, R203, 0x7f ;  /* 0x0000007fcb047836 */ /* 0x001fc60000000000 */
[----:B------:R-:W-:-:S03]  /*1990*/  VIMNMX R120, RZ, R120, !PT ;  /* 0x00000078ff787248 */ /* 0x000fc60007fe0100 */
[----:B------:R-:W0:Y:S08]  /*19a0*/  @P1 LDC R11, c[0x0][0x44c] ;  /* 0x00011300ff0b1b82 */ /* 0x000e300000000800 */
[----:B------:R-:W1:Y:S01]  /*19b0*/  @P1 LDC R5, c[0x0][0x450] ;  /* 0x00011400ff051b82 */ /* 0x000e620000000800 */
[----:B--2---:R-:W-:Y:S02]  /*19c0*/  @P0 IMAD.IADD R2, R9, 0x1, -R0 ;  /* 0x0000000109020824 */ /* 0x004fe400078e0a00 */
[----:B0-----:R-:W-:-:S03]  /*19d0*/  @P1 IMAD.HI.U32 R0, R4, R11, RZ ;  /* 0x0000000b04001227 */ /* 0x001fc600078e00ff */
[----:B------:R-:W-:Y:S02]  /*19e0*/  IADD3 R205, R8, R2, RZ ;  /* 0x0000000208cd7210 */ /* 0x000fe40007ffe0ff */
[----:B-1----:R-:W-:Y:S02]  /*19f0*/  @P1 SHF.R.U32.HI R4, RZ, R5, R0 ;  /* 0x00000005ff041219 */ /* 0x002fe40000011600 */
[C---:B------:R-:W-:Y:S01]  /*1a00*/  IADD3 R161, R205.reuse, 0xa0, -R204 ;  /* 0x000000a0cda17810 */ /* 0x040fe20007ffe8cc */
[----:B------:R-:W-:-:S04]  /*1a10*/  VIADD R0, R205, 0x9f ;  /* 0x0000009fcd007836 */ /* 0x000fc80000000000 */
[----:B------:R-:W-:Y:S02]  /*1a20*/  IMAD.IADD R4, R161, 0x1, R4 ;  /* 0x00000001a1047824 */ /* 0x000fe400078e0204 */
[----:B------:R-:W-:-:S04]  /*1a30*/  IMAD.HI R0, R0, 0x66666667, RZ ;  /* 0x6666666700007827 */ /* 0x000fc800078e02ff */
[----:B------:R-:W-:Y:S01]  /*1a40*/  IMAD.HI R4, R4, 0x66666667, RZ ;  /* 0x6666666704047827 */ /* 0x000fe200078e02ff */
[----:B------:R-:W-:-:S04]  /*1a50*/  SHF.R.U32.HI R3, RZ, 0x1f, R0 ;  /* 0x0000001fff037819 */ /* 0x000fc80000011600 */
[----:B------:R-:W-:Y:S02]  /*1a60*/  SHF.R.U32.HI R5, RZ, 0x1f, R4 ;  /* 0x0000001fff057819 */ /* 0x000fe40000011604 */
[----:B------:R-:W-:Y:S02]  /*1a70*/  LEA.HI.SX32 R162, R0, R3, 0x1a ;  /* 0x0000000300a27211 */ /* 0x000fe400078fd2ff */
[----:B------:R-:W-:-:S04]  /*1a80*/  LEA.HI.SX32 R5, R4, R5, 0x1a ;  /* 0x0000000504057211 */ /* 0x000fc800078fd2ff */
[----:B------:R-:W-:-:S05]  /*1a90*/  VIMNMX R5, R162, R5, PT ;  /* 0x00000005a2057248 */ /* 0x000fca0003fe0100 */
[----:B------:R-:W-:-:S05]  /*1aa0*/  IMAD R5, R5, 0xa0, -R8 ;  /* 0x000000a005057824 */ /* 0x000fca00078e0a08 */
[----:B------:R-:W-:-:S04]  /*1ab0*/  VIMNMX R5, R5, R2, PT ;  /* 0x0000000205057248 */ /* 0x000fc80003fe0100 */
[----:B------:R-:W-:Y:S01]  /*1ac0*/  ISETP.GT.AND P0, PT, R5, R120, PT ;  /* 0x000000780500720c */ /* 0x000fe20003f04270 */
[----:B------:R-:W-:-:S05]  /*1ad0*/  IMAD.WIDE.U32 R120, R120, -0x33333333, RZ ;  /* 0xcccccccd78787825 */ /* 0x000fca00078e00ff */
[----:B------:R-:W-:-:S05]  /*1ae0*/  SHF.R.U32.HI R120, RZ, 0x7, R121 ;  /* 0x00000007ff787819 */ /* 0x000fca0000011679 */
[----:B------:R-:W-:Y:S02]  /*1af0*/  IMAD.MOV.U32 R24, RZ, RZ, R120 ;  /* 0x000000ffff187224 */ /* 0x000fe400078e0078 */
[----:B------:R-:W-:-:S05]  /*1b00*/  @P0 IADD3 R0, R5, 0x9f, RZ ;  /* 0x0000009f05000810 */ /* 0x000fca0007ffe0ff */
[----:B------:R-:W-:-:S05]  /*1b10*/  @P0 IMAD.HI R0, R0, 0x66666667, RZ ;  /* 0x6666666700000827 */ /* 0x000fca00078e02ff */
[----:B------:R-:W-:-:S04]  /*1b20*/  @P0 SHF.R.U32.HI R3, RZ, 0x1f, R0 ;  /* 0x0000001fff030819 */ /* 0x000fc80000011600 */
[----:B------:R-:W-:Y:S02]  /*1b30*/  @P0 LEA.HI.SX32 R24, R0, R3, 0x1a ;  /* 0x0000000300180211 */ /* 0x000fe400078fd2ff */
[----:B------:R-:W-:Y:S02]  /*1b40*/  PLOP3.LUT P0, PT, PT, PT, PT, 0x80, 0x0 ;  /* 0x000000000000781c */ /* 0x000fe40003f0f070 */
[----:B------:R-:W-:-:S13]  /*1b50*/  ISETP.GT.AND P1, PT, R24, R120, PT ;  /* 0x000000781800720c */ /* 0x000fda0003f24270 */
[----:B---3--:R-:W-:Y:S05]  /*1b60*/  @!P1 BRA `(.L_x_2331) ;  /* 0x000000dc00f49947 */ /* 0x008fea0003800000 */
        /* <DEDUP_REMOVED lines=9> */
[----:B------:R-:W-:Y:S01]  /*1c00*/  MOV R5, UR5 ;  /* 0x0000000500057c02 */ /* 0x000fe20008000f00 */
[----:B------:R-:W-:Y:S01]  /*1c10*/  ULDC.64 UR4, c[0x4][0xd0] ;  /* 0x0100340000047ab9 */ /* 0x000fe20000000a00 */
[----:B------:R-:W-:Y:S01]  /*1c20*/  IMAD.U32 R10, RZ, RZ, UR6 ;  /* 0x00000006ff0a7e24 */ /* 0x000fe2000f8e00ff */
[----:B------:R-:W-:Y:S01]  /*1c30*/  MOV R11, UR7 ;  /* 0x00000007000b7c02 */ /* 0x000fe20008000f00 */
[----:B------:R-:W-:Y:S02]  /*1c40*/  IMAD.U32 R6, RZ, RZ, UR4 ;  /* 0x00000004ff067e24 */ /* 0x000fe4000f8e00ff */
[----:B------:R-:W-:-:S02]  /*1c50*/  IMAD.U32 R7, RZ, RZ, UR5 ;  /* 0x00000005ff077e24 */ /* 0x000fc4000f8e00ff */
[----:B------:R-:W-:Y:S02]  /*1c60*/  IMAD.MOV.U32 R8, RZ, RZ, 0x70 ;  /* 0x00000070ff087424 */ /* 0x000fe400078e00ff */
[----:B------:R-:W-:Y:S02]  /*1c70*/  IMAD.MOV.U32 R12, RZ, RZ, 0x1 ;  /* 0x00000001ff0c7424 */ /* 0x000fe400078e00ff */
[----:B0-----:R-:W-:-:S07]  /*1c80*/  IMAD.MOV.U32 R13, RZ, RZ, RZ ;  /* 0x000000ffff0d7224 */ /* 0x001fce00078e00ff */
[----:B------:R-:W-:-:S07]  /*1c90*/  LEPC R20, `(.L_x_2333) ;  /* 0x000000001014794e */ /* 0x000fce0000000000 */
[----:B-1---5:R-:W-:Y:S05]  /*1ca0*/  CALL.ABS.NOINC R14 ;  /* 0x000000000e007343 */ /* 0x022fea0003c00000 */
.L_x_2333:
[----:B------:R-:W-:Y:S05]  /*1cb0*/  BSYNC B6 ;  /* 0x0000000000067941 */ /* 0x000fea0003800000 */
.L_x_2332:
        /* <DEDUP_REMOVED lines=11> */
[----:B------:R-:W-:Y:S01]  /*1d70*/  IMAD.U32 R6, RZ, RZ, UR6 ;  /* 0x00000006ff067e24 */ /* 0x000fe2000f8e00ff */
[----:B------:R-:W-:Y:S01]  /*1d80*/  MOV R7, UR7 ;  /* 0x0000000700077c02 */ /* 0x000fe20008000f00 */
[----:B------:R-:W-:Y:S01]  /*1d90*/  IMAD.U32 R10, RZ, RZ, UR4 ;  /* 0x00000004ff0a7e24 */ /* 0x000fe2000f8e00ff */
[----:B------:R-:W-:Y:S01]  /*1da0*/  MOV R12, 0x1 ;  /* 0x00000001000c7802 */ /* 0x000fe20000000f00 */
[----:B------:R-:W-:-:S02]  /*1db0*/  IMAD.U32 R11, RZ, RZ, UR5 ;  /* 0x00000005ff0b7e24 */ /* 0x000fc4000f8e00ff */
[----:B------:R-:W-:Y:S02]  /*1dc0*/  IMAD.MOV.U32 R8, RZ, RZ, 0x70 ;  /* 0x00000070ff087424 */ /* 0x000fe400078e00ff */
[----:B0-----:R-:W-:-:S07]  /*1dd0*/  IMAD.MOV.U32 R13, RZ, RZ, RZ ;  /* 0x000000ffff0d7224 */ /* 0x001fce00078e00ff */
[----:B------:R-:W-:-:S07]  /*1de0*/  LEPC R20, `(.L_x_2335) ;  /* 0x000000001014794e */ /* 0x000fce0000000000 */
[----:B-1---5:R-:W-:Y:S05]  /*1df0*/  CALL.ABS.NOINC R14 ;  /* 0x000000000e007343 */ /* 0x022fea0003c00000 */
.L_x_2335:
[----:B------:R-:W-:Y:S05]  /*1e00*/  BSYNC B6 ;  /* 0x0000000000067941 */ /* 0x000fea0003800000 */
.L_x_2334:
[----:B------:R-:W-:Y:S01]  /*1e10*/  ULDC.64 UR4, c[0x0][0x9f8] ;  /* 0x00027e0000047ab9 */ /* 0x000fe20000000a00 */
[----:B------:R-:W2:Y:S01]  /*1e20*/  LDL.LU R14, [R1+0x10] ;  /* 0x00001000010e7983 */ /* 0x000ea20000300800 */
[----:B------:R-:W-:Y:S01]  /*1e30*/  ISETP.NE.U32.AND P0, PT, RZ, UR4, PT ;  /* 0x00000004ff007c0c */ /* 0x000fe2000bf05070 */
[----:B------:R-:W0:Y:S01]  /*1e40*/  LDC.64 R112, c[0x0][0x300] ;  /* 0x0000c000ff707b82 */ /* 0x000e220000000a00 */
[----:B------:R-:W-:Y:S01]  /*1e50*/  IMAD.IADD R119, R27, 0x1, R26 ;  /* 0x000000011b777824 */ /* 0x000fe200078e021a */
[----:B------:R-:W3:Y:S01]  /*1e60*/  LDL R21, [R1+0x8] ;  /* 0x0000080001157983 */ /* 0x000ee20000100800 */
[----:B------:R-:W-:Y:S01]  /*1e70*/  ISETP.NE.AND.EX P0, PT, RZ, UR5, PT, P0 ;  /* 0x00000005ff007c0c */ /* 0x000fe2000bf05300 */
[----:B------:R-:W-:Y:S01]  /*1e80*/  ULDC.64 UR6, c[0x0][0xa08] ;  /* 0x0002820000067ab9 */ /* 0x000fe20000000a00 */
[----:B------:R-:W1:Y:S01]  /*1e90*/  S2R R20, SR_TID.X ;  /* 0x0000000000147919 */ /* 0x000e620000002100 */
[----:B------:R-:W-:Y:S02]  /*1ea0*/  SHF.R.S32.HI R8, RZ, 0x1f, R206 ;  /* 0x0000001fff087819 */ /* 0x000fe400000114ce */
[----:B------:R-:W4:Y:S08]  /*1eb0*/  LDC.64 R106, c[0x0][0x3f8] ;  /* 0x0000fe00ff6a7b82 */ /* 0x000f300000000a00 */
[----:B------:R-:W-:Y:S01]  /*1ec0*/  @P0 IADD3 R4, P1, R218, UR4, RZ ;  /* 0x00000004da040c10 */ /* 0x000fe2000ff3e0ff */
[----:B------:R-:W2:Y:S03]  /*1ed0*/  LDC R99, c[0x0][0x3f4] ;  /* 0x0000fd00ff637b82 */ /* 0x000ea60000000800 */
[----:B------:R-:W-:Y:S01]  /*1ee0*/  @P0 IADD3.X R5, R219, UR5, RZ, P1, !PT ;  /* 0x00000005db050c10 */ /* 0x000fe20008ffe4ff */
[----:B------:R-:W-:-:S04]  /*1ef0*/  ULDC.64 UR4, c[0x0][0x308] ;  /* 0x0000c20000047ab9 */ /* 0x000fc80000000a00 */
[----:B------:R1:W2:Y:S01]  /*1f00*/  @P0 LDG.E R25, desc[UR56][R4.64] ;  /* 0x0000003804190981 */ /* 0x0002a2000c1e1900 */
[----:B------:R-:W-:Y:S01]  /*1f10*/  SHF.R.S32.HI R31, RZ, 0x1f, R119 ;  /* 0x0000001fff1f7819 */ /* 0x000fe20000011477 */
[-C--:B0-----:R-:W-:Y:S01]  /*1f20*/  IMAD.WIDE.U32 R6, R119, R112.reuse, RZ ;  /* 0x0000007077067225 */ /* 0x081fe200078e00ff */
[----:B------:R-:W-:Y:S01]  /*1f30*/  ISETP.NE.U32.AND P0, PT, RZ, UR6, PT ;  /* 0x00000006ff007c0c */ /* 0x000fe2000bf05070 */
[----:B------:R-:W0:Y:S02]  /*1f40*/  LDC.64 R100, c[0x0][0x408] ;  /* 0x00010200ff647b82 */ /* 0x000e240000000a00 */
[----:B------:R-:W-:Y:S01]  /*1f50*/  IMAD R0, R31, R112, RZ ;  /* 0x000000701f007224 */ /* 0x000fe200078e02ff */
[----:B------:R-:W-:-:S03]  /*1f60*/  ISETP.NE.AND.EX P0, PT, RZ, UR7, PT, P0 ;  /* 0x00000007ff007c0c */ /* 0x000fc6000bf05300 */
[----:B------:R-:W-:Y:S01]  /*1f70*/  IMAD R3, R119, R113, R0 ;  /* 0x0000007177037224 */ /* 0x000fe200078e0200 */
[----:B-1----:R-:W-:-:S03]  /*1f80*/  SHF.R.U32.HI R20, RZ, 0x7, R20 ;  /* 0x00000007ff147819 */ /* 0x002fc60000011614 */
[----:B------:R-:W-:Y:S02]  /*1f90*/  IMAD.IADD R7, R7, 0x1, R3 ;  /* 0x0000000107077824 */ /* 0x000fe400078e0203 */
[----:B------:R-:W-:Y:S01]  /*1fa0*/  IMAD R3, R8, UR4, RZ ;  /* 0x0000000408037c24 */ /* 0x000fe2000f8e02ff */
[----:B------:R-:W-:Y:S01]  /*1fb0*/  ISETP.NE.AND P6, PT, R20, 0x1, PT ;  /* 0x000000011400780c */ /* 0x000fe20003fc5270 */
[----:B------:R-:W-:-:S04]  /*1fc0*/  IMAD.WIDE.U32 R4, R206, UR4, R6 ;  /* 0x00000004ce047c25 */ /* 0x000fc8000f8e0006 */
[----:B------:R-:W-:Y:S01]  /*1fd0*/  IMAD R3, R206, UR5, R3 ;  /* 0x00000005ce037c24 */ /* 0x000fe2000f8e0203 */
[----:B------:R-:W-:-:S04]  /*1fe0*/  ULDC.64 UR4, c[0x0][0x310] ;  /* 0x0000c40000047ab9 */ /* 0x000fc80000000a00 */
[----:B------:R-:W-:Y:S02]  /*1ff0*/  IADD3 R5, R5, R3, RZ ;  /* 0x0000000305057210 */ /* 0x000fe40007ffe0ff */
[----:B------:R-:W-:Y:S01]  /*2000*/  SHF.R.S32.HI R19, RZ, 0x1f, R18 ;  /* 0x0000001fff137819 */ /* 0x000fe20000011412 */
[----:B------:R-:W-:-:S04]  /*2010*/  IMAD R3, R222, R112, RZ ;  /* 0x00000070de037224 */ /* 0x000fc800078e02ff */
[C---:B------:R-:W-:Y:S01]  /*2020*/  IMAD R11, R188.reuse, R113, R3 ;  /* 0x00000071bc0b7224 */ /* 0x040fe200078e0203 */
[----:B------:R-:W-:Y:S01]  /*2030*/  SHF.R.S32.HI R23, RZ, 0x1f, R22 ;  /* 0x0000001fff177819 */ /* 0x000fe20000011416 */
[----:B----4-:R-:W-:-:S04]  /*2040*/  IMAD.WIDE.U32 R108, R188, R106, R18 ;  /* 0x0000006abc6c7225 */ /* 0x010fc800078e0012 */
[----:B------:R-:W-:-:S04]  /*2050*/  IMAD.WIDE.U32 R110, R188, R106, R22 ;  /* 0x0000006abc6e7225 */ /* 0x000fc800078e0016 */
[----:B0-----:R-:W-:-:S04]  /*2060*/  IMAD.WIDE.U32 R104, R188, R100, R22 ;  /* 0x00000064bc687225 */ /* 0x001fc800078e0016 */
[----:B------:R-:W-:-:S04]  /*2070*/  IMAD.WIDE.U32 R102, R188, R100, R18 ;  /* 0x00000064bc667225 */ /* 0x000fc800078e0012 */
[----:B------:R-:W-:Y:S02]  /*2080*/  IMAD.MOV.U32 R124, RZ, RZ, 0x20 ;  /* 0x00000020ff7c7424 */ /* 0x000fe400078e00ff */
[----:B------:R-:W-:Y:S01]  /*2090*/  IMAD.MOV.U32 R121, RZ, RZ, 0x40 ;  /* 0x00000040ff797424 */ /* 0x000fe200078e00ff */
[----:B------:R-:W-:Y:S01]  /*20a0*/  IADD3 R156, R20, 0x8, RZ ;  /* 0x00000008149c7810 */ /* 0x000fe20007ffe0ff */
[----:B------:R-:W-:Y:S01]  /*20b0*/  IMAD R125, R113, 0xa0, RZ ;  /* 0x000000a0717d7824 */ /* 0x000fe200078e02ff */
[C---:B------:R-:W-:Y:S01]  /*20c0*/  SHF.L.U64.HI R128, R112.reuse, 0x7, R113 ;  /* 0x0000000770807819 */ /* 0x040fe20000010271 */
[----:B------:R-:W-:Y:S02]  /*20d0*/  IMAD.SHL.U32 R129, R112, 0x80, RZ ;  /* 0x0000008070817824 */ /* 0x000fe400078e00ff */
[----:B------:R-:W-:Y:S01]  /*20e0*/  IMAD R127, R101, 0xa0, RZ ;  /* 0x000000a0657f7824 */ /* 0x000fe200078e02ff */
[----:B------:R-:W-:Y:S02]  /*20f0*/  SHF.R.S32.HI R155, RZ, 0x1f, R221 ;  /* 0x0000001fff9b7819 */ /* 0x000fe400000114dd */
[----:B--2---:R-:W-:-:S04]  /*2100*/  SHF.R.S32.HI R0, RZ, 0x1f, R25 ;  /* 0x0000001fff007819 */ /* 0x004fc80000011419 */
        /* <DEDUP_REMOVED lines=16> */
[C---:B------:R-:W-:Y:S01]  /*2210*/  IADD3 R9, R18.reuse, 0xa0, RZ ;  /* 0x000000a012097810 */ /* 0x040fe20007ffe0ff */
[----:B------:R-:W-:Y:S01]  /*2220*/  IMAD.IADD R115, R7, 0x1, R115 ;  /* 0x0000000107737824 */ /* 0x000fe200078e0273 */
[----:B------:R-:W-:Y:S01]  /*2230*/  SEL R7, RZ, 0xffffffff, P1 ;  /* 0xffffffffff077807 */ /* 0x000fe20000800000 */
[----:B------:R-:W-:Y:S01]  /*2240*/  VIADD R8, R18, 0x80 ;  /* 0x0000008012087836 */ /* 0x000fe20000000000 */
[----:B------:R-:W-:Y:S01]  /*2250*/  @!P6 BAR.SYNC.DEFER_BLOCKING 0x9, 0x100 ;  /* 0x024400000000eb1d */ /* 0x000fe20000010000 */
[----:B------:R-:W-:Y:S01]  /*2260*/  ISETP.GE.AND P4, PT, R9, UR4, PT ;  /* 0x0000000409007c0c */ /* 0x000fe2000bf86270 */
[----:B------:R-:W-:Y:S01]  /*2270*/  IMAD.MOV.U32 R114, RZ, RZ, R6 ;  /* 0x000000ffff727224 */ /* 0x000fe200078e0006 */
[----:B------:R-:W-:Y:S01]  /*2280*/  IADD3.X R5, R4, R5, R11, P0, !PT ;  /* 0x0000000504057210 */ /* 0x000fe200007fe40b */
[C---:B------:R-:W-:Y:S01]  /*2290*/  VIADD R6, R18.reuse, 0x40 ;  /* 0x0000004012067836 */ /* 0x040fe20000000000 */
[----:B------:R-:W-:Y:S01]  /*22a0*/  SHF.L.U32 R9, R7, 0x1, RZ ;  /* 0x0000000107097819 */ /* 0x000fe200000006ff */
[C---:B------:R-:W-:Y:S01]  /*22b0*/  VIADD R7, R18.reuse, 0x60 ;  /* 0x0000006012077836 */ /* 0x040fe20000000000 */
[----:B------:R-:W-:-:S02]  /*22c0*/  ISETP.GE.AND P0, PT, R18, UR4, PT ;  /* 0x0000000412007c0c */ /* 0x000fc4000bf06270 */
[----:B------:R-:W-:Y:S02]  /*22d0*/  ISETP.GE.AND P2, PT, R8, UR4, PT ;  /* 0x0000000408007c0c */ /* 0x000fe4000bf46270 */
[----:B------:R-:W-:Y:S02]  /*22e0*/  SEL R8, RZ, 0x1, P0 ;  /* 0x00000001ff087807 */ /* 0x000fe40000000000 */
[----:B------:R-:W-:Y:S02]  /*22f0*/  ISETP.GE.AND P0, PT, R6, UR4, PT ;  /* 0x0000000406007c0c */ /* 0x000fe4000bf06270 */
[----:B------:R-:W-:Y:S01]  /*2300*/  ISETP.GE.AND P1, PT, R7, UR4, PT ;  /* 0x0000000407007c0c */ /* 0x000fe2000bf26270 */
[----:B------:R-:W-:Y:S01]  /*2310*/  IMAD R11, R222, R106, RZ ;  /* 0x0000006ade0b7224 */ /* 0x000fe200078e02ff */
[----:B------:R-:W-:Y:S01]  /*2320*/  LOP3.LUT R8, R9, 0x2, R8, 0xe2, !PT ;  /* 0x0000000209087812 */ /* 0x000fe200078ee208 */
[----:B------:R-:W-:Y:S01]  /*2330*/  ULDC.64 UR4, c[0x0][0x338] ;  /* 0x0000ce0000047ab9 */ /* 0x000fe20000000a00 */
[----:B------:R-:W-:-:S02]  /*2340*/  SEL R9, RZ, 0x4, P0 ;  /* 0x00000004ff097807 */ /* 0x000fc40000000000 */
[----:B------:R-:W-:Y:S01]  /*2350*/  SEL R10, RZ, 0x8, P1 ;  /* 0x00000008ff0a7807 */ /* 0x000fe20000800000 */
[----:B------:R-:W-:Y:S01]  /*2360*/  IMAD R11, R188, R107, R11 ;  /* 0x0000006bbc0b7224 */ /* 0x000fe200078e020b */
[-C--:B------:R-:W-:Y:S02]  /*2370*/  ISETP.GE.AND P0, PT, R18, R99.reuse, PT ;  /* 0x000000631200720c */ /* 0x080fe40003f06270 */
[----:B------:R-:W-:Y:S02]  /*2380*/  LOP3.LUT R8, R10, R8, R9, 0xfe, !PT ;  /* 0x000000080a087212 */ /* 0x000fe400078efe09 */
[----:B------:R-:W-:Y:S02]  /*2390*/  SEL R9, RZ, 0x10, P2 ;  /* 0x00000010ff097807 */ /* 0x000fe40001000000 */
[----:B------:R-:W-:Y:S02]  /*23a0*/  ISETP.GE.AND P3, PT, R0, R99, PT ;  /* 0x000000630000720c */ /* 0x000fe40003f66270 */
[----:B------:R-:W-:-:S02]  /*23b0*/  LOP3.LUT R35, R8, R9, RZ, 0xfc, !PT ;  /* 0x0000000908237212 */ /* 0x000fc400078efcff */
[----:B------:R-:W-:Y:S01]  /*23c0*/  ISETP.GE.AND P5, PT, R6, R99, PT ;  /* 0x000000630600720c */ /* 0x000fe20003fa6270 */
[----:B------:R-:W-:Y:S01]  /*23d0*/  IMAD.IADD R111, R111, 0x1, R11 ;  /* 0x000000016f6f7824 */ /* 0x000fe200078e020b */
[----:B------:R-:W-:Y:S01]  /*23e0*/  SEL R9, R99, RZ, P0 ;  /* 0x000000ff63097207 */ /* 0x000fe20000000000 */
[----:B------:R-:W-:Y:S01]  /*23f0*/  IMAD.IADD R109, R11, 0x1, R109 ;  /* 0x000000010b6d7824 */ /* 0x000fe200078e026d */
[----:B------:R-:W-:Y:S01]  /*2400*/  SEL R11, R99, RZ, P3 ;  /* 0x000000ff630b7207 */ /* 0x000fe20001800000 */
[----:B------:R-:W-:Y:S02]  /*2410*/  IMAD R10, R12, UR4, RZ ;  /* 0x000000040c0a7c24 */ /* 0x000fe4000f8e02ff */
[----:B------:R-:W-:Y:S02]  /*2420*/  IMAD R8, R222, R100, RZ ;  /* 0x00000064de087224 */ /* 0x000fe400078e02ff */
[----:B------:R-:W-:Y:S01]  /*2430*/  IMAD.IADD R9, R18, 0x1, R9 ;  /* 0x0000000112097824 */ /* 0x000fe200078e0209 */
[----:B------:R-:W-:Y:S01]  /*2440*/  LOP3.LUT R14, R14, 0xfffffffe, RZ, 0xc0, !PT ;  /* 0xfffffffe0e0e7812 */ /* 0x000fe200078ec0ff */
[----:B------:R-:W-:-:S02]  /*2450*/  IMAD R33, R13, UR5, R10 ;  /* 0x000000050d217c24 */ /* 0x000fc4000f8e020a */
[----:B------:R-:W-:-:S04]  /*2460*/  IMAD.WIDE.U32 R114, R13, UR4, R114 ;  /* 0x000000040d727c25 */ /* 0x000fc8000f8e0072 */
[----:B------:R-:W-:Y:S02]  /*2470*/  IMAD.IADD R11, R0, 0x1, R11 ;  /* 0x00000001000b7824 */ /* 0x000fe400078e020b */
[----:B------:R-:W-:Y:S01]  /*2480*/  IMAD R13, R188, R101, R8 ;  /* 0x00000065bc0d7224 */ /* 0x000fe200078e0208 */
[----:B------:R-:W-:Y:S02]  /*2490*/  SHF.R.S32.HI R8, RZ, 0x1f, R9 ;  /* 0x0000001fff087819 */ /* 0x000fe40000011409 */
[----:B------:R-:W-:Y:S01]  /*24a0*/  @P5 LOP3.LUT R14, R14, 0x1, RZ, 0xfc, !PT ;  /* 0x000000010e0e5812 */ /* 0x000fe200078efcff */
[----:B------:R-:W-:Y:S01]  /*24b0*/  IMAD.IADD R103, R13, 0x1, R103 ;  /* 0x000000010d677824 */ /* 0x000fe200078e0267 */
[----:B------:R-:W-:Y:S02]  /*24c0*/  SHF.R.S32.HI R10, RZ, 0x1f, R11 ;  /* 0x0000001fff0a7819 */ /* 0x000fe4000001140b */
[----:B------:R-:W-:Y:S02]  /*24d0*/  IADD3 R105, R105, R13, RZ ;  /* 0x0000000d69697210 */ /* 0x000fe40007ffe0ff */
[----:B------:R-:W-:-:S02]  /*24e0*/  SEL R13, R99, RZ, P5 ;  /* 0x000000ff630d7207 */ /* 0x000fc40002800000 */
[CC--:B------:R-:W-:Y:S02]  /*24f0*/  LEA.HI R25, R8.reuse, R9.reuse, RZ, 0x4 ;  /* 0x0000000908197211 */ /* 0x0c0fe400078f20ff */
[----:B------:R-:W-:Y:S01]  /*2500*/  LEA.HI R9, R8, R9, RZ, 0x6 ;  /* 0x0000000908097211 */ /* 0x000fe200078f30ff */
[----:B------:R0:W-:Y:S01]  /*2510*/  STL [R1+0x10], R14 ;  /* 0x0000100e01007387 */ /* 0x0001e20000100800 */
[CC--:B------:R-:W-:Y:S02]  /*2520*/  LEA.HI R27, R10.reuse, R11.reuse, RZ, 0x4 ;  /* 0x0000000b0a1b7211 */ /* 0x0c0fe400078f20ff */
[----:B------:R-:W-:Y:S02]  /*2530*/  LEA.HI R10, R10, R11, RZ, 0x6 ;  /* 0x0000000b0a0a7211 */ /* 0x000fe400078f30ff */
[----:B------:R-:W-:Y:S02]  /*2540*/  SHF.R.S32.HI R9, RZ, 0x6, R9 ;  /* 0x00000006ff097819 */ /* 0x000fe40000011409 */
[----:B------:R-:W-:-:S02]  /*2550*/  SHF.R.S32.HI R11, RZ, 0x6, R10 ;  /* 0x00000006ff0b7819 */ /* 0x000fc4000001140a */
[----:B0-----:R-:W-:Y:S02]  /*2560*/  IADD3 R14, R6, R13, RZ ;  /* 0x0000000d060e7210 */ /* 0x001fe40007ffe0ff */
[C---:B------:R-:W-:Y:S02]  /*2570*/  LOP3.LUT R12, R198.reuse, 0x30, R27, 0xf8, !PT ;  /* 0x00000030c60c7812 */ /* 0x040fe400078ef81b */
[----:B------:R-:W-:Y:S01]  /*2580*/  SHF.R.S32.HI R15, RZ, 0x1f, R14 ;  /* 0x0000001fff0f7819 */ /* 0x000fe2000001140e */
[C---:B------:R-:W-:Y:S01]  /*2590*/  IMAD R143, R9.reuse, 0x2800, R200 ;  /* 0x00002800098f7824 */ /* 0x040fe200078e02c8 */
[----:B------:R-:W-:Y:S01]  /*25a0*/  LOP3.LUT R10, R198, 0x30, R25, 0xf8, !PT ;  /* 0x00000030c60a7812 */ /* 0x000fe200078ef819 */
[----:B------:R-:W-:Y:S01]  /*25b0*/  IMAD R141, R9, 0x2800, R202 ;  /* 0x00002800098d7824 */ /* 0x000fe200078e02ca */
[----:B------:R-:W-:Y:S01]  /*25c0*/  LOP3.LUT R9, R12, R199, RZ, 0x3c, !PT ;  /* 0x000000c70c097212 */ /* 0x000fe200078e3cff */
[----:B------:R-:W-:Y:S01]  /*25d0*/  IMAD R142, R11, 0x2800, R200 ;  /* 0x000028000b8e7824 */ /* 0x000fe200078e02c8 */
[----:B------:R-:W-:-:S02]  /*25e0*/  LEA.HI R29, R15, R14, RZ, 0x4 ;  /* 0x0000000e0f1d7211 */ /* 0x000fc400078f20ff */
[-C--:B------:R-:W-:Y:S02]  /*25f0*/  LOP3.LUT R10, R10, R199.reuse, RZ, 0x3c, !PT ;  /* 0x000000c70a0a7212 */ /* 0x080fe400078e3cff */
[----:B------:R-:W-:Y:S01]  /*2600*/  LEA.HI R14, R15, R14, RZ, 0x6 ;  /* 0x0000000e0f0e7211 */ /* 0x000fe200078f30ff */
[----:B------:R-:W-:Y:S02]  /*2610*/  IMAD.IADD R142, R142, 0x1, R9 ;  /* 0x000000018e8e7824 */ /* 0x000fe400078e0209 */
[----:B------:R-:W-:Y:S01]  /*2620*/  IMAD.IADD R143, R143, 0x1, R10 ;  /* 0x000000018f8f7824 */ /* 0x000fe200078e020a */
[----:B------:R-:W-:Y:S02]  /*2630*/  SHF.R.S32.HI R9, RZ, 0x6, R14 ;  /* 0x00000006ff097819 */ /* 0x000fe4000001140e */
[----:B------:R-:W-:Y:S01]  /*2640*/  LOP3.LUT R10, R198, 0x30, R29, 0xf8, !PT ;  /* 0x00000030c60a7812 */ /* 0x000fe200078ef81d */
[----:B------:R-:W-:Y:S01]  /*2650*/  IMAD R133, R11, 0x2800, R202 ;  /* 0x000028000b857824 */ /* 0x000fe200078e02ca */
[----:B------:R-:W-:Y:S01]  /*2660*/  SHF.R.U32.HI R8, RZ, 0x3, R201 ;  /* 0x00000003ff087819 */ /* 0x000fe200000116c9 */
[----:B------:R-:W-:Y:S01]  /*2670*/  IMAD R140, R9, 0x2800, R200 ;  /* 0x00002800098c7824 */ /* 0x000fe200078e02c8 */
[----:B------:R-:W-:Y:S01]  /*2680*/  LOP3.LUT R13, R201, 0x30, R25, 0xf8, !PT ;  /* 0x00000030c90d7812 */ /* 0x000fe200078ef819 */
[----:B------:R-:W-:Y:S01]  /*2690*/  IMAD R131, R9, 0x2800, R202 ;  /* 0x0000280009837824 */ /* 0x000fe200078e02ca */
[----:B------:R-:W-:-:S02]  /*26a0*/  LOP3.LUT R9, R10, R199, RZ, 0x3c, !PT ;  /* 0x000000c70a097212 */ /* 0x000fc400078e3cff */
[----:B------:R-:W-:Y:S02]  /*26b0*/  LOP3.LUT R15, R201, 0x30, R29, 0xf8, !PT ;  /* 0x00000030c90f7812 */ /* 0x000fe400078ef81d */
[----:B-----5:R-:W-:Y:S01]  /*26c0*/  SHF.R.S32.HI R11, RZ, 0x1f, R144 ;  /* 0x0000001fff0b7819 */ /* 0x020fe20000011490 */
[----:B------:R-:W-:Y:S01]  /*26d0*/  IMAD.IADD R140, R140, 0x1, R9 ;  /* 0x000000018c8c7824 */ /* 0x000fe200078e0209 */
[-C--:B------:R-:W-:Y:S02]  /*26e0*/  LOP3.LUT R12, R13, R8.reuse, RZ, 0x3c, !PT ;  /* 0x000000080d0c7212 */ /* 0x080fe400078e3cff */
[----:B------:R-:W-:Y:S01]  /*26f0*/  LOP3.LUT R10, R15, R8, RZ, 0x3c, !PT ;  /* 0x000000080f0a7212 */ /* 0x000fe200078e3cff */
[----:B------:R-:W-:Y:S01]  /*2700*/  IMAD R9, R11, R106, RZ ;  /* 0x0000006a0b097224 */ /* 0x000fe200078e02ff */
[----:B------:R-:W-:Y:S01]  /*2710*/  LOP3.LUT R13, R201, 0x30, R27, 0xf8, !PT ;  /* 0x00000030c90d7812 */ /* 0x000fe200078ef81b */
[----:B------:R-:W-:Y:S02]  /*2720*/  IMAD.IADD R141, R141, 0x1, R12 ;  /* 0x000000018d8d7824 */ /* 0x000fe400078e020c */
[----:B------:R-:W-:Y:S01]  /*2730*/  IMAD.IADD R131, R131, 0x1, R10 ;  /* 0x0000000183837824 */ /* 0x000fe200078e020a */
[----:B------:R-:W-:Y:S01]  /*2740*/  LOP3.LUT R12, R13, R8, RZ, 0x3c, !PT ;  /* 0x000000080d0c7212 */ /* 0x000fe200078e3cff */
[----:B------:R-:W-:Y:S01]  /*2750*/  IMAD R15, R144, R107, R9 ;  /* 0x0000006b900f7224 */ /* 0x000fe200078e0209 */
[C---:B------:R-:W-:Y:S01]  /*2760*/  SHF.L.U64.HI R9, R106.reuse, 0x7, R107 ;  /* 0x000000076a097819 */ /* 0x040fe2000001026b */
[----:B------:R-:W-:Y:S01]  /*2770*/  IMAD R11, R11, R100, RZ ;  /* 0x000000640b0b7224 */ /* 0x000fe200078e02ff */
[----:B------:R-:W-:Y:S01]  /*2780*/  SHF.L.U32 R10, R106, 0x7, RZ ;  /* 0x000000076a0a7819 */ /* 0x000fe200000006ff */
[----:B------:R-:W-:Y:S01]  /*2790*/  IMAD R13, R107, 0xa0, RZ ;  /* 0x000000a06b0d7824 */ /* 0x000fe200078e02ff */
[----:B---3--:R-:W-:Y:S01]  /*27a0*/  R2P PR, R21, 0x6 ;  /* 0x0000000615007804 */ /* 0x008fe20000000000 */
[----:B------:R-:W-:-:S04]  /*27b0*/  IMAD.WIDE.U32 R110, R144, R106, R110 ;  /* 0x0000006a906e7225 */ /* 0x000fc800078e006e */
[----:B------:R-:W-:Y:S01]  /*27c0*/  IMAD.WIDE.U32 R108, R144, R106, R108 ;  /* 0x0000006a906c7225 */ /* 0x000fe200078e006c */
[----:B------:R-:W-:-:S03]  /*27d0*/  SEL R32, RZ, 0x20, P4 ;  /* 0x00000020ff207807 */ /* 0x000fc60002000000 */
[----:B------:R-:W-:Y:S01]  /*27e0*/  IMAD.WIDE.U32 R106, R106, 0xa0, RZ ;  /* 0x000000a06a6a7825 */ /* 0x000fe200078e00ff */
[----:B------:R-:W-:-:S03]  /*27f0*/  SEL R124, R124, 0xffffffe0, !P1 ;  /* 0xffffffe07c7c7807 */ /* 0x000fc60004800000 */
[C---:B------:R-:W-:Y:S02]  /*2800*/  IMAD R21, R144.reuse, R101, R11 ;  /* 0x0000006590157224 */ /* 0x040fe400078e020b */
[----:B------:R-:W-:Y:S01]  /*2810*/  IMAD.WIDE.U32 R104, R144, R100, R104 ;  /* 0x0000006490687225 */ /* 0x000fe200078e0068 */
[----:B------:R-:W-:-:S03]  /*2820*/  IADD3 R14, R15, R109, RZ ;  /* 0x0000006d0f0e7210 */ /* 0x000fc60007ffe0ff */
[----:B------:R-:W-:Y:S01]  /*2830*/  IMAD.WIDE.U32 R102, R144, R100, R102 ;  /* 0x0000006490667225 */ /* 0x000fe200078e0066 */
[----:B------:R-:W-:-:S03]  /*2840*/  IADD3 R133, R133, R12, RZ ;  /* 0x0000000c85857210 */ /* 0x000fc60007ffe0ff */
[----:B------:R-:W-:Y:S01]  /*2850*/  IMAD.IADD R126, R107, 0x1, R13 ;  /* 0x000000016b7e7824 */ /* 0x000fe200078e020d */
[----:B------:R-:W-:Y:S01]  /*2860*/  IADD3 R118, P1, R188, R119, RZ ;  /* 0x00000077bc767210 */ /* 0x000fe20007f3e0ff */
[----:B------:R-:W-:Y:S01]  /*2870*/  IMAD.IADD R13, R111, 0x1, R15 ;  /* 0x000000016f0d7824 */ /* 0x000fe200078e020f */
[----:B------:R-:W-:Y:S01]  /*2880*/  SHF.L.U64.HI R11, R100, 0x7, R101 ;  /* 0x00000007640b7819 */ /* 0x000fe20000010265 */
[----:B------:R-:W-:Y:S01]  /*2890*/  IMAD.IADD R15, R105, 0x1, R21 ;  /* 0x00000001690f7824 */ /* 0x000fe200078e0215 */
[----:B------:R-:W-:Y:S01]  /*28a0*/  SEL R121, R121, 0xffffffc0, !P2 ;  /* 0xffffffc079797807 */ /* 0x000fe20005000000 */
[----:B------:R-:W-:Y:S01]  /*28b0*/  IMAD.IADD R20, R21, 0x1, R103 ;  /* 0x0000000115147824 */ /* 0x000fe200078e0267 */
[----:B------:R-:W-:Y:S01]  /*28c0*/  SHF.R.S32.HI R21, RZ, 0x4, R25 ;  /* 0x00000004ff157819 */ /* 0x000fe20000011419 */
[----:B------:R-:W-:Y:S01]  /*28d0*/  IMAD.WIDE.U32 R112, R112, 0xa0, RZ ;  /* 0x000000a070707825 */ /* 0x000fe200078e00ff */
[----:B------:R-:W-:Y:S02]  /*28e0*/  SHF.R.S32.HI R26, RZ, 0x4, R27 ;  /* 0x00000004ff1a7819 */ /* 0x000fe4000001141b */
[----:B------:R-:W-:Y:S01]  /*28f0*/  SHF.R.S32.HI R28, RZ, 0x4, R29 ;  /* 0x00000004ff1c7819 */ /* 0x000fe2000001141d */
[C---:B------:R-:W-:Y:S01]  /*2900*/  IMAD.SHL.U32 R12, R100.reuse, 0x80, RZ ;  /* 0x00000080640c7824 */ /* 0x040fe200078e00ff */
[----:B------:R-:W-:Y:S01]  /*2910*/  LOP3.LUT R39, R35, R32, RZ, 0xfc, !PT ;  /* 0x0000002023277212 */ /* 0x000fe200078efcff */
[----:B------:R-:W-:Y:S01]  /*2920*/  IMAD.WIDE.U32 R100, R100, 0xa0, RZ ;  /* 0x000000a064647825 */ /* 0x000fe200078e00ff */
[----:B------:R-:W-:-:S02]  /*2930*/  LOP3.LUT R25, R25, 0xfffffff0, RZ, 0xc0, !PT ;  /* 0xfffffff019197812 */ /* 0x000fc400078ec0ff */
[----:B------:R-:W-:Y:S02]  /*2940*/  LOP3.LUT R27, R27, 0xfffffff0, RZ, 0xc0, !PT ;  /* 0xfffffff01b1b7812 */ /* 0x000fe400078ec0ff */
[----:B------:R-:W-:Y:S01]  /*2950*/  LOP3.LUT R29, R29, 0xfffffff0, RZ, 0xc0, !PT ;  /* 0xfffffff01d1d7812 */ /* 0x000fe200078ec0ff */
[----:B------:R-:W-:Y:S01]  /*2960*/  IMAD.X R119, R222, 0x1, R31, P1 ;  /* 0x00000001de777824 */ /* 0x000fe200008e061f */
[----:B------:R-:W-:Y:S01]  /*2970*/  LOP3.LUT R34, R35, 0x1, RZ, 0xc0, !PT ;  /* 0x0000000123227812 */ /* 0x000fe200078ec0ff */
[----:B------:R-:W-:Y:S01]  /*2980*/  IMAD.SHL.U32 R99, R99, 0x2, RZ ;  /* 0x0000000263637824 */ /* 0x000fe200078e00ff */
[C---:B------:R-:W-:Y:S01]  /*2990*/  LOP3.LUT R35, R39.reuse, 0x2, RZ, 0xc0, !PT ;  /* 0x0000000227237812 */ /* 0x040fe200078ec0ff */
[----:B------:R-:W-:Y:S01]  /*29a0*/  IMAD.IADD R130, R124, 0x1, R121 ;  /* 0x000000017c827824 */ /* 0x000fe200078e0279 */
[----:B------:R-:W-:Y:S01]  /*29b0*/  LOP3.LUT R36, R39, 0x4, RZ, 0xc0, !PT ;  /* 0x0000000427247812 */ /* 0x000fe200078ec0ff */
[----:B------:R-:W-:Y:S01]  /*29c0*/  IMAD.IADD R127, R101, 0x1, R127 ;  /* 0x00000001657f7824 */ /* 0x000fe200078e027f */
[----:B------:R-:W-:Y:S01]  /*29d0*/  LOP3.LUT R37, R39, 0x8, RZ, 0xc0, !PT ;  /* 0x0000000827257812 */ /* 0x000fe200078ec0ff */
[----:B------:R-:W-:Y:S01]  /*29e0*/  IMAD.IADD R33, R115, 0x1, R33 ;  /* 0x0000000173217824 */ /* 0x000fe200078e0221 */
[----:B------:R-:W-:-:S02]  /*29f0*/  LOP3.LUT R38, R39, 0x10, RZ, 0xc0, !PT ;  /* 0x0000001027267812 */ /* 0x000fc400078ec0ff */
[----:B------:R-:W-:Y:S02]  /*2a00*/  IADD3 R125, R113, R125, RZ ;  /* 0x0000007d717d7210 */ /* 0x000fe40007ffe0ff */
[----:B------:R-:W-:Y:S02]  /*2a10*/  SHF.R.S32.HI R30, RZ, 0x1f, R25 ;  /* 0x0000001fff1e7819 */ /* 0x000fe40000011419 */
[----:B------:R-:W-:Y:S02]  /*2a20*/  SHF.R.S32.HI R31, RZ, 0x1f, R27 ;  /* 0x0000001fff1f7819 */ /* 0x000fe4000001141b */
[----:B------:R-:W-:Y:S02]  /*2a30*/  SHF.R.S32.HI R32, RZ, 0x1f, R29 ;  /* 0x0000001fff207819 */ /* 0x000fe4000001141d */
[----:B------:R-:W-:-:S07]  /*2a40*/  LOP3.LUT R39, R39, 0x20, RZ, 0xc0, !PT ;  /* 0x0000002027277812 */ /* 0x000fce00078ec0ff */
.L_x_2435:
[----:B------:R-:W2:Y:S01]  /*2a50*/  LDL.LU R42, [R1+0x10] ;  /* 0x00001000012a7983 */ /* 0x000ea20000300800 */
[----:B------:R-:W0:Y:S01]  /*2a60*/  LDC.64 R122, c[0x0][0x2e8] ;  /* 0x0000ba00ff7a7b82 */ /* 0x000e220000000a00 */
[----:B------:R-:W-:Y:S01]  /*2a70*/  IADD3 R51, R24, -0x1, RZ ;  /* 0xffffffff18337810 */ /* 0x000fe20007ffe0ff */
[----:B------:R-:W-:Y:S01]  /*2a80*/  IMAD R47, R17, 0x7800, R209 ;  /* 0x00007800112f7824 */ /* 0x000fe200078e02d1 */
[----:B------:R-:W-:Y:S05]  /*2a90*/  YIELD ;  /* 0x0000000000007946 */ /* 0x000fea0003800000 */
[----:B------:R-:W1:Y:S01]  /*2aa0*/  LDC R132, c[0x0][0x3f4] ;  /* 0x0000fd00ff847b82 */ /* 0x000e620000000800 */
[----:B------:R-:W-:Y:S01]  /*2ab0*/  ISETP.GT.AND P4, PT, R51, R120, PT ;  /* 0x000000783300720c */ /* 0x000fe20003f84270 */
[-C--:B------:R-:W-:Y:S01]  /*2ac0*/  IMAD R41, R125, R51.reuse, RZ ;  /* 0x000000337d297224 */ /* 0x080fe200078e02ff */
[----:B------:R-:W-:Y:S01]  /*2ad0*/  SHF.R.S32.HI R40, RZ, 0x1f, R51 ;  /* 0x0000001fff287819 */ /* 0x000fe20000011433 */
[----:B------:R-:W-:Y:S01]  /*2ae0*/  IMAD.WIDE.U32 R136, R112, R51, RZ ;  /* 0x0000003370887225 */ /* 0x000fe200078e00ff */
[----:B------:R-:W-:Y:S03]  /*2af0*/  BSSY B0, `(.L_x_2336) ;  /* 0x0000c9e000007945 */ /* 0x000fe60003800000 */
[----:B------:R-:W-:Y:S01]  /*2b00*/  IMAD R41, R40, R112, R41 ;  /* 0x0000007028297224 */ /* 0x000fe200078e0229 */
[----:B------:R-:W-:Y:S01]  /*2b10*/  IADD3 R45, P1, P2, R3, R136, R129 ;  /* 0x00000088032d7210 */ /* 0x000fe20007a3e081 */
[----:B------:R-:W-:-:S02]  /*2b20*/  IMAD.IADD R47, R16, 0x1, R47 ;  /* 0x00000001102f7824 */ /* 0x000fc400078e022f */
[----:B------:R-:W-:Y:S02]  /*2b30*/  IMAD.IADD R92, R137, 0x1, R41 ;  /* 0x00000001895c7824 */ /* 0x000fe400078e0229 */
[----:B------:R-:W-:-:S03]  /*2b40*/  IMAD R41, R17, 0x7800, R212 ;  /* 0x0000780011297824 */ /* 0x000fc600078e02d4 */
[----:B------:R-:W-:Y:S02]  /*2b50*/  IADD3.X R24, R5, R92, R128, P1, P2 ;  /* 0x0000005c05187210 */ /* 0x000fe40000fe4480 */
[-C--:B0-----:R-:W-:Y:S02]  /*2b60*/  IADD3 R48, P1, P2, R136, R122.reuse, R3 ;  /* 0x0000007a88307210 */ /* 0x081fe40007a3e003 */
[----:B------:R-:W-:Y:S02]  /*2b70*/  IADD3 R46, R16, R41, RZ ;  /* 0x00000029102e7210 */ /* 0x000fe40007ffe0ff */
        /* <DEDUP_REMOVED lines=74> */
.L_x_2340:
[----:B------:R-:W-:Y:S05]  /*3020*/  BSYNC B1 ;  /* 0x0000000000017941 */ /* 0x000fea0003800000 */
.L_x_2339:
        /* <DEDUP_REMOVED lines=12> */
[----:B-----5:R-:W-:Y:S01]  /*30f0*/  MOV R147, R74 ;  /* 0x0000004a00937202 */ /* 0x020fe20000000f00 */
[----:B------:R-:W-:Y:S01]  /*3100*/  IMAD.MOV.U32 R150, RZ, RZ, R78 ;  /* 0x000000ffff967224 */ /* 0x000fe200078e004e */
[----:B------:R-:W-:Y:S01]  /*3110*/  CS2R R72, SRZ ;  /* 0x0000000000487805 */ /* 0x000fe2000001ff00 */
        /* <DEDUP_REMOVED lines=41> */
.L_x_2342:
[----:B------:R-:W-:Y:S05]  /*33b0*/  BSYNC B1 ;  /* 0x0000000000017941 */ /* 0x000fea0003800000 */
.L_x_2341:
        /* <DEDUP_REMOVED lines=21> */
[----:B------:R-:W-:Y:S02]  /*3510*/  IMAD.MOV.U32 R146, RZ, RZ, R64 ;  /* 0x000000ffff927224 */ /* 0x000fe400078e0040 */
[----:B------:R-:W-:Y:S02]  /*3520*/  IMAD.MOV.U32 R149, RZ, RZ, R68 ;  /* 0x000000ffff957224 */ /* 0x000fe400078e0044 */
[----:B------:R-:W-:Y:S01]  /*3530*/  IMAD.MOV.U32 R152, RZ, RZ, R72 ;  /* 0x000000ffff987224 */ /* 0x000fe200078e0048 */
[----:B------:R-:W-:Y:S06]  /*3540*/  @!P1 BRA `(.L_x_2343) ;  /* 0x0000000000049947 */ /* 0x000fec0003800000 */
[----:B------:R-:W-:Y:S01]  /*3550*/  BPT.TRAP 0x1 ;  /* 0x000000040000795c */ /* 0x000fe20000300000 */
.L_x_2343:
[----:B------:R-:W-:Y:S01]  /*3560*/  LEA R97, R17, R16, 0x3 ;  /* 0x0000001011617211 */ /* 0x000fe200078e18ff */
[----:B------:R-:W-:Y:S01]  /*3570*/  BSSY B1, `(.L_x_2344) ;  /* 0x0000004000017945 */ /* 0x000fe20003800000 */
[----:B------:R-:W-:-:S04]  /*3580*/  SHF.L.U32 R98, R191, 0x1f, RZ ;  /* 0x0000001fbf627819 */ /* 0x000fc800000006ff */
[----:B------:R-:W3:Y:S02]  /*3590*/  SYNCS.PHASECHK.TRANS64.TRYWAIT P5, [R97+URZ+0x29890], R98 ;  /* 0x02989062610075a7 */ /* 0x000ee400080a017f */
[----:B---3--:R-:W-:Y:S05]  /*35a0*/  @!P5 BRA `(.L_x_2345) ;  /* 0x000002a000b8d947 */ /* 0x008fea0003800000 */
.L_x_2665:
[----:B------:R-:W-:Y:S05]  /*35b0*/  BSYNC B1 ;  /* 0x0000000000017941 */ /* 0x000fea0003800000 */
.L_x_2344:
        /* <DEDUP_REMOVED lines=45> */
[----:B------:R-:W-:-:S02]  /*3890*/  HADD2.F32 R171, -RZ, R166.H0_H0 ;  /* 0x200000a6ffab7230 */ /* 0x000fc40000004100 */
[-C--:B------:R-:W-:Y:S01]  /*38a0*/  FFMA.FTZ R40, R40, R170.reuse, -R173 ;  /* 0x000000aa28287223 */ /* 0x080fe200000108ad */
[--C-:B------:R-:W-:Y:S02]  /*38b0*/  HADD2.F32 R166, -RZ, R134.reuse.H1_H1 ;  /* 0x30000086ffa67230 */ /* 0x100fe40000004100 */
[----:B------:R-:W-:Y:S01]  /*38c0*/  FFMA.FTZ R41, R41, R170, R172 ;  /* 0x000000aa29297223 */ /* 0x000fe200000100ac */
[----:B------:R-:W-:Y:S01]  /*38d0*/  HADD2.F32 R134, -RZ, R134.H0_H0 ;  /* 0x20000086ff867230 */ /* 0x000fe20000004100 */
[----:B------:R-:W-:Y:S01]  /*38e0*/  SHF.R.U32.HI R170, RZ, 0x8, R135 ;  /* 0x00000008ffaa7819 */ /* 0x000fe20000011687 */
[-C--:B------:R-:W-:Y:S01]  /*38f0*/  FMUL.FTZ R165, R166, R171.reuse ;  /* 0x000000aba6a57220 */ /* 0x080fe20000410000 */
[----:B------:R-:W-:Y:S02]  /*3900*/  LOP3.LUT R168, R137, 0xff0000ff, RZ, 0xc0, !PT ;  /* 0xff0000ff89a87812 */ /* 0x000fe400078ec0ff */
[C---:B------:R-:W-:Y:S01]  /*3910*/  FMUL.FTZ R171, R134.reuse, R171 ;  /* 0x000000ab86ab7220 */ /* 0x040fe20000410000 */
[----:B------:R-:W-:Y:S01]  /*3920*/  F2FP.SATFINITE.E4M3.F32.PACK_AB_MERGE_C R40, R41, R40, RZ ;  /* 0x000000282928723e */ /* 0x000fe200048070ff */
[----:B------:R-:W-:Y:S01]  /*3930*/  FFMA.FTZ R165, R134, R169, -R165 ;  /* 0x000000a986a57223 */ /* 0x000fe200000108a5 */
[----:B------:R-:W-:-:S02]  /*3940*/  IMAD.MOV.U32 R41, RZ, RZ, R136 ;  /* 0x000000ffff297224 */ /* 0x000fc400078e0088 */
[----:B------:R-:W-:Y:S01]  /*3950*/  FFMA.FTZ R134, R166, R169, R171 ;  /* 0x000000a9a6867223 */ /* 0x000fe200000100ab */
[----:B------:R-:W-:Y:S02]  /*3960*/  SHF.R.U32.HI R169, RZ, 0x10, R137 ;  /* 0x00000010ffa97819 */ /* 0x000fe40000011689 */
[----:B------:R-:W-:Y:S01]  /*3970*/  SHF.L.U32 R137, R167, 0x8, RZ ;  /* 0x00000008a7897819 */ /* 0x000fe200000006ff */
[----:B------:R-:W-:Y:S01]  /*3980*/  IMAD.MOV.U32 R167, RZ, RZ, R43 ;  /* 0x000000ffffa77224 */ /* 0x000fe200078e002b */
[----:B------:R-:W-:Y:S02]  /*3990*/  SHF.R.U32.HI R171, RZ, 0x10, R135 ;  /* 0x00000010ffab7819 */ /* 0x000fe40000011687 */
[----:B------:R-:W-:Y:S01]  /*39a0*/  LOP3.LUT R166, R135, 0xff0000ff, RZ, 0xc0, !PT ;  /* 0xff0000ff87a67812 */ /* 0x000fe200078ec0ff */
[----:B------:R-:W-:Y:S01]  /*39b0*/  IMAD.SHL.U32 R135, R170, 0x100, RZ ;  /* 0x00000100aa877824 */ /* 0x000fe200078e00ff */
[----:B------:R-:W-:Y:S01]  /*39c0*/  LOP3.LUT R168, R168, 0xff00, R137, 0xf8, !PT ;  /* 0x0000ff00a8a87812 */ /* 0x000fe200078ef889 */
[----:B------:R-:W-:Y:S01]  /*39d0*/  IMAD.U32 R137, R169, 0x10000, RZ ;  /* 0x00010000a9897824 */ /* 0x000fe200078e00ff */
[----:B------:R-:W-:-:S02]  /*39e0*/  F2FP.F16.E4M3.UNPACK_B R43, R167 ;  /* 0x000000a7ff2b723e */ /* 0x000fc400020006ff */
[----:B------:R-:W-:Y:S01]  /*39f0*/  LOP3.LUT R166, R166, 0xff00, R135, 0xf8, !PT ;  /* 0x0000ff00a6a67812 */ /* 0x000fe200078ef887 */
[----:B------:R-:W-:Y:S01]  /*3a00*/  IMAD.U32 R135, R171, 0x10000, RZ ;  /* 0x00010000ab877824 */ /* 0x000fe200078e00ff */
[----:B------:R-:W-:Y:S01]  /*3a10*/  LOP3.LUT R137, R168, 0xff0000, R137, 0xf8, !PT ;  /* 0x00ff0000a8897812 */ /* 0x000fe200078ef889 */
[--C-:B------:R-:W-:Y:S01]  /*3a20*/  HADD2.F32 R169, -RZ, R43.reuse.H1_H1 ;  /* 0x3000002bffa97230 */ /* 0x100fe20000004100 */
[----:B------:R-:W-:Y:S01]  /*3a30*/  F2FP.SATFINITE.E4M3.F32.PACK_AB_MERGE_C R40, R134, R165, R40 ;  /* 0x000000a58628723e */ /* 0x000fe20004807028 */
[----:B------:R-:W-:Y:S01]  /*3a40*/  HADD2.F32 R43, -RZ, R43.H0_H0 ;  /* 0x2000002bff2b7230 */ /* 0x000fe20000004100 */
[----:B------:R-:W-:Y:S02]  /*3a50*/  LOP3.LUT R135, R166, 0xff0000, R135, 0xf8, !PT ;  /* 0x00ff0000a6877812 */ /* 0x000fe400078ef887 */
[----:B------:R-:W-:Y:S02]  /*3a60*/  F2FP.F16.E4M3.UNPACK_B R171, R137.H1 ;  /* 0x00000089ffab723e */ /* 0x000fe400030006ff */
[----:B------:R-:W-:-:S03]  /*3a70*/  F2FP.F16.E4M3.UNPACK_B R168, R135.H1 ;  /* 0x00000087ffa8723e */ /* 0x000fc600030006ff */
[--C-:B------:R-:W-:Y:S02]  /*3a80*/  HADD2.F32 R166, -RZ, R171.reuse.H0_H0 ;  /* 0x200000abffa67230 */ /* 0x100fe40000004100 */
[--C-:B------:R-:W-:Y:S02]  /*3a90*/  HADD2.F32 R170, -RZ, R168.reuse.H0_H0 ;  /* 0x200000a8ffaa7230 */ /* 0x100fe40000004100 */
[----:B------:R-:W-:Y:S02]  /*3aa0*/  HADD2.F32 R171, -RZ, R171.H1_H1 ;  /* 0x300000abffab7230 */ /* 0x000fe40000004100 */
[-C--:B------:R-:W-:Y:S01]  /*3ab0*/  FMUL.FTZ R172, R169, R166.reuse ;  /* 0x000000a6a9ac7220 */ /* 0x080fe20000410000 */
[C---:B------:R-:W-:Y:S01]  /*3ac0*/  FMUL.FTZ R174, R43.reuse, R166 ;  /* 0x000000a62bae7220 */ /* 0x040fe20000410000 */
[----:B------:R-:W-:Y:S02]  /*3ad0*/  HADD2.F32 R168, -RZ, R168.H1_H1 ;  /* 0x300000a8ffa87230 */ /* 0x000fe40000004100 */
[-C--:B------:R-:W-:Y:S01]  /*3ae0*/  FFMA.FTZ R166, R43, R170.reuse, -R172 ;  /* 0x000000aa2ba67223 */ /* 0x080fe200000108ac */
[----:B------:R-:W-:Y:S01]  /*3af0*/  FFMA.FTZ R43, R169, R170, R174 ;  /* 0x000000aaa92b7223 */ /* 0x000fe200000100ae */
[----:B------:R-:W-:-:S02]  /*3b00*/  F2FP.F16.E4M3.UNPACK_B R169, R167.H1 ;  /* 0x000000a7ffa9723e */ /* 0x000fc400030006ff */
[----:B------:R-:W-:Y:S02]  /*3b10*/  MOV R167, R42 ;  /* 0x0000002a00a77202 */ /* 0x000fe40000000f00 */
[----:B------:R-:W-:Y:S01]  /*3b20*/  F2FP.F16.E4M3.UNPACK_B R172, R137 ;  /* 0x00000089ffac723e */ /* 0x000fe200020006ff */
[--C-:B------:R-:W-:Y:S01]  /*3b30*/  HADD2.F32 R170, -RZ, R169.reuse.H1_H1 ;  /* 0x300000a9ffaa7230 */ /* 0x100fe20000004100 */
[----:B------:R-:W-:Y:S01]  /*3b40*/  F2FP.F16.E4M3.UNPACK_B R137, R135 ;  /* 0x00000087ff89723e */ /* 0x000fe200020006ff */
[----:B------:R-:W-:Y:S02]  /*3b50*/  HADD2.F32 R169, -RZ, R169.H0_H0 ;  /* 0x200000a9ffa97230 */ /* 0x000fe40000004100 */
[--C-:B------:R-:W-:Y:S02]  /*3b60*/  HADD2.F32 R135, -RZ, R172.reuse.H1_H1 ;  /* 0x300000acff877230 */ /* 0x100fe40000004100 */
[----:B------:R-:W-:Y:S01]  /*3b70*/  FMUL.FTZ R42, R170, R171 ;  /* 0x000000abaa2a7220 */ /* 0x000fe20000410000 */
[----:B------:R-:W-:-:S02]  /*3b80*/  HADD2.F32 R172, -RZ, R172.H0_H0 ;  /* 0x200000acffac7230 */ /* 0x000fc40000004100 */
[C---:B------:R-:W-:Y:S01]  /*3b90*/  FMUL.FTZ R171, R169.reuse, R171 ;  /* 0x000000aba9ab7220 */ /* 0x040fe20000410000 */
[----:B------:R-:W-:-:S03]  /*3ba0*/  FFMA.FTZ R42, R169, R168, -R42 ;  /* 0x000000a8a92a7223 */ /* 0x000fc6000001082a */
        /* <DEDUP_REMOVED lines=8> */
[----:B------:R-:W-:Y:S02]  /*3c30*/  F2FP.SATFINITE.E4M3.F32.PACK_AB_MERGE_C R43, R43, R166, R169 ;  /* 0x000000a62b2b723e */ /* 0x000fe400048070a9 */
[----:B------:R-:W-:-:S02]  /*3c40*/  FMUL.FTZ R173, R170, R135 ;  /* 0x00000087aaad7220 */ /* 0x000fc40000410000 */
        /* <DEDUP_REMOVED lines=11> */
.L_x_2351:
[----:B------:R-:W-:Y:S05]  /*3d00*/  BSYNC B3 ;  /* 0x0000000000037941 */ /* 0x000fea0003800000 */
.L_x_2350:
[----:B-1----:R4:W-:Y:S02]  /*3d10*/  STG.E.128 desc[UR56][R48.64], R40 ;  /* 0x0000002830007986 */ /* 0x0029e4000c101d38 */
.L_x_2349:
[----:B------:R-:W-:Y:S05]  /*3d20*/  BSYNC B2 ;  /* 0x0000000000027941 */ /* 0x000fea0003800000 */
.L_x_2348:
        /* <DEDUP_REMOVED lines=24> */
[----:B------:R-:W-:-:S02]  /*3eb0*/  IMAD.MOV.U32 R134, RZ, RZ, R40 ;  /* 0x000000ffff867224 */ /* 0x000fc400078e0028 */
[----:B------:R-:W-:Y:S02]  /*3ec0*/  HADD2.F32 R40, -RZ, R135.H1_H1 ;  /* 0x30000087ff287230 */ /* 0x000fe40000004100 */
        /* <DEDUP_REMOVED lines=27> */
[----:B------:R-:W-:Y:S01]  /*4080*/  SHF.R.U32.HI R165, RZ, 0x8, R123 ;  /* 0x00000008ffa57819 */ /* 0x000fe2000001167b */
[----:B------:R-:W-:Y:S01]  /*4090*/  FFMA.FTZ R163, R163, R136, R164 ;  /* 0x00000088a3a37223 */ /* 0x000fe200000100a4 */
[----:B------:R-:W-:Y:S02]  /*40a0*/  LOP3.LUT R136, R123, 0xff0000ff, RZ, 0xc0, !PT ;  /* 0xff0000ff7b887812 */ /* 0x000fe400078ec0ff */
[----:B------:R-:W-:-:S02]  /*40b0*/  SHF.L.U32 R165, R165, 0x8, RZ ;  /* 0x00000008a5a57819 */ /* 0x000fc400000006ff */
[----:B------:R-:W-:Y:S02]  /*40c0*/  SHF.R.U32.HI R164, RZ, 0x10, R123 ;  /* 0x00000010ffa47819 */ /* 0x000fe4000001167b */
[----:B------:R-:W-:Y:S01]  /*40d0*/  LOP3.LUT R165, R136, 0xff00, R165, 0xf8, !PT ;  /* 0x0000ff0088a57812 */ /* 0x000fe200078ef8a5 */
[----:B------:R-:W-:Y:S01]  /*40e0*/  IMAD.SHL.U32 R136, R167, 0x100, RZ ;  /* 0x00000100a7887824 */ /* 0x000fe200078e00ff */
[----:B------:R-:W-:Y:S01]  /*40f0*/  LOP3.LUT R123, R95, 0xff0000ff, RZ, 0xc0, !PT ;  /* 0xff0000ff5f7b7812 */ /* 0x000fe200078ec0ff */
[----:B------:R-:W-:Y:S01]  /*4100*/  IMAD.U32 R164, R164, 0x10000, RZ ;  /* 0x00010000a4a47824 */ /* 0x000fe200078e00ff */
[----:B------:R-:W-:Y:S02]  /*4110*/  F2FP.SATFINITE.E4M3.F32.PACK_AB_MERGE_C R40, R163, R134, R122 ;  /* 0x00000086a328723e */ /* 0x000fe4000480707a */
[----:B------:R-:W-:Y:S01]  /*4120*/  LOP3.LUT R95, R123, 0xff00, R136, 0xf8, !PT ;  /* 0x0000ff007b5f7812 */ /* 0x000fe200078ef888 */
[----:B------:R-:W-:Y:S01]  /*4130*/  IMAD.U32 R136, R166, 0x10000, RZ ;  /* 0x00010000a6887824 */ /* 0x000fe200078e00ff */
[----:B------:R-:W-:-:S02]  /*4140*/  LOP3.LUT R123, R165, 0xff0000, R164, 0xf8, !PT ;  /* 0x00ff0000a57b7812 */ /* 0x000fc400078ef8a4 */
[----:B------:R-:W-:Y:S02]  /*4150*/  MOV R164, R43 ;  /* 0x0000002b00a47202 */ /* 0x000fe40000000f00 */
[----:B------:R-:W-:Y:S02]  /*4160*/  LOP3.LUT R95, R95, 0xff0000, R136, 0xf8, !PT ;  /* 0x00ff00005f5f7812 */ /* 0x000fe400078ef888 */
[----:B------:R-:W-:Y:S02]  /*4170*/  F2FP.F16.E4M3.UNPACK_B R43, R164 ;  /* 0x000000a4ff2b723e */ /* 0x000fe400020006ff */
[----:B------:R-:W-:Y:S02]  /*4180*/  F2FP.F16.E4M3.UNPACK_B R166, R123.H1 ;  /* 0x0000007bffa6723e */ /* 0x000fe400030006ff */
[----:B------:R-:W-:Y:S01]  /*4190*/  F2FP.F16.E4M3.UNPACK_B R167, R95.H1 ;  /* 0x0000005fffa7723e */ /* 0x000fe200030006ff */
[----:B------:R-:W-:Y:S02]  /*41a0*/  HADD2.F32 R136, -RZ, R43.H1_H1 ;  /* 0x3000002bff887230 */ /* 0x000fe40000004100 */
[----:B------:R-:W-:-:S02]  /*41b0*/  HADD2.F32 R168, -RZ, R166.H0_H0 ;  /* 0x200000a6ffa87230 */ /* 0x000fc40000004100 */
[----:B------:R-:W-:Y:S02]  /*41c0*/  HADD2.F32 R43, -RZ, R43.H0_H0 ;  /* 0x2000002bff2b7230 */ /* 0x000fe40000004100 */
[--C-:B------:R-:W-:Y:S02]  /*41d0*/  HADD2.F32 R165, -RZ, R167.reuse.H0_H0 ;  /* 0x200000a7ffa57230 */ /* 0x100fe40000004100 */
[-C--:B------:R-:W-:Y:S01]  /*41e0*/  FMUL.FTZ R170, R136, R168.reuse ;  /* 0x000000a888aa7220 */ /* 0x080fe20000410000 */
[----:B------:R-:W-:Y:S02]  /*41f0*/  HADD2.F32 R167, -RZ, R167.H1_H1 ;  /* 0x300000a7ffa77230 */ /* 0x000fe40000004100 */
[C---:B------:R-:W-:Y:S01]  /*4200*/  FMUL.FTZ R169, R43.reuse, R168 ;  /* 0x000000a82ba97220 */ /* 0x040fe20000410000 */
[----:B------:R-:W-:-:S03]  /*4210*/  FFMA.FTZ R43, R43, R165, -R170 ;  /* 0x000000a52b2b7223 */ /* 0x000fc600000108aa */
[----:B------:R-:W-:Y:S01]  /*4220*/  FFMA.FTZ R136, R136, R165, R169 ;  /* 0x000000a588887223 */ /* 0x000fe200000100a9 */
[----:B------:R-:W-:Y:S01]  /*4230*/  F2FP.F16.E4M3.UNPACK_B R165, R164.H1 ;  /* 0x000000a4ffa5723e */ /* 0x000fe200030006ff */
[----:B------:R-:W-:Y:S02]  /*4240*/  IMAD.MOV.U32 R164, RZ, RZ, R42 ;  /* 0x000000ffffa47224 */ /* 0x000fe400078e002a */
[----:B------:R-:W-:Y:S02]  /*4250*/  HADD2.F32 R42, -RZ, R166.H1_H1 ;  /* 0x300000a6ff2a7230 */ /* 0x000fe40000004100 */
        /* <DEDUP_REMOVED lines=30> */
.L_x_2355:
[----:B------:R-:W-:Y:S05]  /*4440*/  BSYNC B3 ;  /* 0x0000000000037941 */ /* 0x000fea0003800000 */
.L_x_2354:
[----:B-1----:R0:W-:Y:S02]  /*4450*/  STG.E.128 desc[UR56][R48.64+0x20], R40 ;  /* 0x0000202830007986 */ /* 0x0021e4000c101d38 */
.L_x_2353:
[----:B------:R-:W-:Y:S05]  /*4460*/  BSYNC B2 ;  /* 0x0000000000027941 */ /* 0x000fea0003800000 */
.L_x_2352:
        /* <DEDUP_REMOVED lines=11> */
[----:B------:R-:W-:Y:S02]  /*4520*/  SHF.R.U32.HI R95, RZ, 0x10, R93 ;  /* 0x00000010ff5f7819 */ /* 0x000fe4000001165d */
[----:B------:R-:W-:Y:S01]  /*4530*/  LOP3.LUT R94, R93, 0xff0000ff, RZ, 0xc0, !PT ;  /* 0xff0000ff5d5e7812 */ /* 0x000fe200078ec0ff */
[----:B------:R-:W-:Y:S01]  /*4540*/  IMAD.SHL.U32 R93, R92, 0x100, RZ ;  /* 0x000001005c5d7824 */ /* 0x000fe200078e00ff */
[----:B------:R-:W-:-:S02]  /*4550*/  LOP3.LUT R87, R87, 0xff0000ff, RZ, 0xc0, !PT ;  /* 0xff0000ff57577812 */ /* 0x000fc400078ec0ff */
[----:B-1----:R-:W-:Y:S02]  /*4560*/  MOV R92, R40 ;  /* 0x00000028005c7202 */ /* 0x002fe40000000f00 */
        /* <DEDUP_REMOVED lines=94> */
.L_x_2359:
[----:B------:R-:W-:Y:S05]  /*4b50*/  BSYNC B3 ;  /* 0x0000000000037941 */ /* 0x000fea0003800000 */
.L_x_2358:
[----:B-1----:R0:W-:Y:S02]  /*4b60*/  STG.E.128 desc[UR56][R48.64+0x40], R40 ;  /* 0x0000402830007986 */ /* 0x0021e4000c101d38 */
.L_x_2357:
[----:B------:R-:W-:Y:S05]  /*4b70*/  BSYNC B2 ;  /* 0x0000000000027941 */ /* 0x000fea0003800000 */
.L_x_2356:
        /* <DEDUP_REMOVED lines=110> */
.L_x_2363:
[----:B------:R-:W-:Y:S05]  /*5260*/  BSYNC B3 ;  /* 0x0000000000037941 */ /* 0x000fea0003800000 */
.L_x_2362:
[----:B-1----:R0:W-:Y:S02]  /*5270*/  STG.E.128 desc[UR56][R48.64+0x60], R40 ;  /* 0x0000602830007986 */ /* 0x0021e4000c101d38 */
.L_x_2361:
[----:B------:R-:W-:Y:S05]  /*5280*/  BSYNC B2 ;  /* 0x0000000000027941 */ /* 0x000fea0003800000 */
.L_x_2360:
        /* <DEDUP_REMOVED lines=11> */
[--C-:B------:R-:W-:Y:S02]  /*5340*/  SHF.R.U32.HI R79, RZ, 0x8, R81.reuse ;  /* 0x00000008ff4f7819 */ /* 0x100fe40000011651 */
[----:B------:R-:W-:Y:S02]  /*5350*/  SHF.R.U32.HI R85, RZ, 0x10, R81 ;  /* 0x00000010ff557819 */ /* 0x000fe40000011651 */
[----:B------:R-:W-:Y:S01]  /*5360*/  LOP3.LUT R82, R81, 0xff0000ff, RZ, 0xc0, !PT ;  /* 0xff0000ff51527812 */ /* 0x000fe200078ec0ff */
[----:B------:R-:W-:Y:S01]  /*5370*/  IMAD.SHL.U32 R81, R79, 0x100, RZ ;  /* 0x000001004f517824 */ /* 0x000fe200078e00ff */
[----:B------:R-:W-:Y:S01]  /*5380*/  SHF.L.U32 R78, R78, 0x8, RZ ;  /* 0x000000084e4e7819 */ /* 0x000fe200000006ff */
        /* <DEDUP_REMOVED lines=61> */
[----:B------:R-:W-:Y:S01]  /*5760*/  FMUL.FTZ R41, R85, R122 ;  /* 0x0000007a55297220 */ /* 0x000fe20000410000 */
[----:B------:R-:W-:Y:S01]  /*5770*/  HADD2.F32 R123, -RZ, R94.H1_H1 ;  /* 0x3000005eff7b7230 */ /* 0x000fe20000004100 */
[----:B------:R-:W-:Y:S01]  /*5780*/  F2FP.F16.E4M3.UNPACK_B R43, R43 ;  /* 0x0000002bff2b723e */ /* 0x000fe200020006ff */
[----:B------:R-:W-:Y:S02]  /*5790*/  HADD2.F32 R84, -RZ, R84.H0_H0 ;  /* 0x20000054ff547230 */ /* 0x000fe40000004100 */
[----:B------:R-:W-:Y:S01]  /*57a0*/  FFMA.FTZ R134, R86, R93, -R41 ;  /* 0x0000005d56867223 */ /* 0x000fe20000010829 */
[----:B------:R-:W-:-:S02]  /*57b0*/  HADD2.F32 R41, -RZ, R87.H1_H1 ;  /* 0x30000057ff297230 */ /* 0x000fc40000004100 */
[-C--:B------:R-:W-:Y:S01]  /*57c0*/  FMUL.FTZ R135, R78, R123.reuse ;  /* 0x0000007b4e877220 */ /* 0x080fe20000410000 */
[----:B------:R-:W-:Y:S01]  /*57d0*/  F2FP.F16.E4M3.UNPACK_B R42, R42 ;  /* 0x0000002aff2a723e */ /* 0x000fe200020006ff */
[----:B------:R-:W-:Y:S01]  /*57e0*/  FMUL.FTZ R123, R84, R123 ;  /* 0x0000007b547b7220 */ /* 0x000fe20000410000 */
[----:B------:R-:W-:Y:S01]  /*57f0*/  FMUL.FTZ R122, R86, R122 ;  /* 0x0000007a567a7220 */ /* 0x000fe20000410000 */
[-C--:B------:R-:W-:Y:S01]  /*5800*/  FFMA.FTZ R135, R84, R41.reuse, -R135 ;  /* 0x0000002954877223 */ /* 0x080fe20000010887 */
[----:B------:R-:W-:Y:S02]  /*5810*/  HADD2.F32 R94, -RZ, R94.H0_H0 ;  /* 0x2000005eff5e7230 */ /* 0x000fe40000004100 */
[----:B------:R-:W-:Y:S01]  /*5820*/  FFMA.FTZ R86, R78, R41, R123 ;  /* 0x000000294e567223 */ /* 0x000fe2000001007b */
[----:B------:R-:W-:Y:S02]  /*5830*/  HADD2.F32 R78, -RZ, R43.H0_H0 ;  /* 0x2000002bff4e7230 */ /* 0x000fe40000004100 */
[----:B------:R-:W-:Y:S01]  /*5840*/  FFMA.FTZ R137, R85, R93, R122 ;  /* 0x0000005d55897223 */ /* 0x000fe2000001007a */
[----:B------:R-:W-:-:S02]  /*5850*/  HADD2.F32 R41, -RZ, R42.H0_H0 ;  /* 0x2000002aff297230 */ /* 0x000fc40000004100 */
[----:B------:R-:W-:Y:S02]  /*5860*/  HADD2.F32 R43, -RZ, R43.H1_H1 ;  /* 0x3000002bff2b7230 */ /* 0x000fe40000004100 */
[-C--:B------:R-:W-:Y:S01]  /*5870*/  FMUL.FTZ R122, R78, R95.reuse ;  /* 0x0000005f4e7a7220 */ /* 0x080fe20000410000 */
[----:B------:R-:W-:Y:S02]  /*5880*/  HADD2.F32 R42, -RZ, R42.H1_H1 ;  /* 0x3000002aff2a7230 */ /* 0x000fe40000004100 */
        /* <DEDUP_REMOVED lines=14> */
[----:B------:R-:W-:-:S07]  /*5970*/  F2FP.SATFINITE.E4M3.F32.PACK_AB_MERGE_C R43, R122, R93, R134 ;  /* 0x0000005d7a2b723e */ /* 0x000fce0004807086 */
.L_x_2367:
[----:B------:R-:W-:Y:S05]  /*5980*/  BSYNC B3 ;  /* 0x0000000000037941 */ /* 0x000fea0003800000 */
.L_x_2366:
[----:B-1----:R0:W-:Y:S02]  /*5990*/  STG.E.128 desc[UR56][R48.64+0x80], R40 ;  /* 0x0000802830007986 */ /* 0x0021e4000c101d38 */
.L_x_2365:
[----:B------:R-:W-:Y:S05]  /*59a0*/  BSYNC B2 ;  /* 0x0000000000027941 */ /* 0x000fea0003800000 */
.L_x_2364:
[----:B------:R-:W-:-:S13]  /*59b0*/  ISETP.NE.AND P2, PT, R39, RZ, PT ;  /* 0x000000ff2700720c */ /* 0x000fda0003f45270 */
        /* <DEDUP_REMOVED lines=8> */
[----:B------:R-:W-:Y:S01]  /*5a40*/  SHF.R.U32.HI R79, RZ, 0x10, R75 ;  /* 0x00000010ff4f7819 */ /* 0x000fe2000001164b */
[----:B------:R-:W-:Y:S01]  /*5a50*/  IMAD.SHL.U32 R75, R81, 0x100, RZ ;  /* 0x00000100514b7824 */ /* 0x000fe200078e00ff */
[----:B------:R-:W-:Y:S02]  /*5a60*/  LOP3.LUT R78, R77, 0xff0000ff, RZ, 0xc0, !PT ;  /* 0xff0000ff4d4e7812 */ /* 0x000fe400078ec0ff */
[----:B------:R-:W-:Y:S01]  /*5a70*/  SHF.R.U32.HI R80, RZ, 0x10, R77 ;  /* 0x00000010ff507819 */ /* 0x000fe2000001164d */
[----:B------:R-:W-:Y:S01]  /*5a80*/  IMAD.SHL.U32 R77, R76, 0x100, RZ ;  /* 0x000001004c4d7824 */ /* 0x000fe200078e00ff */
[----:B------:R-:W-:Y:S01]  /*5a90*/  LOP3.LUT R74, R74, 0xff00, R75, 0xf8, !PT ;  /* 0x0000ff004a4a7812 */ /* 0x000fe200078ef84b */
[----:B------:R-:W-:Y:S01]  /*5aa0*/  IMAD.U32 R75, R79, 0x10000, RZ ;  /* 0x000100004f4b7824 */ /* 0x000fe200078e00ff */
[----:B-1----:R-:W-:Y:S01]  /*5ab0*/  MOV R76, R40 ;  /* 0x00000028004c7202 */ /* 0x002fe20000000f00 */
[----:B------:R-:W-:Y:S01]  /*5ac0*/  IMAD.U32 R80, R80, 0x10000, RZ ;  /* 0x0001000050507824 */ /* 0x000fe200078e00ff */
[----:B------:R-:W-:-:S02]  /*5ad0*/  LOP3.LUT R77, R78, 0xff00, R77, 0xf8, !PT ;  /* 0x0000ff004e4d7812 */ /* 0x000fc400078ef84d */
        /* <DEDUP_REMOVED lines=27> */
[--C-:B------:R-:W-:Y:S01]  /*5c90*/  HADD2.F32 R80, -RZ, R77.reuse.H1_H1 ;  /* 0x3000004dff507230 */ /* 0x100fe20000004100 */
[----:B------:R-:W-:Y:S01]  /*5ca0*/  F2FP.F16.E4M3.UNPACK_B R83, R74.H1 ;  /* 0x0000004aff53723e */ /* 0x000fe200030006ff */
[----:B------:R-:W-:-:S02]  /*5cb0*/  HADD2.F32 R79, -RZ, R77.H0_H0 ;  /* 0x2000004dff4f7230 */ /* 0x000fc40000004100 */
        /* <DEDUP_REMOVED lines=9> */
[-C--:B------:R-:W-:Y:S01]  /*5d50*/  FFMA.FTZ R84, R79, R76.reuse, -R84 ;  /* 0x0000004c4f547223 */ /* 0x080fe20000010854 */
[----:B------:R-:W-:Y:S01]  /*5d60*/  FFMA.FTZ R81, R80, R76, R81 ;  /* 0x0000004c50517223 */ /* 0x000fe20000010051 */
[-C--:B------:R-:W-:Y:S01]  /*5d70*/  FFMA.FTZ R76, R77, R147.reuse, -R82 ;  /* 0x000000934d4c7223 */ /* 0x080fe20000010852 */
[----:B------:R-:W-:Y:S01]  /*5d80*/  FFMA.FTZ R77, R78, R147, R153 ;  /* 0x000000934e4d7223 */ /* 0x000fe20000010099 */
[----:B------:R-:W-:Y:S02]  /*5d90*/  F2FP.F16.E4M3.UNPACK_B R80, R43.H1 ;  /* 0x0000002bff50723e */ /* 0x000fe400030006ff */
[----:B------:R-:W-:Y:S02]  /*5da0*/  F2FP.SATFINITE.E4M3.F32.PACK_AB_MERGE_C R78, R86, R85, RZ ;  /* 0x00000055564e723e */ /* 0x000fe400048070ff */
[-C--:B------:R-:W-:Y:S02]  /*5db0*/  F2FP.F16.E4M3.UNPACK_B R86, R75.reuse.H1 ;  /* 0x0000004bff56723e */ /* 0x080fe400030006ff */
[----:B------:R-:W-:Y:S01]  /*5dc0*/  F2FP.SATFINITE.E4M3.F32.PACK_AB_MERGE_C R95, R81, R84, RZ ;  /* 0x00000054515f723e */ /* 0x000fe200048070ff */
[--C-:B------:R-:W-:Y:S01]  /*5dd0*/  HADD2.F32 R81, -RZ, R80.reuse.H0_H0 ;  /* 0x20000050ff517230 */ /* 0x100fe20000004100 */
[----:B------:R-:W-:Y:S01]  /*5de0*/  F2FP.F16.E4M3.UNPACK_B R79, R42.H1 ;  /* 0x0000002aff4f723e */ /* 0x000fe200030006ff */
[----:B------:R-:W-:Y:S01]  /*5df0*/  HADD2.F32 R80, -RZ, R80.H1_H1 ;  /* 0x30000050ff507230 */ /* 0x000fe20000004100 */
[----:B------:R-:W-:Y:S01]  /*5e00*/  F2FP.F16.E4M3.UNPACK_B R85, R75 ;  /* 0x0000004bff55723e */ /* 0x000fe200020006ff */
        /* <DEDUP_REMOVED lines=39> */
.L_x_2369:
[----:B------:R-:W-:Y:S05]  /*6080*/  BSYNC B2 ;  /* 0x0000000000027941 */ /* 0x000fea0003800000 */
.L_x_2368:
[----:B-1----:R0:W-:Y:S02]  /*6090*/  STG.E.128 desc[UR56][R48.64+0xa0], R40 ;  /* 0x0000a02830007986 */ /* 0x0021e4000c101d38 */
.L_x_2347:
[----:B------:R-:W-:Y:S05]  /*60a0*/  BSYNC B1 ;  /* 0x0000000000017941 */ /* 0x000fea0003800000 */
.L_x_2346:
        /* <DEDUP_REMOVED lines=14> */
[----:B------:R-:W-:Y:S02]  /*6190*/  LOP3.LUT R71, R73, 0xff0000ff, RZ, 0xc0, !PT ;  /* 0xff0000ff49477812 */ /* 0x000fe400078ec0ff */
[----:B------:R-:W-:-:S02]  /*61a0*/  SHF.R.U32.HI R73, RZ, 0x10, R73 ;  /* 0x00000010ff497819 */ /* 0x000fc40000011649 */
[----:B------:R-:W-:Y:S02]  /*61b0*/  SHF.L.U32 R72, R72, 0x8, RZ ;  /* 0x0000000848487819 */ /* 0x000fe400000006ff */
[----:B------:R-:W-:Y:S01]  /*61c0*/  LOP3.LUT R49, R49, 0xff00, R70, 0xf8, !PT ;  /* 0x0000ff0031317812 */ /* 0x000fe200078ef846 */
[----:B------:R-:W-:Y:S01]  /*61d0*/  IMAD.U32 R70, R74, 0x10000, RZ ;  /* 0x000100004a467824 */ /* 0x000fe200078e00ff */
        /* <DEDUP_REMOVED lines=92> */
.L_x_2374:
[----:B------:R-:W-:Y:S05]  /*67a0*/  BSYNC B2 ;  /* 0x0000000000027941 */ /* 0x000fea0003800000 */
.L_x_2373:
[----:B-1----:R0:W-:Y:S02]  /*67b0*/  STG.E.128 desc[UR56][R44.64], R40 ;  /* 0x000000282c007986 */ /* 0x0021e4000c101d38 */
.L_x_2372:
[----:B------:R-:W-:Y:S05]  /*67c0*/  BSYNC B1 ;  /* 0x0000000000017941 */ /* 0x000fea0003800000 */
.L_x_2371:
        /* <DEDUP_REMOVED lines=12> */
[----:B------:R-:W-:Y:S02]  /*6890*/  SHF.L.U32 R49, R49, 0x8, RZ ;  /* 0x0000000831317819 */ /* 0x000fe400000006ff */
[----:B------:R-:W-:Y:S01]  /*68a0*/  LOP3.LUT R68, R69, 0xff0000ff, RZ, 0xc0, !PT ;  /* 0xff0000ff45447812 */ /* 0x000fe200078ec0ff */
[----:B------:R-:W-:Y:S01]  /*68b0*/  IMAD.SHL.U32 R67, R67, 0x100, RZ ;  /* 0x0000010043437824 */ /* 0x000fe200078e00ff */
[----:B------:R-:W-:-:S02]  /*68c0*/  SHF.R.U32.HI R70, RZ, 0x10, R69 ;  /* 0x00000010ff467819 */ /* 0x000fc40000011645 */
[----:B------:R-:W-:Y:S01]  /*68d0*/  LOP3.LUT R66, R66, 0xff00, R49, 0xf8, !PT ;  /* 0x0000ff0042427812 */ /* 0x000fe200078ef831 */
[----:B------:R-:W-:Y:S01]  /*68e0*/  IMAD.U32 R49, R71, 0x10000, RZ ;  /* 0x0001000047317824 */ /* 0x000fe200078e00ff */
[----:B------:R-:W-:Y:S02]  /*68f0*/  LOP3.LUT R69, R68, 0xff00, R67, 0xf8, !PT ;  /* 0x0000ff0044457812 */ /* 0x000fe400078ef843 */
[----:B------:R-:W-:Y:S02]  /*6900*/  SHF.L.U32 R68, R70, 0x10, RZ ;  /* 0x0000001046447819 */ /* 0x000fe400000006ff */
        /* <DEDUP_REMOVED lines=90> */
.L_x_2378:
[----:B------:R-:W-:Y:S05]  /*6eb0*/  BSYNC B2 ;  /* 0x0000000000027941 */ /* 0x000fea0003800000 */
.L_x_2377:
[----:B-1----:R0:W-:Y:S02]  /*6ec0*/  STG.E.128 desc[UR56][R44.64+0x20], R40 ;  /* 0x000020282c007986 */ /* 0x0021e4000c101d38 */
.L_x_2376:
[----:B------:R-:W-:Y:S05]  /*6ed0*/  BSYNC B1 ;  /* 0x0000000000017941 */ /* 0x000fea0003800000 */
.L_x_2375:
        /* <DEDUP_REMOVED lines=10> */
[----:B------:R-:W-:Y:S01]  /*6f80*/  LOP3.LUT R49, R63, 0xff0000ff, RZ, 0xc0, !PT ;  /* 0xff0000ff3f317812 */ /* 0x000fe200078ec0ff */
[----:B------:R-:W-:Y:S01]  /*6f90*/  IMAD.SHL.U32 R62, R62, 0x100, RZ ;  /* 0x000001003e3e7824 */ /* 0x000fe200078e00ff */
[----:B------:R-:W-:Y:S01]  /*6fa0*/  SHF.R.U32.HI R66, RZ, 0x10, R63 ;  /* 0x00000010ff427819 */ /* 0x000fe2000001163f */
[----:B------:R-:W-:Y:S01]  /*6fb0*/  IMAD.SHL.U32 R64, R64, 0x100, RZ ;  /* 0x0000010040407824 */ /* 0x000fe200078e00ff */
[----:B------:R-:W-:Y:S02]  /*6fc0*/  LOP3.LUT R63, R65, 0xff0000ff, RZ, 0xc0, !PT ;  /* 0xff0000ff413f7812 */ /* 0x000fe400078ec0ff */
[----:B------:R-:W-:-:S02]  /*6fd0*/  SHF.R.U32.HI R65, RZ, 0x10, R65 ;  /* 0x00000010ff417819 */ /* 0x000fc40000011641 */
[----:B------:R-:W-:Y:S02]  /*6fe0*/  LOP3.LUT R49, R49, 0xff00, R62, 0xf8, !PT ;  /* 0x0000ff0031317812 */ /* 0x000fe400078ef83e */
[----:B------:R-:W-:Y:S01]  /*6ff0*/  LOP3.LUT R64, R63, 0xff00, R64, 0xf8, !PT ;  /* 0x0000ff003f407812 */ /* 0x000fe200078ef840 */
[----:B------:R-:W-:Y:S01]  /*7000*/  IMAD.U32 R65, R65, 0x10000, RZ ;  /* 0x0001000041417824 */ /* 0x000fe200078e00ff */
        /* <DEDUP_REMOVED lines=91> */
.L_x_2382:
[----:B------:R-:W-:Y:S05]  /*75c0*/  BSYNC B2 ;  /* 0x0000000000027941 */ /* 0x000fea0003800000 */
.L_x_2381:
[----:B-1----:R0:W-:Y:S02]  /*75d0*/  STG.E.128 desc[UR56][R44.64+0x40], R40 ;  /* 0x000040282c007986 */ /* 0x0021e4000c101d38 */
.L_x_2380:
[----:B------:R-:W-:Y:S05]  /*75e0*/  BSYNC B1 ;  /* 0x0000000000017941 */ /* 0x000fea0003800000 */
.L_x_2379:
        /* <DEDUP_REMOVED lines=15> */
[----:B------:R-:W-:Y:S01]  /*76e0*/  LOP3.LUT R58, R58, 0xff00, R49, 0xf8, !PT ;  /* 0x0000ff003a3a7812 */ /* 0x000fe200078ef831 */
[----:B------:R-:W-:Y:S01]  /*76f0*/  IMAD.U32 R49, R64, 0x10000, RZ ;  /* 0x0001000040317824 */ /* 0x000fe200078e00ff */
[----:B-1----:R-:W-:-:S02]  /*7700*/  MOV R48, R40 ;  /* 0x0000002800307202 */ /* 0x002fc40000000f00 */
        /* <DEDUP_REMOVED lines=92> */
.L_x_2386:
[----:B------:R-:W-:Y:S05]  /*7cd0*/  BSYNC B2 ;  /* 0x0000000000027941 */ /* 0x000fea0003800000 */
.L_x_2385:
[----:B-1----:R0:W-:Y:S02]  /*7ce0*/  STG.E.128 desc[UR56][R44.64+0x60], R40 ;  /* 0x000060282c007986 */ /* 0x0021e4000c101d38 */
.L_x_2384:
[----:B------:R-:W-:Y:S05]  /*7cf0*/  BSYNC B1 ;  /* 0x0000000000017941 */ /* 0x000fea0003800000 */
.L_x_2383:
        /* <DEDUP_REMOVED lines=9> */
[----:B------:R-:W-:Y:S02]  /*7d90*/  LOP3.LUT R47, R55, 0xff0000ff, RZ, 0xc0, !PT ;  /* 0xff0000ff372f7812 */ /* 0x000fe400078ec0ff */
[----:B------:R-:W-:Y:S02]  /*7da0*/  SHF.R.U32.HI R56, RZ, 0x10, R55 ;  /* 0x00000010ff387819 */ /* 0x000fe40000011637 */
[--C-:B------:R-:W-:Y:S02]  /*7db0*/  SHF.R.U32.HI R55, RZ, 0x8, R57.reuse ;  /* 0x00000008ff377819 */ /* 0x100fe40000011639 */
[----:B------:R-:W-:Y:S02]  /*7dc0*/  LOP3.LUT R54, R57, 0xff0000ff, RZ, 0xc0, !PT ;  /* 0xff0000ff39367812 */ /* 0x000fe400078ec0ff */
[----:B------:R-:W-:Y:S01]  /*7dd0*/  MOV R48, R42 ;  /* 0x0000002a00307202 */ /* 0x000fe20000000f00 */
[----:B------:R-:W-:Y:S01]  /*7de0*/  IMAD.SHL.U32 R43, R55, 0x100, RZ ;  /* 0x00000100372b7824 */ /* 0x000fe200078e00ff */
[----:B------:R-:W-:Y:S01]  /*7df0*/  SHF.R.U32.HI R58, RZ, 0x10, R57 ;  /* 0x00000010ff3a7819 */ /* 0x000fe20000011639 */
[----:B------:R-:W-:Y:S01]  /*7e00*/  IMAD.SHL.U32 R42, R59, 0x100, RZ ;  /* 0x000001003b2a7824 */ /* 0x000fe200078e00ff */
[----:B------:R-:W-:-:S02]  /*7e10*/  F2FP.F16.E4M3.UNPACK_B R55, R91.H1 ;  /* 0x0000005bff37723e */ /* 0x000fc400030006ff */
[----:B------:R-:W-:Y:S01]  /*7e20*/  LOP3.LUT R43, R54, 0xff00, R43, 0xf8, !PT ;  /* 0x0000ff00362b7812 */ /* 0x000fe200078ef82b */
[----:B------:R-:W-:Y:S01]  /*7e30*/  IMAD.U32 R54, R56, 0x10000, RZ ;  /* 0x0001000038367824 */ /* 0x000fe200078e00ff */
[----:B------:R-:W-:Y:S01]  /*7e40*/  LOP3.LUT R47, R47, 0xff00, R42, 0xf8, !PT ;  /* 0x0000ff002f2f7812 */ /* 0x000fe200078ef82a */
[--C-:B------:R-:W-:Y:S01]  /*7e50*/  HADD2.F32 R57, -RZ, R55.reuse.H0_H0 ;  /* 0x20000037ff397230 */ /* 0x100fe20000004100 */
[----:B------:R-:W-:Y:S02]  /*7e60*/  SHF.L.U32 R58, R58, 0x10, RZ ;  /* 0x000000103a3a7819 */ /* 0x000fe400000006ff */
[-C--:B------:R-:W-:Y:S02]  /*7e70*/  F2FP.F16.E4M3.UNPACK_B R42, R41.reuse ;  /* 0x00000029ff2a723e */ /* 0x080fe400020006ff */
[----:B------:R-:W-:Y:S02]  /*7e80*/  LOP3.LUT R56, R47, 0xff0000, R54, 0xf8, !PT ;  /* 0x00ff00002f387812 */ /* 0x000fe400078ef836 */
        /* <DEDUP_REMOVED lines=86> */
.L_x_2390:
[----:B------:R-:W-:Y:S05]  /*83f0*/  BSYNC B2 ;  /* 0x0000000000027941 */ /* 0x000fea0003800000 */
.L_x_2389:
[----:B-1----:R0:W-:Y:S02]  /*8400*/  STG.E.128 desc[UR56][R44.64+0x80], R40 ;  /* 0x000080282c007986 */ /* 0x0021e4000c101d38 */
.L_x_2388:
[----:B------:R-:W-:Y:S05]  /*8410*/  BSYNC B1 ;  /* 0x0000000000017941 */ /* 0x000fea0003800000 */
.L_x_2387:
        /* <DEDUP_REMOVED lines=8> */
[----:B------:R-:W-:Y:S01]  /*84a0*/  SHF.R.U32.HI R46, RZ, 0x8, R53 ;  /* 0x00000008ff2e7819 */ /* 0x000fe20000011635 */
[----:B------:R-:W-:Y:S01]  /*84b0*/  IMAD.MOV.U32 R48, RZ, RZ, R43 ;  /* 0x000000ffff307224 */ /* 0x000fe200078e002b */
[----:B------:R-:W-:Y:S01]  /*84c0*/  SHF.R.U32.HI R54, RZ, 0x10, R51 ;  /* 0x00000010ff367819 */ /* 0x000fe20000011633 */
[----:B------:R-:W-:Y:S01]  /*84d0*/  IMAD.SHL.U32 R42, R52, 0x100, RZ ;  /* 0x00000100342a7824 */ /* 0x000fe200078e00ff */
[----:B------:R-:W-:Y:S02]  /*84e0*/  LOP3.LUT R49, R51, 0xff0000ff, RZ, 0xc0, !PT ;  /* 0xff0000ff33317812 */ /* 0x000fe400078ec0ff */
        /* <DEDUP_REMOVED lines=98> */
.L_x_2392:
[----:B------:R-:W-:Y:S05]  /*8b10*/  BSYNC B1 ;  /* 0x0000000000017941 */ /* 0x000fea0003800000 */
.L_x_2391:
[----:B-1----:R0:W-:Y:S01]  /*8b20*/  STG.E.128 desc[UR56][R44.64+0xa0], R40 ;  /* 0x0000a0282c007986 */ /* 0x0021e2000c101d38 */
[----:B------:R-:W-:Y:S05]  /*8b30*/  BRA `(.L_x_2370) ;  /* 0x0000006800647947 */ /* 0x000fea0003800000 */
.L_x_2338:
        /* <DEDUP_REMOVED lines=43> */
.L_x_2394:
[----:B------:R-:W-:Y:S05]  /*8df0*/  BSYNC B1 ;  /* 0x0000000000017941 */ /* 0x000fea0003800000 */
.L_x_2393:
        /* <DEDUP_REMOVED lines=47> */
.L_x_2396:
[----:B------:R-:W-:Y:S05]  /*90f0*/  BSYNC B1 ;  /* 0x0000000000017941 */ /* 0x000fea0003800000 */
.L_x_2395:
        /* <DEDUP_REMOVED lines=26> */
.L_x_2397:
[----:B------:R-:W-:Y:S01]  /*92a0*/  LEA R97, R17, R16, 0x3 ;  /* 0x0000001011617211 */ /* 0x000fe200078e18ff */
[----:B------:R-:W1:Y:S01]  /*92b0*/  LDC R149, c[0x0][0x2f4] ;  /* 0x0000bd00ff957b82 */ /* 0x000e620000000800 */
[----:B------:R-:W-:Y:S01]  /*92c0*/  SHF.L.U32 R98, R191, 0x1f, RZ ;  /* 0x0000001fbf627819 */ /* 0x000fe200000006ff */
[----:B------:R-:W-:Y:S03]  /*92d0*/  BSSY B1, `(.L_x_2398) ;  /* 0x0000004000017945 */ /* 0x000fe60003800000 */
[----:B------:R-:W2:Y:S03]  /*92e0*/  SYNCS.PHASECHK.TRANS64.TRYWAIT P5, [R97+URZ+0x29890], R98 ;  /* 0x02989062610075a7 */ /* 0x000ea600080a017f */
[----:B------:R-:W3:Y:S01]  /*92f0*/  LDC.64 R134, c[0x0][0x300] ;  /* 0x0000c000ff867b82 */ /* 0x000ee20000000a00 */
[----:B--2---:R-:W-:Y:S05]  /*9300*/  @!P5 BRA `(.L_x_2399) ;  /* 0x000002440074d947 */ /* 0x004fea0003800000 */
.L_x_2666:
[----:B------:R-:W-:Y:S05]  /*9310*/  BSYNC B1 ;  /* 0x0000000000017941 */ /* 0x000fea0003800000 */
.L_x_2398:
        /* <DEDUP_REMOVED lines=8> */
[----:B------:R-:W-:-:S04]  /*93a0*/  IMAD R167, R188, R135, R88 ;  /* 0x00000087bca77224 */ /* 0x000fc800078e0258 */
[----:B------:R-:W-:Y:S02]  /*93b0*/  IMAD.IADD R167, R167, 0x1, R139 ;  /* 0x00000001a7a77824 */ /* 0x000fe400078e028b */
[----:B------:R-:W-:Y:S05]  /*93c0*/  @!P4 BRA `(.L_x_2403) ;  /* 0x0000000c00ccc947 */ /* 0x000fea0003800000 */
[----:B------:R-:W-:Y:S01]  /*93d0*/  SEL R88, R99, R154, !P0 ;  /* 0x0000009a63587207 */ /* 0x000fe20004000000 */
[----:B------:R-:W-:Y:S01]  /*93e0*/  BSSY B3, `(.L_x_2404) ;  /* 0x00000e5000037945 */ /* 0x000fe20003800000 */
[----:B------:R-:W-:Y:S02]  /*93f0*/  ISETP.GE.AND P4, PT, R18, R132, PT ;  /* 0x000000841200720c */ /* 0x000fe40003f86270 */
[----:B------:R-:W-:-:S04]  /*9400*/  SHF.R.S32.HI R89, RZ, 0x1f, R88 ;  /* 0x0000001fff597819 */ /* 0x000fc80000011458 */
[----:B------:R-:W-:-:S04]  /*9410*/  LEA.HI R88, R89, R88, RZ, 0x5 ;  /* 0x0000005859587211 */ /* 0x000fc800078f28ff */
        /* <DEDUP_REMOVED lines=17> */
[----:B------:R-:W-:Y:S02]  /*9530*/  SHF.R.U32.HI R40, RZ, 0x10, R53 ;  /* 0x00000010ff287819 */ /* 0x000fe40000011635 */
[----:B------:R-:W-:Y:S02]  /*9540*/  LOP3.LUT R52, R53, 0xff0000ff, RZ, 0xc0, !PT ;  /* 0xff0000ff35347812 */ /* 0x000fe400078ec0ff */
[--C-:B------:R-:W-:Y:S02]  /*9550*/  SHF.R.U32.HI R53, RZ, 0x8, R55.reuse ;  /* 0x00000008ff357819 */ /* 0x100fe40000011637 */
[----:B------:R-:W-:Y:S02]  /*9560*/  SHF.R.U32.HI R42, RZ, 0x10, R55 ;  /* 0x00000010ff2a7819 */ /* 0x000fe40000011637 */
[----:B------:R-:W-:Y:S01]  /*9570*/  LOP3.LUT R178, R55, 0xff0000ff, RZ, 0xc0, !PT ;  /* 0xff0000ff37b27812 */ /* 0x000fe200078ec0ff */
[----:B------:R-:W-:Y:S01]  /*9580*/  IMAD.SHL.U32 R53, R53, 0x100, RZ ;  /* 0x0000010035357824 */ /* 0x000fe200078e00ff */
[----:B------:R-:W-:Y:S01]  /*9590*/  SHF.R.U32.HI R55, RZ, 0x8, R41 ;  /* 0x00000008ff377819 */ /* 0x000fe20000011629 */
[----:B------:R-:W-:Y:S01]  /*95a0*/  IMAD.U32 R42, R42, 0x10000, RZ ;  /* 0x000100002a2a7824 */ /* 0x000fe200078e00ff */
[----:B------:R-:W-:-:S02]  /*95b0*/  SHF.L.U32 R180, R54, 0x8, RZ ;  /* 0x0000000836b47819 */ /* 0x000fc400000006ff */
[----:B------:R-:W-:Y:S02]  /*95c0*/  SHF.R.U32.HI R177, RZ, 0x10, R41 ;  /* 0x00000010ffb17819 */ /* 0x000fe40000011629 */
[----:B------:R-:W-:Y:S01]  /*95d0*/  LOP3.LUT R52, R52, 0xff00, R180, 0xf8, !PT ;  /* 0x0000ff0034347812 */ /* 0x000fe200078ef8b4 */
[----:B------:R-:W-:Y:S01]  /*95e0*/  IMAD.SHL.U32 R180, R55, 0x100, RZ ;  /* 0x0000010037b47824 */ /* 0x000fe200078e00ff */
[----:B------:R-:W-:Y:S02]  /*95f0*/  LOP3.LUT R179, R41, 0xff0000ff, RZ, 0xc0, !PT ;  /* 0xff0000ff29b37812 */ /* 0x000fe400078ec0ff */
[----:B------:R-:W-:Y:S01]  /*9600*/  LOP3.LUT R55, R178, 0xff00, R53, 0xf8, !PT ;  /* 0x0000ff00b2377812 */ /* 0x000fe200078ef835 */
[----:B------:R-:W-:Y:S01]  /*9610*/  IMAD.U32 R53, R40, 0x10000, RZ ;  /* 0x0001000028357824 */ /* 0x000fe200078e00ff */
[----:B------:R-:W-:Y:S02]  /*9620*/  LOP3.LUT R179, R179, 0xff00, R180, 0xf8, !PT ;  /* 0x0000ff00b3b37812 */ /* 0x000fe400078ef8b4 */
[----:B------:R-:W-:-:S02]  /*9630*/  SHF.L.U32 R40, R177, 0x10, RZ ;  /* 0x00000010b1287819 */ /* 0x000fc400000006ff */
[----:B------:R-:W-:Y:S02]  /*9640*/  LOP3.LUT R177, R52, 0xff0000, R53, 0xf8, !PT ;  /* 0x00ff000034b17812 */ /* 0x000fe400078ef835 */
        /* <DEDUP_REMOVED lines=33> */
[----:B------:R-:W-:Y:S01]  /*9860*/  F2FP.F16.E4M3.UNPACK_B R54, R91 ;  /* 0x0000005bff36723e */ /* 0x000fe200020006ff */
[----:B------:R-:W-:-:S02]  /*9870*/  HADD2.F32 R89, -RZ, R181.H0_H0 ;  /* 0x200000b5ff597230 */ /* 0x000fc40000004100 */
[----:B------:R-:W-:Y:S02]  /*9880*/  HADD2.F32 R93, -RZ, R93.H1_H1 ;  /* 0x3000005dff5d7230 */ /* 0x000fe40000004100 */
        /* <DEDUP_REMOVED lines=9> */
[----:B------:R-:W-:-:S02]  /*9920*/  IMAD.U32 R41, R41, 0x10000, RZ ;  /* 0x0001000029297824 */ /* 0x000fc400078e00ff */
[-C--:B------:R-:W-:Y:S01]  /*9930*/  FFMA.FTZ R180, R181, R177.reuse, -R182 ;  /* 0x000000b1b5b47223 */ /* 0x080fe200000108b6 */
[----:B------:R-:W-:Y:S01]  /*9940*/  FFMA.FTZ R177, R93, R177, R183 ;  /* 0x000000b15db17223 */ /* 0x000fe200000100b7 */
[----:B------:R-:W-:Y:S01]  /*9950*/  LOP3.LUT R93, R55, 0xff0000, R42, 0xf8, !PT ;  /* 0x00ff0000375d7812 */ /* 0x000fe200078ef82a */
[----:B------:R-:W-:Y:S01]  /*9960*/  HADD2.F32 R184, -RZ, R54.H0_H0 ;  /* 0x20000036ffb87230 */ /* 0x000fe20000004100 */
[----:B------:R-:W-:Y:S02]  /*9970*/  LOP3.LUT R41, R43, 0xff0000, R41, 0xf8, !PT ;  /* 0x00ff00002b297812 */ /* 0x000fe400078ef829 */
[----:B------:R-:W-:Y:S02]  /*9980*/  MOV R42, R95 ;  /* 0x0000005f002a7202 */ /* 0x000fe40000000f00 */
[----:B------:R-:W-:Y:S02]  /*9990*/  F2FP.F16.E4M3.UNPACK_B R95, R41 ;  /* 0x00000029ff5f723e */ /* 0x000fe400020006ff */
[----:B------:R-:W-:-:S02]  /*99a0*/  F2FP.F16.E4M3.UNPACK_B R43, R42 ;  /* 0x0000002aff2b723e */ /* 0x000fc400020006ff */
[----:B------:R-:W-:Y:S01]  /*99b0*/  F2FP.F16.E4M3.UNPACK_B R181, R93 ;  /* 0x0000005dffb5723e */ /* 0x000fe200020006ff */
[----:B------:R-:W-:Y:S01]  /*99c0*/  HADD2.F32 R55, -RZ, R95.H0_H0 ;  /* 0x2000005fff377230 */ /* 0x000fe20000004100 */
[----:B------:R-:W-:Y:S01]  /*99d0*/  F2FP.F16.E4M3.UNPACK_B R42, R42.H1 ;  /* 0x0000002aff2a723e */ /* 0x000fe200030006ff */
[----:B------:R-:W-:Y:S01]  /*99e0*/  HADD2.F32 R182, -RZ, R43.H0_H0 ;  /* 0x2000002bffb67230 */ /* 0x000fe20000004100 */
[----:B------:R-:W-:Y:S01]  /*99f0*/  F2FP.F16.E4M3.UNPACK_B R41, R41.H1 ;  /* 0x00000029ff29723e */ /* 0x000fe200030006ff */
[----:B------:R-:W-:Y:S01]  /*9a00*/  HADD2.F32 R183, -RZ, R181.H0_H0 ;  /* 0x200000b5ffb77230 */ /* 0x000fe20000004100 */
[----:B------:R-:W-:Y:S01]  /*9a10*/  F2FP.F16.E4M3.UNPACK_B R93, R93.H1 ;  /* 0x0000005dff5d723e */ /* 0x000fe200030006ff */
[----:B------:R-:W-:Y:S02]  /*9a20*/  HADD2.F32 R43, -RZ, R43.H1_H1 ;  /* 0x3000002bff2b7230 */ /* 0x000fe40000004100 */
[-C--:B------:R-:W-:Y:S01]  /*9a30*/  FMUL.FTZ R185, R182, R55.reuse ;  /* 0x00000037b6b97220 */ /* 0x080fe20000410000 */
[----:B------:R-:W-:Y:S01]  /*9a40*/  FMUL.FTZ R55, R184, R55 ;  /* 0x00000037b8377220 */ /* 0x000fe20000410000 */
[----:B------:R-:W-:Y:S01]  /*9a50*/  HADD2.F32 R95, -RZ, R95.H1_H1 ;  /* 0x3000005fff5f7230 */ /* 0x000fe20000004100 */
[----:B------:R-:W-:Y:S01]  /*9a60*/  F2FP.SATFINITE.E4M3.F32.PACK_AB_MERGE_C R89, R180, R89, RZ ;  /* 0x00000059b459723e */ /* 0x000fe200048070ff */
[----:B------:R-:W-:-:S02]  /*9a70*/  HADD2.F32 R181, -RZ, R181.H1_H1 ;  /* 0x300000b5ffb57230 */ /* 0x000fc40000004100 */
[----:B------:R-:W-:Y:S01]  /*9a80*/  FFMA.FTZ R182, R182, R183, R55 ;  /* 0x000000b7b6b67223 */ /* 0x000fe20000010037 */
[----:B------:R-:W-:Y:S02]  /*9a90*/  HADD2.F32 R55, -RZ, R54.H1_H1 ;  /* 0x30000036ff377230 */ /* 0x000fe40000004100 */
[----:B------:R-:W-:Y:S01]  /*9aa0*/  FMUL.FTZ R54, R43, R95 ;  /* 0x0000005f2b367220 */ /* 0x000fe20000410000 */
[----:B------:R-:W-:Y:S01]  /*9ab0*/  FFMA.FTZ R185, R184, R183, -R185 ;  /* 0x000000b7b8b97223 */ /* 0x000fe200000108b9 */
[----:B------:R-:W-:Y:S01]  /*9ac0*/  HADD2.F32 R183, -RZ, R41.H0_H0 ;  /* 0x20000029ffb77230 */ /* 0x000fe20000004100 */
[----:B------:R-:W-:Y:S01]  /*9ad0*/  F2FP.SATFINITE.E4M3.F32.PACK_AB_MERGE_C R178, R178, R179, R89 ;  /* 0x000000b3b2b2723e */ /* 0x000fe20004807059 */
[C---:B------:R-:W-:Y:S01]  /*9ae0*/  FFMA.FTZ R54, R55.reuse, R181, -R54 ;  /* 0x000000b537367223 */ /* 0x040fe20000010836 */
[----:B------:R-:W-:Y:S01]  /*9af0*/  FMUL.FTZ R55, R55, R95 ;  /* 0x0000005f37377220 */ /* 0x000fe20000410000 */
[----:B------:R-:W-:Y:S01]  /*9b00*/  HADD2.F32 R95, -RZ, R93.H0_H0 ;  /* 0x2000005dff5f7230 */ /* 0x000fe20000004100 */
[----:B------:R-:W-:Y:S01]  /*9b10*/  F2FP.F16.E4M3.UNPACK_B R89, R92.H1 ;  /* 0x0000005cff59723e */ /* 0x000fe200030006ff */
[----:B------:R-:W-:-:S02]  /*9b20*/  HADD2.F32 R41, -RZ, R41.H1_H1 ;  /* 0x30000029ff297230 */ /* 0x000fc40000004100 */
[----:B------:R-:W-:Y:S01]  /*9b30*/  FFMA.FTZ R43, R43, R181, R55 ;  /* 0x000000b52b2b7223 */ /* 0x000fe20000010037 */
[----:B------:R-:W-:Y:S01]  /*9b40*/  F2FP.F16.E4M3.UNPACK_B R55, R91.H1 ;  /* 0x0000005bff37723e */ /* 0x000fe200030006ff */
[--C-:B------:R-:W-:Y:S01]  /*9b50*/  HADD2.F32 R91, -RZ, R42.reuse.H0_H0 ;  /* 0x2000002aff5b7230 */ /* 0x100fe20000004100 */
[----:B------:R-:W-:Y:S01]  /*9b60*/  F2FP.SATFINITE.E4M3.F32.PACK_AB_MERGE_C R40, R177, R40, RZ ;  /* 0x00000028b128723e */ /* 0x000fe200048070ff */
[----:B------:R-:W-:Y:S01]  /*9b70*/  HADD2.F32 R42, -RZ, R42.H1_H1 ;  /* 0x3000002aff2a7230 */ /* 0x000fe20000004100 */
[----:B------:R-:W-:Y:S01]  /*9b80*/  F2FP.F16.E4M3.UNPACK_B R92, R92 ;  /* 0x0000005cff5c723e */ /* 0x000fe200020006ff */
[--C-:B------:R-:W-:Y:S02]  /*9b90*/  HADD2.F32 R181, -RZ, R55.reuse.H0_H0 ;  /* 0x20000037ffb57230 */ /* 0x100fe40000004100 */
[----:B------:R-:W-:Y:S01]  /*9ba0*/  FMUL.FTZ R184, R91, R183 ;  /* 0x000000b75bb87220 */ /* 0x000fe20000410000 */
[----:B------:R-:W-:Y:S02]  /*9bb0*/  HADD2.F32 R55, -RZ, R55.H1_H1 ;  /* 0x30000037ff377230 */ /* 0x000fe40000004100 */
[----:B------:R-:W-:-:S02]  /*9bc0*/  HADD2.F32 R93, -RZ, R93.H1_H1 ;  /* 0x3000005dff5d7230 */ /* 0x000fc40000004100 */
        /* <DEDUP_REMOVED lines=97> */
[----:B------:R-:W-:Y:S01]  /*a1e0*/  F2FP.SATFINITE.E4M3.F32.PACK_AB_MERGE_C R90, R92, R172, R89 ;  /* 0x000000ac5c5a723e */ /* 0x000fe20004807059 */
[----:B------:R-:W-:Y:S01]  /*a1f0*/  IMAD.MOV.U32 R89, RZ, RZ, R178 ;  /* 0x000000ffff597224 */ /* 0x000fe200078e00b2 */
[----:B------:R-:W-:Y:S01]  /*a200*/  F2FP.SATFINITE.E4M3.F32.PACK_AB_MERGE_C R94, R173, R174, R88 ;  /* 0x000000aead5e723e */ /* 0x000fe20004807058 */
[----:B------:R-:W-:Y:S01]  /*a210*/  IMAD.MOV.U32 R88, RZ, RZ, R177 ;  /* 0x000000ffff587224 */ /* 0x000fe200078e00b1 */
[----:B------:R-:W-:-:S07]  /*a220*/  MOV R92, R41 ;  /* 0x00000029005c7202 */ /* 0x000fce0000000f00 */
.L_x_2405:
[----:B------:R-:W-:Y:S05]  /*a230*/  BSYNC B3 ;  /* 0x0000000000037941 */ /* 0x000fea0003800000 */
.L_x_2404:
        /* <DEDUP_REMOVED lines=12> */
.L_x_2403:
[----:B------:R-:W-:Y:S05]  /*a300*/  BSYNC B2 ;  /* 0x0000000000027941 */ /* 0x000fea0003800000 */
.L_x_2402:
        /* <DEDUP_REMOVED lines=11> */
[----:B------:R-:W-:Y:S01]  /*a3c0*/  SHF.R.S32.HI R40, RZ, 0x1f, R41 ;  /* 0x0000001fff287819 */ /* 0x000fe20000011429 */
[----:B------:R-:W-:-:S03]  /*a3d0*/  IMAD.SHL.U32 R90, R41, 0x10, RZ ;  /* 0x00000010295a7824 */ /* 0x000fc600078e00ff */
[----:B------:R-:W-:-:S04]  /*a3e0*/  LEA.HI R40, R40, R41, RZ, 0x2 ;  /* 0x0000002928287211 */ /* 0x000fc800078f10ff */
[----:B------:R-:W-:Y:S02]  /*a3f0*/  SHF.R.S32.HI R41, RZ, 0x2, R40 ;  /* 0x00000002ff297819 */ /* 0x000fe40000011428 */
[----:B------:R-:W-:-:S03]  /*a400*/  LOP3.LUT R40, R198, 0x30, R90, 0xf8, !PT ;  /* 0x00000030c6287812 */ /* 0x000fc600078ef85a */
[----:B------:R-:W-:Y:S01]  /*a410*/  IMAD R41, R41, 0x2800, R200 ;  /* 0x0000280029297824 */ /* 0x000fe200078e02c8 */
[----:B------:R-:W-:-:S04]  /*a420*/  LOP3.LUT R40, R40, R199, RZ, 0x3c, !PT ;  /* 0x000000c728287212 */ /* 0x000fc800078e3cff */
        /* <DEDUP_REMOVED lines=16> */
[-C--:B------:R-:W-:Y:S02]  /*a530*/  F2FP.F16.E4M3.UNPACK_B R175, R169.reuse.H1 ;  /* 0x000000a9ffaf723e */ /* 0x080fe400030006ff */
[----:B------:R-:W-:Y:S01]  /*a540*/  LOP3.LUT R57, R46, 0xff00, R57, 0xf8, !PT ;  /* 0x0000ff002e397812 */ /* 0x000fe200078ef839 */
[----:B------:R-:W-:Y:S01]  /*a550*/  IMAD.U32 R46, R56, 0x10000, RZ ;  /* 0x00010000382e7824 */ /* 0x000fe200078e00ff */
[----:B------:R-:W-:Y:S01]  /*a560*/  LOP3.LUT R44, R44, 0xff00, R45, 0xf8, !PT ;  /* 0x0000ff002c2c7812 */ /* 0x000fe200078ef82d */
[----:B------:R-:W-:Y:S01]  /*a570*/  IMAD.U32 R45, R58, 0x10000, RZ ;  /* 0x000100003a2d7824 */ /* 0x000fe200078e00ff */
[----:B------:R-:W-:Y:S01]  /*a580*/  F2FP.F16.E4M3.UNPACK_B R169, R169 ;  /* 0x000000a9ffa9723e */ /* 0x000fe200020006ff */
[----:B-1----:R-:W-:Y:S01]  /*a590*/  IMAD.MOV.U32 R58, RZ, RZ, R53 ;  /* 0x000000ffff3a7224 */ /* 0x002fe200078e0035 */
[----:B------:R-:W-:Y:S01]  /*a5a0*/  LOP3.LUT R57, R57, 0xff0000, R46, 0xf8, !PT ;  /* 0x00ff000039397812 */ /* 0x000fe200078ef82e */
[--C-:B------:R-:W-:Y:S01]  /*a5b0*/  HADD2.F32 R177, -RZ, R175.reuse.H0_H0 ;  /* 0x200000afffb17230 */ /* 0x100fe20000004100 */
[----:B0-----:R-:W-:Y:S01]  /*a5c0*/  F2FP.F16.E4M3.UNPACK_B R53, R41 ;  /* 0x00000029ff35723e */ /* 0x001fe200020006ff */
[----:B------:R-:W-:Y:S01]  /*a5d0*/  HADD2.F32 R175, -RZ, R175.H1_H1 ;  /* 0x300000afffaf7230 */ /* 0x000fe20000004100 */
[----:B------:R-:W-:-:S02]  /*a5e0*/  F2FP.F16.E4M3.UNPACK_B R91, R58 ;  /* 0x0000003aff5b723e */ /* 0x000fc400020006ff */
[----:B------:R-:W-:Y:S01]  /*a5f0*/  F2FP.F16.E4M3.UNPACK_B R92, R57 ;  /* 0x00000039ff5c723e */ /* 0x000fe200020006ff */
[----:B------:R-:W-:Y:S01]  /*a600*/  HADD2.F32 R56, -RZ, R53.H0_H0 ;  /* 0x20000035ff387230 */ /* 0x000fe20000004100 */
[----:B------:R-:W-:Y:S01]  /*a610*/  LOP3.LUT R44, R44, 0xff0000, R45, 0xf8, !PT ;  /* 0x00ff00002c2c7812 */ /* 0x000fe200078ef82d */
[--C-:B------:R-:W-:Y:S01]  /*a620*/  HADD2.F32 R46, -RZ, R91.reuse.H0_H0 ;  /* 0x2000005bff2e7230 */ /* 0x100fe20000004100 */
[----:B------:R-:W-:Y:S01]  /*a630*/  F2FP.F16.E4M3.UNPACK_B R58, R58.H1 ;  /* 0x0000003aff3a723e */ /* 0x000fe200030006ff */
[----:B------:R-:W-:Y:S01]  /*a640*/  HADD2.F32 R91, -RZ, R91.H1_H1 ;  /* 0x3000005bff5b7230 */ /* 0x000fe20000004100 */
[----:B------:R-:W-:Y:S01]  /*a650*/  F2FP.F16.E4M3.UNPACK_B R45, R44 ;  /* 0x0000002cff2d723e */ /* 0x000fe200020006ff */
[--C-:B------:R-:W-:Y:S02]  /*a660*/  HADD2.F32 R94, -RZ, R92.reuse.H1_H1 ;  /* 0x3000005cff5e7230 */ /* 0x100fe40000004100 */
[----:B------:R-:W-:Y:S02]  /*a670*/  HADD2.F32 R53, -RZ, R53.H1_H1 ;  /* 0x30000035ff357230 */ /* 0x000fe40000004100 */
[----:B------:R-:W-:-:S02]  /*a680*/  HADD2.F32 R95, -RZ, R92.H0_H0 ;  /* 0x2000005cff5f7230 */ /* 0x000fc40000004100 */
        /* <DEDUP_REMOVED lines=35> */
[----:B------:R-:W-:Y:S02]  /*a8c0*/  SHF.R.U32.HI R93, RZ, 0x10, R47 ;  /* 0x00000010ff5d7819 */ /* 0x000fe4000001162f */
[----:B------:R-:W-:Y:S02]  /*a8d0*/  SHF.L.U32 R92, R92, 0x8, RZ ;  /* 0x000000085c5c7819 */ /* 0x000fe400000006ff */
[----:B------:R-:W-:Y:S01]  /*a8e0*/  LOP3.LUT R59, R59, 0xff00, R94, 0xf8, !PT ;  /* 0x0000ff003b3b7812 */ /* 0x000fe200078ef85e */
[----:B------:R-:W-:Y:S01]  /*a8f0*/  IMAD.U32 R94, R93, 0x10000, RZ ;  /* 0x000100005d5e7824 */ /* 0x000fe200078e00ff */
[----:B------:R-:W-:Y:S01]  /*a900*/  LOP3.LUT R47, R91, 0xff00, R92, 0xf8, !PT ;  /* 0x0000ff005b2f7812 */ /* 0x000fe200078ef85c */
[----:B------:R-:W-:Y:S01]  /*a910*/  IMAD.U32 R92, R95, 0x10000, RZ ;  /* 0x000100005f5c7824 */ /* 0x000fe200078e00ff */
[----:B------:R-:W-:-:S02]  /*a920*/  F2FP.F16.E4M3.UNPACK_B R91, R43 ;  /* 0x0000002bff5b723e */ /* 0x000fc400020006ff */
[----:B------:R-:W-:Y:S02]  /*a930*/  LOP3.LUT R93, R59, 0xff0000, R94, 0xf8, !PT ;  /* 0x00ff00003b5d7812 */ /* 0x000fe400078ef85e */
[----:B------:R-:W-:Y:S01]  /*a940*/  MOV R94, R55 ;  /* 0x00000037005e7202 */ /* 0x000fe20000000f00 */
[--C-:B------:R-:W-:Y:S01]  /*a950*/  HADD2.F32 R173, -RZ, R91.reuse.H0_H0 ;  /* 0x2000005bffad7230 */ /* 0x100fe20000004100 */
[----:B------:R-:W-:Y:S01]  /*a960*/  F2FP.F16.E4M3.UNPACK_B R95, R93 ;  /* 0x0000005dff5f723e */ /* 0x000fe200020006ff */
[----:B------:R-:W-:Y:S01]  /*a970*/  HADD2.F32 R91, -RZ, R91.H1_H1 ;  /* 0x3000005bff5b7230 */ /* 0x000fe20000004100 */
[-C--:B------:R-:W-:Y:S02]  /*a980*/  F2FP.F16.E4M3.UNPACK_B R55, R94.reuse ;  /* 0x0000005eff37723e */ /* 0x080fe400020006ff */
[----:B------:R-:W-:Y:S01]  /*a990*/  LOP3.LUT R47, R47, 0xff0000, R92, 0xf8, !PT ;  /* 0x00ff00002f2f7812 */ /* 0x000fe200078ef85c */
[----:B------:R-:W-:Y:S01]  /*a9a0*/  HADD2.F32 R176, -RZ, R95.H0_H0 ;  /* 0x2000005fffb07230 */ /* 0x000fe20000004100 */
[----:B------:R-:W-:Y:S01]  /*a9b0*/  F2FP.F16.E4M3.UNPACK_B R94, R94.H1 ;  /* 0x0000005eff5e723e */ /* 0x000fe200030006ff */
[--C-:B------:R-:W-:Y:S01]  /*a9c0*/  HADD2.F32 R59, -RZ, R55.reuse.H0_H0 ;  /* 0x20000037ff3b7230 */ /* 0x100fe20000004100 */
[----:B------:R-:W-:Y:S01]  /*a9d0*/  F2FP.F16.E4M3.UNPACK_B R172, R47 ;  /* 0x0000002fffac723e */ /* 0x000fe200020006ff */
[----:B------:R-:W-:Y:S01]  /*a9e0*/  HADD2.F32 R55, -RZ, R55.H1_H1 ;  /* 0x30000037ff377230 */ /* 0x000fe20000004100 */
[----:B------:R-:W-:-:S02]  /*a9f0*/  F2FP.F16.E4M3.UNPACK_B R93, R93.H1 ;  /* 0x0000005dff5d723e */ /* 0x000fc400030006ff */
[-C--:B------:R-:W-:Y:S01]  /*aa00*/  FMUL.FTZ R92, R59, R176.reuse ;  /* 0x000000b03b5c7220 */ /* 0x080fe20000410000 */
[--C-:B------:R-:W-:Y:S02]  /*aa10*/  HADD2.F32 R174, -RZ, R172.reuse.H0_H0 ;  /* 0x200000acffae7230 */ /* 0x100fe40000004100 */
[C---:B------:R-:W-:Y:S01]  /*aa20*/  FMUL.FTZ R176, R173.reuse, R176 ;  /* 0x000000b0adb07220 */ /* 0x040fe20000410000 */
[----:B------:R-:W-:Y:S01]  /*aa30*/  HADD2.F32 R172, -RZ, R172.H1_H1 ;  /* 0x300000acffac7230 */ /* 0x000fe20000004100 */
[----:B------:R-:W-:Y:S01]  /*aa40*/  F2FP.SATFINITE.E4M3.F32.PACK_AB_MERGE_C R44, R58, R44, RZ ;  /* 0x0000002c3a2c723e */ /* 0x000fe200048070ff */
[-C--:B------:R-:W-:Y:S01]  /*aa50*/  FFMA.FTZ R92, R173, R174.reuse, -R92 ;  /* 0x000000aead5c7223 */ /* 0x080fe2000001085c */
[----:B------:R-:W-:Y:S01]  /*aa60*/  FFMA.FTZ R59, R59, R174, R176 ;  /* 0x000000ae3b3b7223 */ /* 0x000fe200000100b0 */
[----:B------:R-:W-:Y:S01]  /*aa70*/  HADD2.F32 R174, -RZ, R95.H1_H1 ;  /* 0x3000005fffae7230 */ /* 0x000fe20000004100 */
[----:B------:R-:W-:Y:S01]  /*aa80*/  F2FP.F16.E4M3.UNPACK_B R95, R43.H1 ;  /* 0x0000002bff5f723e */ /* 0x000fe200030006ff */
[----:B------:R-:W-:Y:S01]  /*aa90*/  HADD2.F32 R173, -RZ, R94.H1_H1 ;  /* 0x3000005effad7230 */ /* 0x000fe20000004100 */
[----:B------:R-:W-:-:S02]  /*aaa0*/  F2FP.SATFINITE.E4M3.F32.PACK_AB_MERGE_C R57, R57, R41, RZ ;  /* 0x000000293939723e */ /* 0x000fc400048070ff */
[-C--:B------:R-:W-:Y:S01]  /*aab0*/  FMUL.FTZ R176, R55, R174.reuse ;  /* 0x000000ae37b07220 */ /* 0x080fe20000410000 */
[----:B------:R-:W-:Y:S01]  /*aac0*/  FMUL.FTZ R174, R91, R174 ;  /* 0x000000ae5bae7220 */ /* 0x000fe20000410000 */
[----:B------:R-:W-:Y:S01]  /*aad0*/  HADD2.F32 R43, -RZ, R95.H0_H0 ;  /* 0x2000005fff2b7230 */ /* 0x000fe20000004100 */
[----:B------:R-:W-:Y:S01]  /*aae0*/  F2FP.SATFINITE.E4M3.F32.PACK_AB_MERGE_C R41, R53, R56, R44 ;  /* 0x000000383529723e */ /* 0x000fe2000480702c */
[-C--:B------:R-:W-:Y:S01]  /*aaf0*/  FFMA.FTZ R91, R91, R172.reuse, -R176 ;  /* 0x000000ac5b5b7223 */ /* 0x080fe200000108b0 */
[----:B------:R-:W-:Y:S01]  /*ab00*/  FFMA.FTZ R55, R55, R172, R174 ;  /* 0x000000ac37377223 */ /* 0x000fe200000100ae */
[----:B------:R-:W-:Y:S01]  /*ab10*/  F2FP.F16.E4M3.UNPACK_B R172, R47.H1 ;  /* 0x0000002fffac723e */ /* 0x000fe200030006ff */
[----:B------:R-:W-:Y:S01]  /*ab20*/  HADD2.F32 R47, -RZ, R94.H0_H0 ;  /* 0x2000005eff2f7230 */ /* 0x000fe20000004100 */
[----:B------:R-:W-:Y:S01]  /*ab30*/  F2FP.SATFINITE.E4M3.F32.PACK_AB_MERGE_C R53, R45, R46, R57 ;  /* 0x0000002e2d35723e */ /* 0x000fe20004807039 */
        /* <DEDUP_REMOVED lines=96> */
[----:B------:R-:W-:Y:S02]  /*b140*/  IMAD.MOV.U32 R40, RZ, RZ, R176 ;  /* 0x000000ffff287224 */ /* 0x000fe400078e00b0 */
[-C--:B------:R-:W-:Y:S01]  /*b150*/  FMUL.FTZ R54, R171, R170.reuse ;  /* 0x000000aaab367220 */ /* 0x080fe20000410000 */
[----:B------:R-:W-:-:S03]  /*b160*/  FMUL.FTZ R170, R95, R170 ;  /* 0x000000aa5faa7220 */ /* 0x000fc60000410000 */
[-C--:B------:R-:W-:Y:S01]  /*b170*/  FFMA.FTZ R95, R95, R168.reuse, -R54 ;  /* 0x000000a85f5f7223 */ /* 0x080fe20000010836 */
[----:B------:R-:W-:Y:S01]  /*b180*/  FFMA.FTZ R168, R171, R168, R170 ;  /* 0x000000a8aba87223 */ /* 0x000fe200000100aa */
[----:B------:R-:W-:-:S03]  /*b190*/  F2FP.SATFINITE.E4M3.F32.PACK_AB_MERGE_C R54, R42, R180, RZ ;  /* 0x000000b42a36723e */ /* 0x000fc600048070ff */
[----:B------:R-:W-:Y:S02]  /*b1a0*/  F2FP.SATFINITE.E4M3.F32.PACK_AB_MERGE_C R42, R95, R174, R169 ;  /* 0x000000ae5f2a723e */ /* 0x000fe400048070a9 */
[----:B------:R-:W-:-:S07]  /*b1b0*/  F2FP.SATFINITE.E4M3.F32.PACK_AB_MERGE_C R54, R168, R175, R54 ;  /* 0x000000afa836723e */ /* 0x000fce0004807036 */
.L_x_2409:
[----:B------:R-:W-:Y:S05]  /*b1c0*/  BSYNC B3 ;  /* 0x0000000000037941 */ /* 0x000fea0003800000 */
.L_x_2408:
[----:B------:R-:W-:-:S13]  /*b1d0*/  ISETP.GE.AND P4, PT, R90, R149, PT ;  /* 0x000000955a00720c */ /* 0x000fda0003f86270 */
[--C-:B------:R-:W-:Y:S02]  /*b1e0*/  @!P4 SHF.R.S32.HI R44, RZ, 0x1f, R90.reuse ;  /* 0x0000001fff2cc819 */ /* 0x100fe4000001145a */
[----:B------:R-:W-:-:S04]  /*b1f0*/  @!P4 IADD3 R47, P5, P6, R116, R138, R90 ;  /* 0x0000008a742fc210 */ /* 0x000fc80007ebe05a */
[----:B------:R-:W-:Y:S02]  /*b200*/  @!P4 IADD3.X R56, R4, R167, R44, P5, P6 ;  /* 0x000000a70438c210 */ /* 0x000fe40002fec42c */
[----:B------:R-:W-:-:S04]  /*b210*/  IADD3 R44, P5, R89, R122, RZ ;  /* 0x0000007a592c7210 */ /* 0x000fc80007fbe0ff */
[----:B------:R-:W-:Y:S02]  /*b220*/  IADD3.X R45, R88, R123, RZ, P5, !PT ;  /* 0x0000007b582d7210 */ /* 0x000fe40002ffe4ff */
[----:B------:R-:W-:-:S03]  /*b230*/  @!P4 IADD3 R46, P5, R47, R122, RZ ;  /* 0x0000007a2f2ec210 */ /* 0x000fc60007fbe0ff */
[----:B0-----:R3:W-:Y:S02]  /*b240*/  STG.E.128 desc[UR56][R44.64], R40 ;  /* 0x000000282c007986 */ /* 0x0017e4000c101d38 */
[----:B------:R-:W-:-:S05]  /*b250*/  @!P4 IMAD.X R47, R56, 0x1, R123, P5 ;  /* 0x00000001382fc824 */ /* 0x000fca00028e067b */
[----:B-1----:R3:W-:Y:S03]  /*b260*/  @!P4 STG.E.128 desc[UR56][R46.64], R52 ;  /* 0x000000342e00c986 */ /* 0x0027e6000c101d38 */
.L_x_2407:
[----:B------:R-:W-:Y:S05]  /*b270*/  BSYNC B2 ;  /* 0x0000000000027941 */ /* 0x000fea0003800000 */
.L_x_2406:
        /* <DEDUP_REMOVED lines=21> */
[----:B------:R-:W-:-:S03]  /*b3d0*/  IMAD R43, R17, 0x7800, R40 ;  /* 0x00007800112b7824 */ /* 0x000fc600078e0228 */
[C---:B------:R-:W-:Y:S01]  /*b3e0*/  IADD3 R41, R16.reuse, R41, RZ ;  /* 0x0000002910297210 */ /* 0x040fe20007ffe0ff */
[----:B------:R-:W-:-:S05]  /*b3f0*/  IMAD.IADD R44, R16, 0x1, R43 ;  /* 0x00000001102c7824 */ /* 0x000fca00078e022b */
[----:B------:R-:W0:Y:S04]  /*b400*/  LDS.128 R40, [R41+0x1a400] ;  /* 0x01a4000029287984 */ /* 0x000e280000000c00 */
[----:B------:R-:W1:Y:S01]  /*b410*/  LDS.128 R44, [R44+0x1a400] ;  /* 0x01a400002c2c7984 */ /* 0x000e620000000c00 */
[----:B------:R-:W-:Y:S05]  /*b420*/  @P4 BRA `(.L_x_2411) ;  /* 0x0000000c00504947 */ /* 0x000fea0003800000 */
[----:B------:R-:W-:Y:S01]  /*b430*/  SHF.R.U32.HI R48, RZ, 0x8, R61 ;  /* 0x00000008ff307819 */ /* 0x000fe2000001163d */
[----:B0-----:R-:W-:Y:S01]  /*b440*/  IMAD.MOV.U32 R54, RZ, RZ, R40 ;  /* 0x000000ffff367224 */ /* 0x001fe200078e0028 */
[----:B------:R-:W-:Y:S01]  /*b450*/  LOP3.LUT R59, R61, 0xff0000ff, RZ, 0xc0, !PT ;  /* 0xff0000ff3d3b7812 */ /* 0x000fe200078ec0ff */
[----:B-1----:R-:W-:Y:S01]  /*b460*/  IMAD.MOV.U32 R56, RZ, RZ, R44 ;  /* 0x000000ffff387224 */ /* 0x002fe200078e002c */
[----:B------:R-:W-:Y:S02]  /*b470*/  SHF.R.U32.HI R88, RZ, 0x8, R63 ;  /* 0x00000008ff587819 */ /* 0x000fe4000001163f */
[----:B------:R-:W-:Y:S01]  /*b480*/  SHF.L.U32 R40, R48, 0x8, RZ ;  /* 0x0000000830287819 */ /* 0x000fe200000006ff */
[----:B------:R-:W-:Y:S01]  /*b490*/  IMAD.MOV.U32 R48, RZ, RZ, R42 ;  /* 0x000000ffff307224 */ /* 0x000fe200078e002a */
[----:B------:R-:W-:Y:S02]  /*b4a0*/  SHF.R.U32.HI R89, RZ, 0x10, R61 ;  /* 0x00000010ff597819 */ /* 0x000fe4000001163d */
[----:B------:R-:W-:Y:S01]  /*b4b0*/  LOP3.LUT R59, R59, 0xff00, R40, 0xf8, !PT ;  /* 0x0000ff003b3b7812 */ /* 0x000fe200078ef828 */
[----:B------:R-:W-:Y:S01]  /*b4c0*/  IMAD.SHL.U32 R40, R88, 0x100, RZ ;  /* 0x0000010058287824 */ /* 0x000fe200078e00ff */
[----:B------:R-:W-:Y:S01]  /*b4d0*/  SHF.R.U32.HI R58, RZ, 0x10, R63 ;  /* 0x00000010ff3a7819 */ /* 0x000fe2000001163f */
[----:B------:R-:W-:Y:S01]  /*b4e0*/  IMAD.U32 R44, R89, 0x10000, RZ ;  /* 0x00010000592c7824 */ /* 0x000fe200078e00ff */
[----:B------:R-:W-:-:S02]  /*b4f0*/  LOP3.LUT R61, R63, 0xff0000ff, RZ, 0xc0, !PT ;  /* 0xff0000ff3f3d7812 */ /* 0x000fc400078ec0ff */
[----:B------:R-:W-:Y:S02]  /*b500*/  SHF.R.U32.HI R62, RZ, 0x8, R49 ;  /* 0x00000008ff3e7819 */ /* 0x000fe40000011631 */
[----:B------:R-:W-:Y:S02]  /*b510*/  SHF.R.U32.HI R60, RZ, 0x8, R51 ;  /* 0x00000008ff3c7819 */ /* 0x000fe40000011633 */
[----:B------:R-:W-:Y:S01]  /*b520*/  LOP3.LUT R61, R61, 0xff00, R40, 0xf8, !PT ;  /* 0x0000ff003d3d7812 */ /* 0x000fe200078ef828 */
[----:B------:R-:W-:Y:S01]  /*b530*/  IMAD.U32 R40, R58, 0x10000, RZ ;  /* 0x000100003a287824 */ /* 0x000fe200078e00ff */
[----:B------:R-:W-:Y:S02]  /*b540*/  SHF.R.U32.HI R50, RZ, 0x10, R49 ;  /* 0x00000010ff327819 */ /* 0x000fe40000011631 */
[----:B------:R-:W-:Y:S01]  /*b550*/  LOP3.LUT R63, R49, 0xff0000ff, RZ, 0xc0, !PT ;  /* 0xff0000ff313f7812 */ /* 0x000fe200078ec0ff */
[----:B------:R-:W-:Y:S01]  /*b560*/  IMAD.MOV.U32 R49, RZ, RZ, R46 ;  /* 0x000000ffff317224 */ /* 0x000fe200078e002e */
[----:B------:R-:W-:Y:S01]  /*b570*/  SHF.L.U32 R42, R62, 0x8, RZ ;  /* 0x000000083e2a7819 */ /* 0x000fe200000006ff */
[----:B------:R-:W-:Y:S01]  /*b580*/  IMAD.SHL.U32 R46, R60, 0x100, RZ ;  /* 0x000001003c2e7824 */ /* 0x000fe200078e00ff */
[----:B------:R-:W-:-:S02]  /*b590*/  LOP3.LUT R44, R59, 0xff0000, R44, 0xf8, !PT ;  /* 0x00ff00003b2c7812 */ /* 0x000fc400078ef82c */
[----:B------:R-:W-:Y:S02]  /*b5a0*/  SHF.R.U32.HI R57, RZ, 0x10, R51 ;  /* 0x00000010ff397819 */ /* 0x000fe40000011633 */
[----:B------:R-:W-:Y:S02]  /*b5b0*/  F2FP.F16.E4M3.UNPACK_B R62, R163.H1 ;  /* 0x000000a3ff3e723e */ /* 0x000fe400030006ff */
[----:B------:R-:W-:Y:S02]  /*b5c0*/  F2FP.F16.E4M3.UNPACK_B R59, R56.H1 ;  /* 0x00000038ff3b723e */ /* 0x000fe400030006ff */
[----:B------:R-:W-:Y:S02]  /*b5d0*/  LOP3.LUT R51, R51, 0xff0000ff, RZ, 0xc0, !PT ;  /* 0xff0000ff33337812 */ /* 0x000fe400078ec0ff */
[----:B------:R-:W-:Y:S01]  /*b5e0*/  F2FP.F16.E4M3.UNPACK_B R58, R54.H1 ;  /* 0x00000036ff3a723e */ /* 0x000fe200030006ff */
[----:B------:R-:W-:Y:S01]  /*b5f0*/  HADD2.F32 R60, -RZ, R59.H0_H0 ;  /* 0x2000003bff3c7230 */ /* 0x000fe20000004100 */
[----:B------:R-:W-:-:S02]  /*b600*/  LOP3.LUT R40, R61, 0xff0000, R40, 0xf8, !PT ;  /* 0x00ff00003d287812 */ /* 0x000fc400078ef828 */
[----:B------:R-:W-:Y:S01]  /*b610*/  LOP3.LUT R63, R63, 0xff00, R42, 0xf8, !PT ;  /* 0x0000ff003f3f7812 */ /* 0x000fe200078ef82a */
[----:B------:R-:W-:Y:S01]  /*b620*/  HADD2.F32 R42, -RZ, R62.H0_H0 ;  /* 0x2000003eff2a7230 */ /* 0x000fe20000004100 */
[----:B------:R-:W-:Y:S02]  /*b630*/  F2FP.F16.E4M3.UNPACK_B R61, R165.H1 ;  /* 0x000000a5ff3d723e */ /* 0x000fe400030006ff */
[----:B------:R-:W-:Y:S01]  /*b640*/  LOP3.LUT R89, R51, 0xff00, R46, 0xf8, !PT ;  /* 0x0000ff0033597812 */ /* 0x000fe200078ef82e */
[----:B------:R-:W-:Y:S01]  /*b650*/  HADD2.F32 R51, -RZ, R58.H0_H0 ;  /* 0x2000003aff337230 */ /* 0x000fe20000004100 */
[----:B------:R-:W-:Y:S01]  /*b660*/  SHF.L.U32 R46, R50, 0x10, RZ ;  /* 0x00000010322e7819 */ /* 0x000fe200000006ff */
[----:B------:R-:W-:Y:S02]  /*b670*/  IMAD.U32 R50, R57, 0x10000, RZ ;  /* 0x0001000039327824 */ /* 0x000fe400078e00ff */
[----:B------:R-:W-:Y:S01]  /*b680*/  FMUL.FTZ R88, R60, R42 ;  /* 0x0000002a3c587220 */ /* 0x000fe20000410000 */
[----:B------:R-:W-:-:S02]  /*b690*/  HADD2.F32 R57, -RZ, R61.H0_H0 ;  /* 0x2000003dff397230 */ /* 0x000fc40000004100 */
[----:B------:R-:W-:Y:S01]  /*b6a0*/  FMUL.FTZ R91, R51, R42 ;  /* 0x0000002a335b7220 */ /* 0x000fe20000410000 */
[----:B------:R-:W-:Y:S01]  /*b6b0*/  HADD2.F32 R58, -RZ, R58.H1_H1 ;  /* 0x3000003aff3a7230 */ /* 0x000fe20000004100 */
[----:B------:R-:W-:Y:S01]  /*b6c0*/  LOP3.LUT R42, R89, 0xff0000, R50, 0xf8, !PT ;  /* 0x00ff0000592a7812 */ /* 0x000fe200078ef832 */
        /* <DEDUP_REMOVED lines=9> */
[----:B------:R-:W-:Y:S01]  /*b760*/  F2FP.F16.E4M3.UNPACK_B R59, R54 ;  /* 0x00000036ff3b723e */ /* 0x000fe200020006ff */
[----:B------:R-:W-:Y:S01]  /*b770*/  FMUL.FTZ R89, R62, R57 ;  /* 0x000000393e597220 */ /* 0x000fe20000410000 */
[----:B------:R-:W-:Y:S01]  /*b780*/  F2FP.F16.E4M3.UNPACK_B R165, R165 ;  /* 0x000000a5ffa5723e */ /* 0x000fe200020006ff */
[----:B------:R-:W-:-:S02]  /*b790*/  HADD2.F32 R88, -RZ, R163.H0_H0 ;  /* 0x200000a3ff587230 */ /* 0x000fc40000004100 */
[-C--:B------:R-:W-:Y:S01]  /*b7a0*/  FFMA.FTZ R54, R62, R63.reuse, R91 ;  /* 0x0000003f3e367223 */ /* 0x080fe2000001005b */
[--C-:B------:R-:W-:Y:S02]  /*b7b0*/  HADD2.F32 R61, -RZ, R60.reuse.H0_H0 ;  /* 0x2000003cff3d7230 */ /* 0x100fe40000004100 */
[----:B------:R-:W-:Y:S01]  /*b7c0*/  FFMA.FTZ R57, R58, R63, -R89 ;  /* 0x0000003f3a397223 */ /* 0x000fe20000010859 */
[----:B------:R-:W-:Y:S01]  /*b7d0*/  HADD2.F32 R56, -RZ, R59.H0_H0 ;  /* 0x2000003bff387230 */ /* 0x000fe20000004100 */
[----:B------:R-:W-:Y:S01]  /*b7e0*/  F2FP.F16.E4M3.UNPACK_B R89, R164.H1 ;  /* 0x000000a4ff59723e */ /* 0x000fe200030006ff */
        /* <DEDUP_REMOVED lines=13> */
[-C--:B------:R-:W-:Y:S01]  /*b8c0*/  FFMA.FTZ R61, R59, R165.reuse, -R60 ;  /* 0x000000a53b3d7223 */ /* 0x080fe2000001083c */
[----:B------:R-:W-:Y:S01]  /*b8d0*/  F2FP.F16.E4M3.UNPACK_B R60, R48.H1 ;  /* 0x00000030ff3c723e */ /* 0x000fe200030006ff */
[----:B------:R-:W-:Y:S02]  /*b8e0*/  HADD2.F32 R93, -RZ, R89.H0_H0 ;  /* 0x20000059ff5d7230 */ /* 0x000fe40000004100 */
[----:B------:R-:W-:Y:S01]  /*b8f0*/  FFMA.FTZ R59, R62, R165, R163 ;  /* 0x000000a53e3b7223 */ /* 0x000fe200000100a3 */
[----:B------:R-:W-:Y:S01]  /*b900*/  HADD2.F32 R88, -RZ, R63.H0_H0 ;  /* 0x2000003fff587230 */ /* 0x000fe20000004100 */
[----:B------:R-:W-:Y:S01]  /*b910*/  F2FP.F16.E4M3.UNPACK_B R164, R164 ;  /* 0x000000a4ffa4723e */ /* 0x000fe200020006ff */
[----:B------:R-:W-:Y:S01]  /*b920*/  HADD2.F32 R62, -RZ, R60.H0_H0 ;  /* 0x2000003cff3e7230 */ /* 0x000fe20000004100 */
[----:B------:R-:W-:Y:S01]  /*b930*/  F2FP.F16.E4M3.UNPACK_B R48, R48 ;  /* 0x00000030ff30723e */ /* 0x000fe200020006ff */
[----:B------:R-:W-:-:S02]  /*b940*/  HADD2.F32 R92, -RZ, R89.H1_H1 ;  /* 0x30000059ff5c7230 */ /* 0x000fc40000004100 */
[-C--:B------:R-:W-:Y:S01]  /*b950*/  FMUL.FTZ R95, R88, R93.reuse ;  /* 0x0000005d585f7220 */ /* 0x080fe20000410000 */
[----:B------:R-:W-:Y:S02]  /*b960*/  HADD2.F32 R91, -RZ, R90.H0_H0 ;  /* 0x2000005aff5b7230 */ /* 0x000fe40000004100 */
[C---:B------:R-:W-:Y:S01]  /*b970*/  FMUL.FTZ R93, R62.reuse, R93 ;  /* 0x0000005d3e5d7220 */ /* 0x040fe20000410000 */
[----:B------:R-:W-:Y:S01]  /*b980*/  HADD2.F32 R89, -RZ, R63.H1_H1 ;  /* 0x3000003fff597230 */ /* 0x000fe20000004100 */
[----:B------:R-:W-:Y:S01]  /*b990*/  F2FP.F16.E4M3.UNPACK_B R166, R166 ;  /* 0x000000a6ffa6723e */ /* 0x000fe200020006ff */
[----:B------:R-:W-:Y:S02]  /*b9a0*/  HADD2.F32 R63, -RZ, R60.H1_H1 ;  /* 0x3000003cff3f7230 */ /* 0x000fe40000004100 */
[-C--:B------:R-:W-:Y:S01]  /*b9b0*/  FFMA.FTZ R60, R62, R91.reuse, -R95 ;  /* 0x0000005b3e3c7223 */ /* 0x080fe2000001085f */
[----:B------:R-:W-:Y:S02]  /*b9c0*/  HADD2.F32 R90, -RZ, R90.H1_H1 ;  /* 0x3000005aff5a7230 */ /* 0x000fe40000004100 */
[-C--:B------:R-:W-:Y:S01]  /*b9d0*/  FMUL.FTZ R94, R89, R92.reuse ;  /* 0x0000005c595e7220 */ /* 0x080fe20000410000 */
[----:B------:R-:W-:Y:S01]  /*b9e0*/  FFMA.FTZ R62, R88, R91, R93 ;  /* 0x0000005b583e7223 */ /* 0x000fe2000001005d */
[C---:B------:R-:W-:Y:S01]  /*b9f0*/  FMUL.FTZ R92, R63.reuse, R92 ;  /* 0x0000005c3f5c7220 */ /* 0x040fe20000410000 */
[----:B------:R-:W-:Y:S01]  /*ba00*/  F2FP.F16.E4M3.UNPACK_B R88, R49 ;  /* 0x00000031ff58723e */ /* 0x000fe200020006ff */
[----:B------:R-:W-:Y:S01]  /*ba10*/  FFMA.FTZ R63, R63, R90, -R94 ;  /* 0x0000005a3f3f7223 */ /* 0x000fe2000001085e */
[----:B------:R-:W-:-:S02]  /*ba20*/  HADD2.F32 R95, -RZ, R164.H1_H1 ;  /* 0x300000a4ff5f7230 */ /* 0x000fc40000004100 */
[----:B------:R-:W-:Y:S01]  /*ba30*/  FFMA.FTZ R89, R89, R90, R92 ;  /* 0x0000005a59597223 */ /* 0x000fe2000001005c */
[----:B------:R-:W-:Y:S01]  /*ba40*/  HADD2.F32 R92, -RZ, R164.H0_H0 ;  /* 0x200000a4ff5c7230 */ /* 0x000fe20000004100 */
[----:B------:R-:W-:Y:S01]  /*ba50*/  F2FP.SATFINITE.E4M3.F32.PACK_AB_MERGE_C R50, R57, R50, RZ ;  /* 0x000000323932723e */ /* 0x000fe200048070ff */
[----:B------:R-:W-:Y:S01]  /*ba60*/  HADD2.F32 R90, -RZ, R88.H0_H0 ;  /* 0x20000058ff5a7230 */ /* 0x000fe20000004100 */
[----:B------:R-:W-:Y:S01]  /*ba70*/  F2FP.SATFINITE.E4M3.F32.PACK_AB_MERGE_C R54, R54, R51, RZ ;  /* 0x000000333636723e */ /* 0x000fe200048070ff */
[----:B------:R-:W-:Y:S01]  /*ba80*/  HADD2.F32 R49, -RZ, R48.H0_H0 ;  /* 0x20000030ff317230 */ /* 0x000fe20000004100 */
[----:B------:R-:W-:Y:S01]  /*ba90*/  F2FP.SATFINITE.E4M3.F32.PACK_AB_MERGE_C R60, R63, R60, RZ ;  /* 0x0000003c3f3c723e */ /* 0x000fe200048070ff */
[----:B------:R-:W-:Y:S02]  /*baa0*/  HADD2.F32 R88, -RZ, R88.H1_H1 ;  /* 0x30000058ff587230 */ /* 0x000fe40000004100 */
[----:B------:R-:W-:Y:S01]  /*bab0*/  FMUL.FTZ R94, R90, R92 ;  /* 0x0000005c5a5e7220 */ /* 0x000fe20000410000 */
[----:B------:R-:W-:-:S02]  /*bac0*/  HADD2.F32 R48, -RZ, R48.H1_H1 ;  /* 0x30000030ff307230 */ /* 0x000fc40000004100 */
[----:B------:R-:W-:Y:S01]  /*bad0*/  FMUL.FTZ R163, R49, R92 ;  /* 0x0000005c31a37220 */ /* 0x000fe20000410000 */
[--C-:B------:R-:W-:Y:S02]  /*bae0*/  HADD2.F32 R91, -RZ, R166.reuse.H0_H0 ;  /* 0x200000a6ff5b7230 */ /* 0x100fe40000004100 */
[-C--:B------:R-:W-:Y:S01]  /*baf0*/  FMUL.FTZ R165, R88, R95.reuse ;  /* 0x0000005f58a57220 */ /* 0x080fe20000410000 */
[----:B------:R-:W-:Y:S02]  /*bb00*/  HADD2.F32 R93, -RZ, R166.H1_H1 ;  /* 0x300000a6ff5d7230 */ /* 0x000fe40000004100 */
[C---:B------:R-:W-:Y:S01]  /*bb10*/  FMUL.FTZ R95, R48.reuse, R95 ;  /* 0x0000005f305f7220 */ /* 0x040fe20000410000 */
[----:B------:R-:W-:Y:S01]  /*bb20*/  F2FP.SATFINITE.E4M3.F32.PACK_AB_MERGE_C R51, R61, R56, R50 ;  /* 0x000000383d33723e */ /* 0x000fe20004807032 */
[----:B------:R-:W-:Y:S01]  /*bb30*/  FFMA.FTZ R49, R49, R91, -R94 ;  /* 0x0000005b31317223 */ /* 0x000fe2000001085e */
[----:B------:R-:W-:Y:S01]  /*bb40*/  F2FP.F16.E4M3.UNPACK_B R57, R45 ;  /* 0x0000002dff39723e */ /* 0x000fe200020006ff */
[----:B------:R-:W-:Y:S01]  /*bb50*/  FFMA.FTZ R48, R48, R93, -R165 ;  /* 0x0000005d30307223 */ /* 0x000fe200000108a5 */
[----:B------:R-:W-:Y:S01]  /*bb60*/  F2FP.F16.E4M3.UNPACK_B R63, R46 ;  /* 0x0000002eff3f723e */ /* 0x000fe200020006ff */
[----:B------:R-:W-:Y:S01]  /*bb70*/  FFMA.FTZ R163, R90, R91, R163 ;  /* 0x0000005b5aa37223 */ /* 0x000fe200000100a3 */
[----:B------:R-:W-:Y:S01]  /*bb80*/  F2FP.F16.E4M3.UNPACK_B R56, R41 ;  /* 0x00000029ff38723e */ /* 0x000fe200020006ff */
        /* <DEDUP_REMOVED lines=88> */
[----:B------:R-:W-:Y:S01]  /*c110*/  F2FP.SATFINITE.E4M3.F32.PACK_AB_MERGE_C R41, R41, R54, R44 ;  /* 0x000000362929723e */ /* 0x000fe2000480702c */
[----:B------:R-:W-:Y:S01]  /*c120*/  IMAD.MOV.U32 R44, RZ, RZ, R50 ;  /* 0x000000ffff2c7224 */ /* 0x000fe200078e0032 */
[----:B------:R-:W-:Y:S01]  /*c130*/  F2FP.SATFINITE.E4M3.F32.PACK_AB_MERGE_C R45, R45, R56, R46 ;  /* 0x000000382d2d723e */ /* 0x000fe2000480702e */
[----:B------:R-:W-:Y:S01]  /*c140*/  IMAD.MOV.U32 R46, RZ, RZ, R48 ;  /* 0x000000ffff2e7224 */ /* 0x000fe200078e0030 */
[----:B------:R-:W-:Y:S02]  /*c150*/  F2FP.SATFINITE.E4M3.F32.PACK_AB_MERGE_C R47, R61, R42, R62 ;  /* 0x0000002a3d2f723e */ /* 0x000fe4000480703e */
[----:B------:R-:W-:-:S07]  /*c160*/  MOV R42, R49 ;  /* 0x00000031002a7202 */ /* 0x000fce0000000f00 */
.L_x_2411:
[----:B------:R-:W-:Y:S05]  /*c170*/  BSYNC B2 ;  /* 0x0000000000027941 */ /* 0x000fea0003800000 */
.L_x_2410:
        /* <DEDUP_REMOVED lines=10> */
.L_x_2401:
[----:B------:R-:W-:Y:S05]  /*c220*/  BSYNC B1 ;  /* 0x0000000000017941 */ /* 0x000fea0003800000 */
.L_x_2400:
[-C--:B0--34-:R-:W-:Y:S02]  /*c230*/  IMAD R40, R155, R134.reuse, RZ ;  /* 0x000000869b287224 */ /* 0x099fe400078e02ff */
[----:B------:R-:W-:-:S04]  /*c240*/  IMAD.WIDE.U32 R136, R221, R134, R136 ;  /* 0x00000086dd887225 */ /* 0x000fc800078e0088 */
[----:B------:R-:W-:Y:S01]  /*c250*/  IMAD R53, R221, R135, R40 ;  /* 0x00000087dd357224 */ /* 0x000fe200078e0228 */
[----:B------:R-:W-:Y:S06]  /*c260*/  @P2 BRA `(.L_x_2370) ;  /* 0x0000003000982947 */ /* 0x000fec0003800000 */
[----:B------:R-:W-:Y:S01]  /*c270*/  ISETP.NE.AND P2, PT, R34, RZ, PT ;  /* 0x000000ff2200720c */ /* 0x000fe20003f45270 */
[----:B------:R-:W-:Y:S01]  /*c280*/  BSSY B1, `(.L_x_2412) ;  /* 0x00000f8000017945 */ /* 0x000fe20003800000 */
[----:B------:R-:W-:-:S11]  /*c290*/  IADD3 R53, R137, R53, RZ ;  /* 0x0000003589357210 */ /* 0x000fd60007ffe0ff */
        /* <DEDUP_REMOVED lines=36> */
[----:B------:R-:W-:Y:S02]  /*c4e0*/  SHF.R.U32.HI R66, RZ, 0x10, R77 ;  /* 0x00000010ff427819 */ /* 0x000fe4000001164d */
[----:B------:R-:W-:Y:S01]  /*c4f0*/  MOV R57, R40 ;  /* 0x0000002800397202 */ /* 0x000fe20000000f00 */
[----:B------:R-:W-:Y:S01]  /*c500*/  IMAD.SHL.U32 R40, R54, 0x100, RZ ;  /* 0x0000010036287824 */ /* 0x000fe200078e00ff */
[----:B------:R-:W-:Y:S01]  /*c510*/  SHF.R.U32.HI R61, RZ, 0x8, R67 ;  /* 0x00000008ff3d7819 */ /* 0x000fe20000011643 */
[----:B------:R-:W-:Y:S01]  /*c520*/  IMAD.MOV.U32 R54, RZ, RZ, R42 ;  /* 0x000000ffff367224 */ /* 0x000fe200078e002a */
[----:B------:R-:W-:Y:S01]  /*c530*/  LOP3.LUT R55, R77, 0xff0000ff, RZ, 0xc0, !PT ;  /* 0xff0000ff4d377812 */ /* 0x000fe200078ec0ff */
[----:B------:R-:W-:Y:S01]  /*c540*/  IMAD.SHL.U32 R42, R62, 0x100, RZ ;  /* 0x000001003e2a7824 */ /* 0x000fe200078e00ff */
[----:B------:R-:W-:Y:S01]  /*c550*/  SHF.R.U32.HI R64, RZ, 0x8, R79 ;  /* 0x00000008ff407819 */ /* 0x000fe2000001164f */
[----:B------:R-:W-:Y:S01]  /*c560*/  IMAD.U32 R41, R66, 0x10000, RZ ;  /* 0x0001000042297824 */ /* 0x000fe200078e00ff */
[----:B------:R-:W-:Y:S01]  /*c570*/  LOP3.LUT R59, R65, 0xff0000ff, RZ, 0xc0, !PT ;  /* 0xff0000ff413b7812 */ /* 0x000fe200078ec0ff */
[----:B------:R-:W-:Y:S01]  /*c580*/  IMAD.SHL.U32 R61, R61, 0x100, RZ ;  /* 0x000001003d3d7824 */ /* 0x000fe200078e00ff */
[----:B------:R-:W-:-:S02]  /*c590*/  LOP3.LUT R40, R55, 0xff00, R40, 0xf8, !PT ;  /* 0x0000ff0037287812 */ /* 0x000fc400078ef828 */
[----:B------:R-:W-:Y:S02]  /*c5a0*/  SHF.R.U32.HI R63, RZ, 0x10, R79 ;  /* 0x00000010ff3f7819 */ /* 0x000fe4000001164f */
[----:B------:R-:W-:Y:S02]  /*c5b0*/  LOP3.LUT R60, R67, 0xff0000ff, RZ, 0xc0, !PT ;  /* 0xff0000ff433c7812 */ /* 0x000fe400078ec0ff */
[----:B------:R-:W-:Y:S02]  /*c5c0*/  LOP3.LUT R56, R79, 0xff0000ff, RZ, 0xc0, !PT ;  /* 0xff0000ff4f387812 */ /* 0x000fe400078ec0ff */
[----:B------:R-:W-:Y:S02]  /*c5d0*/  SHF.L.U32 R55, R64, 0x8, RZ ;  /* 0x0000000840377819 */ /* 0x000fe400000006ff */
[----:B------:R-:W-:Y:S02]  /*c5e0*/  LOP3.LUT R44, R59, 0xff00, R42, 0xf8, !PT ;  /* 0x0000ff003b2c7812 */ /* 0x000fe400078ef82a */
[----:B------:R-:W-:-:S02]  /*c5f0*/  LOP3.LUT R42, R40, 0xff0000, R41, 0xf8, !PT ;  /* 0x00ff0000282a7812 */ /* 0x000fc400078ef829 */
[----:B------:R-:W-:Y:S02]  /*c600*/  LOP3.LUT R64, R60, 0xff00, R61, 0xf8, !PT ;  /* 0x0000ff003c407812 */ /* 0x000fe400078ef83d */
[----:B------:R-:W-:Y:S02]  /*c610*/  SHF.L.U32 R40, R63, 0x10, RZ ;  /* 0x000000103f287819 */ /* 0x000fe400000006ff */
[----:B------:R-:W-:Y:S02]  /*c620*/  LOP3.LUT R55, R56, 0xff00, R55, 0xf8, !PT ;  /* 0x0000ff0038377812 */ /* 0x000fe400078ef837 */
        /* <DEDUP_REMOVED lines=180> */
[----:B------:R-:W-:Y:S01]  /*d170*/  F2FP.SATFINITE.E4M3.F32.PACK_AB_MERGE_C R41, R52, R57, R42 ;  /* 0x000000393429723e */ /* 0x000fe2000480702a */
[----:B------:R-:W-:Y:S01]  /*d180*/  IMAD.MOV.U32 R42, RZ, RZ, R54 ;  /* 0x000000ffff2a7224 */ /* 0x000fe200078e0036 */
[----:B------:R-:W-:Y:S02]  /*d190*/  F2FP.SATFINITE.E4M3.F32.PACK_AB_MERGE_C R45, R45, R58, R44 ;  /* 0x0000003a2d2d723e */ /* 0x000fe4000480702c */
[----:B------:R-:W-:Y:S02]  /*d1a0*/  F2FP.SATFINITE.E4M3.F32.PACK_AB_MERGE_C R43, R59, R88, R60 ;  /* 0x000000583b2b723e */ /* 0x000fe4000480703c */
[----:B------:R-:W-:Y:S02]  /*d1b0*/  F2FP.SATFINITE.E4M3.F32.PACK_AB_MERGE_C R47, R67, R78, R76 ;  /* 0x0000004e432f723e */ /* 0x000fe4000480704c */
[----:B------:R-:W-:-:S07]  /*d1c0*/  MOV R44, R55 ;  /* 0x00000037002c7202 */ /* 0x000fce0000000f00 */
.L_x_2415:
[----:B------:R-:W-:Y:S05]  /*d1d0*/  BSYNC B2 ;  /* 0x0000000000027941 */ /* 0x000fea0003800000 */
.L_x_2414:
[----:B0-----:R0:W-:Y:S04]  /*d1e0*/  STG.E.128 desc[UR56][R48.64], R40 ;  /* 0x0000002830007986 */ /* 0x0011e8000c101d38 */
[----:B-1----:R0:W-:Y:S02]  /*d1f0*/  @!P2 STG.E.128 desc[UR56][R50.64], R44 ;  /* 0x0000002c3200a986 */ /* 0x0021e4000c101d38 */
.L_x_2413:
[----:B------:R-:W-:Y:S05]  /*d200*/  BSYNC B1 ;  /* 0x0000000000017941 */ /* 0x000fea0003800000 */
.L_x_2412:
        /* <DEDUP_REMOVED lines=39> */
[----:B------:R-:W-:Y:S01]  /*d480*/  IMAD.SHL.U32 R40, R54, 0x100, RZ ;  /* 0x0000010036287824 */ /* 0x000fe200078e00ff */
[----:B------:R-:W-:Y:S02]  /*d490*/  SHF.R.U32.HI R58, RZ, 0x8, R71 ;  /* 0x00000008ff3a7819 */ /* 0x000fe40000011647 */
[----:B------:R-:W-:Y:S02]  /*d4a0*/  SHF.R.U32.HI R66, RZ, 0x10, R83 ;  /* 0x00000010ff427819 */ /* 0x000fe40000011653 */
[----:B------:R-:W-:Y:S01]  /*d4b0*/  LOP3.LUT R55, R55, 0xff00, R40, 0xf8, !PT ;  /* 0x0000ff0037377812 */ /* 0x000fe200078ef828 */
[----:B------:R-:W-:Y:S01]  /*d4c0*/  IMAD.SHL.U32 R40, R65, 0x100, RZ ;  /* 0x0000010041287824 */ /* 0x000fe200078e00ff */
[----:B------:R-:W-:Y:S01]  /*d4d0*/  LOP3.LUT R61, R83, 0xff0000ff, RZ, 0xc0, !PT ;  /* 0xff0000ff533d7812 */ /* 0x000fe200078ec0ff */
[----:B------:R-:W-:Y:S01]  /*d4e0*/  IMAD.SHL.U32 R44, R58, 0x100, RZ ;  /* 0x000001003a2c7824 */ /* 0x000fe200078e00ff */
[----:B------:R-:W-:-:S02]  /*d4f0*/  SHF.R.U32.HI R67, RZ, 0x10, R81 ;  /* 0x00000010ff437819 */ /* 0x000fc40000011651 */
[----:B------:R-:W-:Y:S02]  /*d500*/  SHF.R.U32.HI R60, RZ, 0x8, R69 ;  /* 0x00000008ff3c7819 */ /* 0x000fe40000011645 */
[----:B------:R-:W-:Y:S02]  /*d510*/  LOP3.LUT R63, R71, 0xff0000ff, RZ, 0xc0, !PT ;  /* 0xff0000ff473f7812 */ /* 0x000fe400078ec0ff */
[----:B------:R-:W-:Y:S02]  /*d520*/  MOV R54, R42 ;  /* 0x0000002a00367202 */ /* 0x000fe40000000f00 */
[----:B------:R-:W-:Y:S01]  /*d530*/  LOP3.LUT R61, R61, 0xff00, R40, 0xf8, !PT ;  /* 0x0000ff003d3d7812 */ /* 0x000fe200078ef828 */
[----:B------:R-:W-:Y:S01]  /*d540*/  IMAD.U32 R40, R66, 0x10000, RZ ;  /* 0x0001000042287824 */ /* 0x000fe200078e00ff */
[----:B------:R-:W-:Y:S01]  /*d550*/  MOV R52, R41 ;  /* 0x0000002900347202 */ /* 0x000fe20000000f00 */
[----:B------:R-:W-:Y:S01]  /*d560*/  IMAD.SHL.U32 R41, R60, 0x100, RZ ;  /* 0x000001003c297824 */ /* 0x000fe200078e00ff */
[----:B------:R-:W-:-:S02]  /*d570*/  SHF.L.U32 R42, R67, 0x10, RZ ;  /* 0x00000010432a7819 */ /* 0x000fc400000006ff */
[----:B------:R-:W-:Y:S02]  /*d580*/  LOP3.LUT R67, R63, 0xff00, R44, 0xf8, !PT ;  /* 0x0000ff003f437812 */ /* 0x000fe400078ef82c */
[----:B------:R-:W-:Y:S02]  /*d590*/  LOP3.LUT R56, R69, 0xff0000ff, RZ, 0xc0, !PT ;  /* 0xff0000ff45387812 */ /* 0x000fe400078ec0ff */
[----:B------:R-:W-:Y:S02]  /*d5a0*/  F2FP.F16.E4M3.UNPACK_B R63, R150.H1 ;  /* 0x00000096ff3f723e */ /* 0x000fe400030006ff */
[----:B------:R-:W-:Y:S02]  /*d5b0*/  F2FP.F16.E4M3.UNPACK_B R60, R59.H1 ;  /* 0x0000003bff3c723e */ /* 0x000fe400030006ff */
[----:B------:R-:W-:Y:S02]  /*d5c0*/  F2FP.F16.E4M3.UNPACK_B R58, R57.H1 ;  /* 0x00000039ff3a723e */ /* 0x000fe400030006ff */
[----:B------:R-:W-:-:S02]  /*d5d0*/  SHF.R.U32.HI R62, RZ, 0x10, R69 ;  /* 0x00000010ff3e7819 */ /* 0x000fc40000011645 */
[----:B------:R-:W-:Y:S02]  /*d5e0*/  LOP3.LUT R40, R61, 0xff0000, R40, 0xf8, !PT ;  /* 0x00ff00003d287812 */ /* 0x000fe400078ef828 */
        /* <DEDUP_REMOVED lines=11> */
[----:B------:R-:W-:Y:S01]  /*d6a0*/  IMAD.U32 R64, R64, 0x10000, RZ ;  /* 0x0001000040407824 */ /* 0x000fe200078e00ff */
[----:B------:R-:W-:Y:S01]  /*d6b0*/  F2FP.F16.E4M3.UNPACK_B R150, R150 ;  /* 0x00000096ff96723e */ /* 0x000fe200020006ff */
[----:B------:R-:W-:Y:S02]  /*d6c0*/  HADD2.F32 R58, -RZ, R58.H1_H1 ;  /* 0x3000003aff3a7230 */ /* 0x000fe40000004100 */
        /* <DEDUP_REMOVED lines=9> */
[----:B------:R-:W-:Y:S01]  /*d760*/  FMUL.FTZ R57, R63, R62 ;  /* 0x0000003e3f397220 */ /* 0x000fe20000410000 */
[----:B------:R-:W-:Y:S01]  /*d770*/  LOP3.LUT R44, R65, 0xff0000, R44, 0xf8, !PT ;  /* 0x00ff0000412c7812 */ /* 0x000fe200078ef82c */
[----:B------:R-:W-:Y:S01]  /*d780*/  HADD2.F32 R65, -RZ, R150.H0_H0 ;  /* 0x20000096ff417230 */ /* 0x000fe20000004100 */
[----:B------:R-:W-:Y:S01]  /*d790*/  F2FP.F16.E4M3.UNPACK_B R152, R152 ;  /* 0x00000098ff98723e */ /* 0x000fe200020006ff */
        /* <DEDUP_REMOVED lines=25> */
[--C-:B------:R-:W-:Y:S02]  /*d930*/  HADD2.F32 R62, -RZ, R61.reuse.H0_H0 ;  /* 0x2000003dff3e7230 */ /* 0x100fe40000004100 */
[-C--:B------:R-:W-:Y:S01]  /*d940*/  FMUL.FTZ R71, R65, R67.reuse ;  /* 0x0000004341477220 */ /* 0x080fe20000410000 */
[----:B------:R-:W-:Y:S01]  /*d950*/  HADD2.F32 R63, -RZ, R66.H0_H0 ;  /* 0x20000042ff3f7230 */ /* 0x000fe20000004100 */
[----:B------:R-:W-:Y:S01]  /*d960*/  F2FP.F16.E4M3.UNPACK_B R54, R54 ;  /* 0x00000036ff36723e */ /* 0x000fe200020006ff */
[----:B------:R-:W-:Y:S02]  /*d970*/  HADD2.F32 R64, -RZ, R64.H1_H1 ;  /* 0x30000040ff407230 */ /* 0x000fe40000004100 */
[----:B------:R-:W-:Y:S01]  /*d980*/  FMUL.FTZ R78, R62, R67 ;  /* 0x000000433e4e7220 */ /* 0x000fe20000410000 */
[----:B------:R-:W-:-:S02]  /*d990*/  HADD2.F32 R61, -RZ, R61.H1_H1 ;  /* 0x3000003dff3d7230 */ /* 0x000fc40000004100 */
[-C--:B------:R-:W-:Y:S01]  /*d9a0*/  FFMA.FTZ R76, R62, R63.reuse, -R71 ;  /* 0x0000003f3e4c7223 */ /* 0x080fe20000010847 */
[----:B------:R-:W-:Y:S02]  /*d9b0*/  HADD2.F32 R66, -RZ, R66.H1_H1 ;  /* 0x30000042ff427230 */ /* 0x000fe40000004100 */
[CC--:B------:R-:W-:Y:S01]  /*d9c0*/  FMUL.FTZ R62, R64.reuse, R68.reuse ;  /* 0x00000044403e7220 */ /* 0x0c0fe20000410000 */
[----:B------:R-:W-:Y:S01]  /*d9d0*/  FFMA.FTZ R78, R65, R63, R78 ;  /* 0x0000003f414e7223 */ /* 0x000fe2000001004e */
[C---:B------:R-:W-:Y:S01]  /*d9e0*/  FMUL.FTZ R67, R61.reuse, R68 ;  /* 0x000000443d437220 */ /* 0x040fe20000410000 */
[----:B------:R-:W-:Y:S01]  /*d9f0*/  F2FP.F16.E4M3.UNPACK_B R153, R153 ;  /* 0x00000099ff99723e */ /* 0x000fe200020006ff */
[----:B------:R-:W-:Y:S01]  /*da00*/  FFMA.FTZ R77, R61, R66, -R62 ;  /* 0x000000423d4d7223 */ /* 0x000fe2000001083e */
[----:B------:R-:W-:Y:S01]  /*da10*/  F2FP.F16.E4M3.UNPACK_B R61, R46 ;  /* 0x0000002eff3d723e */ /* 0x000fe200020006ff */
[--C-:B------:R-:W-:Y:S02]  /*da20*/  HADD2.F32 R65, -RZ, R151.reuse.H0_H0 ;  /* 0x20000097ff417230 */ /* 0x100fe40000004100 */
[----:B------:R-:W-:Y:S01]  /*da30*/  FFMA.FTZ R79, R64, R66, R67 ;  /* 0x00000042404f7223 */ /* 0x000fe20000010043 */
[----:B------:R-:W-:Y:S01]  /*da40*/  HADD2.F32 R151, -RZ, R151.H1_H1 ;  /* 0x30000097ff977230 */ /* 0x000fe20000004100 */
[----:B------:R-:W-:Y:S01]  /*da50*/  F2FP.SATFINITE.E4M3.F32.PACK_AB_MERGE_C R55, R58, R55, RZ ;  /* 0x000000373a37723e */ /* 0x000fe200048070ff */
[--C-:B------:R-:W-:Y:S01]  /*da60*/  HADD2.F32 R62, -RZ, R61.reuse.H0_H0 ;  /* 0x2000003dff3e7230 */ /* 0x100fe20000004100 */
[----:B------:R-:W-:Y:S01]  /*da70*/  F2FP.SATFINITE.E4M3.F32.PACK_AB_MERGE_C R57, R57, R56, RZ ;  /* 0x000000383939723e */ /* 0x000fe200048070ff */
[----:B------:R-:W-:Y:S01]  /*da80*/  HADD2.F32 R46, -RZ, R54.H0_H0 ;  /* 0x20000036ff2e7230 */ /* 0x000fe20000004100 */
[----:B------:R-:W-:Y:S01]  /*da90*/  F2FP.F16.E4M3.UNPACK_B R58, R52 ;  /* 0x00000034ff3a723e */ /* 0x000fe200020006ff */
[----:B------:R-:W-:-:S02]  /*daa0*/  HADD2.F32 R61, -RZ, R61.H1_H1 ;  /* 0x3000003dff3d7230 */ /* 0x000fc40000004100 */
[-C--:B------:R-:W-:Y:S01]  /*dab0*/  FMUL.FTZ R67, R62, R65.reuse ;  /* 0x000000413e437220 */ /* 0x080fe20000410000 */
[----:B------:R-:W-:Y:S02]  /*dac0*/  HADD2.F32 R54, -RZ, R54.H1_H1 ;  /* 0x30000036ff367230 */ /* 0x000fe40000004100 */
[----:B------:R-:W-:Y:S01]  /*dad0*/  FMUL.FTZ R65, R46, R65 ;  /* 0x000000412e417220 */ /* 0x000fe20000410000 */
[--C-:B------:R-:W-:Y:S02]  /*dae0*/  HADD2.F32 R63, -RZ, R153.reuse.H0_H0 ;  /* 0x20000099ff3f7230 */ /* 0x100fe40000004100 */
[CC--:B------:R-:W-:Y:S01]  /*daf0*/  FMUL.FTZ R71, R61.reuse, R151.reuse ;  /* 0x000000973d477220 */ /* 0x0c0fe20000410000 */
[----:B------:R-:W-:Y:S02]  /*db00*/  HADD2.F32 R153, -RZ, R153.H1_H1 ;  /* 0x30000099ff997230 */ /* 0x000fe40000004100 */
[----:B------:R-:W-:Y:S01]  /*db10*/  FMUL.FTZ R64, R54, R151 ;  /* 0x0000009736407220 */ /* 0x000fe20000410000 */
[----:B------:R-:W-:Y:S01]  /*db20*/  F2FP.SATFINITE.E4M3.F32.PACK_AB_MERGE_C R56, R70, R59, R55 ;  /* 0x0000003b4638723e */ /* 0x000fe20004807037 */
[-C--:B------:R-:W-:Y:S01]  /*db30*/  FFMA.FTZ R67, R46, R63.reuse, -R67 ;  /* 0x0000003f2e437223 */ /* 0x080fe20000010843 */
[----:B------:R-:W-:Y:S01]  /*db40*/  FFMA.FTZ R46, R62, R63, R65 ;  /* 0x0000003f3e2e7223 */ /* 0x000fe20000010041 */
[-C--:B------:R-:W-:Y:S01]  /*db50*/  FFMA.FTZ R54, R54, R153.reuse, -R71 ;  /* 0x0000009936367223 */ /* 0x080fe20000010847 */
[----:B------:R-:W-:Y:S01]  /*db60*/  FFMA.FTZ R153, R61, R153, R64 ;  /* 0x000000993d997223 */ /* 0x000fe20000010040 */
[----:B------:R-:W-:-:S02]  /*db70*/  F2FP.F16.E4M3.UNPACK_B R61, R45 ;  /* 0x0000002dff3d723e */ /* 0x000fc400020006ff */
[----:B------:R-:W-:Y:S02]  /*db80*/  F2FP.F16.E4M3.UNPACK_B R65, R44 ;  /* 0x0000002cff41723e */ /* 0x000fe400020006ff */
[----:B------:R-:W-:Y:S01]  /*db90*/  F2FP.SATFINITE.E4M3.F32.PACK_AB_MERGE_C R55, R69, R60, R57 ;  /* 0x0000003c4537723e */ /* 0x000fe20004807039 */
[----:B------:R-:W-:Y:S01]  /*dba0*/  HADD2.F32 R59, -RZ, R61.H0_H0 ;  /* 0x2000003dff3b7230 */ /* 0x000fe20000004100 */
[----:B------:R-:W-:Y:S01]  /*dbb0*/  F2FP.F16.E4M3.UNPACK_B R63, R42 ;  /* 0x0000002aff3f723e */ /* 0x000fe200020006ff */
[----:B------:R-:W-:Y:S01]  /*dbc0*/  HADD2.F32 R60, -RZ, R65.H0_H0 ;  /* 0x20000041ff3c7230 */ /* 0x000fe20000004100 */
[----:B------:R-:W-:Y:S01]  /*dbd0*/  F2FP.SATFINITE.E4M3.F32.PACK_AB_MERGE_C R76, R77, R76, RZ ;  /* 0x0000004c4d4c723e */ /* 0x000fe200048070ff */
[----:B------:R-:W-:Y:S01]  /*dbe0*/  HADD2.F32 R57, -RZ, R58.H0_H0 ;  /* 0x2000003aff397230 */ /* 0x000fe20000004100 */
[----:B------:R-:W-:Y:S01]  /*dbf0*/  F2FP.F16.E4M3.UNPACK_B R42, R42.H1 ;  /* 0x0000002aff2a723e */ /* 0x000fe200030006ff */
[----:B------:R-:W-:Y:S02]  /*dc00*/  HADD2.F32 R64, -RZ, R63.H0_H0 ;  /* 0x2000003fff407230 */ /* 0x000fe40000004100 */
[----:B------:R-:W-:Y:S01]  /*dc10*/  FMUL.FTZ R66, R59, R60 ;  /* 0x0000003c3b427220 */ /* 0x000fe20000410000 */
[----:B------:R-:W-:-:S02]  /*dc20*/  HADD2.F32 R62, -RZ, R61.H1_H1 ;  /* 0x3000003dff3e7230 */ /* 0x000fc40000004100 */
[C---:B------:R-:W-:Y:S01]  /*dc30*/  FMUL.FTZ R68, R57.reuse, R60 ;  /* 0x0000003c39447220 */ /* 0x040fe20000410000 */
[----:B------:R-:W-:Y:S01]  /*dc40*/  HADD2.F32 R65, -RZ, R65.H1_H1 ;  /* 0x30000041ff417230 */ /* 0x000fe20000004100 */
[----:B------:R-:W-:Y:S01]  /*dc50*/  F2FP.SATFINITE.E4M3.F32.PACK_AB_MERGE_C R54, R54, R67, R76 ;  /* 0x000000433636723e */ /* 0x000fe2000480704c */
        /* <DEDUP_REMOVED lines=8> */
[-C--:B------:R-:W-:Y:S01]  /*dce0*/  FFMA.FTZ R45, R62, R63.reuse, R65 ;  /* 0x0000003f3e2d7223 */ /* 0x080fe20000010041 */
[----:B------:R-:W-:Y:S01]  /*dcf0*/  F2FP.F16.E4M3.UNPACK_B R59, R52.H1 ;  /* 0x00000034ff3b723e */ /* 0x000fe200030006ff */
[----:B------:R-:W-:Y:S01]  /*dd00*/  FFMA.FTZ R52, R60, R63, -R67 ;  /* 0x0000003f3c347223 */ /* 0x000fe20000010843 */
[----:B------:R-:W-:Y:S01]  /*dd10*/  HADD2.F32 R60, -RZ, R61.H0_H0 ;  /* 0x2000003dff3c7230 */ /* 0x000fe20000004100 */
[----:B------:R-:W-:Y:S01]  /*dd20*/  F2FP.F16.E4M3.UNPACK_B R66, R41.H1 ;  /* 0x00000029ff42723e */ /* 0x000fe200030006ff */
[----:B------:R-:W-:Y:S01]  /*dd30*/  HADD2.F32 R65, -RZ, R64.H0_H0 ;  /* 0x20000040ff417230 */ /* 0x000fe20000004100 */
[----:B------:R-:W-:Y:S01]  /*dd40*/  F2FP.SATFINITE.E4M3.F32.PACK_AB_MERGE_C R78, R79, R78, RZ ;  /* 0x0000004e4f4e723e */ /* 0x000fe200048070ff */
[----:B------:R-:W-:Y:S02]  /*dd50*/  HADD2.F32 R44, -RZ, R59.H0_H0 ;  /* 0x2000003bff2c7230 */ /* 0x000fe40000004100 */
        /* <DEDUP_REMOVED lines=61> */
[----:B------:R-:W-:Y:S01]  /*e130*/  F2FP.SATFINITE.E4M3.F32.PACK_AB_MERGE_C R47, R41, R78, R60 ;  /* 0x0000004e292f723e */ /* 0x000fe2000480703c */
[----:B------:R-:W-:Y:S01]  /*e140*/  IMAD.MOV.U32 R41, RZ, RZ, R57 ;  /* 0x000000ffff297224 */ /* 0x000fe200078e0039 */
[----:B------:R-:W-:Y:S02]  /*e150*/  F2FP.SATFINITE.E4M3.F32.PACK_AB_MERGE_C R45, R45, R58, R70 ;  /* 0x0000003a2d2d723e */ /* 0x000fe40004807046 */
[----:B------:R-:W-:-:S07]  /*e160*/  MOV R40, R56 ;  /* 0x0000003800287202 */ /* 0x000fce0000000f00 */
.L_x_2419:
[----:B------:R-:W-:Y:S05]  /*e170*/  BSYNC B2 ;  /* 0x0000000000027941 */ /* 0x000fea0003800000 */
.L_x_2418:
[----:B0-----:R3:W-:Y:S04]  /*e180*/  STG.E.128 desc[UR56][R48.64], R40 ;  /* 0x0000002830007986 */ /* 0x0017e8000c101d38 */
[----:B-1----:R3:W-:Y:S02]  /*e190*/  @!P2 STG.E.128 desc[UR56][R50.64], R44 ;  /* 0x0000002c3200a986 */ /* 0x0027e4000c101d38 */
.L_x_2417:
[----:B------:R-:W-:Y:S05]  /*e1a0*/  BSYNC B1 ;  /* 0x0000000000017941 */ /* 0x000fea0003800000 */
.L_x_2416:
[----:B------:R-:W-:-:S13]  /*e1b0*/  ISETP.NE.AND P2, PT, R36, RZ, PT ;  /* 0x000000ff2400720c */ /* 0x000fda0003f45270 */
[----:B------:R-:W-:Y:S05]  /*e1c0*/  @!P2 BRA `(.L_x_2370) ;  /* 0x0000001000c0a947 */ /* 0x000fea0003800000 */
[----:B0--3--:R-:W3:Y:S01]  /*e1d0*/  LDL R40, [R1+0x10] ;  /* 0x0000100001287983 */ /* 0x009ee20000100800 */
[----:B------:R-:W-:Y:S01]  /*e1e0*/  IADD3 R49, P2, P4, R116, R136, R29 ;  /* 0x0000008874317210 */ /* 0x000fe20007c5e01d */
[----:B------:R-:W-:Y:S03]  /*e1f0*/  BSSY B1, `(.L_x_2420) ;  /* 0x00000ed000017945 */ /* 0x000fe60003800000 */
[----:B------:R-:W-:Y:S02]  /*e200*/  IADD3.X R42, R4, R53, R32, P2, P4 ;  /* 0x00000035042a7210 */ /* 0x000fe400017e8420 */
[----:B------:R-:W-:-:S04]  /*e210*/  IADD3 R48, P2, R49, R122, RZ ;  /* 0x0000007a31307210 */ /* 0x000fc80007f5e0ff */
[----:B------:R-:W-:Y:S02]  /*e220*/  IADD3.X R49, R42, R123, RZ, P2, !PT ;  /* 0x0000007b2a317210 */ /* 0x000fe400017fe4ff */
[----:B------:R-:W-:Y:S02]  /*e230*/  ISETP.GE.AND P2, PT, R6, R132, PT ;  /* 0x000000840600720c */ /* 0x000fe40003f46270 */
[----:B---3--:R-:W-:-:S04]  /*e240*/  LOP3.LUT P5, RZ, R40, 0x1, RZ, 0xc0, !PT ;  /* 0x0000000128ff7812 */ /* 0x008fc800078ac0ff */
[----:B------:R-:W-:-:S04]  /*e250*/  SEL R154, R99, R154, !P5 ;  /* 0x0000009a639a7207 */ /* 0x000fc80006800000 */
        /* <DEDUP_REMOVED lines=23> */
[----:B------:R-:W-:Y:S01]  /*e3d0*/  IMAD.SHL.U32 R55, R55, 0x100, RZ ;  /* 0x0000010037377824 */ /* 0x000fe200078e00ff */
[----:B------:R-:W-:Y:S01]  /*e3e0*/  SHF.R.U32.HI R62, RZ, 0x8, R87 ;  /* 0x00000008ff3e7819 */ /* 0x000fe20000011657 */
[----:B------:R-:W-:Y:S01]  /*e3f0*/  IMAD.MOV.U32 R52, RZ, RZ, R46 ;  /* 0x000000ffff347224 */ /* 0x000fe200078e002e */
[----:B------:R-:W-:Y:S02]  /*e400*/  SHF.R.U32.HI R63, RZ, 0x8, R75 ;  /* 0x00000008ff3f7819 */ /* 0x000fe4000001164b */
[----:B------:R-:W-:Y:S01]  /*e410*/  LOP3.LUT R44, R54, 0xff00, R55, 0xf8, !PT ;  /* 0x0000ff00362c7812 */ /* 0x000fe200078ef837 */
[----:B------:R-:W-:Y:S01]  /*e420*/  IMAD.U32 R55, R66, 0x10000, RZ ;  /* 0x0001000042377824 */ /* 0x000fe200078e00ff */
[----:B------:R-:W-:Y:S01]  /*e430*/  SHF.R.U32.HI R61, RZ, 0x8, R73 ;  /* 0x00000008ff3d7819 */ /* 0x000fe20000011649 */
[----:B------:R-:W-:Y:S01]  /*e440*/  IMAD.SHL.U32 R40, R62, 0x100, RZ ;  /* 0x000001003e287824 */ /* 0x000fe200078e00ff */
[----:B------:R-:W-:-:S02]  /*e450*/  SHF.R.U32.HI R64, RZ, 0x10, R87 ;  /* 0x00000010ff407819 */ /* 0x000fc40000011657 */
[----:B------:R-:W-:Y:S01]  /*e460*/  LOP3.LUT R57, R87, 0xff0000ff, RZ, 0xc0, !PT ;  /* 0xff0000ff57397812 */ /* 0x000fe200078ec0ff */
[----:B------:R-:W-:Y:S01]  /*e470*/  IMAD.SHL.U32 R61, R61, 0x100, RZ ;  /* 0x000001003d3d7824 */ /* 0x000fe200078e00ff */
[----:B------:R-:W-:Y:S02]  /*e480*/  LOP3.LUT R60, R75, 0xff0000ff, RZ, 0xc0, !PT ;  /* 0xff0000ff4b3c7812 */ /* 0x000fe400078ec0ff */
[----:B------:R-:W-:Y:S02]  /*e490*/  SHF.L.U32 R63, R63, 0x8, RZ ;  /* 0x000000083f3f7819 */ /* 0x000fe400000006ff */
[----:B------:R-:W-:Y:S01]  /*e4a0*/  LOP3.LUT R44, R44, 0xff0000, R55, 0xf8, !PT ;  /* 0x00ff00002c2c7812 */ /* 0x000fe200078ef837 */
[----:B------:R-:W-:Y:S01]  /*e4b0*/  IMAD.U32 R55, R64, 0x10000, RZ ;  /* 0x0001000040377824 */ /* 0x000fe200078e00ff */
[----:B------:R-:W-:Y:S02]  /*e4c0*/  LOP3.LUT R58, R73, 0xff0000ff, RZ, 0xc0, !PT ;  /* 0xff0000ff493a7812 */ /* 0x000fe400078ec0ff */
[----:B------:R-:W-:-:S02]  /*e4d0*/  LOP3.LUT R40, R57, 0xff00, R40, 0xf8, !PT ;  /* 0x0000ff0039287812 */ /* 0x000fc400078ef828 */
[----:B------:R-:W-:Y:S02]  /*e4e0*/  LOP3.LUT R62, R60, 0xff00, R63, 0xf8, !PT ;  /* 0x0000ff003c3e7812 */ /* 0x000fe400078ef83f */
[----:B------:R-:W-:Y:S02]  /*e4f0*/  F2FP.F16.E4M3.UNPACK_B R63, R145.H1 ;  /* 0x00000091ff3f723e */ /* 0x000fe400030006ff */
[----:B------:R-:W-:Y:S02]  /*e500*/  F2FP.F16.E4M3.UNPACK_B R60, R59.H1 ;  /* 0x0000003bff3c723e */ /* 0x000fe400030006ff */
[----:B------:R-:W-:Y:S02]  /*e510*/  F2FP.F16.E4M3.UNPACK_B R57, R56.H1 ;  /* 0x00000038ff39723e */ /* 0x000fe400030006ff */
[----:B------:R-:W-:Y:S02]  /*e520*/  LOP3.LUT R46, R58, 0xff00, R61, 0xf8, !PT ;  /* 0x0000ff003a2e7812 */ /* 0x000fe400078ef83d */
[----:B------:R-:W-:Y:S01]  /*e530*/  MOV R51, R42 ;  /* 0x0000002a00337202 */ /* 0x000fe20000000f00 */
[----:B------:R-:W-:Y:S01]  /*e540*/  HADD2.F32 R42, -RZ, R63.H0_H0 ;  /* 0x2000003fff2a7230 */ /* 0x000fe20000004100 */
[----:B------:R-:W-:Y:S01]  /*e550*/  LOP3.LUT R40, R40, 0xff0000, R55, 0xf8, !PT ;  /* 0x00ff000028287812 */ /* 0x000fe200078ef837 */
[----:B------:R-:W-:Y:S01]  /*e560*/  HADD2.F32 R55, -RZ, R60.H0_H0 ;  /* 0x2000003cff377230 */ /* 0x000fe20000004100 */
[----:B------:R-:W-:Y:S01]  /*e570*/  F2FP.F16.E4M3.UNPACK_B R58, R147.H1 ;  /* 0x00000093ff3a723e */ /* 0x000fe200030006ff */
[----:B------:R-:W-:Y:S01]  /*e580*/  HADD2.F32 R54, -RZ, R57.H0_H0 ;  /* 0x20000039ff367230 */ /* 0x000fe20000004100 */
[----:B------:R-:W-:-:S02]  /*e590*/  SHF.R.U32.HI R67, RZ, 0x10, R75 ;  /* 0x00000010ff437819 */ /* 0x000fc4000001164b */
[----:B------:R-:W-:Y:S01]  /*e5a0*/  SHF.R.U32.HI R65, RZ, 0x10, R73 ;  /* 0x00000010ff417819 */ /* 0x000fe20000011649 */
[--C-:B------:R-:W-:Y:S01]  /*e5b0*/  HADD2.F32 R61, -RZ, R58.reuse.H0_H0 ;  /* 0x2000003aff3d7230 */ /* 0x100fe20000004100 */
[----:B------:R-:W-:Y:S01]  /*e5c0*/  SHF.L.U32 R67, R67, 0x10, RZ ;  /* 0x0000001043437819 */ /* 0x000fe200000006ff */
[-C--:B------:R-:W-:Y:S01]  /*e5d0*/  FMUL.FTZ R69, R55, R42.reuse ;  /* 0x0000002a37457220 */ /* 0x080fe20000410000 */
[----:B------:R-:W-:Y:S01]  /*e5e0*/  FMUL.FTZ R64, R54, R42 ;  /* 0x0000002a36407220 */ /* 0x000fe20000410000 */
[----:B------:R-:W-:Y:S01]  /*e5f0*/  IMAD.U32 R65, R65, 0x10000, RZ ;  /* 0x0001000041417824 */ /* 0x000fe200078e00ff */
        /* <DEDUP_REMOVED lines=8> */
[----:B------:R-:W-:Y:S01]  /*e680*/  F2FP.F16.E4M3.UNPACK_B R56, R56 ;  /* 0x00000038ff38723e */ /* 0x000fe200020006ff */
[----:B------:R-:W-:Y:S01]  /*e690*/  HADD2.F32 R58, -RZ, R57.H1_H1 ;  /* 0x30000039ff3a7230 */ /* 0x000fe20000004100 */
[----:B------:R-:W-:Y:S01]  /*e6a0*/  LOP3.LUT R46, R46, 0xff0000, R65, 0xf8, !PT ;  /* 0x00ff00002e2e7812 */ /* 0x000fe200078ef841 */
[----:B------:R-:W-:-:S02]  /*e6b0*/  HADD2.F32 R63, -RZ, R145.H0_H0 ;  /* 0x20000091ff3f7230 */ /* 0x000fc40000004100 */
[CC--:B------:R-:W-:Y:S01]  /*e6c0*/  FMUL.FTZ R65, R61.reuse, R64.reuse ;  /* 0x000000403d417220 */ /* 0x0c0fe20000410000 */
[----:B------:R-:W-:Y:S01]  /*e6d0*/  F2FP.F16.E4M3.UNPACK_B R147, R147 ;  /* 0x00000093ff93723e */ /* 0x000fe200020006ff */
[C---:B------:R-:W-:Y:S01]  /*e6e0*/  FMUL.FTZ R64, R58.reuse, R64 ;  /* 0x000000403a407220 */ /* 0x040fe20000410000 */
[----:B------:R-:W-:Y:S02]  /*e6f0*/  HADD2.F32 R60, -RZ, R59.H0_H0 ;  /* 0x2000003bff3c7230 */ /* 0x000fe40000004100 */
[-C--:B------:R-:W-:Y:S01]  /*e700*/  FFMA.FTZ R69, R58, R62.reuse, -R65 ;  /* 0x0000003e3a457223 */ /* 0x080fe20000010841 */
[----:B------:R-:W-:Y:S02]  /*e710*/  HADD2.F32 R57, -RZ, R56.H0_H0 ;  /* 0x20000038ff397230 */ /* 0x000fe40000004100 */
[----:B------:R-:W-:Y:S01]  /*e720*/  FFMA.FTZ R68, R61, R62, R64 ;  /* 0x0000003e3d447223 */ /* 0x000fe20000010040 */
        /* <DEDUP_REMOVED lines=22> */
[-C--:B------:R-:W-:Y:S01]  /*e890*/  FMUL.FTZ R70, R60, R62.reuse ;  /* 0x0000003e3c467220 */ /* 0x080fe20000410000 */
[----:B------:R-:W-:Y:S01]  /*e8a0*/  HADD2.F32 R59, -RZ, R61.H0_H0 ;  /* 0x2000003dff3b7230 */ /* 0x000fe20000004100 */
        /* <DEDUP_REMOVED lines=8> */
[----:B------:R-:W-:Y:S01]  /*e930*/  FMUL.FTZ R75, R56, R63 ;  /* 0x0000003f384b7220 */ /* 0x000fe20000410000 */
[----:B------:R-:W-:Y:S01]  /*e940*/  FFMA.FTZ R63, R60, R59, R71 ;  /* 0x0000003b3c3f7223 */ /* 0x000fe20000010047 */
[-C--:B------:R-:W-:Y:S01]  /*e950*/  FFMA.FTZ R73, R56, R61.reuse, -R57 ;  /* 0x0000003d38497223 */ /* 0x080fe20000010839 */
[----:B------:R-:W-:Y:S01]  /*e960*/  F2FP.F16.E4M3.UNPACK_B R56, R52 ;  /* 0x00000034ff38723e */ /* 0x000fe200020006ff */
[----:B------:R-:W-:Y:S02]  /*e970*/  HADD2.F32 R59, -RZ, R146.H0_H0 ;  /* 0x20000092ff3b7230 */ /* 0x000fe40000004100 */
        /* <DEDUP_REMOVED lines=10> */
[----:B------:R-:W-:Y:S01]  /*ea20*/  F2FP.SATFINITE.E4M3.F32.PACK_AB_MERGE_C R72, R72, R63, RZ ;  /* 0x0000003f4848723e */ /* 0x000fe200048070ff */
[----:B------:R-:W-:Y:S02]  /*ea30*/  HADD2.F32 R51, -RZ, R51.H1_H1 ;  /* 0x30000033ff337230 */ /* 0x000fe40000004100 */
[----:B------:R-:W-:Y:S01]  /*ea40*/  FMUL.FTZ R62, R56, R146 ;  /* 0x00000092383e7220 */ /* 0x000fe20000410000 */
        /* <DEDUP_REMOVED lines=8> */
[----:B------:R-:W-:Y:S01]  /*ead0*/  F2FP.F16.E4M3.UNPACK_B R57, R41 ;  /* 0x00000029ff39723e */ /* 0x000fe200020006ff */
[----:B------:R-:W-:Y:S01]  /*eae0*/  HADD2.F32 R59, -RZ, R58.H0_H0 ;  /* 0x2000003aff3b7230 */ /* 0x000fe20000004100 */
[----:B------:R-:W-:-:S02]  /*eaf0*/  F2FP.SATFINITE.E4M3.F32.PACK_AB_MERGE_C R70, R73, R70, RZ ;  /* 0x000000464946723e */ /* 0x000fc400048070ff */
[----:B------:R-:W-:Y:S01]  /*eb00*/  F2FP.SATFINITE.E4M3.F32.PACK_AB_MERGE_C R55, R67, R64, R54 ;  /* 0x000000404337723e */ /* 0x000fe20004807036 */
[----:B------:R-:W-:Y:S01]  /*eb10*/  HADD2.F32 R64, -RZ, R63.H0_H0 ;  /* 0x2000003fff407230 */ /* 0x000fe20000004100 */
[----:B------:R-:W-:Y:S01]  /*eb20*/  F2FP.F16.E4M3.UNPACK_B R61, R44 ;  /* 0x0000002cff3d723e */ /* 0x000fe200020006ff */
[----:B------:R-:W-:Y:S01]  /*eb30*/  HADD2.F32 R56, -RZ, R57.H0_H0 ;  /* 0x20000039ff387230 */ /* 0x000fe20000004100 */
[----:B------:R-:W-:Y:S01]  /*eb40*/  F2FP.SATFINITE.E4M3.F32.PACK_AB_MERGE_C R52, R51, R52, R70 ;  /* 0x000000343334723e */ /* 0x000fe20004807046 */
        /* <DEDUP_REMOVED lines=26> */
[----:B------:R-:W-:Y:S02]  /*ecf0*/  HADD2.F32 R41, -RZ, R41.H1_H1 ;  /* 0x30000029ff297230 */ /* 0x000fe40000004100 */
[----:B------:R-:W-:Y:S01]  /*ed00*/  FMUL.FTZ R61, R45, R60 ;  /* 0x0000003c2d3d7220 */ /* 0x000fe20000410000 */
[--C-:B------:R-:W-:Y:S02]  /*ed10*/  HADD2.F32 R58, -RZ, R44.reuse.H0_H0 ;  /* 0x2000002cff3a7230 */ /* 0x100fe40000004100 */
[----:B------:R-:W-:Y:S01]  /*ed20*/  FMUL.FTZ R60, R59, R62 ;  /* 0x0000003e3b3c7220 */ /* 0x000fe20000410000 */
[----:B------:R-:W-:-:S02]  /*ed30*/  HADD2.F32 R44, -RZ, R44.H1_H1 ;  /* 0x3000002cff2c7230 */ /* 0x000fc40000004100 */
[----:B------:R-:W-:Y:S01]  /*ed40*/  FMUL.FTZ R62, R41, R62 ;  /* 0x0000003e293e7220 */ /* 0x000fe20000410000 */
[----:B------:R-:W-:Y:S01]  /*ed50*/  FFMA.FTZ R69, R46, R58, R61 ;  /* 0x0000003a2e457223 */ /* 0x000fe2000001003d */
[----:B------:R-:W-:Y:S02]  /*ed60*/  F2FP.F16.E4M3.UNPACK_B R46, R47 ;  /* 0x0000002fff2e723e */ /* 0x000fe400020006ff */
        /* <DEDUP_REMOVED lines=53> */
.L_x_2421:
[----:B------:R-:W-:Y:S05]  /*f0c0*/  BSYNC B1 ;  /* 0x0000000000017941 */ /* 0x000fea0003800000 */
.L_x_2420:
        /* <DEDUP_REMOVED lines=10> */
.L_x_2337:
[----:B------:R-:W-:-:S06]  /*f170*/  UISETP.NE.AND UP0, UPT, UR53, 0x3, UPT ;  /* 0x000000033500788c */ /* 0x000fcc000bf05270 */
[----:B------:R-:W-:-:S13]  /*f180*/  PLOP3.LUT P1, PT, PT, PT, UP0, 0x80, 0x0 ;  /* 0x000000000000781c */ /* 0x000fda0003f2f008 */
[----:B------:R-:W-:Y:S05]  /*f190*/  @!P1 BRA `(.L_x_2422) ;  /* 0x0000000000049947 */ /* 0x000fea0003800000 */
[----:B------:R-:W-:Y:S01]  /*f1a0*/  BPT.TRAP 0x1 ;  /* 0x000000040000795c */ /* 0x000fe20000300000 */
.L_x_2422:
[----:B------:R-:W-:Y:S01]  /*f1b0*/  IMAD R97, R17, 0x8, R16 ;  /* 0x0000000811617824 */ /* 0x000fe200078e0210 */
[----:B------:R-:W-:Y:S01]  /*f1c0*/  SHF.L.U32 R98, R191, 0x1f, RZ ;  /* 0x0000001fbf627819 */ /* 0x000fe200000006ff */
[----:B------:R-:W-:Y:S01]  /*f1d0*/  IMAD R96, R24, -0xa0, R2 ;  /* 0xffffff6018607824 */ /* 0x000fe200078e0202 */
[----:B------:R-:W-:Y:S02]  /*f1e0*/  BSSY B1, `(.L_x_2423) ;  /* 0x0000004000017945 */ /* 0x000fe40003800000 */
[----:B------:R-:W1:Y:S02]  /*f1f0*/  SYNCS.PHASECHK.TRANS64.TRYWAIT P2, [R97+URZ+0x29890], R98 ;  /* 0x02989062610075a7 */ /* 0x000e64000804017f */
[----:B------:R-:W-:Y:S01]  /*f200*/  VIMNMX R96, R96, 0xa0, PT ;  /* 0x000000a060607848 */ /* 0x000fe20003fe0100 */
[----:B-1----:R-:W-:Y:S06]  /*f210*/  @!P2 BRA `(.L_x_2424) ;  /* 0x000001e400c4a947 */ /* 0x002fec0003800000 */
.L_x_2667:
[----:B------:R-:W-:Y:S05]  /*f220*/  BSYNC B1 ;  /* 0x0000000000017941 */ /* 0x000fea0003800000 */
.L_x_2423:
        /* <DEDUP_REMOVED lines=21> */
.L_x_2426:
[----:B------:R-:W-:Y:S05]  /*f380*/  BSYNC B1 ;  /* 0x0000000000017941 */ /* 0x000fea0003800000 */
.L_x_2425:
        /* <DEDUP_REMOVED lines=20> */
.L_x_2370:
[----:B------:R-:W-:Y:S05]  /*f4d0*/  BSYNC B0 ;  /* 0x0000000000007941 */ /* 0x000fea0003800000 */
.L_x_2336:
        /* <DEDUP_REMOVED lines=12> */
[----:B------:R-:W-:-:S05]  /*f5a0*/  @!P2 VIADD R40, R97, 0x298a0 ;  /* 0x000298a06128a836 */ /* 0x000fca0000000000 */
[----:B------:R-:W-:-:S04]  /*f5b0*/  @!P2 PRMT R40, RZ, 0x654, R40 ;  /* 0x00000654ff28a816 */ /* 0x000fc80000000028 */
[----:B------:R0:W-:Y:S01]  /*f5c0*/  @!P2 SYNCS.ARRIVE.TRANS64.RED.A1T0 RZ, [R40+URZ], RZ ;  /* 0x000000ff28ffa9a7 */ /* 0x0001e2000810043f */
[----:B------:R-:W-:Y:S05]  /*f5d0*/  @!P1 BRA `(.L_x_2428) ;  /* 0x0000000000049947 */ /* 0x000fea0003800000 */
[----:B------:R-:W-:Y:S01]  /*f5e0*/  BPT.TRAP 0x1 ;  /* 0x000000040000795c */ /* 0x000fe20000300000 */
.L_x_2428:
[----:B------:R-:W-:Y:S05]  /*f5f0*/  BSYNC B0 ;  /* 0x0000000000007941 */ /* 0x000fea0003800000 */
.L_x_2427:
[----:B------:R-:W1:Y:S01]  /*f600*/  SYNCS.PHASECHK.TRANS64.TRYWAIT P1, [R97+URZ+0x298b0], R98 ;  /* 0x0298b062610075a7 */ /* 0x000e62000802017f */
[----:B------:R-:W-:Y:S01]  /*f610*/  ULDC UR42, c[0x0][0x320] ;  /* 0x0000c800002a7ab9 */ /* 0x000fe20000000800 */
[----:B------:R-:W-:Y:S01]  /*f620*/  ULDC.64 UR38, c[0x0][0x328] ;  /* 0x0000ca0000267ab9 */ /* 0x000fe20000000a00 */
[----:B------:R-:W-:Y:S01]  /*f630*/  ULDC.64 UR40, c[0x0][0x318] ;  /* 0x0000c60000287ab9 */ /* 0x000fe20000000a00 */
[----:B------:R-:W-:Y:S01]  /*f640*/  BSSY B0, `(.L_x_2429) ;  /* 0x0000003000007945 */ /* 0x000fe20003800000 */
[----:B------:R-:W-:-:S03]  /*f650*/  IMAD R41, R17, 0x5000, R213 ;  /* 0x0000500011297824 */ /* 0x000fc600078e02d5 */
[----:B-1----:R-:W-:Y:S05]  /*f660*/  @!P1 BRA `(.L_x_2430) ;  /* 0x000001e000c49947 */ /* 0x002fea0003800000 */
.L_x_2668:
[----:B------:R-:W-:Y:S05]  /*f670*/  BSYNC B0 ;  /* 0x0000000000007941 */ /* 0x000fea0003800000 */
.L_x_2429:
[----:B------:R-:W-:Y:S01]  /*f680*/  ISETP.GE.AND P1, PT, R188, R96, PT ;  /* 0x00000060bc00720c */ /* 0x000fe20003f26270 */
[----:B------:R-:W-:Y:S01]  /*f690*/  BSSY B0, `(.L_x_2431) ;  /* 0x000001a000007945 */ /* 0x000fe20003800000 */
[-C--:B------:R-:W-:Y:S01]  /*f6a0*/  IADD3 R48, R16, R41.reuse, RZ ;  /* 0x0000002910307210 */ /* 0x080fe20007ffe0ff */
[----:B------:R-:W-:Y:S01]  /*f6b0*/  IMAD.WIDE R44, R24, 0xa0, R118 ;  /* 0x000000a0182c7825 */ /* 0x000fe200078e0276 */
[CC--:B------:R-:W-:Y:S02]  /*f6c0*/  IADD3 R49, R16.reuse, R41.reuse, R124 ;  /* 0x0000002910317210 */ /* 0x0c0fe40007ffe07c */
[CC--:B------:R-:W-:Y:S02]  /*f6d0*/  IADD3 R50, R16.reuse, R41.reuse, R121 ;  /* 0x0000002910327210 */ /* 0x0c0fe40007ffe079 */
[----:B------:R-:W-:-:S05]  /*f6e0*/  IADD3 R51, R16, R41, R130 ;  /* 0x0000002910337210 */ /* 0x000fca0007ffe082 */
        /* <DEDUP_REMOVED lines=20> */
.L_x_2432:
[----:B------:R-:W-:Y:S05]  /*f830*/  BSYNC B0 ;  /* 0x0000000000007941 */ /* 0x000fea0003800000 */
.L_x_2431:
[----:B------:R-:W-:Y:S01]  /*f840*/  ISETP.GE.AND P1, PT, R221, R96, PT ;  /* 0x00000060dd00720c */ /* 0x000fe20003f26270 */
[----:B------:R-:W-:-:S12]  /*f850*/  BSSY B0, `(.L_x_2433) ;  /* 0x0000017000007945 */ /* 0x000fd80003800000 */
[----:B------:R-:W-:Y:S05]  /*f860*/  @P1 BRA `(.L_x_2434) ;  /* 0x0000000000541947 */ /* 0x000fea0003800000 */
[----:B--2---:R-:W-:Y:S01]  /*f870*/  IADD3 R43, P1, R44, 0x80, RZ ;  /* 0x000000802c2b7810 */ /* 0x004fe20007f3e0ff */
[----:B------:R-:W-:Y:S01]  /*f880*/  IMAD.MOV.U32 R41, RZ, RZ, R33 ;  /* 0x000000ffff297224 */ /* 0x000fe200078e0021 */
[----:B0-----:R-:W-:-:S03]  /*f890*/  MOV R40, R114 ;  /* 0x0000007200287202 */ /* 0x001fc60000000f00 */
[----:B------:R-:W-:Y:S02]  /*f8a0*/  IMAD.X R44, RZ, RZ, R45, P1 ;  /* 0x000000ffff2c7224 */ /* 0x000fe400008e062d */
        /* <DEDUP_REMOVED lines=17> */
.L_x_2434:
[----:B------:R-:W-:Y:S05]  /*f9c0*/  BSYNC B0 ;  /* 0x0000000000007941 */ /* 0x000fea0003800000 */
.L_x_2433:
[----:B0-23--:R-:W2:Y:S01]  /*f9d0*/  LDL R40, [R1+0x10] ;  /* 0x0000100001287983 */ /* 0x00dea20000100800 */
[----:B------:R-:W-:Y:S02]  /*f9e0*/  VIADD R17, R17, 0x1 ;  /* 0x0000000111117836 */ /* 0x000fe40000000000 */
[----:B-1----:R-:W-:Y:S01]  /*f9f0*/  @!P2 VIADD R97, R97, 0x298c0 ;  /* 0x000298c06161a836 */ /* 0x002fe20000000000 */
        /* <DEDUP_REMOVED lines=20> */
.L_x_2331:
[----:B------:R-:W0:Y:S01]  /*fb40*/  LDC R0, c[0x0][0x448] ;  /* 0x00011200ff007b82 */ /* 0x000e220000000800 */
        /* <DEDUP_REMOVED lines=23> */
[----:B0-----:R-:W-:-:S02]  /*fcc0*/  ISETP.NE.AND P1, PT, R0, 0x1, PT ;  /* 0x000000010000780c */ /* 0x001fc40003f25270 */
[----:B------:R-:W-:Y:S02]  /*fcd0*/  CS2R R44, SRZ ;  /* 0x00000000002c7805 */ /* 0x000fe4000001ff00 */
[----:B------:R-:W-:Y:S02]  /*fce0*/  IADD3 R0, R203, 0x7f, RZ ;  /* 0x0000007fcb007810 */ /* 0x000fe40007ffe0ff */
[----:B------:R-:W-:Y:S02]  /*fcf0*/  CS2R R32, SRZ ;  /* 0x0000000000207805 */ /* 0x000fe4000001ff00 */
[----:B------:R-:W-:Y:S01]  /*fd00*/  CS2R R38, SRZ ;  /* 0x0000000000267805 */ /* 0x000fe2000001ff00 */
[----:B------:R-:W-:Y:S01]  /*fd10*/  IMAD.MOV.U32 R34, RZ, RZ, RZ ;  /* 0x000000ffff227224 */ /* 0x000fe200078e00ff */
[----:B------:R-:W-:Y:S02]  /*fd20*/  CS2R R36, SRZ ;  /* 0x0000000000247805 */ /* 0x000fe4000001ff00 */
[----:B------:R-:W-:-:S02]  /*fd30*/  CS2R R90, SRZ ;  /* 0x00000000005a7805 */ /* 0x000fc4000001ff00 */
[----:B------:R-:W-:Y:S02]  /*fd40*/  CS2R R40, SRZ ;  /* 0x0000000000287805 */ /* 0x000fe4000001ff00 */
[----:B------:R-:W-:Y:S02]  /*fd50*/  CS2R R48, SRZ ;  /* 0x0000000000307805 */ /* 0x000fe4000001ff00 */
[----:B------:R-:W-:Y:S01]  /*fd60*/  CS2R R92, SRZ ;  /* 0x00000000005c7805 */ /* 0x000fe2000001ff00 */
[----:B------:R-:W-:Y:S01]  /*fd70*/  IMAD.MOV.U32 R57, RZ, RZ, RZ ;  /* 0x000000ffff397224 */ /* 0x000fe200078e00ff */
[----:B------:R-:W0:Y:S08]  /*fd80*/  @P1 LDC R3, c[0x0][0x44c] ;  /* 0x00011300ff031b82 */ /* 0x000e300000000800 */
[----:B------:R-:W1:Y:S01]  /*fd90*/  @P1 LDC R2, c[0x0][0x450] ;  /* 0x00011400ff021b82 */ /* 0x000e620000000800 */
[----:B0-----:R-:W-:-:S05]  /*fda0*/  @P1 IMAD.HI.U32 R3, R0, R3, RZ ;  /* 0x0000000300031227 */ /* 0x001fca00078e00ff */
[----:B-1----:R-:W-:Y:S02]  /*fdb0*/  @P1 SHF.R.U32.HI R0, RZ, R2, R3 ;  /* 0x00000002ff001219 */ /* 0x002fe40000011603 */
[----:B------:R-:W-:-:S03]  /*fdc0*/  PLOP3.LUT P1, PT, PT, PT, PT, 0x80, 0x0 ;  /* 0x000000000000781c */ /* 0x000fc60003f2f070 */
[----:B------:R-:W-:-:S04]  /*fdd0*/  IMAD.IADD R0, R161, 0x1, R0 ;  /* 0x00000001a1007824 */ /* 0x000fc800078e0200 */
[----:B------:R-:W-:-:S05]  /*fde0*/  IMAD.HI R0, R0, 0x66666667, RZ ;  /* 0x6666666700007827 */ /* 0x000fca00078e02ff */
[----:B------:R-:W-:-:S04]  /*fdf0*/  SHF.R.U32.HI R3, RZ, 0x1f, R0 ;  /* 0x0000001fff037819 */ /* 0x000fc80000011600 */
[----:B------:R-:W-:-:S04]  /*fe00*/  LEA.HI.SX32 R3, R0, R3, 0x1a ;  /* 0x0000000300037211 */ /* 0x000fc800078fd2ff */
[----:B------:R-:W-:-:S04]  /*fe10*/  VIMNMX R162, R162, R3, PT ;  /* 0x00000003a2a27248 */ /* 0x000fc80003fe0100 */
[----:B------:R-:W-:Y:S01]  /*fe20*/  ISETP.GE.AND P2, PT, R162, 0x1, PT ;  /* 0x00000001a200780c */ /* 0x000fe20003f46270 */
[----:B------:R-:W-:-:S12]  /*fe30*/  @P0 BRA `(.L_x_2436) ;  /* 0x00000000000c0947 */ /* 0x000fd80003800000 */
[----:B------:R-:W0:Y:S01]  /*fe40*/  FENCE.VIEW.ASYNC.G ;  /* 0x00000000000073c6 */ /* 0x000e220000000100 */
[----:B------:R-:W-:Y:S05]  /*fe50*/  WARPSYNC.ALL ;  /* 0x0000000000007948 */ /* 0x000fea0003800000 */
[----:B0-----:R-:W-:Y:S06]  /*fe60*/  BAR.ARV 0xc, 0x180 ;  /* 0x0306000000007b1d */ /* 0x001fec0000002000 */
.L_x_2436:
[----:B------:R-:W-:Y:S01]  /*fe70*/  CS2R R94, SRZ ;  /* 0x00000000005e7805 */ /* 0x000fe2000001ff00 */
[----:B------:R-:W-:Y:S06]  /*fe80*/  @!P2 BRA `(.L_x_2437) ;  /* 0x0000014000f0a947 */ /* 0x000fec0003800000 */
[----:B------:R-:W-:-:S03]  /*fe90*/  UMOV UR4, 0xffffffff ;  /* 0xffffffff00047882 */ /* 0x000fc60000000000 */
[----:B------:R-:W-:Y:S05]  /*fea0*/  BRA.DIV UR4, `(.L_x_2438) ;  /* 0x000001da04c87947 */ /* 0x000fea000b800000 */
[----:B------:R0:W1:Y:S02]  /*feb0*/  SHFL.IDX PT, R197, R237, RZ, 0x1f ;  /* 0x00001fffedc57589 */ /* 0x00006400000e0000 */
.L_x_2671:
[----:B------:R-:W-:Y:S01]  /*fec0*/  ULOP3.LUT UP0, URZ, UR52, 0x9f, URZ, 0xc0, !UPT ;  /* 0x0000009f343f7892 */ /* 0x000fe2000f80c03f */
[----:B-1----:R-:W-:-:S04]  /*fed0*/  LEA.HI R0, R197, R197, RZ, 0x1 ;  /* 0x000000c5c5007211 */ /* 0x002fc800078f08ff */
[----:B------:R-:W-:Y:S02]  /*fee0*/  LOP3.LUT R0, R0, 0x3e, RZ, 0xc0, !PT ;  /* 0x0000003e00007812 */ /* 0x000fe400078ec0ff */
[----:B------:R-:W-:Y:S02]  /*fef0*/  PLOP3.LUT P0, PT, PT, PT, UP0, 0x80, 0x0 ;  /* 0x000000000000781c */ /* 0x000fe40003f0f008 */
[----:B------:R-:W-:-:S04]  /*ff00*/  IADD3 R0, R197, -R0, RZ ;  /* 0x80000000c5007210 */ /* 0x000fc80007ffe0ff */
        /* <DEDUP_REMOVED lines=17> */
[----:B-1----:R-:W-:-:S07]  /*10020*/  IMAD.MOV.U32 R13, RZ, RZ, RZ ;  /* 0x000000ffff0d7224 */ /* 0x002fce00078e00ff */
[----:B------:R-:W-:-:S07]  /*10030*/  LEPC R20, `(.L_x_2439) ;  /* 0x000000001014794e */ /* 0x000fce0000000000 */
[----:B0-2--5:R-:W-:Y:S05]  /*10040*/  CALL.ABS.NOINC R2 ;  /* 0x0000000002007343 */ /* 0x025fea0003c00000 */
.L_x_2439:
        /* <DEDUP_REMOVED lines=45> */
[----:B------:R-:W-:-:S04]  /*10320*/  MOV R3, UR4 ;  /* 0x0000000400037c02 */ /* 0x000fc80008000f00 */
[----:B------:R-:W-:-:S04]  /*10330*/  SHF.L.U32 R3, R3, 0x1f, RZ ;  /* 0x0000001f03037819 */ /* 0x000fc800000006ff */
[----:B------:R1:W2:Y:S03]  /*10340*/  SYNCS.PHASECHK.TRANS64.TRYWAIT P0, [R16+URZ+0x29800], R3 ;  /* 0x02980003100075a7 */ /* 0x0002a6000800017f */
[----:B--2---:R-:W-:Y:S05]  /*10350*/  @!P0 NANOSLEEP.SYNCS 0x989680 ;  /* 0x009896800000895d */ /* 0x004fea0003900000 */
[----:B------:R-:W2:Y:S01]  /*10360*/  @!P0 SYNCS.PHASECHK.TRANS64 P0, [R16+URZ+0x29800], R3 ;  /* 0x02980003100085a7 */ /* 0x000ea2000800007f */
[----:B------:R-:W-:Y:S04]  /*10370*/  BSSY B0, `(.L_x_2441) ;  /* 0x0000006000007945 */ /* 0x000fe80003800000 */
[----:B--2---:R-:W-:Y:S05]  /*10380*/  @P0 BRA `(.L_x_2442) ;  /* 0x0000000000100947 */ /* 0x004fea0003800000 */
.L_x_2443:
[----:B--2---:R2:W3:Y:S02]  /*10390*/  SYNCS.PHASECHK.TRANS64.TRYWAIT P0, [R16+URZ+0x29800], R3 ;  /* 0x02980003100075a7 */ /* 0x0044e4000800017f */
[----:B---3--:R-:W-:Y:S05]  /*103a0*/  @!P0 NANOSLEEP.SYNCS 0x989680 ;  /* 0x009896800000895d */ /* 0x008fea0003900000 */
[----:B------:R-:W3:Y:S02]  /*103b0*/  @!P0 SYNCS.PHASECHK.TRANS64 P0, [R16+URZ+0x29800], R3 ;  /* 0x02980003100085a7 */ /* 0x000ee4000800007f */
[----:B---3--:R-:W-:Y:S05]  /*103c0*/  @!P0 BRA `(.L_x_2443) ;  /* 0xfffffffc00f08947 */ /* 0x008fea000383ffff */
.L_x_2442:
[----:B------:R-:W-:Y:S05]  /*103d0*/  BSYNC B0 ;  /* 0x0000000000007941 */ /* 0x000fea0003800000 */
.L_x_2441:
[----:B------:R-:W-:Y:S05]  /*103e0*/  BRA `(.L_x_2444) ;  /* 0x0000006c009c7947 */ /* 0x000fea0003800000 */
.L_x_2440:
        /* <DEDUP_REMOVED lines=27> */
[----:B-1----:R-:W-:-:S07]  /*105a0*/  IMAD.MOV.U32 R13, RZ, RZ, RZ ;  /* 0x000000ffff0d7224 */ /* 0x002fce00078e00ff */
[----:B------:R-:W-:-:S07]  /*105b0*/  LEPC R20, `(.L_x_2445) ;  /* 0x000000001014794e */ /* 0x000fce0000000000 */
[----:B0-2---:R-:W-:Y:S05]  /*105c0*/  CALL.ABS.NOINC R14 ;  /* 0x000000000e007343 */ /* 0x005fea0003c00000 */
.L_x_2445:
[----:B------:R-:W-:Y:S01]  /*105d0*/  ULDC.U8 UR4, c[0x0][0x410] ;  /* 0x0001040000047ab9 */ /* 0x000fe20000000000 */
[----:B------:R-:W-:Y:S01]  /*105e0*/  BSSY B0, `(.L_x_2446) ;  /* 0x00006bf000007945 */ /* 0x000fe20003800000 */
[----:B------:R-:W-:Y:S02]  /*105f0*/  ISETP.NE.AND P0, PT, RZ, UR4, PT ;  /* 0x00000004ff007c0c */ /* 0x000fe4000bf05270 */
[----:B------:R-:W-:-:S11]  /*10600*/  IADD3 R10, R188, R203, RZ ;  /* 0x000000cbbc0a7210 */ /* 0x000fd60007ffe0ff */
[----:B------:R-:W-:Y:S05]  /*10610*/  @!P0 BRA `(.L_x_2447) ;  /* 0x0000003400788947 */ /* 0x000fea0003800000 */
[----:B------:R-:W1:Y:S01]  /*10620*/  LDC R45, c[0x0][0x448] ;  /* 0x00011200ff2d7b82 */ /* 0x000e620000000800 */
[----:B------:R-:W-:Y:S01]  /*10630*/  IMAD.MOV.U32 R5, RZ, RZ, R10 ;  /* 0x000000ffff057224 */ /* 0x000fe200078e000a */
[----:B------:R-:W-:Y:S01]  /*10640*/  MOV R8, R144 ;  /* 0x0000009000087202 */ /* 0x000fe20000000f00 */
[----:B------:R-:W-:Y:S01]  /*10650*/  IMAD.MOV.U32 R6, RZ, RZ, R24 ;  /* 0x000000ffff067224 */ /* 0x000fe200078e0018 */
[----:B------:R-:W-:Y:S01]  /*10660*/  ULDC.64 UR4, c[0x0][0x3f8] ;  /* 0x0000fe0000047ab9 */ /* 0x000fe20000000a00 */
[----:B------:R-:W-:Y:S01]  /*10670*/  IMAD.MOV.U32 R9, RZ, RZ, R29 ;  /* 0x000000ffff097224 */ /* 0x000fe200078e001d */
[----:B------:R-:W-:Y:S01]  /*10680*/  ULDC.64 UR6, c[0x0][0x408] ;  /* 0x0001020000067ab9 */ /* 0x000fe20000000a00 */
[----:B------:R-:W-:Y:S01]  /*10690*/  ULDC.64 UR8, c[0x0][0x400] ;  /* 0x0001000000087ab9 */ /* 0x000fe20000000a00 */
[----:B-1----:R-:W-:-:S13]  /*106a0*/  ISETP.NE.AND P0, PT, R45, 0x1, PT ;  /* 0x000000012d00780c */ /* 0x002fda0003f05270 */
[----:B------:R-:W1:Y:S08]  /*106b0*/  @P0 LDC R3, c[0x0][0x44c] ;  /* 0x00011300ff030b82 */ /* 0x000e700000000800 */
[----:B------:R-:W2:Y:S01]  /*106c0*/  @P0 LDC R7, c[0x0][0x450] ;  /* 0x00011400ff070b82 */ /* 0x000ea20000000800 */
[----:B-1----:R-:W-:-:S05]  /*106d0*/  @P0 IMAD.HI.U32 R0, R10, R3, RZ ;  /* 0x000000030a000227 */ /* 0x002fca00078e00ff */
[----:B--2---:R-:W-:Y:S01]  /*106e0*/  @P0 SHF.R.U32.HI R5, RZ, R7, R0 ;  /* 0x00000007ff050219 */ /* 0x004fe20000011600 */
[----:B------:R-:W-:-:S03]  /*106f0*/  IMAD.MOV.U32 R7, RZ, RZ, R27 ;  /* 0x000000ffff077224 */ /* 0x000fc600078e001b */
[----:B------:R-:W-:Y:S01]  /*10700*/  SHF.R.S32.HI R0, RZ, 0x1f, R5 ;  /* 0x0000001fff007819 */ /* 0x000fe20000011405 */
[----:B------:R-:W-:-:S04]  /*10710*/  IMAD.WIDE.U32 R6, R5, UR4, R6 ;  /* 0x0000000405067c25 */ /* 0x000fc8000f8e0006 */
[----:B------:R-:W-:Y:S02]  /*10720*/  IMAD R4, R0, UR4, RZ ;  /* 0x0000000400047c24 */ /* 0x000fe4000f8e02ff */
[----:B------:R-:W-:-:S04]  /*10730*/  IMAD.WIDE.U32 R8, R5, UR6, R8 ;  /* 0x0000000605087c25 */ /* 0x000fc8000f8e0008 */
[----:B------:R-:W-:Y:S02]  /*10740*/  IMAD R0, R0, UR6, RZ ;  /* 0x0000000600007c24 */ /* 0x000fe4000f8e02ff */
[C---:B------:R-:W-:Y:S01]  /*10750*/  IMAD R13, R5.reuse, UR5, R4 ;  /* 0x00000005050d7c24 */ /* 0x040fe2000f8e0204 */
[----:B------:R-:W-:Y:S01]  /*10760*/  ULDC.64 UR4, c[0x0][0x3e8] ;  /* 0x0000fa0000047ab9 */ /* 0x000fe20000000a00 */
[----:B------:R-:W-:Y:S01]  /*10770*/  IMAD R11, R5, UR7, R0 ;  /* 0x00000007050b7c24 */ /* 0x000fe2000f8e0200 */
[----:B------:R-:W-:Y:S01]  /*10780*/  IADD3 R3, P0, R6, UR4, RZ ;  /* 0x0000000406037c10 */ /* 0x000fe2000ff1e0ff */
[----:B------:R-:W-:Y:S01]  /*10790*/  UMOV UR4, 0xffffffff ;  /* 0xffffffff00047882 */ /* 0x000fe20000000000 */
[----:B------:R-:W-:Y:S02]  /*107a0*/  IADD3 R5, P1, R8, UR8, RZ ;  /* 0x0000000808057c10 */ /* 0x000fe4000ff3e0ff */
[----:B------:R-:W-:Y:S02]  /*107b0*/  IADD3.X R13, R7, UR5, R13, P0, !PT ;  /* 0x00000005070d7c10 */ /* 0x000fe400087fe40d */
[----:B------:R-:W-:Y:S01]  /*107c0*/  IADD3.X R4, R9, UR9, R11, P1, !PT ;  /* 0x0000000909047c10 */ /* 0x000fe20008ffe40b */
[----:B------:R-:W-:Y:S08]  /*107d0*/  BRA.DIV UR4, `(.L_x_2448) ;  /* 0x000001d204a87947 */ /* 0x000ff0000b800000 */
[----:B------:R1:W2:Y:S04]  /*107e0*/  SHFL.IDX PT, R0, R13, RZ, 0x1e1f ;  /* 0x001e1fff0d007589 */ /* 0x0002a800000e0000 */
[----:B------:R-:W3:Y:S04]  /*107f0*/  SHFL.IDX PT, R3, R3, RZ, 0x1e1f ;  /* 0x001e1fff03037589 */ /* 0x000ee800000e0000 */
[----:B------:R-:W4:Y:S04]  /*10800*/  SHFL.IDX PT, R4, R4, RZ, 0x1e1f ;  /* 0x001e1fff04047589 */ /* 0x000f2800000e0000 */
[----:B------:R1:W0:Y:S02]  /*10810*/  SHFL.IDX PT, R14, R5, RZ, 0x1e1f ;  /* 0x001e1fff050e7589 */ /* 0x00022400000e0000 */
.L_x_2677:
        /* <DEDUP_REMOVED lines=13> */
[----:B-1----:R-:W-:Y:S02]  /*108f0*/  CS2R R12, SRZ ;  /* 0x00000000000c7805 */ /* 0x002fe4000001ff00 */
        /* <DEDUP_REMOVED lines=11> */
[----:B0-----:R-:W-:Y:S02]  /*109b0*/  @!P5 IADD3 R8, P1, R22, R14, RZ ;  /* 0x0000000e1608d210 */ /* 0x001fe40007f3e0ff */
[----:B------:R-:W-:Y:S01]  /*109c0*/  @!P2 IADD3 R10, P4, R193, R3, RZ ;  /* 0x00000003c10aa210 */ /* 0x000fe20007f9e0ff */
[--C-:B--2---:R-:W-:Y:S02]  /*109d0*/  @!P5 IMAD.X R7, R0, 0x1, R5.reuse, P0 ;  /* 0x000000010007d824 */ /* 0x104fe400000e0605 */
[----:B----4-:R-:W-:Y:S01]  /*109e0*/  @!P5 IMAD.X R9, R4, 0x1, R5, P1 ;  /* 0x000000010409d824 */ /* 0x010fe200008e0605 */
[----:B------:R-:W-:-:S02]  /*109f0*/  ISETP.GE.AND P1, PT, R195, UR4, PT ;  /* 0x00000004c3007c0c */ /* 0x000fc4000bf26270 */
[-C--:B------:R-:W-:Y:S01]  /*10a00*/  @!P2 IADD3 R12, P0, R193, R14.reuse, RZ ;  /* 0x0000000ec10ca210 */ /* 0x080fe20007f1e0ff */
[----:B------:R0:W5:Y:S01]  /*10a10*/  @!P5 LD.E.64 R38, desc[UR56][R6.64] ;  /* 0x000000380626d980 */ /* 0x000162000c101b00 */
[----:B------:R-:W-:Y:S02]  /*10a20*/  @!P2 IADD3.X R11, R0, R233, RZ, P4, !PT ;  /* 0x000000e9000ba210 */ /* 0x000fe400027fe4ff */
[C---:B------:R-:W-:Y:S01]  /*10a30*/  @!P3 IADD3 R20, P4, R192.reuse, R3, RZ ;  /* 0x00000003c014b210 */ /* 0x040fe20007f9e0ff */
[----:B------:R-:W5:Y:S01]  /*10a40*/  @!P5 LD.E.64 R36, desc[UR56][R8.64] ;  /* 0x000000380824d980 */ /* 0x000f62000c101b00 */
[----:B------:R-:W-:Y:S02]  /*10a50*/  @!P3 IADD3 R40, P5, R192, R14, RZ ;  /* 0x0000000ec028b210 */ /* 0x000fe40007fbe0ff */
[----:B------:R-:W-:Y:S01]  /*10a60*/  CS2R R34, SRZ ;  /* 0x0000000000227805 */ /* 0x000fe2000001ff00 */
[----:B------:R-:W-:Y:S01]  /*10a70*/  @!P2 IMAD.X R13, R4, 0x1, R233, P0 ;  /* 0x00000001040da824 */ /* 0x000fe200000e06e9 */
[----:B------:R-:W-:-:S02]  /*10a80*/  CS2R R30, SRZ ;  /* 0x00000000001e7805 */ /* 0x000fc4000001ff00 */
[----:B------:R-:W-:Y:S01]  /*10a90*/  CS2R R28, SRZ ;  /* 0x00000000001c7805 */ /* 0x000fe2000001ff00 */
[--C-:B------:R-:W-:Y:S01]  /*10aa0*/  @!P3 IMAD.X R21, R0, 0x1, R232.reuse, P4 ;  /* 0x000000010015b824 */ /* 0x100fe200020e06e8 */
[----:B------:R-:W5:Y:S01]  /*10ab0*/  @!P2 LD.E.64 R32, desc[UR56][R10.64] ;  /* 0x000000380a20a980 */ /* 0x000f62000c101b00 */
[----:B------:R-:W-:Y:S01]  /*10ac0*/  @!P3 IMAD.X R41, R4, 0x1, R232, P5 ;  /* 0x000000010429b824 */ /* 0x000fe200028e06e8 */
[----:B------:R-:W-:Y:S02]  /*10ad0*/  ISETP.GE.AND P0, PT, R194, UR4, PT ;  /* 0x00000004c2007c0c */ /* 0x000fe4000bf06270 */
[----:B------:R-:W5:Y:S01]  /*10ae0*/  @!P2 LD.E.64 R34, desc[UR56][R12.64] ;  /* 0x000000380c22a980 */ /* 0x000f62000c101b00 */
[----:B------:R-:W-:Y:S02]  /*10af0*/  ISETP.GE.AND P2, PT, R196, UR4, PT ;  /* 0x00000004c4007c0c */ /* 0x000fe4000bf46270 */
[C---:B------:R-:W-:Y:S01]  /*10b00*/  @!P1 IADD3 R42, P4, R195.reuse, R14, RZ ;  /* 0x0000000ec32a9210 */ /* 0x040fe20007f9e0ff */
[----:B------:R-:W5:Y:S04]  /*10b10*/  @!P3 LD.E.64 R30, desc[UR56][R20.64] ;  /* 0x00000038141eb980 */ /* 0x000f68000c101b00 */
[----:B------:R1:W5:Y:S01]  /*10b20*/  @!P3 LD.E.64 R28, desc[UR56][R40.64] ;  /* 0x00000038281cb980 */ /* 0x000362000c101b00 */
[----:B0-----:R-:W-:-:S02]  /*10b30*/  @!P1 IADD3 R6, P3, R195, R3, RZ ;  /* 0x00000003c3069210 */ /* 0x001fc40007f7e0ff */
[----:B------:R-:W-:Y:S02]  /*10b40*/  CS2R R26, SRZ ;  /* 0x00000000001a7805 */ /* 0x000fe4000001ff00 */
[----:B------:R-:W-:Y:S01]  /*10b50*/  CS2R R24, SRZ ;  /* 0x0000000000187805 */ /* 0x000fe2000001ff00 */
[----:B------:R-:W-:Y:S01]  /*10b60*/  @!P1 IMAD.X R43, R4, 0x1, R231, P4 ;  /* 0x00000001042b9824 */ /* 0x000fe200020e06e7 */
[----:B------:R-:W-:Y:S02]  /*10b70*/  @!P1 IADD3.X R7, R0, R231, RZ, P3, !PT ;  /* 0x000000e700079210 */ /* 0x000fe40001ffe4ff */
[-C--:B------:R-:W-:Y:S02]  /*10b80*/  @!P0 IADD3 R46, P5, R194, R3.reuse, RZ ;  /* 0x00000003c22e8210 */ /* 0x080fe40007fbe0ff */
[----:B------:R0:W5:Y:S01]  /*10b90*/  @!P1 LD.E.64 R24, desc[UR56][R42.64] ;  /* 0x000000382a189980 */ /* 0x000162000c101b00 */
[----:B------:R-:W-:-:S03]  /*10ba0*/  @!P2 IADD3 R48, P3, R196, R3, RZ ;  /* 0x00000003c430a210 */ /* 0x000fc60007f7e0ff */
[----:B------:R0:W5:Y:S01]  /*10bb0*/  @!P1 LD.E.64 R26, desc[UR56][R6.64] ;  /* 0x00000038061a9980 */ /* 0x000162000c101b00 */
[-C--:B-1----:R-:W-:Y:S02]  /*10bc0*/  @!P0 IADD3 R40, P1, R194, R14.reuse, RZ ;  /* 0x0000000ec2288210 */ /* 0x082fe40007f3e0ff */
[----:B------:R-:W-:Y:S02]  /*10bd0*/  @!P2 IADD3 R14, P4, R196, R14, RZ ;  /* 0x0000000ec40ea210 */ /* 0x000fe40007f9e0ff */
[----:B------:R-:W-:Y:S02]  /*10be0*/  CS2R R12, SRZ ;  /* 0x00000000000c7805 */ /* 0x000fe4000001ff00 */
[----:B------:R-:W-:Y:S02]  /*10bf0*/  CS2R R20, SRZ ;  /* 0x0000000000147805 */ /* 0x000fe4000001ff00 */
[----:B------:R-:W-:Y:S02]  /*10c00*/  CS2R R10, SRZ ;  /* 0x00000000000a7805 */ /* 0x000fe4000001ff00 */
[----:B------:R-:W-:Y:S01]  /*10c10*/  CS2R R8, SRZ ;  /* 0x0000000000087805 */ /* 0x000fe2000001ff00 */
[C-C-:B------:R-:W-:Y:S01]  /*10c20*/  @!P0 IMAD.X R47, R0.reuse, 0x1, R230.reuse, P5 ;  /* 0x00000001002f8824 */ /* 0x140fe200028e06e6 */
[----:B------:R-:W-:Y:S01]  /*10c30*/  @!P2 IADD3.X R49, R0, R229, RZ, P3, !PT ;  /* 0x000000e50031a210 */ /* 0x000fe20001ffe4ff */
[----:B------:R-:W-:-:S02]  /*10c40*/  @!P0 IMAD.X R41, R4, 0x1, R230, P1 ;  /* 0x0000000104298824 */ /* 0x000fc400008e06e6 */
[----:B------:R-:W-:Y:S01]  /*10c50*/  @!P2 IMAD.X R15, R4, 0x1, R229, P4 ;  /* 0x00000001040fa824 */ /* 0x000fe200020e06e5 */
[----:B------:R0:W5:Y:S04]  /*10c60*/  @!P0 LD.E.64 R12, desc[UR56][R46.64] ;  /* 0x000000382e0c8980 */ /* 0x000168000c101b00 */
[----:B------:R0:W5:Y:S04]  /*10c70*/  @!P0 LD.E.64 R20, desc[UR56][R40.64] ;  /* 0x0000003828148980 */ /* 0x000168000c101b00 */
[----:B------:R0:W5:Y:S04]  /*10c80*/  @!P2 LD.E.64 R10, desc[UR56][R48.64] ;  /* 0x00000038300aa980 */ /* 0x000168000c101b00 */
[----:B------:R0:W5:Y:S02]  /*10c90*/  @!P2 LD.E.64 R8, desc[UR56][R14.64] ;  /* 0x000000380e08a980 */ /* 0x000164000c101b00 */
.L_x_2450:
[----:B------:R-:W-:Y:S05]  /*10ca0*/  BSYNC B1 ;  /* 0x0000000000017941 */ /* 0x000fea0003800000 */
.L_x_2449:
[----:B------:R-:W-:Y:S01]  /*10cb0*/  ULEA.HI UR4, UR43, UR43, URZ, 0x1 ;  /* 0x0000002b2b047291 */ /* 0x000fe2000f8f083f */
[----:B---3--:R-:W-:Y:S01]  /*10cc0*/  VIADDMNMX R3, R45, -R203, 0x80, PT ;  /* 0x000000802d037446 */ /* 0x008fe200038009cb */
[----:B------:R-:W-:Y:S02]  /*10cd0*/  BSSY B1, `(.L_x_2451) ;  /* 0x0000008000017945 */ /* 0x000fe40003800000 */
[----:B------:R-:W-:Y:S01]  /*10ce0*/  ULOP3.LUT UR4, UR4, 0xfffffffe, URZ, 0xc0, !UPT ;  /* 0xfffffffe04047892 */ /* 0x000fe2000f8ec03f */
[----:B------:R-:W-:-:S03]  /*10cf0*/  ISETP.GE.AND P1, PT, R188, R3, PT ;  /* 0x00000003bc00720c */ /* 0x000fc60003f26270 */
[----:B------:R-:W-:-:S06]  /*10d00*/  UIADD3 UR4, UR43, -UR4, URZ ;  /* 0x800000042b047290 */ /* 0x000fcc000fffe03f */
[----:B------:R-:W-:-:S05]  /*10d10*/  IMAD.U32 R5, RZ, RZ, UR4 ;  /* 0x00000004ff057e24 */ /* 0x000fca000f8e00ff */
[----:B------:R-:W-:-:S04]  /*10d20*/  SHF.L.U32 R5, R5, 0x1f, RZ ;  /* 0x0000001f05057819 */ /* 0x000fc800000006ff */
[----:B------:R-:W1:Y:S02]  /*10d30*/  SYNCS.PHASECHK.TRANS64.TRYWAIT P0, [R16+URZ+0x29800], R5 ;  /* 0x02980005100075a7 */ /* 0x000e64000800017f */
[----:B-1----:R-:W-:Y:S05]  /*10d40*/  @!P0 BRA `(.L_x_2452) ;  /* 0x000001cc00b88947 */ /* 0x002fea0003800000 */
.L_x_2678:
[----:B------:R-:W-:Y:S05]  /*10d50*/  BSYNC B1 ;  /* 0x0000000000017941 */ /* 0x000fea0003800000 */
.L_x_2451:
[----:B------:R-:W-:Y:S05]  /*10d60*/  @P1 BRA `(.L_x_2453) ;  /* 0x0000006400181947 */ /* 0x000fea0003800000 */
[----:B------:R-:W3:Y:S01]  /*10d70*/  LDC R3, c[0x0][0x3f4] ;  /* 0x0000fd00ff037b82 */ /* 0x000ee20000000800 */
[----:B------:R-:W-:Y:S01]  /*10d80*/  BSSY B1, `(.L_x_2454) ;  /* 0x000007f000017945 */ /* 0x000fe20003800000 */
[----:B--2---:R-:W-:Y:S01]  /*10d90*/  IMAD.IADD R0, R16, 0x1, R209 ;  /* 0x0000000110007824 */ /* 0x004fe200078e02d1 */
[-C--:B---3--:R-:W-:Y:S02]  /*10da0*/  ISETP.GE.AND P0, PT, R22, R3.reuse, PT ;  /* 0x000000031600720c */ /* 0x088fe40003f06270 */
[-C--:B------:R-:W-:Y:S02]  /*10db0*/  ISETP.GE.AND P1, PT, R193, R3.reuse, PT ;  /* 0x00000003c100720c */ /* 0x080fe40003f26270 */
[-C--:B------:R-:W-:Y:S02]  /*10dc0*/  ISETP.GE.AND P2, PT, R192, R3.reuse, PT ;  /* 0x00000003c000720c */ /* 0x080fe40003f46270 */
[-C--:B------:R-:W-:Y:S02]  /*10dd0*/  ISETP.GE.AND P3, PT, R195, R3.reuse, PT ;  /* 0x00000003c300720c */ /* 0x080fe40003f66270 */
[----:B------:R-:W-:-:S02]  /*10de0*/  ISETP.GE.AND P4, PT, R194, R3, PT ;  /* 0x00000003c200720c */ /* 0x000fc40003f86270 */
[----:B------:R-:W-:-:S03]  /*10df0*/  ISETP.GE.AND P5, PT, R196, R3, PT ;  /* 0x00000003c400720c */ /* 0x000fc60003fa6270 */
[----:B------:R-:W-:Y:S10]  /*10e00*/  @P0 BRA `(.L_x_2455) ;  /* 0x0000000400d80947 */ /* 0x000ff40003800000 */
[----:B01--4-:R-:W0:Y:S01]  /*10e10*/  LDS.128 R4, [R0+0x14400] ;  /* 0x0144000000047984 */ /* 0x013e220000000c00 */
        /* <DEDUP_REMOVED lines=117> */
.L_x_2455:
[----:B------:R-:W-:Y:S05]  /*11570*/  BSYNC B1 ;  /* 0x0000000000017941 */ /* 0x000fea0003800000 */
.L_x_2454:
[----:B------:R-:W-:Y:S04]  /*11580*/  BSSY B1, `(.L_x_2456) ;  /* 0x000007c000017945 */ /* 0x000fe80003800000 */
[----:B------:R-:W-:Y:S05]  /*11590*/  @P1 BRA `(.L_x_2457) ;  /* 0x0000000400e81947 */ /* 0x000fea0003800000 */
[----:B012-4-:R-:W0:Y:S01]  /*115a0*/  LDS.128 R4, [R223] ;  /* 0x00000000df047984 */ /* 0x017e220000000c00 */
        /* <DEDUP_REMOVED lines=121> */
.L_x_2457:
[----:B------:R-:W-:Y:S05]  /*11d40*/  BSYNC B1 ;  /* 0x0000000000017941 */ /* 0x000fea0003800000 */
.L_x_2456:
        /* <DEDUP_REMOVED lines=120> */
.L_x_2459:
[----:B------:R-:W-:Y:S05]  /*124d0*/  BSYNC B1 ;  /* 0x0000000000017941 */ /* 0x000fea0003800000 */
.L_x_2458:
        /* <DEDUP_REMOVED lines=124> */
.L_x_2461:
[----:B------:R-:W-:Y:S05]  /*12ca0*/  BSYNC B1 ;  /* 0x0000000000017941 */ /* 0x000fea0003800000 */
.L_x_2460:
        /* <DEDUP_REMOVED lines=120> */
.L_x_2463:
[----:B------:R-:W-:Y:S05]  /*13430*/  BSYNC B1 ;  /* 0x0000000000017941 */ /* 0x000fea0003800000 */
.L_x_2462:
        /* <DEDUP_REMOVED lines=124> */
.L_x_2447:
[----:B------:R-:W1:Y:S01]  /*13c00*/  LDC R25, c[0x0][0x448] ;  /* 0x00011200ff197b82 */ /* 0x000e620000000800 */
[----:B------:R-:W-:Y:S01]  /*13c10*/  IMAD.MOV.U32 R9, RZ, RZ, R10 ;  /* 0x000000ffff097224 */ /* 0x000fe200078e000a */
[----:B------:R-:W-:Y:S01]  /*13c20*/  MOV R5, R27 ;  /* 0x0000001b00057202 */ /* 0x000fe20000000f00 */
[----:B------:R-:W-:Y:S01]  /*13c30*/  IMAD.MOV.U32 R4, RZ, RZ, R24 ;  /* 0x000000ffff047224 */ /* 0x000fe200078e0018 */
[----:B------:R-:W-:Y:S01]  /*13c40*/  ULDC.64 UR4, c[0x0][0x3f8] ;  /* 0x0000fe0000047ab9 */ /* 0x000fe20000000a00 */
[----:B------:R-:W-:Y:S01]  /*13c50*/  IMAD.MOV.U32 R6, RZ, RZ, R144 ;  /* 0x000000ffff067224 */ /* 0x000fe200078e0090 */
[----:B------:R-:W-:Y:S01]  /*13c60*/  ULDC.64 UR6, c[0x0][0x408] ;  /* 0x0001020000067ab9 */ /* 0x000fe20000000a00 */
[----:B------:R-:W-:Y:S01]  /*13c70*/  IMAD.MOV.U32 R7, RZ, RZ, R29 ;  /* 0x000000ffff077224 */ /* 0x000fe200078e001d */
[----:B------:R-:W-:Y:S01]  /*13c80*/  ULDC.64 UR8, c[0x0][0x400] ;  /* 0x0001000000087ab9 */ /* 0x000fe20000000a00 */
[----:B-1----:R-:W-:-:S13]  /*13c90*/  ISETP.NE.AND P0, PT, R25, 0x1, PT ;  /* 0x000000011900780c */ /* 0x002fda0003f05270 */
[----:B------:R-:W1:Y:S08]  /*13ca0*/  @P0 LDC R3, c[0x0][0x44c] ;  /* 0x00011300ff030b82 */ /* 0x000e700000000800 */
[----:B------:R-:W2:Y:S01]  /*13cb0*/  @P0 LDC R0, c[0x0][0x450] ;  /* 0x00011400ff000b82 */ /* 0x000ea20000000800 */
[----:B-1----:R-:W-:-:S05]  /*13cc0*/  @P0 IMAD.HI.U32 R3, R10, R3, RZ ;  /* 0x000000030a030227 */ /* 0x002fca00078e00ff */
[----:B--2---:R-:W-:-:S04]  /*13cd0*/  @P0 SHF.R.U32.HI R9, RZ, R0, R3 ;  /* 0x00000000ff090219 */ /* 0x004fc80000011603 */
[----:B------:R-:W-:Y:S01]  /*13ce0*/  SHF.R.S32.HI R0, RZ, 0x1f, R9 ;  /* 0x0000001fff007819 */ /* 0x000fe20000011409 */
[----:B------:R-:W-:-:S04]  /*13cf0*/  IMAD.WIDE.U32 R4, R9, UR4, R4 ;  /* 0x0000000409047c25 */ /* 0x000fc8000f8e0004 */
[----:B------:R-:W-:Y:S02]  /*13d00*/  IMAD R8, R0, UR4, RZ ;  /* 0x0000000400087c24 */ /* 0x000fe4000f8e02ff */
[----:B------:R-:W-:-:S04]  /*13d10*/  IMAD.WIDE.U32 R6, R9, UR6, R6 ;  /* 0x0000000609067c25 */ /* 0x000fc8000f8e0006 */
[----:B------:R-:W-:Y:S01]  /*13d20*/  IMAD R0, R0, UR6, RZ ;  /* 0x0000000600007c24 */ /* 0x000fe2000f8e02ff */
[----:B------:R-:W-:Y:S01]  /*13d30*/  IADD3 R21, P1, R6, UR8, RZ ;  /* 0x0000000806157c10 */ /* 0x000fe2000ff3e0ff */
        /* <DEDUP_REMOVED lines=12> */
.L_x_2684:
        /* <DEDUP_REMOVED lines=18> */
[C---:B------:R-:W-:Y:S02]  /*13f20*/  IADD3 R5, R18.reuse, 0x40, RZ ;  /* 0x0000004012057810 */ /* 0x040fe40007ffe0ff */
[----:B------:R-:W-:Y:S02]  /*13f30*/  CS2R R24, SRZ ;  /* 0x0000000000187805 */ /* 0x000fe4000001ff00 */
[----:B------:R-:W-:Y:S02]  /*13f40*/  ISETP.GE.AND P2, PT, R18, UR4, PT ;  /* 0x0000000412007c0c */ /* 0x000fe4000bf46270 */
[----:B------:R-:W-:Y:S02]  /*13f50*/  CS2R R26, SRZ ;  /* 0x00000000001a7805 */ /* 0x000fe4000001ff00 */
[----:B------:R-:W-:-:S02]  /*13f60*/  ISETP.GE.AND P1, PT, R4, UR4, PT ;  /* 0x0000000404007c0c */ /* 0x000fc4000bf26270 */
[----:B------:R-:W-:Y:S02]  /*13f70*/  CS2R R6, SRZ ;  /* 0x0000000000067805 */ /* 0x000fe4000001ff00 */
[----:B------:R-:W-:Y:S02]  /*13f80*/  ISETP.GE.AND P0, PT, R5, UR4, PT ;  /* 0x0000000405007c0c */ /* 0x000fe4000bf06270 */
[----:B------:R-:W-:Y:S02]  /*13f90*/  CS2R R28, SRZ ;  /* 0x00000000001c7805 */ /* 0x000fe4000001ff00 */
[----:B------:R-:W-:Y:S02]  /*13fa0*/  CS2R R30, SRZ ;  /* 0x00000000001e7805 */ /* 0x000fe4000001ff00 */
[----:B------:R-:W-:Y:S02]  /*13fb0*/  @!P2 SHF.R.S32.HI R5, RZ, 0x1f, R18 ;  /* 0x0000001fff05a819 */ /* 0x000fe40000011412 */
[C---:B---3--:R-:W-:Y:S01]  /*13fc0*/  @!P2 IADD3 R36, P3, R18.reuse, R3, RZ ;  /* 0x000000031224a210 */ /* 0x048fe20007f7e0ff */
[----:B------:R-:W-:Y:S01]  /*13fd0*/  @!P1 IMAD.SHL.U32 R42, R225, 0x10, RZ ;  /* 0x00000010e12a9824 */ /* 0x000fe200078e00ff */
[----:B0-----:R-:W-:-:S03]  /*13fe0*/  @!P2 IADD3 R38, P4, R18, R21, RZ ;  /* 0x000000151226a210 */ /* 0x001fc60007f9e0ff */
[----:B------:R-:W-:Y:S02]  /*13ff0*/  @!P0 IMAD.SHL.U32 R48, R227, 0x10, RZ ;  /* 0x00000010e3308824 */ /* 0x000fe400078e00ff */
[----:B--2---:R-:W-:Y:S01]  /*14000*/  @!P2 IMAD.X R37, R0, 0x1, R5, P3 ;  /* 0x000000010025a824 */ /* 0x004fe200018e0605 */
[----:B----4-:R-:W-:Y:S02]  /*14010*/  @!P2 IADD3.X R39, R20, R5, RZ, P4, !PT ;  /* 0x000000051427a210 */ /* 0x010fe400027fe4ff */
[----:B------:R-:W-:Y:S02]  /*14020*/  @!P1 SHF.R.S32.HI R5, RZ, 0x1f, R42 ;  /* 0x0000001fff059819 */ /* 0x000fe4000001142a */
[-C--:B------:R-:W-:Y:S02]  /*14030*/  @!P1 IADD3 R40, P5, R3, R42.reuse, RZ ;  /* 0x0000002a03289210 */ /* 0x080fe40007fbe0ff */
[----:B------:R-:W-:Y:S02]  /*14040*/  CS2R R8, SRZ ;  /* 0x0000000000087805 */ /* 0x000fe4000001ff00 */
[----:B------:R-:W-:-:S02]  /*14050*/  @!P1 IADD3 R42, P4, R21, R42, RZ ;  /* 0x0000002a152a9210 */ /* 0x000fc40007f9e0ff */
[----:B------:R-:W-:Y:S02]  /*14060*/  CS2R R10, SRZ ;  /* 0x00000000000a7805 */ /* 0x000fe4000001ff00 */
[-C--:B------:R-:W-:Y:S01]  /*14070*/  @!P0 IADD3 R46, P3, R3, R48.reuse, RZ ;  /* 0x00000030032e8210 */ /* 0x080fe20007f7e0ff */
[--C-:B------:R-:W-:Y:S01]  /*14080*/  @!P1 IMAD.X R41, R0, 0x1, R5.reuse, P5 ;  /* 0x0000000100299824 */ /* 0x100fe200028e0605 */
[----:B------:R-:W-:Y:S01]  /*14090*/  @!P0 SHF.R.S32.HI R3, RZ, 0x1f, R48 ;  /* 0x0000001fff038819 */ /* 0x000fe20000011430 */
[----:B------:R-:W-:Y:S01]  /*140a0*/  @!P1 IMAD.X R43, R20, 0x1, R5, P4 ;  /* 0x00000001142b9824 */ /* 0x000fe200020e0605 */
[----:B------:R-:W-:Y:S02]  /*140b0*/  @!P0 IADD3 R48, P5, R21, R48, RZ ;  /* 0x0000003015308210 */ /* 0x000fe40007fbe0ff */
[----:B------:R-:W-:Y:S02]  /*140c0*/  CS2R R4, SRZ ;  /* 0x0000000000047805 */ /* 0x000fe4000001ff00 */
[----:B------:R-:W-:-:S02]  /*140d0*/  CS2R R32, SRZ ;  /* 0x0000000000207805 */ /* 0x000fc4000001ff00 */
[----:B------:R-:W-:Y:S02]  /*140e0*/  CS2R R34, SRZ ;  /* 0x0000000000227805 */ /* 0x000fe4000001ff00 */
[----:B------:R-:W-:Y:S02]  /*140f0*/  CS2R R12, SRZ ;  /* 0x00000000000c7805 */ /* 0x000fe4000001ff00 */
[----:B------:R-:W-:Y:S01]  /*14100*/  CS2R R14, SRZ ;  /* 0x00000000000e7805 */ /* 0x000fe2000001ff00 */
[----:B------:R-:W-:Y:S01]  /*14110*/  @!P0 IMAD.X R47, R0, 0x1, R3, P3 ;  /* 0x00000001002f8824 */ /* 0x000fe200018e0603 */
[----:B------:R-:W-:Y:S01]  /*14120*/  @!P0 IADD3.X R49, R20, R3, RZ, P5, !PT ;  /* 0x0000000314318210 */ /* 0x000fe20002ffe4ff */
[----:B------:R1:W5:Y:S04]  /*14130*/  @!P2 LD.E.128 R24, desc[UR56][R36.64] ;  /* 0x000000382418a980 */ /* 0x000368000c101d00 */
[----:B------:R1:W5:Y:S04]  /*14140*/  @!P2 LD.E.128 R4, desc[UR56][R38.64] ;  /* 0x000000382604a980 */ /* 0x000368000c101d00 */
[----:B------:R1:W5:Y:S04]  /*14150*/  @!P1 LD.E.128 R28, desc[UR56][R40.64] ;  /* 0x00000038281c9980 */ /* 0x000368000c101d00 */
[----:B------:R1:W5:Y:S04]  /*14160*/  @!P1 LD.E.128 R8, desc[UR56][R42.64] ;  /* 0x000000382a089980 */ /* 0x000368000c101d00 */
[----:B------:R1:W5:Y:S04]  /*14170*/  @!P0 LD.E.128 R32, desc[UR56][R46.64] ;  /* 0x000000382e208980 */ /* 0x000368000c101d00 */
[----:B------:R1:W5:Y:S02]  /*14180*/  @!P0 LD.E.128 R12, desc[UR56][R48.64] ;  /* 0x00000038300c8980 */ /* 0x000364000c101d00 */
.L_x_2466:
[----:B------:R-:W-:Y:S05]  /*14190*/  BSYNC B1 ;  /* 0x0000000000017941 */ /* 0x000fea0003800000 */
.L_x_2465:
[----:B------:R-:W-:Y:S01]  /*141a0*/  ULEA.HI UR4, UR43, UR43, URZ, 0x1 ;  /* 0x0000002b2b047291 */ /* 0x000fe2000f8f083f */
[----:B---3--:R-:W-:Y:S01]  /*141b0*/  VIADDMNMX R3, R45, -R203, 0x80, PT ;  /* 0x000000802d037446 */ /* 0x008fe200038009cb */
[----:B------:R-:W-:Y:S02]  /*141c0*/  BSSY B1, `(.L_x_2467) ;  /* 0x0000008000017945 */ /* 0x000fe40003800000 */
[----:B------:R-:W-:Y:S01]  /*141d0*/  ULOP3.LUT UR4, UR4, 0xfffffffe, URZ, 0xc0, !UPT ;  /* 0xfffffffe04047892 */ /* 0x000fe2000f8ec03f */
[----:B------:R-:W-:-:S03]  /*141e0*/  ISETP.GE.AND P1, PT, R188, R3, PT ;  /* 0x00000003bc00720c */ /* 0x000fc60003f26270 */
[----:B------:R-:W-:-:S06]  /*141f0*/  UIADD3 UR4, UR43, -UR4, URZ ;  /* 0x800000042b047290 */ /* 0x000fcc000fffe03f */
[----:B0-----:R-:W-:-:S05]  /*14200*/  IMAD.U32 R21, RZ, RZ, UR4 ;  /* 0x00000004ff157e24 */ /* 0x001fca000f8e00ff */
[----:B------:R-:W-:-:S04]  /*14210*/  SHF.L.U32 R21, R21, 0x1f, RZ ;  /* 0x0000001f15157819 */ /* 0x000fc800000006ff */
[----:B------:R-:W0:Y:S02]  /*14220*/  SYNCS.PHASECHK.TRANS64.TRYWAIT P0, [R16+URZ+0x29800], R21 ;  /* 0x02980015100075a7 */ /* 0x000e24000800017f */
[----:B0-----:R-:W-:Y:S05]  /*14230*/  @!P0 BRA `(.L_x_2468) ;  /* 0x0000019c00008947 */ /* 0x001fea0003800000 */
.L_x_2685:
[----:B------:R-:W-:Y:S05]  /*14240*/  BSYNC B1 ;  /* 0x0000000000017941 */ /* 0x000fea0003800000 */
.L_x_2467:
[----:B------:R-:W-:Y:S05]  /*14250*/  @P1 BRA `(.L_x_2453) ;  /* 0x0000002c00dc1947 */ /* 0x000fea0003800000 */
[----:B--2---:R-:W2:Y:S01]  /*14260*/  LDC R0, c[0x0][0x3f4] ;  /* 0x0000fd00ff007b82 */ /* 0x004ea20000000800 */
[C---:B------:R-:W-:Y:S01]  /*14270*/  VIADD R3, R18.reuse, 0x20 ;  /* 0x0000002012037836 */ /* 0x040fe20000000000 */
[----:B------:R-:W-:Y:S01]  /*14280*/  BSSY B1, `(.L_x_2469) ;  /* 0x00000fc000017945 */ /* 0x000fe20003800000 */
[C---:B0-----:R-:W-:Y:S01]  /*14290*/  VIADD R21, R18.reuse, 0x40 ;  /* 0x0000004012157836 */ /* 0x041fe20000000000 */
[-C--:B--2---:R-:W-:Y:S02]  /*142a0*/  ISETP.GE.AND P0, PT, R18, R0.reuse, PT ;  /* 0x000000001200720c */ /* 0x084fe40003f06270 */
[-C--:B------:R-:W-:Y:S02]  /*142b0*/  ISETP.GE.AND P1, PT, R3, R0.reuse, PT ;  /* 0x000000000300720c */ /* 0x080fe40003f26270 */
[----:B------:R-:W-:-:S09]  /*142c0*/  ISETP.GE.AND P2, PT, R21, R0, PT ;  /* 0x000000001500720c */ /* 0x000fd20003f46270 */
[----:B------:R-:W-:Y:S05]  /*142d0*/  @P0 BRA `(.L_x_2470) ;  /* 0x0000000c00d80947 */ /* 0x000fea0003800000 */
[----:B-----5:R-:W-:Y:S02]  /*142e0*/  SHF.R.U32.HI R3, RZ, 0x8, R24 ;  /* 0x00000008ff037819 */ /* 0x020fe40000011618 */
[----:B----4-:R-:W-:Y:S02]  /*142f0*/  LOP3.LUT R20, R24, 0xff, RZ, 0xc0, !PT ;  /* 0x000000ff18147812 */ /* 0x010fe400078ec0ff */
[----:B------:R-:W-:Y:S02]  /*14300*/  LOP3.LUT R21, R3, 0xff, RZ, 0xc0, !PT ;  /* 0x000000ff03157812 */ /* 0x000fe400078ec0ff */
[----:B------:R-:W-:Y:S02]  /*14310*/  LEA.HI R3, R0, R226, RZ, 0x1c ;  /* 0x000000e200037211 */ /* 0x000fe400078fe0ff */
[----:B------:R-:W-:Y:S02]  /*14320*/  PRMT R45, R21, 0x7604, R20 ;  /* 0x00007604152d7816 */ /* 0x000fe40000000014 */
[----:B-1----:R-:W-:-:S02]  /*14330*/  SHF.R.U32.HI R39, RZ, 0x8, R26 ;  /* 0x00000008ff277819 */ /* 0x002fc4000001161a */
[----:B------:R-:W-:Y:S02]  /*14340*/  SHF.R.S32.HI R20, RZ, 0x1f, R3 ;  /* 0x0000001fff147819 */ /* 0x000fe40000011403 */
[----:B------:R-:W-:Y:S02]  /*14350*/  SHF.R.U32.HI R37, RZ, 0x8, R25 ;  /* 0x00000008ff257819 */ /* 0x000fe40000011619 */
[----:B------:R-:W-:Y:S02]  /*14360*/  LOP3.LUT R38, R26, 0xff, RZ, 0xc0, !PT ;  /* 0x000000ff1a267812 */ /* 0x000fe400078ec0ff */
[----:B------:R-:W-:Y:S02]  /*14370*/  LOP3.LUT R39, R39, 0xff, RZ, 0xc0, !PT ;  /* 0x000000ff27277812 */ /* 0x000fe400078ec0ff */
[----:B------:R-:W-:Y:S02]  /*14380*/  LEA.HI R21, R20, R3, RZ, 0x2 ;  /* 0x0000000314157211 */ /* 0x000fe400078f10ff */
[----:B------:R-:W-:-:S02]  /*14390*/  SHF.L.U32 R3, R3, 0x4, RZ ;  /* 0x0000000403037819 */ /* 0x000fc400000006ff */
[----:B------:R-:W-:Y:S01]  /*143a0*/  LOP3.LUT R36, R25, 0xff, RZ, 0xc0, !PT ;  /* 0x000000ff19247812 */ /* 0x000fe200078ec0ff */
[----:B------:R-:W-:Y:S01]  /*143b0*/  IMAD.SHL.U32 R21, R21, 0x800, RZ ;  /* 0x0000080015157824 */ /* 0x000fe200078e00ff */
[----:B------:R-:W-:Y:S02]  /*143c0*/  LOP3.LUT R37, R37, 0xff, RZ, 0xc0, !PT ;  /* 0x000000ff25257812 */ /* 0x000fe400078ec0ff */
[----:B------:R-:W-:Y:S02]  /*143d0*/  PRMT R47, R39, 0x7604, R38 ;  /* 0x00007604272f7816 */ /* 0x000fe40000000026 */
[----:B------:R-:W-:Y:S02]  /*143e0*/  SHF.R.U32.HI R39, RZ, 0x8, R27 ;  /* 0x00000008ff277819 */ /* 0x000fe4000001161b */
[----:B------:R-:W-:Y:S02]  /*143f0*/  LOP3.LUT R20, R198, 0x30, R3, 0xf8, !PT ;  /* 0x00000030c6147812 */ /* 0x000fe400078ef803 */
[----:B------:R-:W-:-:S02]  /*14400*/  PRMT R46, R37, 0x7604, R36 ;  /* 0x00007604252e7816 */ /* 0x000fc40000000024 */
[----:B------:R-:W-:Y:S02]  /*14410*/  LOP3.LUT R36, R27, 0xff, RZ, 0xc0, !PT ;  /* 0x000000ff1b247812 */ /* 0x000fe400078ec0ff */
[----:B------:R-:W-:Y:S02]  /*14420*/  LOP3.LUT R3, R39, 0xff, RZ, 0xc0, !PT ;  /* 0x000000ff27037812 */ /* 0x000fe400078ec0ff */
[----:B------:R-:W-:Y:S02]  /*14430*/  LOP3.LUT R20, R20, R199, RZ, 0x3c, !PT ;  /* 0x000000c714147212 */ /* 0x000fe400078e3cff */
[----:B------:R-:W-:Y:S02]  /*14440*/  LOP3.LUT R21, R21, 0xffffe000, RZ, 0xc0, !PT ;  /* 0xffffe00015157812 */ /* 0x000fe400078ec0ff */
[----:B------:R-:W-:Y:S02]  /*14450*/  PRMT R48, R3, 0x7604, R36 ;  /* 0x0000760403307816 */ /* 0x000fe40000000024 */
[----:B------:R-:W-:-:S02]  /*14460*/  IADD3 R3, R20, R200, R21 ;  /* 0x000000c814037210 */ /* 0x000fc40007ffe015 */
[----:B------:R-:W-:Y:S02]  /*14470*/  SHF.R.U32.HI R38, RZ, 0x8, R4 ;  /* 0x00000008ff267819 */ /* 0x000fe40000011604 */
[----:B------:R-:W-:Y:S01]  /*14480*/  LOP3.LUT R37, R4, 0xff, RZ, 0xc0, !PT ;  /* 0x000000ff04257812 */ /* 0x000fe200078ec0ff */
[----:B------:R-:W-:Y:S01]  /*14490*/  IMAD.IADD R3, R16, 0x1, R3 ;  /* 0x0000000110037824 */ /* 0x000fe200078e0203 */
[----:B------:R-:W-:Y:S02]  /*144a0*/  LOP3.LUT R38, R38, 0xff, RZ, 0xc0, !PT ;  /* 0x000000ff26267812 */ /* 0x000fe400078ec0ff */
[----:B------:R-:W-:Y:S02]  /*144b0*/  SHF.R.U32.HI R21, RZ, 0x8, R5 ;  /* 0x00000008ff157819 */ /* 0x000fe40000011605 */
[----:B------:R-:W0:Y:S01]  /*144c0*/  LDS.128 R40, [R3+0x14400] ;  /* 0x0144000003287984 */ /* 0x000e220000000c00 */
[----:B------:R-:W-:Y:S02]  /*144d0*/  PRMT R53, R38, 0x7604, R37 ;  /* 0x0000760426357816 */ /* 0x000fe40000000025 */
[----:B------:R-:W-:Y:S01]  /*144e0*/  LOP3.LUT R20, R5, 0xff, RZ, 0xc0, !PT ;  /* 0x000000ff05147812 */ /* 0x000fe200078ec0ff */
[----:B------:R-:W1:Y:S01]  /*144f0*/  LDS.128 R36, [R236+0x14400] ;  /* 0x01440000ec247984 */ /* 0x000e620000000c00 */
[----:B------:R-:W-:-:S02]  /*14500*/  SHF.R.U32.HI R50, RZ, 0x8, R6 ;  /* 0x00000008ff327819 */ /* 0x000fc40000011606 */
[----:B------:R-:W-:Y:S02]  /*14510*/  LOP3.LUT R21, R21, 0xff, RZ, 0xc0, !PT ;  /* 0x000000ff15157812 */ /* 0x000fe400078ec0ff */
[----:B------:R-:W-:Y:S02]  /*14520*/  LOP3.LUT R49, R6, 0xff, RZ, 0xc0, !PT ;  /* 0x000000ff06317812 */ /* 0x000fe400078ec0ff */
[----:B------:R-:W-:Y:S02]  /*14530*/  LOP3.LUT R50, R50, 0xff, RZ, 0xc0, !PT ;  /* 0x000000ff32327812 */ /* 0x000fe400078ec0ff */
[----:B------:R-:W-:Y:S02]  /*14540*/  PRMT R20, R21, 0x7604, R20 ;  /* 0x0000760415147816 */ /* 0x000fe40000000014 */
[----:B------:R-:W-:Y:S02]  /*14550*/  SHF.R.U32.HI R55, RZ, 0x10, R5 ;  /* 0x00000010ff377819 */ /* 0x000fe40000011605 */
[----:B------:R-:W-:-:S02]  /*14560*/  SHF.R.U32.HI R21, RZ, 0x10, R25 ;  /* 0x00000010ff157819 */ /* 0x000fc40000011619 */
[----:B------:R-:W-:Y:S01]  /*14570*/  SHF.R.U32.HI R52, RZ, 0x8, R7 ;  /* 0x00000008ff347819 */ /* 0x000fe20000011607 */
[----:B------:R-:W-:Y:S01]  /*14580*/  IMAD.U32 R55, R55, 0x10000, RZ ;  /* 0x0001000037377824 */ /* 0x000fe200078e00ff */
[----:B------:R-:W-:Y:S01]  /*14590*/  PRMT R57, R50, 0x7604, R49 ;  /* 0x0000760432397816 */ /* 0x000fe20000000031 */
[----:B------:R-:W-:Y:S01]  /*145a0*/  IMAD.U32 R21, R21, 0x10000, RZ ;  /* 0x0001000015157824 */ /* 0x000fe200078e00ff */
[----:B------:R-:W-:Y:S02]  /*145b0*/  SHF.R.U32.HI R49, RZ, 0x10, R27 ;  /* 0x00000010ff317819 */ /* 0x000fe4000001161b */
[----:B------:R-:W-:Y:S02]  /*145c0*/  LOP3.LUT R51, R7, 0xff, RZ, 0xc0, !PT ;  /* 0x000000ff07337812 */ /* 0x000fe400078ec0ff */
[----:B------:R-:W-:Y:S02]  /*145d0*/  LOP3.LUT R52, R52, 0xff, RZ, 0xc0, !PT ;  /* 0x000000ff34347812 */ /* 0x000fe400078ec0ff */
[----:B------:R-:W-:-:S02]  /*145e0*/  SHF.L.U32 R49, R49, 0x10, RZ ;  /* 0x0000001031317819 */ /* 0x000fc400000006ff */
        /* <DEDUP_REMOVED lines=197> */
.L_x_2470:
[----:B------:R-:W-:Y:S05]  /*15240*/  BSYNC B1 ;  /* 0x0000000000017941 */ /* 0x000fea0003800000 */
.L_x_2469:
[----:B------:R-:W-:Y:S04]  /*15250*/  BSSY B1, `(.L_x_2471) ;  /* 0x0000100000017945 */ /* 0x000fe80003800000 */
[----:B------:R-:W-:Y:S05]  /*15260*/  @P1 BRA `(.L_x_2472) ;  /* 0x0000000c00f81947 */ /* 0x000fea0003800000 */
[----:B0----5:R-:W-:Y:S02]  /*15270*/  SHF.R.U32.HI R3, RZ, 0x8, R28 ;  /* 0x00000008ff037819 */ /* 0x021fe4000001161c */
[----:B------:R-:W-:Y:S02]  /*15280*/  LOP3.LUT R5, R28, 0xff, RZ, 0xc0, !PT ;  /* 0x000000ff1c057812 */ /* 0x000fe400078ec0ff */
[----:B------:R-:W-:Y:S02]  /*15290*/  LOP3.LUT R4, R3, 0xff, RZ, 0xc0, !PT ;  /* 0x000000ff03047812 */ /* 0x000fe400078ec0ff */
[----:B------:R-:W-:Y:S02]  /*152a0*/  LEA.HI R3, R0, R225, RZ, 0x1c ;  /* 0x000000e100037211 */ /* 0x000fe400078fe0ff */
[----:B------:R-:W-:Y:S02]  /*152b0*/  PRMT R21, R4, 0x7604, R5 ;  /* 0x0000760404157816 */ /* 0x000fe40000000005 */
[----:B------:R-:W-:-:S02]  /*152c0*/  SHF.R.S32.HI R4, RZ, 0x1f, R3 ;  /* 0x0000001fff047819 */ /* 0x000fc40000011403 */
[----:B------:R-:W-:Y:S02]  /*152d0*/  SHF.R.U32.HI R6, RZ, 0x8, R29 ;  /* 0x00000008ff067819 */ /* 0x000fe4000001161d */
[----:B------:R-:W-:Y:S01]  /*152e0*/  LEA.HI R5, R4, R3, RZ, 0x2 ;  /* 0x0000000304057211 */ /* 0x000fe200078f10ff */
[----:B------:R-:W-:Y:S01]  /*152f0*/  IMAD.SHL.U32 R3, R3, 0x10, RZ ;  /* 0x0000001003037824 */ /* 0x000fe200078e00ff */
[----:B------:R-:W-:Y:S02]  /*15300*/  SHF.R.U32.HI R26, RZ, 0x8, R31 ;  /* 0x00000008ff1a7819 */ /* 0x000fe4000001161f */
[----:B------:R-:W-:Y:S02]  /*15310*/  SHF.R.U32.HI R24, RZ, 0x8, R8 ;  /* 0x00000008ff187819 */ /* 0x000fe40000011608 */
[----:B------:R-:W-:Y:S02]  /*15320*/  LOP3.LUT R7, R29, 0xff, RZ, 0xc0, !PT ;  /* 0x000000ff1d077812 */ /* 0x000fe400078ec0ff */
[----:B------:R-:W-:-:S02]  /*15330*/  LOP3.LUT R6, R6, 0xff, RZ, 0xc0, !PT ;  /* 0x000000ff06067812 */ /* 0x000fc400078ec0ff */
[----:B------:R-:W-:Y:S02]  /*15340*/  LOP3.LUT R4, R198, 0x30, R3, 0xf8, !PT ;  /* 0x00000030c6047812 */ /* 0x000fe400078ef803 */
[----:B------:R-:W-:Y:S02]  /*15350*/  SHF.L.U32 R5, R5, 0xb, RZ ;  /* 0x0000000b05057819 */ /* 0x000fe400000006ff */
[----:B----4-:R-:W-:Y:S02]  /*15360*/  LOP3.LUT R20, R31, 0xff, RZ, 0xc0, !PT ;  /* 0x000000ff1f147812 */ /* 0x010fe400078ec0ff */
[----:B------:R-:W-:Y:S02]  /*15370*/  LOP3.LUT R25, R8, 0xff, RZ, 0xc0, !PT ;  /* 0x000000ff08197812 */ /* 0x000fe400078ec0ff */
[----:B------:R-:W-:Y:S02]  /*15380*/  LOP3.LUT R3, R26, 0xff, RZ, 0xc0, !PT ;  /* 0x000000ff1a037812 */ /* 0x000fe400078ec0ff */
[----:B------:R-:W-:-:S02]  /*15390*/  LOP3.LUT R24, R24, 0xff, RZ, 0xc0, !PT ;  /* 0x000000ff18187812 */ /* 0x000fc400078ec0ff */
[----:B-1----:R-:W-:Y:S02]  /*153a0*/  PRMT R37, R6, 0x7604, R7 ;  /* 0x0000760406257816 */ /* 0x002fe40000000007 */
[----:B------:R-:W-:Y:S02]  /*153b0*/  LOP3.LUT R4, R4, R199, RZ, 0x3c, !PT ;  /* 0x000000c704047212 */ /* 0x000fe400078e3cff */
[----:B------:R-:W-:Y:S02]  /*153c0*/  LOP3.LUT R5, R5, 0xffffe000, RZ, 0xc0, !PT ;  /* 0xffffe00005057812 */ /* 0x000fe400078ec0ff */
[----:B------:R-:W-:Y:S02]  /*153d0*/  SHF.R.U32.HI R6, RZ, 0x8, R30 ;  /* 0x00000008ff067819 */ /* 0x000fe4000001161e */
[----:B------:R-:W-:Y:S02]  /*153e0*/  PRMT R41, R3, 0x7604, R20 ;  /* 0x0000760403297816 */ /* 0x000fe40000000014 */
[----:B------:R-:W-:-:S02]  /*153f0*/  PRMT R45, R24, 0x7604, R25 ;  /* 0x00007604182d7816 */ /* 0x000fc40000000019 */
[----:B------:R-:W-:Y:S02]  /*15400*/  IADD3 R3, R4, R200, R5 ;  /* 0x000000c804037210 */ /* 0x000fe40007ffe005 */
[----:B------:R-:W-:Y:S02]  /*15410*/  SHF.R.U32.HI R24, RZ, 0x8, R10 ;  /* 0x00000008ff187819 */ /* 0x000fe4000001160a */
[----:B------:R-:W-:Y:S01]  /*15420*/  SHF.R.U32.HI R26, RZ, 0x8, R11 ;  /* 0x00000008ff1a7819 */ /* 0x000fe2000001160b */
[----:B------:R-:W-:Y:S01]  /*15430*/  IMAD.IADD R3, R16, 0x1, R3 ;  /* 0x0000000110037824 */ /* 0x000fe200078e0203 */
[----:B------:R-:W-:Y:S02]  /*15440*/  LOP3.LUT R7, R30, 0xff, RZ, 0xc0, !PT ;  /* 0x000000ff1e077812 */ /* 0x000fe400078ec0ff */
[----:B------:R-:W-:Y:S02]  /*15450*/  LOP3.LUT R6, R6, 0xff, RZ, 0xc0, !PT ;  /* 0x000000ff06067812 */ /* 0x000fe400078ec0ff */
        /* <DEDUP_REMOVED lines=8> */
[----:B------:R-:W0:Y:S01]  /*154e0*/  LDS.128 R4, [R235+0x14400] ;  /* 0x01440000eb047984 */ /* 0x000e220000000c00 */
[----:B------:R-:W-:Y:S02]  /*154f0*/  PRMT R49, R20, 0x7604, R25 ;  /* 0x0000760414317816 */ /* 0x000fe40000000019 */
        /* <DEDUP_REMOVED lines=8> */
[----:B------:R-:W-:Y:S02]  /*15580*/  SHF.R.U32.HI R40, RZ, 0x10, R31 ;  /* 0x00000010ff287819 */ /* 0x000fe4000001161f */
[----:B------:R-:W-:-:S02]  /*15590*/  LOP3.LUT R38, R38, 0xff, RZ, 0xc0, !PT ;  /* 0x000000ff26267812 */ /* 0x000fc400078ec0ff */
[----:B------:R-:W-:Y:S02]  /*155a0*/  PRMT R21, R20, 0x7054, R21 ;  /* 0x0000705414157816 */ /* 0x000fe40000000015 */
[----:B------:R-:W-:Y:S02]  /*155b0*/  PRMT R37, R36, 0x7054, R37 ;  /* 0x0000705424257816 */ /* 0x000fe40000000025 */
[----:B------:R-:W-:Y:S02]  /*155c0*/  LOP3.LUT R40, R40, 0xff, RZ, 0xc0, !PT ;  /* 0x000000ff28287812 */ /* 0x000fe400078ec0ff */
[----:B------:R-:W-:Y:S02]  /*155d0*/  PRMT R39, R38, 0x7054, R39 ;  /* 0x0000705426277816 */ /* 0x000fe40000000027 */
[----:B------:R-:W-:Y:S02]  /*155e0*/  SHF.R.U32.HI R20, RZ, 0x10, R8 ;  /* 0x00000010ff147819 */ /* 0x000fe40000011608 */
[----:B------:R-:W-:-:S02]  /*155f0*/  SHF.R.U32.HI R36, RZ, 0x10, R9 ;  /* 0x00000010ff247819 */ /* 0x000fc40000011609 */
[----:B------:R-:W-:Y:S02]  /*15600*/  SHF.R.U32.HI R38, RZ, 0x10, R10 ;  /* 0x00000010ff267819 */ /* 0x000fe4000001160a */
[----:B------:R-:W-:Y:S02]  /*15610*/  PRMT R43, R40, 0x7054, R41 ;  /* 0x00007054282b7816 */ /* 0x000fe40000000029 */
        /* <DEDUP_REMOVED lines=12> */
[----:B------:R-:W-:Y:S02]  /*156e0*/  PRMT R53, R40, 0x7054, R53 ;  /* 0x0000705428357816 */ /* 0x000fe40000000035 */
[----:B------:R-:W-:Y:S02]  /*156f0*/  LOP3.LUT R8, R51, 0xff000000, R10, 0xf8, !PT ;  /* 0xff00000033087812 */ /* 0x000fe400078ef80a */
[-C--:B0-----:R-:W-:Y:S02]  /*15700*/  F2FP.F16.E4M3.UNPACK_B R29, R7.reuse ;  /* 0x00000007ff1d723e */ /* 0x081fe400020006ff */
[----:B------:R-:W-:-:S02]  /*15710*/  F2FP.F16.E4M3.UNPACK_B R30, R7.H1 ;  /* 0x00000007ff1e723e */ /* 0x000fc400030006ff */
[----:B------:R-:W-:Y:S02]  /*15720*/  LOP3.LUT R40, R21, 0xff000000, R28, 0xf8, !PT ;  /* 0xff00000015287812 */ /* 0x000fe400078ef81c */
[-C--:B------:R-:W-:Y:S02]  /*15730*/  F2FP.F16.E4M3.UNPACK_B R7, R4.reuse ;  /* 0x00000004ff07723e */ /* 0x080fe400020006ff */
[----:B------:R-:W-:Y:S02]  /*15740*/  F2FP.F16.E4M3.UNPACK_B R10, R4.H1 ;  /* 0x00000004ff0a723e */ /* 0x000fe400030006ff */
[----:B------:R-:W-:Y:S02]  /*15750*/  LOP3.LUT R45, R43, 0xff000000, R31, 0xf8, !PT ;  /* 0xff0000002b2d7812 */ /* 0x000fe400078ef81f */
[-C--:B------:R-:W-:Y:S02]  /*15760*/  F2FP.F16.E4M3.UNPACK_B R4, R6.reuse ;  /* 0x00000006ff04723e */ /* 0x080fe400020006ff */
[----:B------:R-:W-:-:S02]  /*15770*/  F2FP.F16.E4M3.UNPACK_B R28, R6.H1 ;  /* 0x00000006ff1c723e */ /* 0x000fc400030006ff */
[----:B------:R-:W-:Y:S02]  /*15780*/  F2FP.F16.E4M3.UNPACK_B R43, R49 ;  /* 0x00000031ff2b723e */ /* 0x000fe400020006ff */
[----:B-1----:R-:W-:Y:S02]  /*15790*/  F2FP.F16.E4M3.UNPACK_B R6, R25 ;  /* 0x00000019ff06723e */ /* 0x002fe400020006ff */
[----:B------:R-:W-:Y:S01]  /*157a0*/  F2FP.F16.E4M3.UNPACK_B R42, R41 ;  /* 0x00000029ff2a723e */ /* 0x000fe200020006ff */
[----:B------:R-:W-:Y:S01]  /*157b0*/  HADD2.F32 R48, -RZ, R43.H0_H0 ;  /* 0x2000002bff307230 */ /* 0x000fe20000004100 */
[----:B------:R-:W-:Y:S02]  /*157c0*/  LOP3.LUT R53, R53, 0xff000000, R11, 0xf8, !PT ;  /* 0xff00000035357812 */ /* 0x000fe400078ef80b */
[-C--:B------:R-:W-:Y:S01]  /*157d0*/  F2FP.F16.E4M3.UNPACK_B R11, R5.reuse ;  /* 0x00000005ff0b723e */ /* 0x080fe200020006ff */
[----:B------:R-:W-:Y:S01]  /*157e0*/  HADD2.F32 R46, -RZ, R42.H0_H0 ;  /* 0x2000002aff2e7230 */ /* 0x000fe20000004100 */
[----:B------:R-:W-:Y:S01]  /*157f0*/  F2FP.F16.E4M3.UNPACK_B R21, R5.H1 ;  /* 0x00000005ff15723e */ /* 0x000fe200030006ff */
[----:B------:R-:W-:Y:S01]  /*15800*/  HADD2.F32 R5, -RZ, R6.H0_H0 ;  /* 0x20000006ff057230 */ /* 0x000fe20000004100 */
[----:B------:R-:W-:Y:S01]  /*15810*/  F2FP.F16.E4M3.UNPACK_B R31, R25.H1 ;  /* 0x00000019ff1f723e */ /* 0x000fe200030006ff */
[--C-:B------:R-:W-:Y:S01]  /*15820*/  HADD2.F32 R9, -RZ, R11.reuse.H0_H0 ;  /* 0x2000000bff097230 */ /* 0x100fe20000004100 */
[-C--:B------:R-:W-:Y:S01]  /*15830*/  F2FP.F16.E4M3.UNPACK_B R38, R27.reuse ;  /* 0x0000001bff26723e */ /* 0x080fe200020006ff */
[----:B------:R-:W-:Y:S01]  /*15840*/  HADD2.F32 R42, -RZ, R42.H1_H1 ;  /* 0x3000002aff2a7230 */ /* 0x000fe20000004100 */
[----:B------:R-:W-:Y:S01]  /*15850*/  F2FP.F16.E4M3.UNPACK_B R39, R27.H1 ;  /* 0x0000001bff27723e */ /* 0x000fe200030006ff */
[C---:B------:R-:W-:Y:S01]  /*15860*/  FMUL.FTZ R51, R5.reuse, R46 ;  /* 0x0000002e05337220 */ /* 0x040fe20000410000 */
[-C--:B------:R-:W-:Y:S01]  /*15870*/  F2FP.F16.E4M3.UNPACK_B R25, R24.reuse ;  /* 0x00000018ff19723e */ /* 0x080fe200020006ff */
[----:B------:R-:W-:Y:S01]  /*15880*/  HADD2.F32 R6, -RZ, R6.H1_H1 ;  /* 0x30000006ff067230 */ /* 0x000fe20000004100 */
        /* <DEDUP_REMOVED lines=9> */
[----:B------:R-:W-:-:S02]  /*15920*/  HADD2.F32 R46, -RZ, R43.H1_H1 ;  /* 0x3000002bff2e7230 */ /* 0x000fc40000004100 */
[C---:B------:R-:W-:Y:S01]  /*15930*/  FMUL.FTZ R55, R6.reuse, R42 ;  /* 0x0000002a06377220 */ /* 0x040fe20000410000 */
[----:B------:R-:W-:Y:S02]  /*15940*/  HADD2.F32 R51, -RZ, R49.H0_H0 ;  /* 0x20000031ff337230 */ /* 0x000fe40000004100 */
[----:B------:R-:W-:Y:S02]  /*15950*/  HADD2.F32 R26, -RZ, R31.H0_H0 ;  /* 0x2000001fff1a7230 */ /* 0x000fe40000004100 */
[-C--:B------:R-:W-:Y:S01]  /*15960*/  FMUL.FTZ R48, R6, R46.reuse ;  /* 0x0000002e06307220 */ /* 0x080fe20000410000 */
[----:B------:R-:W-:Y:S02]  /*15970*/  HADD2.F32 R43, -RZ, R41.H0_H0 ;  /* 0x20000029ff2b7230 */ /* 0x000fe40000004100 */
[----:B------:R-:W-:Y:S01]  /*15980*/  FFMA.FTZ R50, R11, R46, R55 ;  /* 0x0000002e0b327223 */ /* 0x000fe20000010037 */
[----:B------:R-:W-:Y:S02]  /*15990*/  HADD2.F32 R24, -RZ, R21.H0_H0 ;  /* 0x20000015ff187230 */ /* 0x000fe40000004100 */
[----:B------:R-:W-:Y:S01]  /*159a0*/  FMUL.FTZ R57, R26, R51 ;  /* 0x000000331a397220 */ /* 0x000fe20000410000 */
[----:B------:R-:W-:-:S02]  /*159b0*/  HADD2.F32 R46, -RZ, R49.H1_H1 ;  /* 0x30000031ff2e7230 */ /* 0x000fc40000004100 */
[-C--:B------:R-:W-:Y:S01]  /*159c0*/  FMUL.FTZ R26, R26, R43.reuse ;  /* 0x0000002b1a1a7220 */ /* 0x080fe20000410000 */
[----:B------:R-:W-:Y:S02]  /*159d0*/  HADD2.F32 R31, -RZ, R31.H1_H1 ;  /* 0x3000001fff1f7230 */ /* 0x000fe40000004100 */
[C---:B------:R-:W-:Y:S01]  /*159e0*/  FFMA.FTZ R57, R24.reuse, R43, -R57 ;  /* 0x0000002b18397223 */ /* 0x040fe20000010839 */
[----:B------:R-:W-:Y:S01]  /*159f0*/  F2FP.F16.E4M3.UNPACK_B R43, R53 ;  /* 0x00000035ff2b723e */ /* 0x000fe200020006ff */
[----:B------:R-:W-:Y:S01]  /*15a00*/  FFMA.FTZ R51, R24, R51, R26 ;  /* 0x0000003318337223 */ /* 0x000fe2000001001a */
[----:B------:R-:W-:Y:S01]  /*15a10*/  HADD2.F32 R26, -RZ, R41.H1_H1 ;  /* 0x30000029ff1a7230 */ /* 0x000fe20000004100 */
[----:B------:R-:W-:Y:S01]  /*15a20*/  F2FP.F16.E4M3.UNPACK_B R41, R45 ;  /* 0x0000002dff29723e */ /* 0x000fe200020006ff */
[----:B------:R-:W-:Y:S01]  /*15a30*/  FFMA.FTZ R6, R11, R42, -R48 ;  /* 0x0000002a0b067223 */ /* 0x000fe20000010830 */
[----:B------:R-:W-:Y:S02]  /*15a40*/  HADD2.F32 R48, -RZ, R43.H0_H0 ;  /* 0x2000002bff307230 */ /* 0x000fe40000004100 */
[----:B------:R-:W-:Y:S01]  /*15a50*/  FMUL.FTZ R52, R31, R46 ;  /* 0x0000002e1f347220 */ /* 0x000fe20000410000 */
[----:B------:R-:W-:-:S02]  /*15a60*/  HADD2.F32 R24, -RZ, R38.H0_H0 ;  /* 0x20000026ff187230 */ /* 0x000fc40000004100 */
[----:B------:R-:W-:Y:S01]  /*15a70*/  FMUL.FTZ R31, R31, R26 ;  /* 0x0000001a1f1f7220 */ /* 0x000fe20000410000 */
[----:B------:R-:W-:Y:S01]  /*15a80*/  HADD2.F32 R21, -RZ, R21.H1_H1 ;  /* 0x30000015ff157230 */ /* 0x000fe20000004100 */
[----:B------:R-:W-:Y:S01]  /*15a90*/  F2FP.F16.E4M3.UNPACK_B R53, R53.H1 ;  /* 0x00000035ff35723e */ /* 0x000fe200030006ff */
[----:B------:R-:W-:Y:S02]  /*15aa0*/  HADD2.F32 R42, -RZ, R41.H0_H0 ;  /* 0x20000029ff2a7230 */ /* 0x000fe40000004100 */
[C---:B------:R-:W-:Y:S01]  /*15ab0*/  FMUL.FTZ R54, R24.reuse, R48 ;  /* 0x0000003018367220 */ /* 0x040fe20000410000 */
[----:B------:R-:W-:Y:S02]  /*15ac0*/  HADD2.F32 R11, -RZ, R29.H0_H0 ;  /* 0x2000001dff0b7230 */ /* 0x000fe40000004100 */
[----:B------:R-:W-:Y:S01]  /*15ad0*/  FFMA.FTZ R52, R21, R26, -R52 ;  /* 0x0000001a15347223 */ /* 0x000fe20000010834 */
[----:B------:R-:W-:Y:S02]  /*15ae0*/  HADD2.F32 R43, -RZ, R43.H1_H1 ;  /* 0x3000002bff2b7230 */ /* 0x000fe40000004100 */
[----:B------:R-:W-:Y:S01]  /*15af0*/  FMUL.FTZ R49, R24, R42 ;  /* 0x0000002a18317220 */ /* 0x000fe20000410000 */
[----:B------:R-:W-:-:S02]  /*15b00*/  HADD2.F32 R38, -RZ, R38.H1_H1 ;  /* 0x30000026ff267230 */ /* 0x000fc40000004100 */
[----:B------:R-:W-:Y:S01]  /*15b10*/  FFMA.FTZ R46, R21, R46, R31 ;  /* 0x0000002e152e7223 */ /* 0x000fe2000001001f */
[----:B------:R-:W-:Y:S01]  /*15b20*/  HADD2.F32 R41, -RZ, R41.H1_H1 ;  /* 0x30000029ff297230 */ /* 0x000fe20000004100 */
[----:B------:R-:W-:Y:S01]  /*15b30*/  F2FP.F16.E4M3.UNPACK_B R45, R45.H1 ;  /* 0x0000002dff2d723e */ /* 0x000fe200030006ff */
[----:B------:R-:W-:Y:S02]  /*15b40*/  HADD2.F32 R26, -RZ, R53.H0_H0 ;  /* 0x20000035ff1a7230 */ /* 0x000fe40000004100 */
[C---:B------:R-:W-:Y:S01]  /*15b50*/  FFMA.FTZ R54, R11.reuse, R42, -R54 ;  /* 0x0000002a0b367223 */ /* 0x040fe20000010836 */
[----:B------:R-:W-:Y:S02]  /*15b60*/  HADD2.F32 R21, -RZ, R39.H0_H0 ;  /* 0x20000027ff157230 */ /* 0x000fe40000004100 */
[----:B------:R-:W-:Y:S01]  /*15b70*/  FFMA.FTZ R49, R11, R48, R49 ;  /* 0x000000300b317223 */ /* 0x000fe20000010031 */
[----:B------:R-:W-:Y:S02]  /*15b80*/  HADD2.F32 R29, -RZ, R29.H1_H1 ;  /* 0x3000001dff1d7230 */ /* 0x000fe40000004100 */
[----:B------:R-:W-:Y:S01]  /*15b90*/  FMUL.FTZ R42, R38, R43 ;  /* 0x0000002b262a7220 */ /* 0x000fe20000410000 */
[----:B------:R-:W-:-:S02]  /*15ba0*/  HADD2.F32 R24, -RZ, R45.H0_H0 ;  /* 0x2000002dff187230 */ /* 0x000fc40000004100 */
[-C--:B------:R-:W-:Y:S01]  /*15bb0*/  FMUL.FTZ R38, R38, R41.reuse ;  /* 0x0000002926267220 */ /* 0x080fe20000410000 */
[----:B------:R-:W-:Y:S02]  /*15bc0*/  HADD2.F32 R11, -RZ, R30.H0_H0 ;  /* 0x2000001eff0b7230 */ /* 0x000fe40000004100 */
[----:B------:R-:W-:Y:S01]  /*15bd0*/  FMUL.FTZ R56, R21, R26 ;  /* 0x0000001a15387220 */ /* 0x000fe20000410000 */
[C---:B------:R-:W-:Y:S01]  /*15be0*/  FFMA.FTZ R55, R29.reuse, R41, -R42 ;  /* 0x000000291d377223 */ /* 0x040fe2000001082a */
[----:B------:R-:W-:Y:S01]  /*15bf0*/  FFMA.FTZ R48, R29, R43, R38 ;  /* 0x0000002b1d307223 */ /* 0x000fe20000010026 */
[-C--:B------:R-:W-:Y:S01]  /*15c00*/  FMUL.FTZ R21, R21, R24.reuse ;  /* 0x0000001815157220 */ /* 0x080fe20000410000 */
[C---:B------:R-:W-:Y:S01]  /*15c10*/  FFMA.FTZ R56, R11.reuse, R24, -R56 ;  /* 0x000000180b387223 */ /* 0x040fe20000010838 */
[-C--:B------:R-:W-:Y:S01]  /*15c20*/  F2FP.F16.E4M3.UNPACK_B R29, R47.reuse.H1 ;  /* 0x0000002fff1d723e */ /* 0x080fe200030006ff */
[----:B------:R-:W-:Y:S01]  /*15c30*/  HADD2.F32 R45, -RZ, R45.H1_H1 ;  /* 0x3000002dff2d7230 */ /* 0x000fe20000004100 */
[----:B------:R-:W-:Y:S01]  /*15c40*/  F2FP.F16.E4M3.UNPACK_B R24, R40.H1 ;  /* 0x00000028ff18723e */ /* 0x000fe200030006ff */
[----:B------:R-:W-:Y:S01]  /*15c50*/  FFMA.FTZ R58, R11, R26, R21 ;  /* 0x0000001a0b3a7223 */ /* 0x000fe20000010015 */
[----:B------:R-:W-:Y:S01]  /*15c60*/  HADD2.F32 R21, -RZ, R27.H0_H0 ;  /* 0x2000001bff157230 */ /* 0x000fe20000004100 */
[----:B------:R-:W-:Y:S01]  /*15c70*/  F2FP.F16.E4M3.UNPACK_B R47, R47 ;  /* 0x0000002fff2f723e */ /* 0x000fe200020006ff */
[----:B------:R-:W-:Y:S01]  /*15c80*/  HADD2.F32 R38, -RZ, R29.H0_H0 ;  /* 0x2000001dff267230 */ /* 0x000fe20000004100 */
[----:B------:R-:W-:Y:S01]  /*15c90*/  F2FP.F16.E4M3.UNPACK_B R40, R40 ;  /* 0x00000028ff28723e */ /* 0x000fe200020006ff */
[----:B------:R-:W-:Y:S01]  /*15ca0*/  HADD2.F32 R26, -RZ, R24.H0_H0 ;  /* 0x20000018ff1a7230 */ /* 0x000fe20000004100 */
[----:B------:R-:W-:Y:S01]  /*15cb0*/  F2FP.SATFINITE.E4M3.F32.PACK_AB_MERGE_C R52, R52, R57, RZ ;  /* 0x000000393434723e */ /* 0x000fe200048070ff */
[----:B------:R-:W-:-:S02]  /*15cc0*/  HADD2.F32 R53, -RZ, R53.H1_H1 ;  /* 0x30000035ff357230 */ /* 0x000fc40000004100 */
[C---:B------:R-:W-:Y:S01]  /*15cd0*/  FMUL.FTZ R42, R21.reuse, R38 ;  /* 0x00000026152a7220 */ /* 0x040fe20000410000 */
[----:B------:R-:W-:Y:S02]  /*15ce0*/  HADD2.F32 R39, -RZ, R39.H1_H1 ;  /* 0x30000027ff277230 */ /* 0x000fe40000004100 */
[----:B------:R-:W-:Y:S01]  /*15cf0*/  FMUL.FTZ R21, R21, R26 ;  /* 0x0000001a15157220 */ /* 0x000fe20000410000 */
[----:B------:R-:W-:Y:S01]  /*15d00*/  HADD2.F32 R11, -RZ, R10.H0_H0 ;  /* 0x2000000aff0b7230 */ /* 0x000fe20000004100 */
[----:B------:R-:W-:Y:S01]  /*15d10*/  F2FP.SATFINITE.E4M3.F32.PACK_AB_MERGE_C R46, R46, R51, RZ ;  /* 0x000000332e2e723e */ /* 0x000fe200048070ff */
[----:B------:R-:W-:Y:S02]  /*15d20*/  HADD2.F32 R29, -RZ, R29.H1_H1 ;  /* 0x3000001dff1d7230 */ /* 0x000fe40000004100 */
[C---:B------:R-:W-:Y:S01]  /*15d30*/  FMUL.FTZ R31, R39.reuse, R53 ;  /* 0x00000035271f7220 */ /* 0x040fe20000410000 */
[----:B------:R-:W-:Y:S02]  /*15d40*/  HADD2.F32 R27, -RZ, R27.H1_H1 ;  /* 0x3000001bff1b7230 */ /* 0x000fe40000004100 */
[----:B------:R-:W-:Y:S01]  /*15d50*/  FMUL.FTZ R60, R39, R45 ;  /* 0x0000002d273c7220 */ /* 0x000fe20000410000 */
[----:B------:R-:W-:-:S02]  /*15d60*/  HADD2.F32 R30, -RZ, R30.H1_H1 ;  /* 0x3000001eff1e7230 */ /* 0x000fc40000004100 */
[----:B------:R-:W-:Y:S01]  /*15d70*/  FFMA.FTZ R38, R11, R38, R21 ;  /* 0x000000260b267223 */ /* 0x000fe20000010015 */
[----:B------:R-:W-:Y:S02]  /*15d80*/  HADD2.F32 R24, -RZ, R24.H1_H1 ;  /* 0x30000018ff187230 */ /* 0x000fe40000004100 */
[----:B------:R-:W-:Y:S01]  /*15d90*/  FMUL.FTZ R21, R27, R29 ;  /* 0x0000001d1b157220 */ /* 0x000fe20000410000 */
[----:B------:R-:W-:Y:S02]  /*15da0*/  HADD2.F32 R10, -RZ, R10.H1_H1 ;  /* 0x3000000aff0a7230 */ /* 0x000fe40000004100 */
[C---:B------:R-:W-:Y:S01]  /*15db0*/  FFMA.FTZ R45, R30.reuse, R45, -R31 ;  /* 0x0000002d1e2d7223 */ /* 0x040fe2000001081f */
[----:B------:R-:W-:Y:S01]  /*15dc0*/  FFMA.FTZ R53, R30, R53, R60 ;  /* 0x000000351e357223 */ /* 0x000fe2000001003c */
[----:B------:R-:W-:Y:S01]  /*15dd0*/  FFMA.FTZ R42, R11, R26, -R42 ;  /* 0x0000001a0b2a7223 */ /* 0x000fe2000001082a */
[----:B------:R-:W-:Y:S01]  /*15de0*/  FMUL.FTZ R30, R27, R24 ;  /* 0x000000181b1e7220 */ /* 0x000fe20000410000 */
[----:B------:R-:W-:-:S02]  /*15df0*/  HADD2.F32 R26, -RZ, R47.H0_H0 ;  /* 0x2000002fff1a7230 */ /* 0x000fc40000004100 */
[C---:B------:R-:W-:Y:S01]  /*15e00*/  FFMA.FTZ R39, R10.reuse, R24, -R21 ;  /* 0x000000180a277223 */ /* 0x040fe20000010815 */
[----:B------:R-:W-:Y:S02]  /*15e10*/  HADD2.F32 R11, -RZ, R25.H0_H0 ;  /* 0x20000019ff0b7230 */ /* 0x000fe40000004100 */
[----:B------:R-:W-:Y:S01]  /*15e20*/  FFMA.FTZ R41, R10, R29, R30 ;  /* 0x0000001d0a297223 */ /* 0x000fe2000001001e */
[--C-:B------:R-:W-:Y:S01]  /*15e30*/  HADD2.F32 R21, -RZ, R40.reuse.H0_H0 ;  /* 0x20000028ff157230 */ /* 0x100fe20000004100 */
[----:B------:R-:W-:Y:S01]  /*15e40*/  F2FP.SATFINITE.E4M3.F32.PACK_AB_MERGE_C R5, R6, R5, R52 ;  /* 0x000000050605723e */ /* 0x000fe20004807034 */
[----:B------:R-:W-:Y:S02]  /*15e50*/  HADD2.F32 R10, -RZ, R7.H0_H0 ;  /* 0x20000007ff0a7230 */ /* 0x000fe40000004100 */
[C---:B------:R-:W-:Y:S01]  /*15e60*/  FMUL.FTZ R27, R11.reuse, R26 ;  /* 0x0000001a0b1b7220 */ /* 0x040fe20000410000 */
[----:B------:R-:W-:Y:S02]  /*15e70*/  HADD2.F32 R25, -RZ, R25.H1_H1 ;  /* 0x30000019ff197230 */ /* 0x000fe40000004100 */
[----:B------:R-:W-:Y:S01]  /*15e80*/  FMUL.FTZ R11, R11, R21 ;  /* 0x000000150b0b7220 */ /* 0x000fe20000410000 */
[----:B------:R-:W-:-:S02]  /*15e90*/  HADD2.F32 R40, -RZ, R40.H1_H1 ;  /* 0x30000028ff287230 */ /* 0x000fc40000004100 */
[C---:B------:R-:W-:Y:S01]  /*15ea0*/  FFMA.FTZ R29, R10.reuse, R21, -R27 ;  /* 0x000000150a1d7223 */ /* 0x040fe2000001081b */
[----:B------:R-:W-:Y:S01]  /*15eb0*/  HADD2.F32 R24, -RZ, R47.H1_H1 ;  /* 0x3000002fff187230 */ /* 0x000fe20000004100 */
[----:B------:R-:W-:Y:S01]  /*15ec0*/  F2FP.F16.E4M3.UNPACK_B R27, R8.H1 ;  /* 0x00000008ff1b723e */ /* 0x000fe200030006ff */
[----:B------:R-:W-:Y:S02]  /*15ed0*/  HADD2.F32 R7, -RZ, R7.H1_H1 ;  /* 0x30000007ff077230 */ /* 0x000fe40000004100 */
[----:B------:R-:W-:Y:S01]  /*15ee0*/  FFMA.FTZ R26, R10, R26, R11 ;  /* 0x0000001a0a1a7223 */ /* 0x000fe2000001000b */
[----:B------:R-:W-:Y:S01]  /*15ef0*/  F2FP.F16.E4M3.UNPACK_B R11, R20.H1 ;  /* 0x00000014ff0b723e */ /* 0x000fe200030006ff */
[C---:B------:R-:W-:Y:S01]  /*15f00*/  FMUL.FTZ R21, R25.reuse, R40 ;  /* 0x0000002819157220 */ /* 0x040fe20000410000 */
[----:B------:R-:W-:Y:S01]  /*15f10*/  FMUL.FTZ R30, R25, R24 ;  /* 0x00000018191e7220 */ /* 0x000fe20000410000 */
[----:B------:R-:W-:Y:S01]  /*15f20*/  HADD2.F32 R25, -RZ, R27.H0_H0 ;  /* 0x2000001bff197230 */ /* 0x000fe20000004100 */
[----:B------:R-:W-:Y:S01]  /*15f30*/  F2FP.F16.E4M3.UNPACK_B R20, R20 ;  /* 0x00000014ff14723e */ /* 0x000fe200020006ff */
[----:B------:R-:W-:-:S02]  /*15f40*/  HADD2.F32 R10, -RZ, R37.H0_H0 ;  /* 0x20000025ff0a7230 */ /* 0x000fc40000004100 */
[C---:B------:R-:W-:Y:S01]  /*15f50*/  FFMA.FTZ R31, R7.reuse, R24, R21 ;  /* 0x00000018071f7223 */ /* 0x040fe20000010015 */
[--C-:B------:R-:W-:Y:S02]  /*15f60*/  HADD2.F32 R21, -RZ, R11.reuse.H0_H0 ;  /* 0x2000000bff157230 */ /* 0x100fe40000004100 */
[----:B------:R-:W-:Y:S01]  /*15f70*/  FFMA.FTZ R30, R7, R40, -R30 ;  /* 0x00000028071e7223 */ /* 0x000fe2000001081e */
[----:B------:R-:W-:Y:S02]  /*15f80*/  HADD2.F32 R7, -RZ, R28.H0_H0 ;  /* 0x2000001cff077230 */ /* 0x000fe40000004100 */
[C---:B------:R-:W-:Y:S01]  /*15f90*/  FMUL.FTZ R24, R10.reuse, R25 ;  /* 0x000000190a187220 */ /* 0x040fe20000410000 */
[----:B------:R-:W-:Y:S02]  /*15fa0*/  HADD2.F32 R11, -RZ, R11.H1_H1 ;  /* 0x3000000bff0b7230 */ /* 0x000fe40000004100 */
[----:B------:R-:W-:Y:S01]  /*15fb0*/  FMUL.FTZ R10, R10, R21 ;  /* 0x000000150a0a7220 */ /* 0x000fe20000410000 */
[----:B------:R-:W-:-:S02]  /*15fc0*/  HADD2.F32 R27, -RZ, R27.H1_H1 ;  /* 0x3000001bff1b7230 */ /* 0x000fc40000004100 */
[----:B------:R-:W-:Y:S01]  /*15fd0*/  FFMA.FTZ R40, R7, R21, -R24 ;  /* 0x0000001507287223 */ /* 0x000fe20000010818 */
[----:B------:R-:W-:Y:S01]  /*15fe0*/  HADD2.F32 R37, -RZ, R37.H1_H1 ;  /* 0x30000025ff257230 */ /* 0x000fe20000004100 */
[----:B------:R-:W-:Y:S01]  /*15ff0*/  F2FP.SATFINITE.E4M3.F32.PACK_AB_MERGE_C R9, R50, R9, R46 ;  /* 0x000000093209723e */ /* 0x000fe2000480702e */
[----:B------:R-:W-:-:S03]  /*16000*/  HADD2.F32 R28, -RZ, R28.H1_H1 ;  /* 0x3000001cff1c7230 */ /* 0x000fc60000004100 */
[C---:B------:R-:W-:Y:S01]  /*16010*/  FMUL.FTZ R21, R37.reuse, R27 ;  /* 0x0000001b25157220 */ /* 0x040fe20000410000 */
[----:B------:R-:W-:Y:S01]  /*16020*/  FMUL.FTZ R24, R37, R11 ;  /* 0x0000000b25187220 */ /* 0x000fe20000410000 */
[----:B------:R-:W-:Y:S01]  /*16030*/  FFMA.FTZ R37, R7, R25, R10 ;  /* 0x0000001907257223 */ /* 0x000fe2000001000a */
[----:B------:R-:W-:Y:S01]  /*16040*/  F2FP.F16.E4M3.UNPACK_B R7, R8 ;  /* 0x00000008ff07723e */ /* 0x000fe200020006ff */
[C---:B------:R-:W-:Y:S01]  /*16050*/  FFMA.FTZ R43, R28.reuse, R11, -R21 ;  /* 0x0000000b1c2b7223 */ /* 0x040fe20000010815 */
[--C-:B------:R-:W-:Y:S02]  /*16060*/  HADD2.F32 R10, -RZ, R20.reuse.H0_H0 ;  /* 0x20000014ff0a7230 */ /* 0x100fe40000004100 */
[----:B------:R-:W-:Y:S01]  /*16070*/  FFMA.FTZ R28, R28, R27, R24 ;  /* 0x0000001b1c1c7223 */ /* 0x000fe20000010018 */
[----:B------:R-:W-:Y:S02]  /*16080*/  HADD2.F32 R11, -RZ, R20.H1_H1 ;  /* 0x30000014ff0b7230 */ /* 0x000fe40000004100 */
[----:B------:R-:W-:Y:S01]  /*16090*/  HADD2.F32 R8, -RZ, R36.H0_H0 ;  /* 0x20000024ff087230 */ /* 0x000fe20000004100 */
[----:B------:R-:W-:Y:S01]  /*160a0*/  F2FP.SATFINITE.E4M3.F32.PACK_AB_MERGE_C R40, R43, R40, RZ ;  /* 0x000000282b28723e */ /* 0x000fe200048070ff */
[--C-:B------:R-:W-:Y:S01]  /*160b0*/  HADD2.F32 R20, -RZ, R7.reuse.H0_H0 ;  /* 0x20000007ff147230 */ /* 0x100fe20000004100 */
[----:B------:R-:W-:Y:S01]  /*160c0*/  F2FP.SATFINITE.E4M3.F32.PACK_AB_MERGE_C R28, R28, R37, RZ ;  /* 0x000000251c1c723e */ /* 0x000fe200048070ff */
[----:B------:R-:W-:-:S02]  /*160d0*/  HADD2.F32 R21, -RZ, R7.H1_H1 ;  /* 0x30000007ff157230 */ /* 0x000fc40000004100 */
[C---:B------:R-:W-:Y:S01]  /*160e0*/  FMUL.FTZ R25, R8.reuse, R10 ;  /* 0x0000000a08197220 */ /* 0x040fe20000410000 */
[----:B------:R-:W-:Y:S02]  /*160f0*/  HADD2.F32 R36, -RZ, R36.H1_H1 ;  /* 0x30000024ff247230 */ /* 0x000fe40000004100 */
[----:B------:R-:W-:Y:S01]  /*16100*/  FMUL.FTZ R24, R8, R20 ;  /* 0x0000001408187220 */ /* 0x000fe20000410000 */
[--C-:B------:R-:W-:Y:S01]  /*16110*/  HADD2.F32 R7, -RZ, R4.reuse.H0_H0 ;  /* 0x20000004ff077230 */ /* 0x100fe20000004100 */
[----:B------:R-:W-:Y:S01]  /*16120*/  F2FP.SATFINITE.E4M3.F32.PACK_AB_MERGE_C R8, R41, R38, RZ ;  /* 0x000000262908723e */ /* 0x000fe200048070ff */
[----:B------:R-:W-:Y:S02]  /*16130*/  HADD2.F32 R4, -RZ, R4.H1_H1 ;  /* 0x30000004ff047230 */ /* 0x000fe40000004100 */
[C---:B------:R-:W-:Y:S01]  /*16140*/  FMUL.FTZ R27, R36.reuse, R21 ;  /* 0x00000015241b7220 */ /* 0x040fe20000410000 */
        /* <DEDUP_REMOVED lines=8> */
[----:B------:R-:W-:Y:S02]  /*161d0*/  F2FP.SATFINITE.E4M3.F32.PACK_AB_MERGE_C R7, R55, R54, R7 ;  /* 0x000000363707723e */ /* 0x000fe40004807007 */
[----:B------:R-:W-:Y:S02]  /*161e0*/  F2FP.SATFINITE.E4M3.F32.PACK_AB_MERGE_C R4, R30, R29, R4 ;  /* 0x0000001d1e04723e */ /* 0x000fe40004807004 */
[----:B------:R-:W-:Y:S02]  /*161f0*/  F2FP.SATFINITE.E4M3.F32.PACK_AB_MERGE_C R6, R27, R24, R40 ;  /* 0x000000181b06723e */ /* 0x000fe40004807028 */
[----:B------:R-:W-:-:S02]  /*16200*/  F2FP.SATFINITE.E4M3.F32.PACK_AB_MERGE_C R11, R48, R49, R11 ;  /* 0x00000031300b723e */ /* 0x000fc4000480700b */
[----:B------:R-:W-:Y:S01]  /*16210*/  F2FP.SATFINITE.E4M3.F32.PACK_AB_MERGE_C R8, R31, R26, R8 ;  /* 0x0000001a1f08723e */ /* 0x000fe20004807008 */
[----:B------:R2:W-:Y:S01]  /*16220*/  STS.128 [R235+0x14400], R4 ;  /* 0x01440004eb007388 */ /* 0x0005e20000000c00 */
[----:B------:R-:W-:-:S05]  /*16230*/  F2FP.SATFINITE.E4M3.F32.PACK_AB_MERGE_C R10, R21, R10, R28 ;  /* 0x0000000a150a723e */ /* 0x000fca000480701c */
[----:B------:R2:W-:Y:S02]  /*16240*/  STS.128 [R3+0x14400], R8 ;  /* 0x0144000803007388 */ /* 0x0005e40000000c00 */
.L_x_2472:
[----:B------:R-:W-:Y:S05]  /*16250*/  BSYNC B1 ;  /* 0x0000000000017941 */ /* 0x000fea0003800000 */
.L_x_2471:
[----:B------:R-:W-:Y:S05]  /*16260*/  @P2 BRA `(.L_x_2453) ;  /* 0x0000000c00d82947 */ /* 0x000fea0003800000 */
[----:B0-2--5:R-:W-:Y:S02]  /*16270*/  SHF.R.U32.HI R4, RZ, 0x8, R32 ;  /* 0x00000008ff047819 */ /* 0x025fe40000011620 */
        /* <DEDUP_REMOVED lines=8> */
[----:B------:R-:W-:Y:S02]  /*16300*/  LOP3.LUT R7, R34, 0xff, RZ, 0xc0, !PT ;  /* 0x000000ff22077812 */ /* 0x000fe400078ec0ff */
[----:B------:R-:W-:Y:S01]  /*16310*/  LOP3.LUT R8, R8, 0xff, RZ, 0xc0, !PT ;  /* 0x000000ff08087812 */ /* 0x000fe200078ec0ff */
[----:B------:R-:W-:Y:S01]  /*16320*/  IMAD.SHL.U32 R4, R4, 0x800, RZ ;  /* 0x0000080004047824 */ /* 0x000fe200078e00ff */
[----:B------:R-:W-:Y:S02]  /*16330*/  LOP3.LUT R0, R198, 0x30, R3, 0xf8, !PT ;  /* 0x00000030c6007812 */ /* 0x000fe400078ef803 */
[----:B------:R-:W-:-:S02]  /*16340*/  PRMT R25, R8, 0x7604, R7 ;  /* 0x0000760408197816 */ /* 0x000fc40000000007 */
[----:B------:R-:W-:Y:S02]  /*16350*/  SHF.R.U32.HI R6, RZ, 0x8, R33 ;  /* 0x00000008ff067819 */ /* 0x000fe40000011621 */
[----:B------:R-:W-:Y:S02]  /*16360*/  SHF.R.U32.HI R8, RZ, 0x8, R12 ;  /* 0x00000008ff087819 */ /* 0x000fe4000001160c */
[----:B------:R-:W-:Y:S02]  /*16370*/  LOP3.LUT R0, R0, R199, RZ, 0x3c, !PT ;  /* 0x000000c700007212 */ /* 0x000fe400078e3cff */
[----:B------:R-:W-:Y:S02]  /*16380*/  LOP3.LUT R3, R4, 0xffffe000, RZ, 0xc0, !PT ;  /* 0xffffe00004037812 */ /* 0x000fe400078ec0ff */
[----:B------:R-:W-:Y:S02]  /*16390*/  LOP3.LUT R5, R33, 0xff, RZ, 0xc0, !PT ;  /* 0x000000ff21057812 */ /* 0x000fe400078ec0ff */
[----:B------:R-:W-:-:S02]  /*163a0*/  LOP3.LUT R6, R6, 0xff, RZ, 0xc0, !PT ;  /* 0x000000ff06067812 */ /* 0x000fc400078ec0ff */
[----:B------:R-:W-:Y:S02]  /*163b0*/  LOP3.LUT R7, R12, 0xff, RZ, 0xc0, !PT ;  /* 0x000000ff0c077812 */ /* 0x000fe400078ec0ff */
[----:B------:R-:W-:Y:S02]  /*163c0*/  LOP3.LUT R8, R8, 0xff, RZ, 0xc0, !PT ;  /* 0x000000ff08087812 */ /* 0x000fe400078ec0ff */
[----:B------:R-:W-:Y:S02]  /*163d0*/  IADD3 R3, R0, R200, R3 ;  /* 0x000000c800037210 */ /* 0x000fe40007ffe003 */
[----:B----4-:R-:W-:Y:S02]  /*163e0*/  PRMT R20, R6, 0x7604, R5 ;  /* 0x0000760406147816 */ /* 0x010fe40000000005 */
[----:B------:R-:W-:Y:S02]  /*163f0*/  PRMT R31, R8, 0x7604, R7 ;  /* 0x00007604081f7816 */ /* 0x000fe40000000007 */
[----:B------:R-:W-:-:S02]  /*16400*/  SHF.R.U32.HI R6, RZ, 0x8, R35 ;  /* 0x00000008ff067819 */ /* 0x000fc40000011623 */
[----:B------:R-:W-:Y:S02]  /*16410*/  SHF.R.U32.HI R8, RZ, 0x8, R13 ;  /* 0x00000008ff087819 */ /* 0x000fe4000001160d */
[----:B------:R-:W-:Y:S02]  /*16420*/  IADD3 R0, R16, R3, RZ ;  /* 0x0000000310007210 */ /* 0x000fe40007ffe0ff */
        /* <DEDUP_REMOVED lines=8> */
[----:B------:R-:W-:Y:S02]  /*164b0*/  LOP3.LUT R30, R30, 0xff, RZ, 0xc0, !PT ;  /* 0x000000ff1e1e7812 */ /* 0x000fe400078ec0ff */
[----:B------:R-:W-:Y:S02]  /*164c0*/  LOP3.LUT R26, R13, 0xff, RZ, 0xc0, !PT ;  /* 0x000000ff0d1a7812 */ /* 0x000fe400078ec0ff */
[----:B------:R-:W-:Y:S02]  /*164d0*/  SHF.R.U32.HI R28, RZ, 0x8, R14 ;  /* 0x00000008ff1c7819 */ /* 0x000fe4000001160e */
[----:B------:R-:W-:-:S02]  /*164e0*/  PRMT R30, R30, 0x7604, R29 ;  /* 0x000076041e1e7816 */ /* 0x000fc4000000001d */
[----:B------:R-:W-:Y:S02]  /*164f0*/  PRMT R26, R3, 0x7604, R26 ;  /* 0x00007604031a7816 */ /* 0x000fe4000000001a */
[----:B------:R-:W-:Y:S02]  /*16500*/  SHF.R.U32.HI R29, RZ, 0x10, R13 ;  /* 0x00000010ff1d7819 */ /* 0x000fe4000001160d */
[----:B------:R-:W-:Y:S02]  /*16510*/  LOP3.LUT R27, R14, 0xff, RZ, 0xc0, !PT ;  /* 0x000000ff0e1b7812 */ /* 0x000fe400078ec0ff */
[----:B------:R-:W-:Y:S01]  /*16520*/  LOP3.LUT R28, R28, 0xff, RZ, 0xc0, !PT ;  /* 0x000000ff1c1c7812 */ /* 0x000fe200078ec0ff */
[----:B------:R-:W-:Y:S01]  /*16530*/  IMAD.U32 R29, R29, 0x10000, RZ ;  /* 0x000100001d1d7824 */ /* 0x000fe200078e00ff */
[----:B------:R-:W-:Y:S02]  /*16540*/  SHF.R.U32.HI R3, RZ, 0x10, R33 ;  /* 0x00000010ff037819 */ /* 0x000fe40000011621 */
[----:B-1----:R-:W-:-:S02]  /*16550*/  PRMT R39, R28, 0x7604, R27 ;  /* 0x000076041c277816 */ /* 0x002fc4000000001b */
[----:B------:R-:W-:Y:S01]  /*16560*/  SHF.R.U32.HI R27, RZ, 0x10, R35 ;  /* 0x00000010ff1b7819 */ /* 0x000fe20000011623 */
[----:B------:R-:W-:Y:S01]  /*16570*/  IMAD.U32 R3, R3, 0x10000, RZ ;  /* 0x0001000003037824 */ /* 0x000fe200078e00ff */
[----:B------:R-:W-:Y:S02]  /*16580*/  SHF.R.U32.HI R41, RZ, 0x10, R15 ;  /* 0x00000010ff297819 */ /* 0x000fe4000001160f */
[----:B------:R-:W-:Y:S01]  /*16590*/  LOP3.LUT R21, R21, 0xff0000, R32, 0xf8, !PT ;  /* 0x00ff000015157812 */ /* 0x000fe200078ef820 */
[----:B------:R-:W-:Y:S01]  /*165a0*/  IMAD.U32 R27, R27, 0x10000, RZ ;  /* 0x000100001b1b7824 */ /* 0x000fe200078e00ff */
[----:B------:R-:W-:Y:S02]  /*165b0*/  LOP3.LUT R37, R26, 0xff0000, R29, 0xf8, !PT ;  /* 0x00ff00001a257812 */ /* 0x000fe400078ef81d */
[----:B------:R-:W-:Y:S02]  /*165c0*/  LOP3.LUT R3, R20, 0xff0000, R3, 0xf8, !PT ;  /* 0x00ff000014037812 */ /* 0x000fe400078ef803 */
[----:B------:R-:W-:-:S02]  /*165d0*/  SHF.L.U32 R41, R41, 0x10, RZ ;  /* 0x0000001029297819 */ /* 0x000fc400000006ff */
        /* <DEDUP_REMOVED lines=191> */
.L_x_2453:
[----:B------:R-:W-:Y:S05]  /*171d0*/  BSYNC B0 ;  /* 0x0000000000007941 */ /* 0x000fea0003800000 */
.L_x_2446:
        /* <DEDUP_REMOVED lines=8> */
.L_x_2444:
[----:B0-23--:R-:W-:-:S05]  /*17260*/  IMAD.U32 R0, RZ, RZ, UR53 ;  /* 0x00000035ff007e24 */ /* 0x00dfca000f8e00ff */
[----:B------:R-:W-:-:S13]  /*17270*/  ISETP.NE.AND P1, PT, R0, 0x3, PT ;  /* 0x000000030000780c */ /* 0x000fda0003f25270 */
[----:B------:R-:W-:Y:S05]  /*17280*/  @!P1 BRA `(.L_x_2473) ;  /* 0x0000000000049947 */ /* 0x000fea0003800000 */
[----:B------:R-:W-:Y:S01]  /*17290*/  BPT.TRAP 0x1 ;  /* 0x000000040000795c */ /* 0x000fe20000300000 */
.L_x_2473:
[----:B------:R-:W-:Y:S01]  /*172a0*/  IMAD R0, R189, 0x8, R16 ;  /* 0x00000008bd007824 */ /* 0x000fe200078e0210 */
[----:B-1----:R-:W-:-:S04]  /*172b0*/  SHF.L.U32 R3, R190, 0x1f, RZ ;  /* 0x0000001fbe037819 */ /* 0x002fc800000006ff */
[----:B------:R0:W1:Y:S01]  /*172c0*/  SYNCS.PHASECHK.TRANS64.TRYWAIT P0, [R0+URZ+0x29830], R3 ;  /* 0x02983003000075a7 */ /* 0x000062000800017f */
[----:B------:R-:W-:Y:S05]  /*172d0*/  @!P1 BRA `(.L_x_2474) ;  /* 0x0000000000049947 */ /* 0x000fea0003800000 */
[----:B------:R-:W-:Y:S01]  /*172e0*/  BPT.TRAP 0x1 ;  /* 0x000000040000795c */ /* 0x000fe20000300000 */
.L_x_2474:
[----:B----45:R-:W2:Y:S02]  /*172f0*/  S2R R4, SR_TID.X ;  /* 0x0000000000047919 */ /* 0x030ea40000002100 */
[----:B--2---:R-:W-:-:S04]  /*17300*/  LOP3.LUT R4, R4, 0x7f, RZ, 0xc0, !PT ;  /* 0x0000007f04047812 */ /* 0x004fc800078ec0ff */
[----:B------:R-:W-:Y:S01]  /*17310*/  ISETP.NE.AND P2, PT, R4, RZ, PT ;  /* 0x000000ff0400720c */ /* 0x000fe20003f45270 */
[----:B-1----:R-:W-:-:S12]  /*17320*/  @P0 BRA `(.L_x_2475) ;  /* 0x0000000000080947 */ /* 0x002fd80003800000 */
[----:B------:R-:W1:Y:S02]  /*17330*/  SYNCS.PHASECHK.TRANS64.TRYWAIT P0, [R0+URZ+0x29830], R3 ;  /* 0x02983003000075a7 */ /* 0x000e64000800017f */
[----:B-1----:R-:W-:Y:S05]  /*17340*/  @!P0 BRA `(.L_x_2476) ;  /* 0x0000016800d08947 */ /* 0x002fea0003800000 */
.L_x_2475:
[----:B------:R-:W-:Y:S05]  /*17350*/  WARPSYNC.ALL ;  /* 0x0000000000007948 */ /* 0x000fea0003800000 */
[----:B01----:R-:W-:Y:S01]  /*17360*/  VIADD R3, R16, 0x1a400 ;  /* 0x0001a40010037836 */ /* 0x003fe20000000000 */
[----:B------:R-:W-:Y:S01]  /*17370*/  R2UR UR44, R44 ;  /* 0x000000002c2c72ca */ /* 0x000fe200000e0000 */
[----:B------:R-:W-:Y:S01]  /*17380*/  WARPGROUP.ARRIVE ;  /* 0x00000000000079c5 */ /* 0x000fe20000000000 */
[----:B------:R-:W-:Y:S01]  /*17390*/  MOV R7, 0x80000020 ;  /* 0x8000002000077802 */ /* 0x000fe20000000f00 */
        /* <DEDUP_REMOVED lines=13> */
[----:B------:R-:W-:Y:S01]  /*17470*/  UMOV UR5, 0x80000020 ;  /* 0x8000002000057882 */ /* 0x000fe20000000000 */
[----:B------:R-:W-:Y:S01]  /*17480*/  IMAD R6, R189, 0x780, R4 ;  /* 0x00000780bd067824 */ /* 0x000fe200078e0204 */
[----:B------:R-:W-:Y:S01]  /*17490*/  UIADD3 UR4, UR44, 0x2, URZ ;  /* 0x000000022c047890 */ /* 0x000fe2000fffe03f */
[----:B------:R-:W-:Y:S01]  /*174a0*/  IMAD.MOV.U32 R13, RZ, RZ, -0x7fffffe0 ;  /* 0x80000020ff0d7424 */ /* 0x000fe200078e00ff */
[----:B------:R-:W-:Y:S01]  /*174b0*/  UMOV UR24, UR44 ;  /* 0x0000002c00187c82 */ /* 0x000fe20008000000 */
[C---:B------:R-:W-:Y:S01]  /*174c0*/  VIADD R8, R6.reuse, 0x80 ;  /* 0x0000008006087836 */ /* 0x040fe20000000000 */
[C---:B------:R-:W-:Y:S01]  /*174d0*/  R2UR UR26, R6.reuse ;  /* 0x00000000061a72ca */ /* 0x040fe200000e0000 */
[----:B------:R-:W-:Y:S01]  /*174e0*/  VIADD R10, R6, 0x100 ;  /* 0x00000100060a7836 */ /* 0x000fe20000000000 */
[----:B------:R-:W-:Y:S01]  /*174f0*/  UMOV UR8, UR24 ;  /* 0x0000001800087c82 */ /* 0x000fe20008000000 */
[----:B------:R-:W-:Y:S01]  /*17500*/  UMOV UR12, UR24 ;  /* 0x00000018000c7c82 */ /* 0x000fe20008000000 */
[----:B------:R-:W-:Y:S01]  /*17510*/  R2UR UR19, R11 ;  /* 0x000000000b1372ca */ /* 0x000fe200000e0000 */
[----:B------:R-:W-:Y:S01]  /*17520*/  UMOV UR16, UR24 ;  /* 0x0000001800107c82 */ /* 0x000fe20008000000 */
[----:B------:R-:W-:Y:S01]  /*17530*/  R2UR UR10, R10 ;  /* 0x000000000a0a72ca */ /* 0x000fe200000e0000 */
[C---:B------:R-:W-:Y:S01]  /*17540*/  VIADD R10, R6.reuse, 0x200 ;  /* 0x00000200060a7836 */ /* 0x040fe20000000000 */
[----:B------:R-:W-:Y:S01]  /*17550*/  R2UR UR7, R13 ;  /* 0x000000000d0772ca */ /* 0x000fe200000e0000 */
[----:B------:R-:W-:Y:S01]  /*17560*/  VIADD R12, R6, 0x2 ;  /* 0x00000002060c7836 */ /* 0x000fe20000000000 */
[----:B------:R-:W-:Y:S01]  /*17570*/  UMOV UR20, UR4 ;  /* 0x0000000400147c82 */ /* 0x000fe20008000000 */
[----:B------:R-:W-:Y:S01]  /*17580*/  IMAD.MOV.U32 R11, RZ, RZ, -0x7fffffe0 ;  /* 0x80000020ff0b7424 */ /* 0x000fe200078e00ff */
[----:B------:R-:W-:Y:S01]  /*17590*/  R2UR UR18, R10 ;  /* 0x000000000a1272ca */ /* 0x000fe200000e0000 */
[----:B------:R-:W-:Y:S01]  /*175a0*/  QGMMA.64x32x32.F32.E4M3.E4M3 R88, gdesc[UR24], RZ, !UPT, gsb0 ;  /* 0x00600000185879f3 */ /* 0x000fe2000c0008ff */
[----:B------:R-:W-:Y:S01]  /*175b0*/  R2UR UR26, R8 ;  /* 0x00000000081a72ca */ /* 0x000fe200000e0000 */
[----:B------:R-:W-:Y:S01]  /*175c0*/  UMOV UR21, UR5 ;  /* 0x0000000500157c82 */ /* 0x000fe20008000000 */
[----:B------:R-:W-:Y:S01]  /*175d0*/  R2UR UR27, R9 ;  /* 0x00000000091b72ca */ /* 0x000fe200000e0000 */
[----:B------:R-:W0:Y:S01]  /*175e0*/  LDC R7, c[0x0][0x448] ;  /* 0x00011200ff077b82 */ /* 0x000e220000000800 */
[----:B------:R-:W-:Y:S01]  /*175f0*/  IADD3 R8, R6, 0x180, RZ ;  /* 0x0000018006087810 */ /* 0x000fe20007ffe0ff */
[----:B------:R-:W-:Y:S01]  /*17600*/  @!P2 VIADD R0, R0, 0x29840 ;  /* 0x000298400000a836 */ /* 0x000fe20000000000 */
[----:B------:R-:W-:Y:S01]  /*17610*/  MOV R9, 0x80000020 ;  /* 0x8000002000097802 */ /* 0x000fe20000000f00 */
[----:B------:R-:W-:Y:S01]  /*17620*/  ULDC UR54, c[0x0][0x988] ;  /* 0x0002620000367ab9 */ /* 0x000fe20000000800 */
[----:B------:R-:W-:Y:S01]  /*17630*/  R2UR UR14, R8 ;  /* 0x00000000080e72ca */ /* 0x000fe200000e0000 */
[----:B------:R-:W-:Y:S01]  /*17640*/  VIADD R8, R6, 0x82 ;  /* 0x0000008206087836 */ /* 0x000fe20000000000 */
[----:B------:R-:W-:Y:S01]  /*17650*/  R2UR UR15, R9 ;  /* 0x00000000090f72ca */ /* 0x000fe200000e0000 */
[----:B------:R-:W-:Y:S01]  /*17660*/  IMAD.MOV.U32 R9, RZ, RZ, -0x7fffffe0 ;  /* 0x80000020ff097424 */ /* 0x000fe200078e00ff */
[----:B------:R-:W-:Y:S01]  /*17670*/  R2UR UR6, R12 ;  /* 0x000000000c0672ca */ /* 0x000fe200000e0000 */
[C---:B------:R-:W-:Y:S01]  /*17680*/  VIADD R12, R6.reuse, 0x280 ;  /* 0x00000280060c7836 */ /* 0x040fe20000000000 */
[----:B------:R-:W-:Y:S01]  /*17690*/  IADD3 R10, R6, 0x102, RZ ;  /* 0x00000102060a7810 */ /* 0x000fe20007ffe0ff */
[----:B------:R-:W-:Y:S01]  /*176a0*/  ULDC UR55, c[0x0][0x988] ;  /* 0x0002620000377ab9 */ /* 0x000fe20000000800 */
[----:B------:R-:W-:-:S02]  /*176b0*/  MOV R13, 0x80000020 ;  /* 0x80000020000d7802 */ /* 0x000fc40000000f00 */
[----:B------:R-:W-:Y:S02]  /*176c0*/  @!P2 PRMT R0, RZ, 0x654, R0 ;  /* 0x00000654ff00a816 */ /* 0x000fe40000000000 */
[----:B0-----:R-:W-:-:S13]  /*176d0*/  ISETP.NE.AND P0, PT, R7, 0x1, PT ;  /* 0x000000010700780c */ /* 0x001fda0003f05270 */
[----:B------:R-:W0:Y:S01]  /*176e0*/  @P0 LDC R7, c[0x0][0x44c] ;  /* 0x00011300ff070b82 */ /* 0x000e220000000800 */
[----:B------:R-:W-:Y:S02]  /*176f0*/  WARPGROUP.DEPBAR.LE gsb0, 0x0 ;  /* 0x00008000000079c5 */ /* 0x000fe40000010000 */
        /* <DEDUP_REMOVED lines=164> */
[----:B------:R-:W-:-:S02]  /*18140*/  R2UR UR35, R9 ;  /* 0x00000000092372ca */ /* 0x000fc400000e0000 */
[----:B------:R-:W-:Y:S01]  /*18150*/  MOV R9, 0x80000020 ;  /* 0x8000002000097802 */ /* 0x000fe20000000f00 */
        /* <DEDUP_REMOVED lines=17> */
[----:B------:R-:W-:Y:S01]  /*18270*/  R2UR UR23, R9 ;  /* 0x00000000091772ca */ /* 0x000fe200000e0000 */
[----:B------:R-:W-:Y:S01]  /*18280*/  IMAD.MOV.U32 R9, RZ, RZ, -0x7fffffe0 ;  /* 0x80000020ff097424 */ /* 0x000fe200078e00ff */
[----:B------:R-:W-:Y:S02]  /*18290*/  WARPGROUP.DEPBAR.LE gsb0, 0x0 ;  /* 0x00008000000079c5 */ /* 0x000fe40000010000 */
[----:B------:R-:W-:Y:S01]  /*182a0*/  WARPGROUP.ARRIVE ;  /* 0x00000000000079c5 */ /* 0x000fe20000000000 */
[C---:B------:R-:W-:Y:S01]  /*182b0*/  FMUL.FTZ R11, R2.reuse, R95 ;  /* 0x0000005f020b7220 */ /* 0x040fe20000410000 */
[C---:B------:R-:W-:Y:S01]  /*182c0*/  FMUL.FTZ R12, R2.reuse, R88 ;  /* 0x00000058020c7220 */ /* 0x040fe20000410000 */
[C---:B------:R-:W-:Y:S01]  /*182d0*/  FMUL.FTZ R88, R2.reuse, R89 ;  /* 0x0000005902587220 */ /* 0x040fe20000410000 */
[C---:B------:R-:W-:Y:S01]  /*182e0*/  FMUL.FTZ R89, R2.reuse, R92 ;  /* 0x0000005c02597220 */ /* 0x040fe20000410000 */
[----:B------:R-:W-:-:S04]  /*182f0*/  FMUL.FTZ R92, R2, R93 ;  /* 0x0000005d025c7220 */ /* 0x000fc80000410000 */
[----:B------:R-:W-:Y:S01]  /*18300*/  QGMMA.64x32x32.F32.E4M3.E4M3 R72, gdesc[UR20], R72, gsb0 ;  /* 0x00600000144879f3 */ /* 0x000fe20008000848 */
[----:B------:R-:W-:Y:S01]  /*18310*/  R2UR UR22, R8 ;  /* 0x00000000081672ca */ /* 0x000fe200000e0000 */
[----:B------:R-:W-:Y:S01]  /*18320*/  VIADD R8, R6, 0x682 ;  /* 0x0000068206087836 */ /* 0x000fe20000000000 */
[----:B------:R-:W-:Y:S01]  /*18330*/  R2UR UR23, R9 ;  /* 0x00000000091772ca */ /* 0x000fe200000e0000 */
[----:B------:R-:W1:Y:S01]  /*18340*/  MUFU.TANH R12, R12 ;  /* 0x0000000c000c7308 */ /* 0x000e620000002400 */
[----:B------:R-:W-:Y:S01]  /*18350*/  MOV R9, 0x80000020 ;  /* 0x8000002000097802 */ /* 0x000fe20000000f00 */
[C---:B------:R-:W-:Y:S01]  /*18360*/  FMUL.FTZ R15, R2.reuse, R99 ;  /* 0x00000063020f7220 */ /* 0x040fe20000410000 */
[C---:B------:R-:W-:Y:S01]  /*18370*/  FMUL.FTZ R93, R2.reuse, R96 ;  /* 0x00000060025d7220 */ /* 0x040fe20000410000 */
[C---:B------:R-:W-:Y:S01]  /*18380*/  FMUL.FTZ R96, R2.reuse, R97 ;  /* 0x0000006102607220 */ /* 0x040fe20000410000 */
[----:B------:R-:W-:Y:S01]  /*18390*/  FMUL.FTZ R97, R2, R100 ;  /* 0x0000006402617220 */ /* 0x000fe20000410000 */
[----:B------:R-:W-:Y:S01]  /*183a0*/  IADD3 R6, R6, 0x702, RZ ;  /* 0x0000070206067810 */ /* 0x000fe20007ffe0ff */
[C---:B------:R-:W-:Y:S01]  /*183b0*/  FMUL.FTZ R100, R2.reuse, R101 ;  /* 0x0000006502647220 */ /* 0x040fe20000410000 */
[----:B------:R-:W2:Y:S01]  /*183c0*/  MUFU.TANH R88, R88 ;  /* 0x0000005800587308 */ /* 0x000ea20000002400 */
[C---:B------:R-:W-:Y:S01]  /*183d0*/  FMUL.FTZ R20, R2.reuse, R103 ;  /* 0x0000006702147220 */ /* 0x040fe20000410000 */
[C---:B------:R-:W-:Y:S01]  /*183e0*/  FMUL.FTZ R5, R2.reuse, R91 ;  /* 0x0000005b02057220 */ /* 0x040fe20000410000 */
[C---:B------:R-:W-:Y:S01]  /*183f0*/  FMUL.FTZ R3, R2.reuse, R90 ;  /* 0x0000005a02037220 */ /* 0x040fe20000410000 */
[C---:B------:R-:W-:Y:S01]  /*18400*/  FMUL.FTZ R10, R2.reuse, R94 ;  /* 0x0000005e020a7220 */ /* 0x040fe20000410000 */
[C---:B------:R-:W-:Y:S01]  /*18410*/  FMUL.FTZ R13, R2.reuse, R98 ;  /* 0x00000062020d7220 */ /* 0x040fe20000410000 */
[----:B------:R-:W-:-:S02]  /*18420*/  FMUL.FTZ R14, R2, R102 ;  /* 0x00000066020e7220 */ /* 0x000fc40000410000 */
        /* <DEDUP_REMOVED lines=11> */
[----:B------:R-:W-:Y:S01]  /*184e0*/  FMUL.FTZ R117, R2, R72 ;  /* 0x0000004802757220 */ /* 0x000fe20000410000 */
[----:B------:R-:W-:Y:S01]  /*184f0*/  QGMMA.64x32x32.F32.E4M3.E4M3 R56, gdesc[UR20], R56, gsb0 ;  /* 0x00600000143879f3 */ /* 0x000fe20008000838 */
[----:B------:R-:W-:Y:S01]  /*18500*/  R2UR UR22, R8 ;  /* 0x00000000081672ca */ /* 0x000fe200000e0000 */
[C---:B------:R-:W-:Y:S01]  /*18510*/  FMUL.FTZ R72, R2.reuse, R75 ;  /* 0x0000004b02487220 */ /* 0x040fe20000410000 */
[----:B------:R-:W-:Y:S01]  /*18520*/  R2UR UR23, R9 ;  /* 0x00000000091772ca */ /* 0x000fe200000e0000 */
        /* <DEDUP_REMOVED lines=10> */
[----:B------:R-:W-:-:S02]  /*185d0*/  FMUL.FTZ R76, R2, R86 ;  /* 0x00000056024c7220 */ /* 0x000fc40000410000 */
[----:B------:R-:W5:Y:S08]  /*185e0*/  MUFU.TANH R117, R117 ;  /* 0x0000007500757308 */ /* 0x000f700000002400 */
[----:B------:R-:W5:Y:S08]  /*185f0*/  MUFU.TANH R113, R113 ;  /* 0x0000007100717308 */ /* 0x000f700000002400 */
[----:B------:R-:W5:Y:S08]  /*18600*/  MUFU.TANH R111, R111 ;  /* 0x0000006f006f7308 */ /* 0x000f700000002400 */
[----:B------:R-:W5:Y:S08]  /*18610*/  MUFU.TANH R107, R107 ;  /* 0x0000006b006b7308 */ /* 0x000f700000002400 */
[----:B------:R-:W5:Y:S08]  /*18620*/  MUFU.TANH R105, R105 ;  /* 0x0000006900697308 */ /* 0x000f700000002400 */
[----:B------:R-:W5:Y:S01]  /*18630*/  MUFU.TANH R103, R103 ;  /* 0x0000006700677308 */ /* 0x000f620000002400 */
[----:B------:R-:W-:-:S02]  /*18640*/  WARPGROUP.DEPBAR.LE gsb0, 0x0 ;  /* 0x00008000000079c5 */ /* 0x000fc40000010000 */
[C---:B------:R-:W-:Y:S01]  /*18650*/  FMUL.FTZ R80, R2.reuse, R60 ;  /* 0x0000003c02507220 */ /* 0x040fe20000410000 */
[C---:B------:R-:W-:Y:S01]  /*18660*/  FMUL.FTZ R87, R2.reuse, R64 ;  /* 0x0000004002577220 */ /* 0x040fe20000410000 */
[----:B------:R-:W1:Y:S01]  /*18670*/  @P0 LDC R60, c[0x0][0x450] ;  /* 0x00011400ff3c0b82 */ /* 0x000e620000000800 */
[----:B------:R-:W-:Y:S01]  /*18680*/  IMAD.IADD R64, R211, 0x1, R203 ;  /* 0x00000001d3407824 */ /* 0x000fe200078e02cb */
[----:B------:R-:W-:Y:S01]  /*18690*/  WARPGROUP.ARRIVE ;  /* 0x00000000000079c5 */ /* 0x000fe20000000000 */
[C---:B------:R-:W-:Y:S01]  /*186a0*/  FMUL.FTZ R95, R2.reuse, R57 ;  /* 0x00000039025f7220 */ /* 0x040fe20000410000 */
[----:B------:R-:W-:Y:S01]  /*186b0*/  FMUL.FTZ R57, R2, R63 ;  /* 0x0000003f02397220 */ /* 0x000fe20000410000 */
[----:B0-----:R-:W-:-:S04]  /*186c0*/  @P0 IMAD.HI.U32 R7, R64, R7, RZ ;  /* 0x0000000740070227 */ /* 0x001fc800078e00ff */
[C---:B------:R-:W-:Y:S01]  /*186d0*/  FMUL.FTZ R79, R2.reuse, R61 ;  /* 0x0000003d024f7220 */ /* 0x040fe20000410000 */
[C---:B------:R-:W-:Y:S01]  /*186e0*/  FMUL.FTZ R82, R2.reuse, R56 ;  /* 0x0000003802527220 */ /* 0x040fe20000410000 */
[----:B------:R-:W-:Y:S01]  /*186f0*/  QGMMA.64x32x32.F32.E4M3.E4M3 R40, gdesc[UR20], R40, gsb0 ;  /* 0x00600000142879f3 */ /* 0x000fe20008000828 */
[----:B------:R-:W-:Y:S02]  /*18700*/  IMAD.MOV.U32 R61, RZ, RZ, -0xa0 ;  /* 0xffffff60ff3d7424 */ /* 0x000fe400078e00ff */
[C---:B------:R-:W-:Y:S01]  /*18710*/  FMUL.FTZ R56, R2.reuse, R62 ;  /* 0x0000003e02387220 */ /* 0x040fe20000410000 */
[C---:B------:R-:W-:Y:S01]  /*18720*/  FMUL.FTZ R8, R2.reuse, R58 ;  /* 0x0000003a02087220 */ /* 0x040fe20000410000 */
[----:B------:R-:W-:Y:S01]  /*18730*/  FMUL.FTZ R58, R2, R66 ;  /* 0x00000042023a7220 */ /* 0x000fe20000410000 */
[----:B------:R-:W-:Y:S01]  /*18740*/  IMAD R61, R162, R61, 0xa1 ;  /* 0x000000a1a23d7424 */ /* 0x000fe200078e023d */
[----:B------:R-:W-:Y:S01]  /*18750*/  R2UR UR22, R6 ;  /* 0x00000000061672ca */ /* 0x000fe200000e0000 */
[----:B------:R-:W0:Y:S01]  /*18760*/  MUFU.TANH R101, R101 ;  /* 0x0000006500657308 */ /* 0x000e220000002400 */
[----:B------:R-:W-:Y:S01]  /*18770*/  FMUL.FTZ R83, R2, R65 ;  /* 0x0000004102537220 */ /* 0x000fe20000410000 */
[----:B------:R-:W-:-:S02]  /*18780*/  IMAD R61, R210, -0x2, R61 ;  /* 0xfffffffed23d7824 */ /* 0x000fc400078e023d */
[C---:B------:R-:W-:Y:S01]  /*18790*/  FMUL.FTZ R81, R2.reuse, R68 ;  /* 0x0000004402517220 */ /* 0x040fe20000410000 */
[C---:B------:R-:W-:Y:S01]  /*187a0*/  FMUL.FTZ R65, R2.reuse, R69 ;  /* 0x0000004502417220 */ /* 0x040fe20000410000 */
[C---:B------:R-:W-:Y:S01]  /*187b0*/  FMUL.FTZ R9, R2.reuse, R59 ;  /* 0x0000003b02097220 */ /* 0x040fe20000410000 */
[----:B------:R-:W-:Y:S01]  /*187c0*/  FMUL.FTZ R59, R2, R67 ;  /* 0x00000043023b7220 */ /* 0x000fe20000410000 */
[----:B------:R-:W-:Y:S01]  /*187d0*/  IADD3 R62, -R204, R61, R205 ;  /* 0x0000003dcc3e7210 */ /* 0x000fe20007ffe1cd */
[----:B------:R-:W0:Y:S01]  /*187e0*/  MUFU.TANH R99, R99 ;  /* 0x0000006300637308 */ /* 0x000e220000002400 */
[----:B-1----:R-:W-:Y:S01]  /*187f0*/  @P0 SHF.R.U32.HI R64, RZ, R60, R7 ;  /* 0x0000003cff400219 */ /* 0x002fe20000011607 */
[----:B------:R-:W-:Y:S02]  /*18800*/  IMAD R7, R162, -0xa0, R205 ;  /* 0xffffff60a2077824 */ /* 0x000fe400078e02cd */
[C---:B------:R-:W-:Y:S01]  /*18810*/  FMUL.FTZ R61, R2.reuse, R71 ;  /* 0x00000047023d7220 */ /* 0x040fe20000410000 */
[----:B------:R-:W-:Y:S01]  /*18820*/  FMUL.FTZ R60, R2, R70 ;  /* 0x00000046023c7220 */ /* 0x000fe20000410000 */
[----:B------:R-:W1:Y:S01]  /*18830*/  SHFL.IDX PT, R63, R64, RZ, 0x1c1f ;  /* 0x001c1fff403f7589 */ /* 0x000e6200000e0000 */
[----:B------:R-:W-:Y:S01]  /*18840*/  VIADD R7, R7, 0xa0 ;  /* 0x000000a007077836 */ /* 0x000fe20000000000 */
[----:B------:R-:W0:Y:S02]  /*18850*/  MUFU.TANH R82, R82 ;  /* 0x0000005200527308 */ /* 0x000e240000002400 */
[----:B------:R-:W0:Y:S01]  /*18860*/  SHFL.IDX PT, R64, R64, 0x1, 0x1c1f ;  /* 0x003c1f0040407f89 */ /* 0x000e2200000e0000 */
[----:B------:R-:W-:-:S02]  /*18870*/  IMAD R85, R210, -0x2, R7 ;  /* 0xfffffffed2557824 */ /* 0x000fc400078e0207 */
[----:B------:R-:W-:-:S03]  /*18880*/  IMAD.MOV.U32 R7, RZ, RZ, -0x7fffffe0 ;  /* 0x80000020ff077424 */ /* 0x000fc600078e00ff */
[----:B------:R-:W0:Y:S02]  /*18890*/  MUFU.TANH R95, R95 ;  /* 0x0000005f005f7308 */ /* 0x000e240000002400 */
[----:B------:R-:W-:-:S06]  /*188a0*/  R2UR UR23, R7 ;  /* 0x00000000071772ca */ /* 0x000fcc00000e0000 */
[----:B------:R-:W0:Y:S01]  /*188b0*/  MUFU.TANH R80, R80 ;  /* 0x0000005000507308 */ /* 0x000e220000002400 */
[----:B-1----:R-:W-:-:S07]  /*188c0*/  VIADDMNMX R66, R63, R62, R85, PT ;  /* 0x0000003e3f427246 */ /* 0x002fce0003800155 */
[----:B------:R-:W1:Y:S01]  /*188d0*/  MUFU.TANH R79, R79 ;  /* 0x0000004f004f7308 */ /* 0x000e620000002400 */
[C---:B------:R-:W-:Y:S02]  /*188e0*/  ISETP.GT.AND P4, PT, R66.reuse, RZ, PT ;  /* 0x000000ff4200720c */ /* 0x040fe40003f84270 */
[C---:B------:R-:W-:Y:S02]  /*188f0*/  ISETP.GT.AND P3, PT, R66.reuse, 0x1, PT ;  /* 0x000000014200780c */ /* 0x040fe40003f64270 */
[----:B------:R-:W-:Y:S02]  /*18900*/  ISETP.GT.AND P5, PT, R66, 0x8, PT ;  /* 0x000000084200780c */ /* 0x000fe40003fa4270 */
[----:B------:R-:W-:Y:S01]  /*18910*/  FSEL R109, R12, -INF , P4 ;  /* 0xff8000000c6d7808 */ /* 0x000fe20002000000 */
[----:B------:R-:W1:Y:S01]  /*18920*/  MUFU.TANH R87, R87 ;  /* 0x0000005700577308 */ /* 0x000e620000002400 */
[----:B--2---:R-:W-:Y:S02]  /*18930*/  FSEL R88, R88, -INF , P3 ;  /* 0xff80000058587808 */ /* 0x004fe40001800000 */
[----:B------:R-:W-:Y:S01]  /*18940*/  ISETP.GT.AND P4, PT, R66, 0x9, PT ;  /* 0x000000094200780c */ /* 0x000fe20003f84270 */
[----:B------:R-:W-:-:S02]  /*18950*/  WARPGROUP.DEPBAR.LE gsb0, 0x0 ;  /* 0x00008000000079c5 */ /* 0x000fc40000010000 */
[----:B---3--:R-:W-:Y:S01]  /*18960*/  FSEL R115, R89, -INF , P5 ;  /* 0xff80000059737808 */ /* 0x008fe20002800000 */
[----:B------:R-:W-:Y:S01]  /*18970*/  WARPGROUP.ARRIVE ;  /* 0x00000000000079c5 */ /* 0x000fe20000000000 */
[----:B------:R-:W-:Y:S01]  /*18980*/  FMNMX.FTZ R6, R109, R88, !PT ;  /* 0x000000586d067209 */ /* 0x000fe20007810000 */
[----:B------:R-:W2:Y:S01]  /*18990*/  MUFU.TANH R83, R83 ;  /* 0x0000005300537308 */ /* 0x000ea20000002400 */
[----:B------:R-:W-:Y:S01]  /*189a0*/  ISETP.GT.AND P3, PT, R66, 0x10, PT ;  /* 0x000000104200780c */ /* 0x000fe20003f64270 */
[----:B------:R-:W-:Y:S01]  /*189b0*/  FMUL.FTZ R40, R2, R40 ;  /* 0x0000002802287220 */ /* 0x000fe20000410000 */
[----:B----4-:R-:W-:Y:S01]  /*189c0*/  FSEL R119, R92, -INF , P4 ;  /* 0xff8000005c777808 */ /* 0x010fe20002000000 */
[----:B------:R-:W-:Y:S01]  /*189d0*/  QGMMA.64x32x32.F32.E4M3.E4M3 R24, gdesc[UR20], R24, gsb0 ;  /* 0x00600000141879f3 */ /* 0x000fe20008000818 */
[----:B------:R-:W-:Y:S01]  /*189e0*/  FMNMX.FTZ R6, R115, R6, !PT ;  /* 0x0000000673067209 */ /* 0x000fe20007810000 */
[----:B------:R-:W-:Y:S01]  /*189f0*/  FMUL.FTZ R41, R2, R41 ;  /* 0x0000002902297220 */ /* 0x000fe20000410000 */
[----:B------:R-:W-:Y:S01]  /*18a00*/  ISETP.GT.AND P5, PT, R66, 0x11, PT ;  /* 0x000000114200780c */ /* 0x000fe20003fa4270 */
[----:B------:R-:W3:Y:S01]  /*18a10*/  MUFU.TANH R81, R81 ;  /* 0x0000005100517308 */ /* 0x000ee20000002400 */
[----:B-----5:R-:W-:Y:S01]  /*18a20*/  FSEL R123, R93, -INF , P3 ;  /* 0xff8000005d7b7808 */ /* 0x020fe20001800000 */
[C---:B------:R-:W-:Y:S01]  /*18a30*/  FMUL.FTZ R44, R2.reuse, R44 ;  /* 0x0000002c022c7220 */ /* 0x040fe20000410000 */
[----:B------:R-:W-:Y:S01]  /*18a40*/  FMNMX.FTZ R6, R119, R6, !PT ;  /* 0x0000000677067209 */ /* 0x000fe20007810000 */
[----:B------:R-:W-:Y:S01]  /*18a50*/  FMUL.FTZ R45, R2, R45 ;  /* 0x0000002d022d7220 */ /* 0x000fe20000410000 */
[----:B------:R-:W-:Y:S01]  /*18a60*/  ISETP.GT.AND P4, PT, R66, 0x18, PT ;  /* 0x000000184200780c */ /* 0x000fe20003f84270 */
[----:B------:R-:W-:Y:S01]  /*18a70*/  FMUL.FTZ R48, R2, R48 ;  /* 0x0000003002307220 */ /* 0x000fe20000410000 */
[----:B------:R-:W-:Y:S01]  /*18a80*/  FSEL R127, R96, -INF , P5 ;  /* 0xff800000607f7808 */ /* 0x000fe20002800000 */
[----:B------:R-:W4:Y:S01]  /*18a90*/  MUFU.TANH R65, R65 ;  /* 0x0000004100417308 */ /* 0x000f220000002400 */
[----:B------:R-:W-:Y:S01]  /*18aa0*/  FMNMX.FTZ R6, R123, R6, !PT ;  /* 0x000000067b067209 */ /* 0x000fe20007810000 */
[----:B------:R-:W-:Y:S01]  /*18ab0*/  FMUL.FTZ R49, R2, R49 ;  /* 0x0000003102317220 */ /* 0x000fe20000410000 */
[----:B------:R-:W-:Y:S01]  /*18ac0*/  ISETP.GT.AND P3, PT, R66, 0x19, PT ;  /* 0x000000194200780c */ /* 0x000fe20003f64270 */
[C---:B------:R-:W-:Y:S01]  /*18ad0*/  FMUL.FTZ R52, R2.reuse, R52 ;  /* 0x0000003402347220 */ /* 0x040fe20000410000 */
[----:B------:R-:W-:Y:S01]  /*18ae0*/  FSEL R125, R97, -INF , P4 ;  /* 0xff800000617d7808 */ /* 0x000fe20002000000 */
[----:B------:R-:W-:Y:S01]  /*18af0*/  FMUL.FTZ R53, R2, R53 ;  /* 0x0000003502357220 */ /* 0x000fe20000410000 */
[----:B------:R-:W-:Y:S01]  /*18b00*/  FMNMX.FTZ R6, R127, R6, !PT ;  /* 0x000000067f067209 */ /* 0x000fe20007810000 */
[----:B------:R5:W4:Y:S01]  /*18b10*/  MUFU.TANH R71, R40 ;  /* 0x0000002800477308 */ /* 0x000b220000002400 */
[----:B------:R-:W-:-:S02]  /*18b20*/  ISETP.GT.AND P4, PT, R66, 0x20, PT ;  /* 0x000000204200780c */ /* 0x000fc40003f84270 */
[----:B------:R-:W-:Y:S02]  /*18b30*/  FSEL R121, R100, -INF , P3 ;  /* 0xff80000064797808 */ /* 0x000fe40001800000 */
[----:B------:R-:W-:Y:S02]  /*18b40*/  FMNMX.FTZ R6, R125, R6, !PT ;  /* 0x000000067d067209 */ /* 0x000fe40007810000 */
[----:B------:R-:W-:Y:S01]  /*18b50*/  ISETP.GT.AND P3, PT, R66, 0x21, PT ;  /* 0x000000214200780c */ /* 0x000fe20003f64270 */
[----:B------:R-:W4:Y:S01]  /*18b60*/  MUFU.TANH R7, R41 ;  /* 0x0000002900077308 */ /* 0x000f220000002400 */
[----:B------:R-:W-:Y:S01]  /*18b70*/  FSEL R117, R117, -INF , P4 ;  /* 0xff80000075757808 */ /* 0x000fe20002000000 */
[C---:B-----5:R-:W-:Y:S01]  /*18b80*/  FMUL.FTZ R40, R2.reuse, R42 ;  /* 0x0000002a02287220 */ /* 0x060fe20000410000 */
[----:B------:R-:W-:Y:S01]  /*18b90*/  FMNMX.FTZ R6, R121, R6, !PT ;  /* 0x0000000679067209 */ /* 0x000fe20007810000 */
[----:B------:R-:W-:Y:S01]  /*18ba0*/  FMUL.FTZ R42, R2, R43 ;  /* 0x0000002b022a7220 */ /* 0x000fe20000410000 */
[----:B------:R-:W-:-:S02]  /*18bb0*/  ISETP.GT.AND P4, PT, R66, 0x28, PT ;  /* 0x000000284200780c */ /* 0x000fc40003f84270 */
[----:B------:R-:W-:Y:S01]  /*18bc0*/  FSEL R113, R113, -INF , P3 ;  /* 0xff80000071717808 */ /* 0x000fe20001800000 */
[----:B------:R-:W5:Y:S01]  /*18bd0*/  MUFU.TANH R44, R44 ;  /* 0x0000002c002c7308 */ /* 0x000f620000002400 */
[----:B------:R-:W-:Y:S02]  /*18be0*/  FMNMX.FTZ R6, R117, R6, !PT ;  /* 0x0000000675067209 */ /* 0x000fe40007810000 */
[C---:B------:R-:W-:Y:S02]  /*18bf0*/  ISETP.GT.AND P3, PT, R66.reuse, 0x29, PT ;  /* 0x000000294200780c */ /* 0x040fe40003f64270 */
[----:B------:R-:W-:Y:S02]  /*18c00*/  FSEL R111, R111, -INF , P4 ;  /* 0xff8000006f6f7808 */ /* 0x000fe40002000000 */
[----:B------:R-:W-:Y:S01]  /*18c10*/  FMNMX.FTZ R6, R113, R6, !PT ;  /* 0x0000000671067209 */ /* 0x000fe20007810000 */
[----:B------:R-:W5:Y:S01]  /*18c20*/  MUFU.TANH R45, R45 ;  /* 0x0000002d002d7308 */ /* 0x000f620000002400 */
[----:B------:R-:W-:-:S02]  /*18c30*/  ISETP.GT.AND P4, PT, R66, 0x30, PT ;  /* 0x000000304200780c */ /* 0x000fc40003f84270 */
[----:B------:R-:W-:Y:S02]  /*18c40*/  FSEL R107, R107, -INF , P3 ;  /* 0xff8000006b6b7808 */ /* 0x000fe40001800000 */
[----:B------:R-:W-:Y:S02]  /*18c50*/  FMNMX.FTZ R6, R111, R6, !PT ;  /* 0x000000066f067209 */ /* 0x000fe40007810000 */
[C---:B------:R-:W-:Y:S01]  /*18c60*/  ISETP.GT.AND P3, PT, R66.reuse, 0x31, PT ;  /* 0x000000314200780c */ /* 0x040fe20003f64270 */
[----:B------:R-:W5:Y:S01]  /*18c70*/  MUFU.TANH R41, R48 ;  /* 0x0000003000297308 */ /* 0x000f620000002400 */
[----:B------:R-:W-:Y:S02]  /*18c80*/  FSEL R105, R105, -INF , P4 ;  /* 0xff80000069697808 */ /* 0x000fe40002000000 */
[----:B------:R-:W-:Y:S02]  /*18c90*/  FMNMX.FTZ R6, R107, R6, !PT ;  /* 0x000000066b067209 */ /* 0x000fe40007810000 */
[----:B------:R-:W-:-:S02]  /*18ca0*/  ISETP.GT.AND P4, PT, R66, 0x38, PT ;  /* 0x000000384200780c */ /* 0x000fc40003f84270 */
[----:B------:R-:W-:Y:S01]  /*18cb0*/  FSEL R103, R103, -INF , P3 ;  /* 0xff80000067677808 */ /* 0x000fe20001800000 */
[----:B------:R-:W5:Y:S01]  /*18cc0*/  MUFU.TANH R49, R49 ;  /* 0x0000003100317308 */ /* 0x000f620000002400 */
[----:B------:R-:W-:Y:S01]  /*18cd0*/  FMNMX.FTZ R6, R105, R6, !PT ;  /* 0x0000000669067209 */ /* 0x000fe20007810000 */
[----:B------:R-:W-:Y:S02]  /*18ce0*/  WARPGROUP.DEPBAR.LE gsb0, 0x0 ;  /* 0x00008000000079c5 */ /* 0x000fe40000010000 */
[----:B------:R-:W-:Y:S01]  /*18cf0*/  ISETP.GT.AND P3, PT, R66, 0x39, PT ;  /* 0x000000394200780c */ /* 0x000fe20003f64270 */
[C---:B------:R-:W-:Y:S01]  /*18d00*/  FMUL.FTZ R25, R2.reuse, R25 ;  /* 0x0000001902197220 */ /* 0x040fe20000410000 */
[----:B0-----:R-:W-:Y:S01]  /*18d10*/  FSEL R101, R101, -INF , P4 ;  /* 0xff80000065657808 */ /* 0x001fe20002000000 */
[----:B------:R-:W-:Y:S01]  /*18d20*/  FMUL.FTZ R24, R2, R24 ;  /* 0x0000001802187220 */ /* 0x000fe20000410000 */
[----:B------:R-:W-:Y:S01]  /*18d30*/  FMNMX.FTZ R6, R103, R6, !PT ;  /* 0x0000000667067209 */ /* 0x000fe20007810000 */
[----:B------:R-:W0:Y:S01]  /*18d40*/  MUFU.TANH R52, R52 ;  /* 0x0000003400347308 */ /* 0x000e220000002400 */
[----:B------:R-:W-:Y:S01]  /*18d50*/  ISETP.GT.AND P4, PT, R66, 0x40, PT ;  /* 0x000000404200780c */ /* 0x000fe20003f84270 */
[C---:B------:R-:W-:Y:S01]  /*18d60*/  FMUL.FTZ R28, R2.reuse, R28 ;  /* 0x0000001c021c7220 */ /* 0x040fe20000410000 */
[----:B------:R-:W-:Y:S01]  /*18d70*/  FSEL R99, R99, -INF , P3 ;  /* 0xff80000063637808 */ /* 0x000fe20001800000 */
[C---:B------:R-:W-:Y:S01]  /*18d80*/  FMUL.FTZ R32, R2.reuse, R32 ;  /* 0x0000002002207220 */ /* 0x040fe20000410000 */
[----:B------:R-:W-:Y:S01]  /*18d90*/  FMNMX.FTZ R6, R101, R6, !PT ;  /* 0x0000000665067209 */ /* 0x000fe20007810000 */
[----:B------:R-:W-:Y:S01]  /*18da0*/  FMUL.FTZ R36, R2, R36 ;  /* 0x0000002402247220 */ /* 0x000fe20000410000 */
[----:B------:R-:W-:Y:S01]  /*18db0*/  ISETP.GT.AND P3, PT, R66, 0x41, PT ;  /* 0x000000414200780c */ /* 0x000fe20003f64270 */
[----:B------:R-:W0:Y:S01]  /*18dc0*/  MUFU.TANH R53, R53 ;  /* 0x0000003500357308 */ /* 0x000e220000002400 */
[----:B------:R-:W-:Y:S01]  /*18dd0*/  FSEL R97, R82, -INF , P4 ;  /* 0xff80000052617808 */ /* 0x000fe20002000000 */
[C---:B------:R-:W-:Y:S01]  /*18de0*/  FMUL.FTZ R82, R2.reuse, R39 ;  /* 0x0000002702527220 */ /* 0x040fe20000410000 */
[----:B------:R-:W-:Y:S01]  /*18df0*/  FMNMX.FTZ R6, R99, R6, !PT ;  /* 0x0000000663067209 */ /* 0x000fe20007810000 */
[----:B------:R-:W-:Y:S01]  /*18e00*/  FMUL.FTZ R68, R2, R31 ;  /* 0x0000001f02447220 */ /* 0x000fe20000410000 */
[----:B------:R-:W-:Y:S01]  /*18e10*/  ISETP.GT.AND P4, PT, R66, 0x48, PT ;  /* 0x000000484200780c */ /* 0x000fe20003f84270 */
[C---:B------:R-:W-:Y:S01]  /*18e20*/  FMUL.FTZ R70, R2.reuse, R35 ;  /* 0x0000002302467220 */ /* 0x040fe20000410000 */
[----:B------:R-:W-:Y:S01]  /*18e30*/  FSEL R95, R95, -INF , P3 ;  /* 0xff8000005f5f7808 */ /* 0x000fe20001800000 */
[----:B------:R-:W-:Y:S01]  /*18e40*/  MUFU.TANH R48, R25 ;  /* 0x0000001900307308 */ /* 0x000fe20000002400 */
[----:B------:R-:W-:Y:S01]  /*18e50*/  FMNMX.FTZ R6, R97, R6, !PT ;  /* 0x0000000661067209 */ /* 0x000fe20007810000 */
[----:B------:R-:W-:Y:S01]  /*18e60*/  FMUL.FTZ R34, R2, R34 ;  /* 0x0000002202227220 */ /* 0x000fe20000410000 */
[----:B------:R-:W-:Y:S01]  /*18e70*/  ISETP.GT.AND P3, PT, R66, 0x49, PT ;  /* 0x000000494200780c */ /* 0x000fe20003f64270 */
[----:B------:R0:W-:Y:S01]  /*18e80*/  @!P2 SYNCS.ARRIVE.TRANS64.RED.A1T0 RZ, [R0+URZ], RZ ;  /* 0x000000ff00ffa9a7 */ /* 0x0001e2000810043f */
[----:B------:R-:W-:Y:S01]  /*18e90*/  FSEL R93, R80, -INF , P4 ;  /* 0xff800000505d7808 */ /* 0x000fe20002000000 */
[----:B------:R-:W-:Y:S01]  /*18ea0*/  FMUL.FTZ R80, R2, R38 ;  /* 0x0000002602507220 */ /* 0x000fe20000410000 */
[----:B------:R-:W-:Y:S01]  /*18eb0*/  FMNMX.FTZ R6, R95, R6, !PT ;  /* 0x000000065f067209 */ /* 0x000fe20007810000 */
[----:B------:R-:W0:Y:S01]  /*18ec0*/  MUFU.TANH R24, R24 ;  /* 0x0000001800187308 */ /* 0x000e220000002400 */
[----:B------:R-:W-:-:S02]  /*18ed0*/  ISETP.GT.AND P4, PT, R66, 0x50, PT ;  /* 0x000000504200780c */ /* 0x000fc40003f84270 */
[----:B-1----:R-:W-:Y:S02]  /*18ee0*/  FSEL R89, R79, -INF , P3 ;  /* 0xff8000004f597808 */ /* 0x002fe40001800000 */
[----:B------:R-:W-:Y:S02]  /*18ef0*/  FMNMX.FTZ R6, R93, R6, !PT ;  /* 0x000000065d067209 */ /* 0x000fe40007810000 */
[C---:B------:R-:W-:Y:S01]  /*18f00*/  ISETP.GT.AND P3, PT, R66.reuse, 0x51, PT ;  /* 0x000000514200780c */ /* 0x040fe20003f64270 */
[----:B------:R-:W1:Y:S01]  /*18f10*/  MUFU.TANH R28, R28 ;  /* 0x0000001c001c7308 */ /* 0x000e620000002400 */
[----:B------:R-:W-:Y:S02]  /*18f20*/  FSEL R87, R87, -INF , P4 ;  /* 0xff80000057577808 */ /* 0x000fe40002000000 */
[----:B------:R-:W-:Y:S02]  /*18f30*/  FMNMX.FTZ R6, R89, R6, !PT ;  /* 0x0000000659067209 */ /* 0x000fe40007810000 */
[----:B------:R-:W-:-:S02]  /*18f40*/  ISETP.GT.AND P4, PT, R66, 0x58, PT ;  /* 0x000000584200780c */ /* 0x000fc40003f84270 */
[----:B--2---:R-:W-:Y:S01]  /*18f50*/  FSEL R83, R83, -INF , P3 ;  /* 0xff80000053537808 */ /* 0x004fe20001800000 */
[----:B------:R2:W-:Y:S01]  /*18f60*/  MUFU.TANH R67, R32 ;  /* 0x0000002000437308 */ /* 0x0005e20000002400 */
[----:B------:R-:W-:Y:S02]  /*18f70*/  FMNMX.FTZ R6, R87, R6, !PT ;  /* 0x0000000657067209 */ /* 0x000fe40007810000 */
[C---:B------:R-:W-:Y:S02]  /*18f80*/  ISETP.GT.AND P3, PT, R66.reuse, 0x59, PT ;  /* 0x000000594200780c */ /* 0x040fe40003f64270 */
[----:B---3--:R-:W-:Y:S02]  /*18f90*/  FSEL R81, R81, -INF , P4 ;  /* 0xff80000051517808 */ /* 0x008fe40002000000 */
[----:B------:R-:W-:Y:S01]  /*18fa0*/  FMNMX.FTZ R6, R83, R6, !PT ;  /* 0x0000000653067209 */ /* 0x000fe20007810000 */
[----:B------:R-:W-:Y:S01]  /*18fb0*/  MUFU.TANH R36, R36 ;  /* 0x0000002400247308 */ /* 0x000fe20000002400 */
[----:B------:R-:W-:Y:S01]  /*18fc0*/  ISETP.GT.AND P4, PT, R66, 0x60, PT ;  /* 0x000000604200780c */ /* 0x000fe20003f84270 */
[C---:B--2---:R-:W-:Y:S01]  /*18fd0*/  FMUL.FTZ R32, R2.reuse, R46 ;  /* 0x0000002e02207220 */ /* 0x044fe20000410000 */
[----:B----4-:R-:W-:Y:S01]  /*18fe0*/  FSEL R79, R65, -INF , P3 ;  /* 0xff800000414f7808 */ /* 0x010fe20001800000 */
[C---:B------:R-:W-:Y:S01]  /*18ff0*/  FMUL.FTZ R46, R2.reuse, R54 ;  /* 0x00000036022e7220 */ /* 0x040fe20000410000 */
[----:B------:R-:W-:Y:S01]  /*19000*/  FMNMX.FTZ R6, R81, R6, !PT ;  /* 0x0000000651067209 */ /* 0x000fe20007810000 */
[----:B------:R-:W-:Y:S01]  /*19010*/  FMUL.FTZ R54, R2, R27 ;  /* 0x0000001b02367220 */ /* 0x000fe20000410000 */
[----:B------:R-:W-:Y:S01]  /*19020*/  ISETP.GT.AND P3, PT, R66, 0x61, PT ;  /* 0x000000614200780c */ /* 0x000fe20003f64270 */
[----:B------:R-:W-:Y:S01]  /*19030*/  MUFU.TANH R3, R3 ;  /* 0x0000000300037308 */ /* 0x000fe20000002400 */
[----:B------:R-:W-:-:S02]  /*19040*/  FSEL R71, R71, -INF , P4 ;  /* 0xff80000047477808 */ /* 0x000fc40002000000 */
[----:B------:R-:W-:Y:S02]  /*19050*/  FMNMX.FTZ R6, R79, R6, !PT ;  /* 0x000000064f067209 */ /* 0x000fe40007810000 */
[----:B------:R-:W-:Y:S02]  /*19060*/  ISETP.GT.AND P4, PT, R66, 0x68, PT ;  /* 0x000000684200780c */ /* 0x000fe40003f84270 */
[----:B------:R-:W-:Y:S01]  /*19070*/  FSEL R7, R7, -INF , P3 ;  /* 0xff80000007077808 */ /* 0x000fe20001800000 */
[----:B------:R-:W-:Y:S01]  /*19080*/  MUFU.TANH R5, R5 ;  /* 0x0000000500057308 */ /* 0x000fe20000002400 */
[----:B------:R-:W-:Y:S01]  /*19090*/  FMNMX.FTZ R12, R71, R6, !PT ;  /* 0x00000006470c7209 */ /* 0x000fe20007810000 */
[----:B------:R-:W-:Y:S01]  /*190a0*/  FMUL.FTZ R6, R2, R29 ;  /* 0x0000001d02067220 */ /* 0x000fe20000410000 */
[----:B------:R-:W-:Y:S02]  /*190b0*/  ISETP.GT.AND P3, PT, R66, 0x69, PT ;  /* 0x000000694200780c */ /* 0x000fe40003f64270 */
[----:B-----5:R-:W-:Y:S01]  /*190c0*/  FSEL R29, R44, -INF , P4 ;  /* 0xff8000002c1d7808 */ /* 0x020fe20002000000 */
[----:B------:R-:W-:Y:S01]  /*190d0*/  FMUL.FTZ R44, R2, R47 ;  /* 0x0000002f022c7220 */ /* 0x000fe20000410000 */
[----:B------:R-:W-:Y:S01]  /*190e0*/  FMNMX.FTZ R12, R7, R12, !PT ;  /* 0x0000000c070c7209 */ /* 0x000fe20007810000 */
[----:B------:R2:W3:Y:S01]  /*190f0*/  MUFU.TANH R63, R6 ;  /* 0x00000006003f7308 */ /* 0x0004e20000002400 */
[----:B------:R-:W-:-:S02]  /*19100*/  ISETP.GT.AND P4, PT, R66, 0x70, PT ;  /* 0x000000704200780c */ /* 0x000fc40003f84270 */
[----:B------:R-:W-:Y:S02]  /*19110*/  FSEL R25, R45, -INF , P3 ;  /* 0xff8000002d197808 */ /* 0x000fe40001800000 */
[----:B------:R-:W-:Y:S02]  /*19120*/  FMNMX.FTZ R12, R29, R12, !PT ;  /* 0x0000000c1d0c7209 */ /* 0x000fe40007810000 */
[----:B------:R-:W-:Y:S01]  /*19130*/  ISETP.GT.AND P3, PT, R66, 0x71, PT ;  /* 0x000000714200780c */ /* 0x000fe20003f64270 */
[----:B------:R-:W-:Y:S01]  /*19140*/  MUFU.TANH R10, R10 ;  /* 0x0000000a000a7308 */ /* 0x000fe20000002400 */
[----:B------:R-:W-:Y:S01]  /*19150*/  FSEL R41, R41, -INF , P4 ;  /* 0xff80000029297808 */ /* 0x000fe20002000000 */
[----:B--2---:R-:W-:Y:S01]  /*19160*/  FMUL.FTZ R6, R2, R33 ;  /* 0x0000002102067220 */ /* 0x004fe20000410000 */
[----:B------:R-:W-:Y:S02]  /*19170*/  FMNMX.FTZ R12, R25, R12, !PT ;  /* 0x0000000c190c7209 */ /* 0x000fe40007810000 */
[----:B------:R-:W-:-:S02]  /*19180*/  ISETP.GT.AND P4, PT, R66, 0x78, PT ;  /* 0x000000784200780c */ /* 0x000fc40003f84270 */
[----:B------:R-:W-:Y:S01]  /*19190*/  FSEL R43, R49, -INF , P3 ;  /* 0xff800000312b7808 */ /* 0x000fe20001800000 */
[----:B------:R2:W4:Y:S01]  /*191a0*/  MUFU.TANH R65, R6 ;  /* 0x0000000600417308 */ /* 0x0005220000002400 */
[----:B------:R-:W-:Y:S02]  /*191b0*/  FMNMX.FTZ R12, R41, R12, !PT ;  /* 0x0000000c290c7209 */ /* 0x000fe40007810000 */
[----:B------:R-:W-:Y:S02]  /*191c0*/  ISETP.GT.AND P3, PT, R66, 0x79, PT ;  /* 0x000000794200780c */ /* 0x000fe40003f64270 */
[----:B0-----:R-:W-:Y:S01]  /*191d0*/  FSEL R45, R52, -INF , P4 ;  /* 0xff800000342d7808 */ /* 0x001fe20002000000 */
[----:B------:R-:W-:Y:S01]  /*191e0*/  FMUL.FTZ R52, R2, R55 ;  /* 0x0000003702347220 */ /* 0x000fe20000410000 */
[----:B------:R-:W-:Y:S01]  /*191f0*/  FMNMX.FTZ R12, R43, R12, !PT ;  /* 0x0000000c2b0c7209 */ /* 0x000fe20007810000 */
[----:B------:R-:W-:Y:S01]  /*19200*/  MUFU.TANH R11, R11 ;  /* 0x0000000b000b7308 */ /* 0x000fe20000002400 */
[----:B------:R-:W-:Y:S01]  /*19210*/  ISETP.GT.AND P4, PT, R66, 0x80, PT ;  /* 0x000000804200780c */ /* 0x000fe20003f84270 */
[----:B--2---:R-:W-:Y:S01]  /*19220*/  FMUL.FTZ R6, R2, R37 ;  /* 0x0000002502067220 */ /* 0x004fe20000410000 */
[----:B------:R-:W-:-:S02]  /*19230*/  FSEL R33, R53, -INF , P3 ;  /* 0xff80000035217808 */ /* 0x000fc40001800000 */
[----:B------:R-:W-:Y:S02]  /*19240*/  FMNMX.FTZ R12, R45, R12, !PT ;  /* 0x0000000c2d0c7209 */ /* 0x000fe40007810000 */
[----:B------:R-:W-:Y:S01]  /*19250*/  ISETP.GT.AND P3, PT, R66, 0x81, PT ;  /* 0x000000814200780c */ /* 0x000fe20003f64270 */
[----:B------:R-:W0:Y:S01]  /*19260*/  MUFU.TANH R6, R6 ;  /* 0x0000000600067308 */ /* 0x000e220000002400 */
[----:B------:R-:W-:Y:S02]  /*19270*/  FSEL R53, R24, -INF , P4 ;  /* 0xff80000018357808 */ /* 0x000fe40002000000 */
[----:B------:R-:W-:Y:S02]  /*19280*/  FMNMX.FTZ R12, R33, R12, !PT ;  /* 0x0000000c210c7209 */ /* 0x000fe40007810000 */
[----:B------:R-:W-:Y:S02]  /*19290*/  ISETP.GT.AND P4, PT, R66, 0x88, PT ;  /* 0x000000884200780c */ /* 0x000fe40003f84270 */
[----:B------:R-:W-:Y:S01]  /*192a0*/  FSEL R49, R48, -INF , P3 ;  /* 0xff80000030317808 */ /* 0x000fe20001800000 */
[----:B------:R-:W2:Y:S01]  /*192b0*/  MUFU.TANH R13, R13 ;  /* 0x0000000d000d7308 */ /* 0x000ea20000002400 */
[----:B------:R-:W-:Y:S01]  /*192c0*/  FMNMX.FTZ R12, R53, R12, !PT ;  /* 0x0000000c350c7209 */ /* 0x000fe20007810000 */
[----:B------:R-:W-:Y:S01]  /*192d0*/  FMUL.FTZ R48, R2, R51 ;  /* 0x0000003302307220 */ /* 0x000fe20000410000 */
[----:B------:R-:W-:-:S02]  /*192e0*/  ISETP.GT.AND P3, PT, R66, 0x89, PT ;  /* 0x000000894200780c */ /* 0x000fc40003f64270 */
[----:B-1----:R-:W-:Y:S02]  /*192f0*/  FSEL R37, R28, -INF , P4 ;  /* 0xff8000001c257808 */ /* 0x002fe40002000000 */
[----:B------:R-:W-:Y:S01]  /*19300*/  FMNMX.FTZ R12, R49, R12, !PT ;  /* 0x0000000c310c7209 */ /* 0x000fe20007810000 */
[----:B------:R-:W1:Y:S01]  /*19310*/  MUFU.TANH R15, R15 ;  /* 0x0000000f000f7308 */ /* 0x000e620000002400 */
[C---:B------:R-:W-:Y:S02]  /*19320*/  ISETP.GT.AND P4, PT, R66.reuse, 0x90, PT ;  /* 0x000000904200780c */ /* 0x040fe40003f84270 */
[----:B---3--:R-:W-:Y:S02]  /*19330*/  FSEL R63, R63, -INF , P3 ;  /* 0xff8000003f3f7808 */ /* 0x008fe40001800000 */
[----:B------:R-:W-:Y:S02]  /*19340*/  FMNMX.FTZ R12, R37, R12, !PT ;  /* 0x0000000c250c7209 */ /* 0x000fe40007810000 */
[----:B------:R-:W-:Y:S01]  /*19350*/  ISETP.GT.AND P3, PT, R66, 0x91, PT ;  /* 0x000000914200780c */ /* 0x000fe20003f64270 */
[----:B------:R-:W3:Y:S01]  /*19360*/  MUFU.TANH R14, R14 ;  /* 0x0000000e000e7308 */ /* 0x000ee20000002400 */
[----:B------:R-:W-:-:S02]  /*19370*/  FSEL R67, R67, -INF , P4 ;  /* 0xff80000043437808 */ /* 0x000fc40002000000 */
[----:B------:R-:W-:Y:S02]  /*19380*/  FMNMX.FTZ R12, R63, R12, !PT ;  /* 0x0000000c3f0c7209 */ /* 0x000fe40007810000 */
[C---:B------:R-:W-:Y:S02]  /*19390*/  ISETP.GT.AND P4, PT, R66.reuse, 0x98, PT ;  /* 0x000000984200780c */ /* 0x040fe40003f84270 */
[----:B----4-:R-:W-:Y:S01]  /*193a0*/  FSEL R65, R65, -INF , P3 ;  /* 0xff80000041417808 */ /* 0x010fe20001800000 */
[----:B------:R-:W4:Y:S01]  /*193b0*/  MUFU.TANH R20, R20 ;  /* 0x0000001400147308 */ /* 0x000f220000002400 */
[----:B------:R-:W-:Y:S02]  /*193c0*/  FMNMX.FTZ R12, R67, R12, !PT ;  /* 0x0000000c430c7209 */ /* 0x000fe40007810000 */
[----:B------:R-:W-:Y:S01]  /*193d0*/  ISETP.GT.AND P3, PT, R66, 0x99, PT ;  /* 0x000000994200780c */ /* 0x000fe20003f64270 */
[----:B------:R-:W-:Y:S01]  /*193e0*/  FMUL.FTZ R66, R2, R30 ;  /* 0x0000001e02427220 */ /* 0x000fe20000410000 */
[----:B------:R-:W-:Y:S01]  /*193f0*/  FSEL R47, R36, -INF , P4 ;  /* 0xff800000242f7808 */ /* 0x000fe20002000000 */
[----:B------:R-:W-:Y:S01]  /*19400*/  FMUL.FTZ R36, R2, R50 ;  /* 0x0000003202247220 */ /* 0x000fe20000410000 */
[----:B------:R-:W-:Y:S01]  /*19410*/  FMNMX.FTZ R12, R65, R12, !PT ;  /* 0x0000000c410c7209 */ /* 0x000fe20007810000 */
[----:B------:R-:W5:Y:S01]  /*19420*/  MUFU.TANH R21, R21 ;  /* 0x0000001500157308 */ /* 0x000f620000002400 */
[----:B0-----:R-:W-:Y:S01]  /*19430*/  FSEL R69, R6, -INF , P3 ;  /* 0xff80000006457808 */ /* 0x001fe20001800000 */
[----:B------:R-:W-:Y:S01]  /*19440*/  FMUL.FTZ R50, R2, R26 ;  /* 0x0000001a02327220 */ /* 0x000fe20000410000 */
[----:B------:R-:W-:-:S02]  /*19450*/  FMNMX.FTZ R12, R47, R12, !PT ;  /* 0x0000000c2f0c7209 */ /* 0x000fc40007810000 */
[----:B------:R-:W-:Y:S02]  /*19460*/  VIADDMNMX R62, R64, R62, R85, PT ;  /* 0x0000003e403e7246 */ /* 0x000fe40003800155 */
[----:B------:R-:W-:Y:S01]  /*19470*/  FMNMX.FTZ R12, R69, R12, !PT ;  /* 0x0000000c450c7209 */ /* 0x000fe20007810000 */
[----:B------:R-:W0:Y:S01]  /*19480*/  MUFU.TANH R72, R72 ;  /* 0x0000004800487308 */ /* 0x000e220000002400 */
[C---:B------:R-:W-:Y:S02]  /*19490*/  ISETP.GT.AND P4, PT, R62.reuse, RZ, PT ;  /* 0x000000ff3e00720c */ /* 0x040fe40003f84270 */
[C---:B------:R-:W-:Y:S01]  /*194a0*/  ISETP.GT.AND P5, PT, R62.reuse, 0x1, PT ;  /* 0x000000013e00780c */ /* 0x040fe20003fa4270 */
[----:B------:R-:W2:Y:S01]  /*194b0*/  SHFL.BFLY PT, R91, R12, 0x2, 0x1f ;  /* 0x0c401f000c5b7f89 */ /* 0x000ea200000e0000 */
[----:B------:R-:W-:Y:S02]  /*194c0*/  FSEL R39, R3, -INF , P4 ;  /* 0xff80000003277808 */ /* 0x000fe40002000000 */
[----:B------:R-:W-:Y:S01]  /*194d0*/  FSEL R30, R5, -INF , P5 ;  /* 0xff800000051e7808 */ /* 0x000fe20002800000 */
[----:B------:R-:W0:Y:S01]  /*194e0*/  MUFU.TANH R73, R73 ;  /* 0x0000004900497308 */ /* 0x000e220000002400 */
[----:B------:R-:W-:-:S02]  /*194f0*/  ISETP.GT.AND P4, PT, R62, 0x9, PT ;  /* 0x000000093e00780c */ /* 0x000fc40003f84270 */
[----:B------:R-:W-:Y:S02]  /*19500*/  FMNMX.FTZ R38, R39, R30, !PT ;  /* 0x0000001e27267209 */ /* 0x000fe40007810000 */
[----:B------:R-:W-:Y:S02]  /*19510*/  FSEL R55, R11, -INF , P4 ;  /* 0xff8000000b377808 */ /* 0x000fe40002000000 */
[----:B------:R-:W-:Y:S01]  /*19520*/  ISETP.GT.AND P4, PT, R62, 0x11, PT ;  /* 0x000000113e00780c */ /* 0x000fe20003f84270 */
[----:B------:R-:W0:Y:S08]  /*19530*/  MUFU.TANH R75, R75 ;  /* 0x0000004b004b7308 */ /* 0x000e300000002400 */
[----:B------:R-:W0:Y:S01]  /*19540*/  MUFU.TANH R74, R74 ;  /* 0x0000004a004a7308 */ /* 0x000e220000002400 */
[----:B--2---:R-:W-:Y:S01]  /*19550*/  FMNMX.FTZ R6, R12, R91, !PT ;  /* 0x0000005b0c067209 */ /* 0x004fe20007810000 */
[----:B------:R-:W-:-:S06]  /*19560*/  IMAD.U32 R12, RZ, RZ, UR6 ;  /* 0x00000006ff0c7e24 */ /* 0x000fcc000f8e00ff */
[----:B------:R-:W2:Y:S01]  /*19570*/  MUFU.TANH R77, R77 ;  /* 0x0000004d004d7308 */ /* 0x000ea20000002400 */
[----:B------:R-:W1:Y:S07]  /*19580*/  SHFL.BFLY PT, R91, R6, 0x1, 0x1f ;  /* 0x0c201f00065b7f89 */ /* 0x000e6e00000e0000 */
[----:B------:R-:W2:Y:S08]  /*19590*/  MUFU.TANH R76, R76 ;  /* 0x0000004c004c7308 */ /* 0x000eb00000002400 */
[----:B------:R-:W2:Y:S08]  /*195a0*/  MUFU.TANH R78, R78 ;  /* 0x0000004e004e7308 */ /* 0x000eb00000002400 */
[----:B------:R-:W2:Y:S01]  /*195b0*/  MUFU.TANH R8, R8 ;  /* 0x0000000800087308 */ /* 0x000ea20000002400 */
[----:B-1----:R-:W-:-:S04]  /*195c0*/  FMNMX.FTZ R91, R6, R91, !PT ;  /* 0x0000005b065b7209 */ /* 0x002fc80007810000 */
[C---:B------:R-:W-:Y:S01]  /*195d0*/  FSETP.NEU.FTZ.AND P3, PT, R91.reuse, -INF , PT ;  /* 0xff8000005b00780b */ /* 0x040fe20003f7d000 */
[----:B------:R-:W-:-:S02]  /*195e0*/  FFMA.FTZ R28, R91, R12, -8 ;  /* 0xc10000005b1c7423 */ /* 0x000fc4000001000c */
[----:B------:R-:W1:Y:S03]  /*195f0*/  MUFU.TANH R9, R9 ;  /* 0x0000000900097308 */ /* 0x000e660000002400 */
[----:B------:R-:W-:Y:S02]  /*19600*/  FSEL R28, R28, RZ, P3 ;  /* 0x000000ff1c1c7208 */ /* 0x000fe40001800000 */
[----:B------:R-:W-:-:S03]  /*19610*/  ISETP.GT.AND P3, PT, R62, 0x8, PT ;  /* 0x000000083e00780c */ /* 0x000fc60003f64270 */
[-CC-:B------:R-:W-:Y:S01]  /*19620*/  FFMA.FTZ R6, R109, R12.reuse, -R28.reuse ;  /* 0x0000000c6d067223 */ /* 0x180fe2000001081c */
[----:B------:R-:W-:Y:S01]  /*19630*/  FSEL R51, R10, -INF , P3 ;  /* 0xff8000000a337808 */ /* 0x000fe20001800000 */
[-CC-:B------:R-:W-:Y:S01]  /*19640*/  FFMA.FTZ R24, R115, R12.reuse, -R28.reuse ;  /* 0x0000000c73187223 */ /* 0x180fe2000001081c */
[C---:B------:R-:W-:Y:S01]  /*19650*/  ISETP.GT.AND P3, PT, R62.reuse, 0x10, PT ;  /* 0x000000103e00780c */ /* 0x040fe20003f64270 */
[--C-:B------:R-:W-:Y:S01]  /*19660*/  FFMA.FTZ R11, R111, R12, -R28.reuse ;  /* 0x0000000c6f0b7223 */ /* 0x100fe2000001081c */
[----:B------:R-:W-:Y:S01]  /*19670*/  FMNMX.FTZ R38, R51, R38, !PT ;  /* 0x0000002633267209 */ /* 0x000fe20007810000 */
[----:B------:R-:W1:Y:S01]  /*19680*/  MUFU.TANH R56, R56 ;  /* 0x0000003800387308 */ /* 0x000e620000002400 */
[----:B------:R-:W-:Y:S01]  /*19690*/  FSEL R85, R13, -INF , P3 ;  /* 0xff8000000d557808 */ /* 0x000fe20001800000 */
[--C-:B------:R-:W-:Y:S01]  /*196a0*/  FFMA.FTZ R13, R103, R12, -R28.reuse ;  /* 0x0000000c670d7223 */ /* 0x100fe2000001081c */
[----:B------:R-:W-:Y:S01]  /*196b0*/  FMNMX.FTZ R38, R55, R38, !PT ;  /* 0x0000002637267209 */ /* 0x000fe20007810000 */
[-CC-:B------:R-:W-:Y:S01]  /*196c0*/  FFMA.FTZ R5, R117, R12.reuse, -R28.reuse ;  /* 0x0000000c75057223 */ /* 0x180fe2000001081c */
[C---:B------:R-:W-:Y:S01]  /*196d0*/  ISETP.GT.AND P3, PT, R62.reuse, 0x18, PT ;  /* 0x000000183e00780c */ /* 0x040fe20003f64270 */
[-CC-:B------:R-:W-:Y:S01]  /*196e0*/  FFMA.FTZ R31, R119, R12.reuse, -R28.reuse ;  /* 0x0000000c771f7223 */ /* 0x180fe2000001081c */
[----:B------:R-:W-:Y:S01]  /*196f0*/  FSEL R109, R15, -INF , P4 ;  /* 0xff8000000f6d7808 */ /* 0x000fe20002000000 */
[--C-:B------:R-:W-:Y:S01]  /*19700*/  FFMA.FTZ R15, R105, R12, -R28.reuse ;  /* 0x0000000c690f7223 */ /* 0x100fe2000001081c */
[----:B------:R-:W-:Y:S01]  /*19710*/  FMNMX.FTZ R38, R85, R38, !PT ;  /* 0x0000002655267209 */ /* 0x000fe20007810000 */
[----:B------:R-:W1:Y:S01]  /*19720*/  MUFU.TANH R57, R57 ;  /* 0x0000003900397308 */ /* 0x000e620000002400 */
[----:B------:R-:W-:Y:S01]  /*19730*/  ISETP.GT.AND P4, PT, R62, 0x19, PT ;  /* 0x000000193e00780c */ /* 0x000fe20003f84270 */
[-CC-:B------:R-:W-:Y:S01]  /*19740*/  FFMA.FTZ R10, R121, R12.reuse, -R28.reuse ;  /* 0x0000000c790a7223 */ /* 0x180fe2000001081c */
[----:B---3--:R-:W-:Y:S01]  /*19750*/  FSEL R115, R14, -INF , P3 ;  /* 0xff8000000e737808 */ /* 0x008fe20001800000 */
[--C-:B------:R-:W-:Y:S01]  /*19760*/  FFMA.FTZ R14, R113, R12, -R28.reuse ;  /* 0x0000000c710e7223 */ /* 0x100fe2000001081c */
[----:B------:R-:W-:Y:S01]  /*19770*/  FMNMX.FTZ R38, R109, R38, !PT ;  /* 0x000000266d267209 */ /* 0x000fe20007810000 */
[-CC-:B------:R-:W-:Y:S01]  /*19780*/  FFMA.FTZ R26, R123, R12.reuse, -R28.reuse ;  /* 0x0000000c7b1a7223 */ /* 0x180fe2000001081c */
[----:B------:R-:W-:Y:S01]  /*19790*/  ISETP.GT.AND P3, PT, R62, 0x20, PT ;  /* 0x000000203e00780c */ /* 0x000fe20003f64270 */
[----:B------:R-:W3:Y:S01]  /*197a0*/  MUFU.TANH R58, R58 ;  /* 0x0000003a003a7308 */ /* 0x000ee20000002400 */
[----:B----4-:R-:W-:Y:S01]  /*197b0*/  FSEL R113, R20, -INF , P4 ;  /* 0xff80000014717808 */ /* 0x010fe20002000000 */
[--C-:B------:R-:W-:Y:S01]  /*197c0*/  FFMA.FTZ R20, R107, R12, -R28.reuse ;  /* 0x0000000c6b147223 */ /* 0x100fe2000001081c */
[----:B------:R-:W-:Y:S01]  /*197d0*/  FMNMX.FTZ R38, R115, R38, !PT ;  /* 0x0000002673267209 */ /* 0x000fe20007810000 */
[-CC-:B------:R-:W-:Y:S01]  /*197e0*/  FFMA.FTZ R125, R125, R12.reuse, -R28.reuse ;  /* 0x0000000c7d7d7223 */ /* 0x180fe2000001081c */
[----:B------:R-:W-:Y:S01]  /*197f0*/  ISETP.GT.AND P4, PT, R62, 0x21, PT ;  /* 0x000000213e00780c */ /* 0x000fe20003f84270 */
[--C-:B------:R-:W-:Y:S01]  /*19800*/  FFMA.FTZ R35, R127, R12, -R28.reuse ;  /* 0x0000000c7f237223 */ /* 0x100fe2000001081c */
[----:B-----5:R-:W-:Y:S01]  /*19810*/  FSEL R21, R21, -INF , P3 ;  /* 0xff80000015157808 */ /* 0x020fe20001800000 */
[----:B------:R-:W4:Y:S01]  /*19820*/  MUFU.TANH R59, R59 ;  /* 0x0000003b003b7308 */ /* 0x000f220000002400 */
[----:B------:R-:W-:Y:S01]  /*19830*/  FMNMX.FTZ R38, R113, R38, !PT ;  /* 0x0000002671267209 */ /* 0x000fe20007810000 */
[-CC-:B------:R-:W-:Y:S01]  /*19840*/  FFMA.FTZ R27, R88, R12.reuse, -R28.reuse ;  /* 0x0000000c581b7223 */ /* 0x180fe2000001081c */
[----:B------:R-:W-:Y:S01]  /*19850*/  ISETP.GT.AND P3, PT, R62, 0x28, PT ;  /* 0x000000283e00780c */ /* 0x000fe20003f64270 */
[-CC-:B------:R-:W-:Y:S01]  /*19860*/  FFMA.FTZ R89, R89, R12.reuse, -R28.reuse ;  /* 0x0000000c59597223 */ /* 0x180fe2000001081c */
[----:B0-----:R-:W-:Y:S01]  /*19870*/  FSEL R111, R72, -INF , P4 ;  /* 0xff800000486f7808 */ /* 0x001fe20002000000 */
[--C-:B------:R-:W-:Y:S01]  /*19880*/  FFMA.FTZ R83, R83, R12, -R28.reuse ;  /* 0x0000000c53537223 */ /* 0x100fe2000001081c */
[----:B------:R-:W-:Y:S01]  /*19890*/  FMNMX.FTZ R38, R21, R38, !PT ;  /* 0x0000002615267209 */ /* 0x000fe20007810000 */
[----:B------:R-:W0:Y:S01]  /*198a0*/  MUFU.TANH R60, R60 ;  /* 0x0000003c003c7308 */ /* 0x000e220000002400 */
[C---:B------:R-:W-:Y:S01]  /*198b0*/  ISETP.GT.AND P4, PT, R62.reuse, 0x29, PT ;  /* 0x000000293e00780c */ /* 0x040fe20003f84270 */
[-CC-:B------:R-:W-:Y:S01]  /*198c0*/  FFMA.FTZ R79, R79, R12.reuse, -R28.reuse ;  /* 0x0000000c4f4f7223 */ /* 0x180fe2000001081c */
[----:B------:R-:W-:Y:S01]  /*198d0*/  FSEL R73, R73, -INF , P3 ;  /* 0xff80000049497808 */ /* 0x000fe20001800000 */
[--C-:B------:R-:W-:Y:S01]  /*198e0*/  FFMA.FTZ R7, R7, R12, -R28.reuse ;  /* 0x0000000c07077223 */ /* 0x100fe2000001081c */
[----:B------:R-:W-:Y:S01]  /*198f0*/  FMNMX.FTZ R38, R111, R38, !PT ;  /* 0x000000266f267209 */ /* 0x000fe20007810000 */
[-CC-:B------:R-:W-:Y:S01]  /*19900*/  FFMA.FTZ R29, R29, R12.reuse, -R28.reuse ;  /* 0x0000000c1d1d7223 */ /* 0x180fe2000001081c */
[C---:B------:R-:W-:Y:S01]  /*19910*/  ISETP.GT.AND P3, PT, R62.reuse, 0x30, PT ;  /* 0x000000303e00780c */ /* 0x040fe20003f64270 */
[----:B------:R-:W5:Y:S01]  /*19920*/  MUFU.TANH R61, R61 ;  /* 0x0000003d003d7308 */ /* 0x000f620000002400 */
[----:B------:R-:W-:Y:S01]  /*19930*/  FSEL R75, R75, -INF , P4 ;  /* 0xff8000004b4b7808 */ /* 0x000fe20002000000 */
[--C-:B------:R-:W-:Y:S01]  /*19940*/  FFMA.FTZ R37, R37, R12, -R28.reuse ;  /* 0x0000000c25257223 */ /* 0x100fe2000001081c */
[----:B------:R-:W-:Y:S01]  /*19950*/  FMNMX.FTZ R38, R73, R38, !PT ;  /* 0x0000002649267209 */ /* 0x000fe20007810000 */
[----:B------:R-:W-:Y:S01]  /*19960*/  FFMA.FTZ R65, R65, R12, -R28 ;  /* 0x0000000c41417223 */ /* 0x000fe2000001081c */
[----:B------:R-:W-:-:S02]  /*19970*/  ISETP.GT.AND P4, PT, R62, 0x31, PT ;  /* 0x000000313e00780c */ /* 0x000fc40003f84270 */
[----:B------:R-:W-:Y:S01]  /*19980*/  FSEL R107, R74, -INF , P3 ;  /* 0xff8000004a6b7808 */ /* 0x000fe20001800000 */
[----:B------:R-:W5:Y:S01]  /*19990*/  MUFU.TANH R40, R40 ;  /* 0x0000002800287308 */ /* 0x000f620000002400 */
[----:B------:R-:W-:Y:S02]  /*199a0*/  FMNMX.FTZ R38, R75, R38, !PT ;  /* 0x000000264b267209 */ /* 0x000fe40007810000 */
[C---:B------:R-:W-:Y:S02]  /*199b0*/  ISETP.GT.AND P3, PT, R62.reuse, 0x38, PT ;  /* 0x000000383e00780c */ /* 0x040fe40003f64270 */
[----:B--2---:R-:W-:Y:S02]  /*199c0*/  FSEL R77, R77, -INF , P4 ;  /* 0xff8000004d4d7808 */ /* 0x004fe40002000000 */
[----:B------:R-:W-:Y:S01]  /*199d0*/  FMNMX.FTZ R38, R107, R38, !PT ;  /* 0x000000266b267209 */ /* 0x000fe20007810000 */
[----:B------:R-:W2:Y:S01]  /*199e0*/  MUFU.TANH R42, R42 ;  /* 0x0000002a002a7308 */ /* 0x000ea20000002400 */
[----:B------:R-:W-:-:S02]  /*199f0*/  ISETP.GT.AND P4, PT, R62, 0x39, PT ;  /* 0x000000393e00780c */ /* 0x000fc40003f84270 */
[----:B------:R-:W-:Y:S02]  /*19a00*/  FSEL R105, R76, -INF , P3 ;  /* 0xff8000004c697808 */ /* 0x000fe40001800000 */
[----:B------:R-:W-:Y:S02]  /*19a10*/  FMNMX.FTZ R64, R77, R38, !PT ;  /* 0x000000264d407209 */ /* 0x000fe40007810000 */
[----:B------:R-:W-:Y:S01]  /*19a20*/  ISETP.GT.AND P3, PT, R62, 0x40, PT ;  /* 0x000000403e00780c */ /* 0x000fe20003f64270 */
[----:B------:R1:W-:Y:S01]  /*19a30*/  MUFU.EX2 R38, R13 ;  /* 0x0000000d00267308 */ /* 0x0003e20000000800 */
[----:B------:R-:W-:Y:S02]  /*19a40*/  FSEL R103, R78, -INF , P4 ;  /* 0xff8000004e677808 */ /* 0x000fe40002000000 */
[----:B------:R-:W-:Y:S02]  /*19a50*/  FMNMX.FTZ R64, R105, R64, !PT ;  /* 0x0000004069407209 */ /* 0x000fe40007810000 */
[----:B------:R-:W-:-:S02]  /*19a60*/  ISETP.GT.AND P4, PT, R62, 0x41, PT ;  /* 0x000000413e00780c */ /* 0x000fc40003f84270 */
[----:B------:R-:W-:Y:S01]  /*19a70*/  FSEL R117, R8, -INF , P3 ;  /* 0xff80000008757808 */ /* 0x000fe20001800000 */
[----:B------:R-:W-:-:S01]  /*19a80*/  FFMA.FTZ R8, R101, R12, -R28 ;  /* 0x0000000c65087223 */ /* 0x000fc2000001081c */
[----:B------:R-:W-:Y:S01]  /*19a90*/  FMNMX.FTZ R64, R103, R64, !PT ;  /* 0x0000004067407209 */ /* 0x000fe20007810000 */
[----:B-1----:R-:W-:-:S01]  /*19aa0*/  FFMA.FTZ R13, R99, R12, -R28 ;  /* 0x0000000c630d7223 */ /* 0x002fc2000001081c */
[C---:B------:R-:W-:Y:S01]  /*19ab0*/  ISETP.GT.AND P3, PT, R62.reuse, 0x48, PT ;  /* 0x000000483e00780c */ /* 0x040fe20003f64270 */
[----:B------:R-:W1:Y:S01]  /*19ac0*/  MUFU.TANH R32, R32 ;  /* 0x0000002000207308 */ /* 0x000e620000002400 */
[----:B------:R-:W-:Y:S01]  /*19ad0*/  FSEL R101, R9, -INF , P4 ;  /* 0xff80000009657808 */ /* 0x000fe20002000000 */
[----:B------:R-:W-:Y:S01]  /*19ae0*/  FFMA.FTZ R9, R97, R12, -R28 ;  /* 0x0000000c61097223 */ /* 0x000fe2000001081c */
[----:B------:R-:W-:Y:S02]  /*19af0*/  FMNMX.FTZ R64, R117, R64, !PT ;  /* 0x0000004075407209 */ /* 0x000fe40007810000 */
[----:B------:R-:W-:-:S02]  /*19b00*/  ISETP.GT.AND P4, PT, R62, 0x49, PT ;  /* 0x000000493e00780c */ /* 0x000fc40003f84270 */
[----:B------:R-:W-:Y:S01]  /*19b10*/  FSEL R119, R56, -INF , P3 ;  /* 0xff80000038777808 */ /* 0x000fe20001800000 */
[----:B------:R-:W1:Y:S01]  /*19b20*/  MUFU.TANH R44, R44 ;  /* 0x0000002c002c7308 */ /* 0x000e620000002400 */
[----:B------:R-:W-:Y:S01]  /*19b30*/  FMNMX.FTZ R64, R101, R64, !PT ;  /* 0x0000004065407209 */ /* 0x000fe20007810000 */
[----:B------:R-:W-:Y:S01]  /*19b40*/  FFMA.FTZ R56, R95, R12, -R28 ;  /* 0x0000000c5f387223 */ /* 0x000fe2000001081c */
[C---:B------:R-:W-:Y:S02]  /*19b50*/  ISETP.GT.AND P3, PT, R62.reuse, 0x50, PT ;  /* 0x000000503e00780c */ /* 0x040fe40003f64270 */
[----:B------:R-:W-:Y:S02]  /*19b60*/  FSEL R99, R57, -INF , P4 ;  /* 0xff80000039637808 */ /* 0x000fe40002000000 */
[----:B------:R-:W-:Y:S01]  /*19b70*/  FMNMX.FTZ R64, R119, R64, !PT ;  /* 0x0000004077407209 */ /* 0x000fe20007810000 */
[----:B------:R-:W1:Y:S01]  /*19b80*/  MUFU.TANH R36, R36 ;  /* 0x0000002400247308 */ /* 0x000e620000002400 */
[----:B------:R-:W-:-:S02]  /*19b90*/  ISETP.GT.AND P4, PT, R62, 0x51, PT ;  /* 0x000000513e00780c */ /* 0x000fc40003f84270 */
[----:B---3--:R-:W-:Y:S02]  /*19ba0*/  FSEL R121, R58, -INF , P3 ;  /* 0xff8000003a797808 */ /* 0x008fe40001800000 */
[----:B------:R-:W-:Y:S02]  /*19bb0*/  FMNMX.FTZ R64, R99, R64, !PT ;  /* 0x0000004063407209 */ /* 0x000fe40007810000 */
[C---:B------:R-:W-:Y:S01]  /*19bc0*/  ISETP.GT.AND P3, PT, R62.reuse, 0x58, PT ;  /* 0x000000583e00780c */ /* 0x040fe20003f64270 */
[----:B------:R-:W3:Y:S01]  /*19bd0*/  MUFU.TANH R48, R48 ;  /* 0x0000003000307308 */ /* 0x000ee20000002400 */
[----:B----4-:R-:W-:Y:S02]  /*19be0*/  FSEL R59, R59, -INF , P4 ;  /* 0xff8000003b3b7808 */ /* 0x010fe40002000000 */
[----:B------:R-:W-:Y:S02]  /*19bf0*/  FMNMX.FTZ R64, R121, R64, !PT ;  /* 0x0000004079407209 */ /* 0x000fe40007810000 */
[----:B------:R-:W-:-:S02]  /*19c00*/  ISETP.GT.AND P4, PT, R62, 0x59, PT ;  /* 0x000000593e00780c */ /* 0x000fc40003f84270 */
[----:B0-----:R-:W-:Y:S01]  /*19c10*/  FSEL R97, R60, -INF , P3 ;  /* 0xff8000003c617808 */ /* 0x001fe20001800000 */
[----:B------:R-:W0:Y:S01]  /*19c20*/  MUFU.TANH R46, R46 ;  /* 0x0000002e002e7308 */ /* 0x000e220000002400 */
[----:B------:R-:W-:Y:S02]  /*19c30*/  FMNMX.FTZ R64, R59, R64, !PT ;  /* 0x000000403b407209 */ /* 0x000fe40007810000 */
[C---:B------:R-:W-:Y:S02]  /*19c40*/  ISETP.GT.AND P3, PT, R62.reuse, 0x60, PT ;  /* 0x000000603e00780c */ /* 0x040fe40003f64270 */
[----:B-----5:R-:W-:Y:S02]  /*19c50*/  FSEL R61, R61, -INF , P4 ;  /* 0xff8000003d3d7808 */ /* 0x020fe40002000000 */
[----:B------:R-:W-:Y:S01]  /*19c60*/  FMNMX.FTZ R64, R97, R64, !PT ;  /* 0x0000004061407209 */ /* 0x000fe20007810000 */
[----:B------:R-:W4:Y:S01]  /*19c70*/  MUFU.TANH R52, R52 ;  /* 0x0000003400347308 */ /* 0x000f220000002400 */
[----:B------:R-:W-:-:S02]  /*19c80*/  ISETP.GT.AND P4, PT, R62, 0x61, PT ;  /* 0x000000613e00780c */ /* 0x000fc40003f84270 */
[----:B------:R-:W-:Y:S01]  /*19c90*/  FSEL R95, R40, -INF , P3 ;  /* 0xff800000285f7808 */ /* 0x000fe20001800000 */
[----:B------:R-:W-:-:S01]  /*19ca0*/  FFMA.FTZ R40, R93, R12, -R28 ;  /* 0x0000000c5d287223 */ /* 0x000fc2000001081c */
[----:B------:R-:W-:Y:S02]  /*19cb0*/  FMNMX.FTZ R64, R61, R64, !PT ;  /* 0x000000403d407209 */ /* 0x000fe40007810000 */
[----:B------:R-:W-:Y:S01]  /*19cc0*/  ISETP.GT.AND P3, PT, R62, 0x68, PT ;  /* 0x000000683e00780c */ /* 0x000fe20003f64270 */
[----:B------:R5:W-:Y:S01]  /*19cd0*/  MUFU.EX2 R3, R125 ;  /* 0x0000007d00037308 */ /* 0x000be20000000800 */
[----:B--2---:R-:W-:Y:S01]  /*19ce0*/  FSEL R93, R42, -INF , P4 ;  /* 0xff8000002a5d7808 */ /* 0x004fe20002000000 */
[--C-:B------:R-:W-:Y:S01]  /*19cf0*/  FFMA.FTZ R42, R25, R12, -R28.reuse ;  /* 0x0000000c192a7223 */ /* 0x100fe2000001081c */
[----:B------:R-:W-:Y:S01]  /*19d00*/  FMNMX.FTZ R64, R95, R64, !PT ;  /* 0x000000405f407209 */ /* 0x000fe20007810000 */
[-CC-:B------:R-:W-:Y:S01]  /*19d10*/  FFMA.FTZ R25, R41, R12.reuse, -R28.reuse ;  /* 0x0000000c29197223 */ /* 0x180fe2000001081c */
[----:B------:R-:W-:Y:S01]  /*19d20*/  ISETP.GT.AND P4, PT, R62, 0x69, PT ;  /* 0x000000693e00780c */ /* 0x000fe20003f84270 */
[--C-:B------:R-:W-:Y:S01]  /*19d30*/  FFMA.FTZ R41, R45, R12, -R28.reuse ;  /* 0x0000000c2d297223 */ /* 0x100fe2000001081c */
[----:B-1----:R-:W-:Y:S01]  /*19d40*/  FSEL R123, R32, -INF , P3 ;  /* 0xff800000207b7808 */ /* 0x002fe20001800000 */
[----:B------:R-:W1:Y:S01]  /*19d50*/  MUFU.TANH R50, R50 ;  /* 0x0000003200327308 */ /* 0x000e620000002400 */
[----:B------:R-:W-:Y:S01]  /*19d60*/  FMNMX.FTZ R64, R93, R64, !PT ;  /* 0x000000405d407209 */ /* 0x000fe20007810000 */
[----:B------:R-:W-:Y:S01]  /*19d70*/  FFMA.FTZ R32, R87, R12, -R28 ;  /* 0x0000000c57207223 */ /* 0x000fe2000001081c */
[----:B------:R-:W-:-:S02]  /*19d80*/  ISETP.GT.AND P3, PT, R62, 0x70, PT ;  /* 0x000000703e00780c */ /* 0x000fc40003f64270 */
[----:B-----5:R-:W-:Y:S01]  /*19d90*/  FSEL R125, R44, -INF , P4 ;  /* 0xff8000002c7d7808 */ /* 0x020fe20002000000 */
[----:B------:R-:W-:-:S01]  /*19da0*/  FFMA.FTZ R44, R43, R12, -R28 ;  /* 0x0000000c2b2c7223 */ /* 0x000fc2000001081c */
[----:B------:R-:W-:Y:S01]  /*19db0*/  FMNMX.FTZ R64, R123, R64, !PT ;  /* 0x000000407b407209 */ /* 0x000fe20007810000 */
[----:B------:R-:W2:Y:S01]  /*19dc0*/  MUFU.TANH R54, R54 ;  /* 0x0000003600367308 */ /* 0x000ea20000002400 */
[----:B------:R-:W-:Y:S01]  /*19dd0*/  ISETP.GT.AND P4, PT, R62, 0x71, PT ;  /* 0x000000713e00780c */ /* 0x000fe20003f84270 */
[-CC-:B------:R-:W-:Y:S01]  /*19de0*/  FFMA.FTZ R43, R67, R12.reuse, -R28.reuse ;  /* 0x0000000c432b7223 */ /* 0x180fe2000001081c */
[----:B------:R-:W-:Y:S01]  /*19df0*/  FSEL R127, R36, -INF , P3 ;  /* 0xff800000247f7808 */ /* 0x000fe20001800000 */
[--C-:B------:R-:W-:Y:S01]  /*19e00*/  FFMA.FTZ R36, R81, R12, -R28.reuse ;  /* 0x0000000c51247223 */ /* 0x100fe2000001081c */
[----:B------:R-:W-:Y:S02]  /*19e10*/  FMNMX.FTZ R64, R125, R64, !PT ;  /* 0x000000407d407209 */ /* 0x000fe40007810000 */
[----:B------:R-:W-:Y:S01]  /*19e20*/  ISETP.GT.AND P3, PT, R62, 0x78, PT ;  /* 0x000000783e00780c */ /* 0x000fe20003f64270 */
[----:B------:R-:W5:Y:S01]  /*19e30*/  MUFU.TANH R66, R66 ;  /* 0x0000004200427308 */ /* 0x000f620000002400 */
[----:B---3--:R-:W-:Y:S01]  /*19e40*/  FSEL R87, R48, -INF , P4 ;  /* 0xff80000030577808 */ /* 0x008fe20002000000 */
[----:B------:R-:W-:Y:S01]  /*19e50*/  FFMA.FTZ R48, R49, R12, -R28 ;  /* 0x0000000c31307223 */ /* 0x000fe2000001081c */
[----:B------:R-:W-:-:S02]  /*19e60*/  FMNMX.FTZ R64, R127, R64, !PT ;  /* 0x000000407f407209 */ /* 0x000fc40007810000 */
[----:B------:R-:W-:Y:S02]  /*19e70*/  ISETP.GT.AND P4, PT, R62, 0x79, PT ;  /* 0x000000793e00780c */ /* 0x000fe40003f84270 */
[----:B0-----:R-:W-:Y:S01]  /*19e80*/  FSEL R129, R46, -INF , P3 ;  /* 0xff8000002e817808 */ /* 0x001fe20001800000 */
[----:B------:R-:W0:Y:S01]  /*19e90*/  MUFU.TANH R68, R68 ;  /* 0x0000004400447308 */ /* 0x000e220000002400 */
[----:B------:R-:W-:Y:S01]  /*19ea0*/  FMNMX.FTZ R64, R87, R64, !PT ;  /* 0x0000004057407209 */ /* 0x000fe20007810000 */
[-CC-:B------:R-:W-:Y:S01]  /*19eb0*/  FFMA.FTZ R46, R33, R12.reuse, -R28.reuse ;  /* 0x0000000c212e7223 */ /* 0x180fe2000001081c */
[----:B------:R-:W-:Y:S01]  /*19ec0*/  ISETP.GT.AND P3, PT, R62, 0x80, PT ;  /* 0x000000803e00780c */ /* 0x000fe20003f64270 */
[----:B------:R-:W-:Y:S01]  /*19ed0*/  FFMA.FTZ R33, R53, R12, -R28 ;  /* 0x0000000c35217223 */ /* 0x000fe2000001081c */
[----:B----4-:R-:W-:Y:S02]  /*19ee0*/  FSEL R131, R52, -INF , P4 ;  /* 0xff80000034837808 */ /* 0x010fe40002000000 */
[----:B------:R-:W-:Y:S01]  /*19ef0*/  FMNMX.FTZ R64, R129, R64, !PT ;  /* 0x0000004081407209 */ /* 0x000fe20007810000 */
[----:B------:R-:W3:Y:S01]  /*19f00*/  MUFU.TANH R34, R34 ;  /* 0x0000002200227308 */ /* 0x000ee20000002400 */
[----:B------:R-:W-:-:S02]  /*19f10*/  ISETP.GT.AND P4, PT, R62, 0x81, PT ;  /* 0x000000813e00780c */ /* 0x000fc40003f84270 */
[----:B-1----:R-:W-:Y:S01]  /*19f20*/  FSEL R133, R50, -INF , P3 ;  /* 0xff80000032857808 */ /* 0x002fe20001800000 */
[----:B------:R-:W-:-:S01]  /*19f30*/  FFMA.FTZ R50, R63, R12, -R28 ;  /* 0x0000000c3f327223 */ /* 0x000fc2000001081c */
[----:B------:R-:W-:Y:S02]  /*19f40*/  FMNMX.FTZ R64, R131, R64, !PT ;  /* 0x0000004083407209 */ /* 0x000fe40007810000 */
[----:B------:R-:W-:Y:S01]  /*19f50*/  ISETP.GT.AND P3, PT, R62, 0x88, PT ;  /* 0x000000883e00780c */ /* 0x000fe20003f64270 */
[----:B------:R-:W1:Y:S01]  /*19f60*/  MUFU.TANH R70, R70 ;  /* 0x0000004600467308 */ /* 0x000e620000002400 */
[----:B--2---:R-:W-:Y:S02]  /*19f70*/  FSEL R81, R54, -INF , P4 ;  /* 0xff80000036517808 */ /* 0x004fe40002000000 */
[----:B------:R-:W-:Y:S02]  /*19f80*/  FMNMX.FTZ R64, R133, R64, !PT ;  /* 0x0000004085407209 */ /* 0x000fe40007810000 */
[----:B------:R-:W-:-:S02]  /*19f90*/  ISETP.GT.AND P4, PT, R62, 0x89, PT ;  /* 0x000000893e00780c */ /* 0x000fc40003f84270 */
[----:B-----5:R-:W-:Y:S01]  /*19fa0*/  FSEL R135, R66, -INF , P3 ;  /* 0xff80000042877808 */ /* 0x020fe20001800000 */
[----:B------:R-:W2:Y:S01]  /*19fb0*/  MUFU.TANH R80, R80 ;  /* 0x0000005000507308 */ /* 0x000ea20000002400 */
[----:B------:R-:W-:Y:S02]  /*19fc0*/  FMNMX.FTZ R64, R81, R64, !PT ;  /* 0x0000004051407209 */ /* 0x000fe40007810000 */
[----:B------:R-:W-:Y:S02]  /*19fd0*/  ISETP.GT.AND P3, PT, R62, 0x90, PT ;  /* 0x000000903e00780c */ /* 0x000fe40003f64270 */
[----:B0-----:R-:W-:Y:S02]  /*19fe0*/  FSEL R137, R68, -INF , P4 ;  /* 0xff80000044897808 */ /* 0x001fe40002000000 */
[----:B------:R-:W-:Y:S01]  /*19ff0*/  FMNMX.FTZ R64, R135, R64, !PT ;  /* 0x0000004087407209 */ /* 0x000fe20007810000 */
[----:B------:R-:W0:Y:S01]  /*1a000*/  MUFU.TANH R82, R82 ;  /* 0x0000005200527308 */ /* 0x000e220000002400 */
[----:B------:R-:W-:-:S02]  /*1a010*/  ISETP.GT.AND P4, PT, R62, 0x91, PT ;  /* 0x000000913e00780c */ /* 0x000fc40003f84270 */
[----:B---3--:R-:W-:Y:S01]  /*1a020*/  FSEL R139, R34, -INF , P3 ;  /* 0xff800000228b7808 */ /* 0x008fe20001800000 */
[----:B------:R-:W-:-:S01]  /*1a030*/  FFMA.FTZ R34, R71, R12, -R28 ;  /* 0x0000000c47227223 */ /* 0x000fc2000001081c */
[----:B------:R-:W-:Y:S02]  /*1a040*/  FMNMX.FTZ R64, R137, R64, !PT ;  /* 0x0000004089407209 */ /* 0x000fe40007810000 */
[----:B------:R-:W-:Y:S01]  /*1a050*/  ISETP.GT.AND P3, PT, R62, 0x98, PT ;  /* 0x000000983e00780c */ /* 0x000fe20003f64270 */
[----:B------:R3:W-:Y:S01]  /*1a060*/  MUFU.EX2 R57, R13 ;  /* 0x0000000d00397308 */ /* 0x0007e20000000800 */
[----:B-1----:R-:W-:Y:S02]  /*1a070*/  FSEL R71, R70, -INF , P4 ;  /* 0xff80000046477808 */ /* 0x002fe40002000000 */
[----:B------:R-:W-:Y:S02]  /*1a080*/  FMNMX.FTZ R64, R139, R64, !PT ;  /* 0x000000408b407209 */ /* 0x000fe40007810000 */
[----:B------:R-:W-:-:S02]  /*1a090*/  ISETP.GT.AND P4, PT, R62, 0x99, PT ;  /* 0x000000993e00780c */ /* 0x000fc40003f84270 */
[----:B--2---:R-:W-:Y:S01]  /*1a0a0*/  FSEL R141, R80, -INF , P3 ;  /* 0xff800000508d7808 */ /* 0x004fe20001800000 */
[----:B------:R-:W-:Y:S01]  /*1a0b0*/  MUFU.EX2 R6, R6 ;  /* 0x0000000600067308 */ /* 0x000fe20000000800 */
[----:B------:R-:W-:Y:S02]  /*1a0c0*/  FMNMX.FTZ R64, R71, R64, !PT ;  /* 0x0000004047407209 */ /* 0x000fe40007810000 */
[----:B0-----:R-:W-:Y:S02]  /*1a0d0*/  FSEL R143, R82, -INF , P4 ;  /* 0xff800000528f7808 */ /* 0x001fe40002000000 */
[----:B------:R-:W-:-:S03]  /*1a0e0*/  FMNMX.FTZ R64, R141, R64, !PT ;  /* 0x000000408d407209 */ /* 0x000fc60007810000 */
[----:B------:R-:W0:Y:S01]  /*1a0f0*/  MUFU.EX2 R27, R27 ;  /* 0x0000001b001b7308 */ /* 0x000e220000000800 */
[----:B------:R-:W-:-:S05]  /*1a100*/  FMNMX.FTZ R64, R143, R64, !PT ;  /* 0x000000408f407209 */ /* 0x000fca0007810000 */
[----:B---3--:R-:W1:Y:S02]  /*1a110*/  SHFL.BFLY PT, R13, R64, 0x2, 0x1f ;  /* 0x0c401f00400d7f89 */ /* 0x008e6400000e0000 */
[----:B------:R-:W2:Y:S08]  /*1a120*/  MUFU.EX2 R24, R24 ;  /* 0x0000001800187308 */ /* 0x000eb00000000800 */
[----:B------:R-:W3:Y:S01]  /*1a130*/  MUFU.EX2 R31, R31 ;  /* 0x0000001f001f7308 */ /* 0x000ee20000000800 */
[----:B0-----:R-:W-:-:S07]  /*1a140*/  FADD.FTZ R67, R6, R27 ;  /* 0x0000001b06437221 */ /* 0x001fce0000010000 */
[----:B------:R-:W-:Y:S01]  /*1a150*/  MUFU.EX2 R26, R26 ;  /* 0x0000001a001a7308 */ /* 0x000fe20000000800 */
[----:B--2---:R-:W-:-:S01]  /*1a160*/  FADD.FTZ R82, R24, R67 ;  /* 0x0000004318527221 */ /* 0x004fc20000010000 */
[----:B-1----:R-:W-:-:S06]  /*1a170*/  FMNMX.FTZ R45, R64, R13, !PT ;  /* 0x0000000d402d7209 */ /* 0x002fcc0007810000 */
[----:B------:R-:W-:Y:S01]  /*1a180*/  MUFU.EX2 R35, R35 ;  /* 0x0000002300237308 */ /* 0x000fe20000000800 */
[----:B---3--:R-:W-:Y:S01]  /*1a190*/  F2FP.SATFINITE.E4M3.F32.PACK_AB_MERGE_C R184, R31, R24, RZ ;  /* 0x000000181fb8723e */ /* 0x008fe200048070ff */
[----:B------:R-:W0:Y:S03]  /*1a1a0*/  SHFL.BFLY PT, R52, R45, 0x1, 0x1f ;  /* 0x0c201f002d347f89 */ /* 0x000e2600000e0000 */
[----:B------:R-:W-:-:S03]  /*1a1b0*/  F2FP.SATFINITE.E4M3.F32.PACK_AB_MERGE_C R184, R27, R6, R184 ;  /* 0x000000061bb8723e */ /* 0x000fc600048070b8 */
[----:B------:R-:W1:Y:S08]  /*1a1c0*/  MUFU.EX2 R10, R10 ;  /* 0x0000000a000a7308 */ /* 0x000e700000000800 */
[----:B------:R-:W-:Y:S08]  /*1a1d0*/  MUFU.EX2 R5, R5 ;  /* 0x0000000500057308 */ /* 0x000ff00000000800 */
[----:B------:R-:W-:Y:S01]  /*1a1e0*/  MUFU.EX2 R14, R14 ;  /* 0x0000000e000e7308 */ /* 0x000fe20000000800 */
[----:B-1----:R-:W-:-:S02]  /*1a1f0*/  F2FP.SATFINITE.E4M3.F32.PACK_AB_MERGE_C R186, R10, R3, RZ ;  /* 0x000000030aba723e */ /* 0x002fc400048070ff */
[----:B0-----:R-:W-:Y:S01]  /*1a200*/  FMNMX.FTZ R13, R45, R52, !PT ;  /* 0x000000342d0d7209 */ /* 0x001fe20007810000 */
[----:B------:R-:W-:-:S01]  /*1a210*/  FFMA.FTZ R45, R47, R12, -R28 ;  /* 0x0000000c2f2d7223 */ /* 0x000fc2000001081c */
[----:B------:R-:W-:Y:S01]  /*1a220*/  FFMA.FTZ R28, R69, R12, -R28 ;  /* 0x0000000c451c7223 */ /* 0x000fe2000001081c */
[----:B------:R-:W-:-:S01]  /*1a230*/  FADD.FTZ R69, R31, R82 ;  /* 0x000000521f457221 */ /* 0x000fc20000010000 */
[C---:B------:R-:W-:Y:S01]  /*1a240*/  FSETP.NEU.FTZ.AND P3, PT, R13.reuse, -INF , PT ;  /* 0xff8000000d00780b */ /* 0x040fe20003f7d000 */
[----:B------:R-:W-:-:S01]  /*1a250*/  FFMA.FTZ R54, R13, R12, -8 ;  /* 0xc10000000d367423 */ /* 0x000fc2000001000c */
[----:B------:R-:W-:Y:S01]  /*1a260*/  MUFU.EX2 R11, R11 ;  /* 0x0000000b000b7308 */ /* 0x000fe20000000800 */
[----:B------:R-:W-:-:S01]  /*1a270*/  FADD.FTZ R82, R26, R69 ;  /* 0x000000451a527221 */ /* 0x000fc20000010000 */
[C---:B------:R-:W-:Y:S02]  /*1a280*/  F2FP.SATFINITE.E4M3.F32.PACK_AB_MERGE_C R186, R35.reuse, R26, R186 ;  /* 0x0000001a23ba723e */ /* 0x040fe400048070ba */
[----:B------:R-:W-:Y:S01]  /*1a290*/  FSEL R54, R54, RZ, P3 ;  /* 0x000000ff36367208 */ /* 0x000fe20001800000 */
[----:B------:R-:W-:Y:S01]  /*1a2a0*/  FADD.FTZ R82, R35, R82 ;  /* 0x0000005223527221 */ /* 0x000fe20000010000 */
[----:B------:R-:W0:Y:S02]  /*1a2b0*/  @P0 LDC R26, c[0x0][0x44c] ;  /* 0x00011300ff1a0b82 */ /* 0x000e240000000800 */
        /* <DEDUP_REMOVED lines=22> */
[----:B-1----:R-:W-:Y:S01]  /*1a420*/  F2FP.SATFINITE.E4M3.F32.PACK_AB_MERGE_C R180, R20, R11, RZ ;  /* 0x0000000b14b4723e */ /* 0x002fe200048070ff */
[----:B------:R-:W-:-:S01]  /*1a430*/  FFMA.FTZ R70, R99, R12, -R54 ;  /* 0x0000000c63467223 */ /* 0x000fc20000010836 */
[----:B------:R-:W1:Y:S01]  /*1a440*/  MUFU.EX2 R49, R49 ;  /* 0x0000003100317308 */ /* 0x000e620000000800 */
[----:B------:R-:W-:-:S01]  /*1a450*/  FFMA.FTZ R66, R59, R12, -R54 ;  /* 0x0000000c3b427223 */ /* 0x000fc20000010836 */
[-CC-:B------:R-:W-:Y:S01]  /*1a460*/  FFMA.FTZ R59, R97, R12.reuse, -R54.reuse ;  /* 0x0000000c613b7223 */ /* 0x180fe20000010836 */
[----:B------:R-:W-:-:S01]  /*1a470*/  FFMA.FTZ R68, R61, R12, -R54 ;  /* 0x0000000c3d447223 */ /* 0x000fc20000010836 */
[-C--:B------:R-:W-:Y:S01]  /*1a480*/  FFMA.FTZ R0, R95, R12.reuse, -R54 ;  /* 0x0000000c5f007223 */ /* 0x080fe20000010836 */
[----:B------:R-:W-:Y:S01]  /*1a490*/  F2FP.SATFINITE.E4M3.F32.PACK_AB_MERGE_C R180, R14, R5, R180 ;  /* 0x000000050eb4723e */ /* 0x000fe200048070b4 */
[-CC-:B------:R-:W-:Y:S01]  /*1a4a0*/  FFMA.FTZ R61, R93, R12.reuse, -R54.reuse ;  /* 0x0000000c5d3d7223 */ /* 0x180fe20000010836 */
[----:B------:R-:W-:-:S01]  /*1a4b0*/  FFMA.FTZ R125, R125, R12, -R54 ;  /* 0x0000000c7d7d7223 */ /* 0x000fc20000010836 */
[----:B------:R3:W4:Y:S01]  /*1a4c0*/  MUFU.EX2 R72, R55 ;  /* 0x0000003700487308 */ /* 0x0007220000000800 */
        /* <DEDUP_REMOVED lines=9> */
[-CC-:B---3--:R-:W-:Y:S01]  /*1a560*/  FFMA.FTZ R55, R121, R12.reuse, -R54.reuse ;  /* 0x0000000c79377223 */ /* 0x188fe20000010836 */
[----:B------:R-:W-:-:S01]  /*1a570*/  FFMA.FTZ R135, R135, R12, -R54 ;  /* 0x0000000c87877223 */ /* 0x000fc20000010836 */
[-CC-:B------:R-:W-:Y:S01]  /*1a580*/  FFMA.FTZ R137, R137, R12.reuse, -R54.reuse ;  /* 0x0000000c89897223 */ /* 0x180fe20000010836 */
[----:B------:R-:W-:-:S01]  /*1a590*/  FFMA.FTZ R139, R139, R12, -R54 ;  /* 0x0000000c8b8b7223 */ /* 0x000fc20000010836 */
[-CC-:B------:R-:W-:Y:S01]  /*1a5a0*/  FFMA.FTZ R71, R71, R12.reuse, -R54.reuse ;  /* 0x0000000c47477223 */ /* 0x180fe20000010836 */
[----:B------:R-:W-:-:S01]  /*1a5b0*/  FFMA.FTZ R141, R141, R12, -R54 ;  /* 0x0000000c8d8d7223 */ /* 0x000fc20000010836 */
[----:B------:R-:W1:Y:S01]  /*1a5c0*/  MUFU.EX2 R58, R58 ;  /* 0x0000003a003a7308 */ /* 0x000e620000000800 */
[----:B----4-:R-:W-:-:S01]  /*1a5d0*/  FADD.FTZ R80, R72, R67 ;  /* 0x0000004348507221 */ /* 0x010fc20000010000 */
[----:B------:R-:W-:-:S04]  /*1a5e0*/  F2FP.SATFINITE.E4M3.F32.PACK_AB_MERGE_C R185, R72, R49, RZ ;  /* 0x0000003148b9723e */ /* 0x000fc800048070ff */
[----:B------:R-:W-:Y:S02]  /*1a5f0*/  F2FP.SATFINITE.E4M3.F32.PACK_AB_MERGE_C R185, R30, R39, R185 ;  /* 0x000000271eb9723e */ /* 0x000fe400048070b9 */
[----:B------:R-:W3:Y:S01]  /*1a600*/  MUFU.EX2 R115, R115 ;  /* 0x0000007300737308 */ /* 0x000ee20000000800 */
[----:B--2---:R-:W-:-:S01]  /*1a610*/  FADD.FTZ R67, R47, R80 ;  /* 0x000000502f437221 */ /* 0x004fc20000010000 */
[----:B------:R-:W2:Y:S06]  /*1a620*/  @P0 LDC R30, c[0x0][0x450] ;  /* 0x00011400ff1e0b82 */ /* 0x000eac0000000800 */
[----:B------:R-:W4:Y:S01]  /*1a630*/  MUFU.EX2 R74, R113 ;  /* 0x00000071004a7308 */ /* 0x000f220000000800 */
[----:B-1----:R-:W-:-:S01]  /*1a640*/  FADD.FTZ R80, R58, R67 ;  /* 0x000000433a507221 */ /* 0x002fc20000010000 */
[----:B------:R-:W-:-:S04]  /*1a650*/  FADD.FTZ R67, R3, R82 ;  /* 0x0000005203437221 */ /* 0x000fc80000010000 */
[----:B------:R-:W-:Y:S02]  /*1a660*/  FADD.FTZ R82, R10, R67 ;  /* 0x000000430a527221 */ /* 0x000fe40000010000 */
[----:B------:R-:W1:Y:S01]  /*1a670*/  MUFU.EX2 R21, R21 ;  /* 0x0000001500157308 */ /* 0x000e620000000800 */
[----:B---3--:R-:W-:-:S01]  /*1a680*/  FADD.FTZ R69, R115, R80 ;  /* 0x0000005073457221 */ /* 0x008fc20000010000 */
[----:B------:R-:W-:-:S04]  /*1a690*/  FADD.FTZ R67, R5, R82 ;  /* 0x0000005205437221 */ /* 0x000fc80000010000 */
[----:B------:R-:W-:Y:S02]  /*1a6a0*/  FADD.FTZ R82, R14, R67 ;  /* 0x000000430e527221 */ /* 0x000fe40000010000 */
[----:B------:R-:W3:Y:S01]  /*1a6b0*/  MUFU.EX2 R60, R60 ;  /* 0x0000003c003c7308 */ /* 0x000ee20000000800 */
[----:B----4-:R-:W-:-:S01]  /*1a6c0*/  FADD.FTZ R84, R74, R69 ;  /* 0x000000454a547221 */ /* 0x010fc20000010000 */
[----:B------:R-:W-:Y:S01]  /*1a6d0*/  FADD.FTZ R67, R11, R82 ;  /* 0x000000520b437221 */ /* 0x000fe20000010000 */
[----:B------:R-:W-:-:S03]  /*1a6e0*/  F2FP.SATFINITE.E4M3.F32.PACK_AB_MERGE_C R187, R74, R115, RZ ;  /* 0x000000734abb723e */ /* 0x000fc600048070ff */
[----:B------:R-:W-:Y:S01]  /*1a6f0*/  FADD.FTZ R24, R20, R67 ;  /* 0x0000004314187221 */ /* 0x000fe20000010000 */
[----:B------:R-:W-:Y:S01]  /*1a700*/  F2FP.SATFINITE.E4M3.F32.PACK_AB_MERGE_C R187, R58, R47, R187 ;  /* 0x0000002f3abb723e */ /* 0x000fe200048070bb */
[----:B------:R-:W4:Y:S01]  /*1a710*/  MUFU.EX2 R73, R73 ;  /* 0x0000004900497308 */ /* 0x000f220000000800 */
[----:B-1----:R-:W-:-:S07]  /*1a720*/  FADD.FTZ R69, R21, R84 ;  /* 0x0000005415457221 */ /* 0x002fce0000010000 */
[----:B------:R1:W5:Y:S01]  /*1a730*/  MUFU.EX2 R76, R75 ;  /* 0x0000004b004c7308 */ /* 0x0003620000000800 */
[----:B---3--:R-:W-:-:S07]  /*1a740*/  FADD.FTZ R84, R60, R69 ;  /* 0x000000453c547221 */ /* 0x008fce0000010000 */
[----:B------:R-:W3:Y:S01]  /*1a750*/  MUFU.EX2 R15, R15 ;  /* 0x0000000f000f7308 */ /* 0x000ee20000000800 */
[----:B----4-:R-:W-:-:S01]  /*1a760*/  FADD.FTZ R31, R73, R84 ;  /* 0x00000054491f7221 */ /* 0x010fc20000010000 */
[----:B------:R-:W-:Y:S02]  /*1a770*/  CS2R R84, SRZ ;  /* 0x0000000000547805 */ /* 0x000fe4000001ff00 */
[----:B-1----:R-:W-:-:S04]  /*1a780*/  CS2R R74, SRZ ;  /* 0x00000000004a7805 */ /* 0x002fc8000001ff00 */
[----:B------:R-:W1:Y:S01]  /*1a790*/  MUFU.EX2 R51, R51 ;  /* 0x0000003300337308 */ /* 0x000e620000000800 */
[----:B-----5:R-:W-:-:S01]  /*1a7a0*/  FADD.FTZ R72, R76, R31 ;  /* 0x0000001f4c487221 */ /* 0x020fc20000010000 */
[----:B------:R-:W-:Y:S02]  /*1a7b0*/  F2FP.SATFINITE.E4M3.F32.PACK_AB_MERGE_C R181, R76, R73, RZ ;  /* 0x000000494cb5723e */ /* 0x000fe400048070ff */
[----:B------:R-:W-:Y:S02]  /*1a7c0*/  CS2R R76, SRZ ;  /* 0x00000000004c7805 */ /* 0x000fe4000001ff00 */
[----:B------:R-:W-:Y:S02]  /*1a7d0*/  F2FP.SATFINITE.E4M3.F32.PACK_AB_MERGE_C R181, R60, R21, R181 ;  /* 0x000000153cb5723e */ /* 0x000fe400048070b5 */
[----:B------:R-:W4:Y:S01]  /*1a7e0*/  MUFU.EX2 R62, R62 ;  /* 0x0000003e003e7308 */ /* 0x000f220000000800 */
[----:B---3--:R-:W-:-:S04]  /*1a7f0*/  FADD.FTZ R3, R15, R24 ;  /* 0x000000180f037221 */ /* 0x008fc80000010000 */
[----:B------:R-:W-:-:S03]  /*1a800*/  FADD.FTZ R3, R38, R3 ;  /* 0x0000000326037221 */ /* 0x000fc60000010000 */
[----:B------:R-:W3:Y:S01]  /*1a810*/  MUFU.EX2 R8, R8 ;  /* 0x0000000800087308 */ /* 0x000ee20000000800 */
[----:B-1----:R-:W-:-:S01]  /*1a820*/  FADD.FTZ R31, R51, R72 ;  /* 0x00000048331f7221 */ /* 0x002fc20000010000 */
[----:B------:R-:W-:-:S06]  /*1a830*/  CS2R R72, SRZ ;  /* 0x0000000000487805 */ /* 0x000fcc000001ff00 */
[----:B------:R-:W1:Y:S01]  /*1a840*/  MUFU.EX2 R105, R105 ;  /* 0x0000006900697308 */ /* 0x000e620000000800 */
[----:B----4-:R-:W-:-:S07]  /*1a850*/  FADD.FTZ R20, R62, R31 ;  /* 0x0000001f3e147221 */ /* 0x010fce0000010000 */
[----:B------:R-:W4:Y:S01]  /*1a860*/  MUFU.EX2 R78, R103 ;  /* 0x00000067004e7308 */ /* 0x000f220000000800 */
[----:B---3--:R-:W-:-:S01]  /*1a870*/  FADD.FTZ R24, R8, R3 ;  /* 0x0000000308187221 */ /* 0x008fc20000010000 */
[----:B------:R-:W-:-:S03]  /*1a880*/  F2FP.SATFINITE.E4M3.F32.PACK_AB_MERGE_C R182, R57, R8, RZ ;  /* 0x0000000839b6723e */ /* 0x000fc600048070ff */
[----:B------:R-:W-:Y:S01]  /*1a890*/  FADD.FTZ R24, R57, R24 ;  /* 0x0000001839187221 */ /* 0x000fe20000010000 */
[----:B------:R-:W-:Y:S02]  /*1a8a0*/  F2FP.SATFINITE.E4M3.F32.PACK_AB_MERGE_C R182, R38, R15, R182 ;  /* 0x0000000f26b6723e */ /* 0x000fe400048070b6 */
[----:B------:R-:W-:Y:S01]  /*1a8b0*/  CS2R R38, SRZ ;  /* 0x0000000000267805 */ /* 0x000fe2000001ff00 */
[----:B------:R-:W3:Y:S01]  /*1a8c0*/  MUFU.EX2 R9, R9 ;  /* 0x0000000900097308 */ /* 0x000ee20000000800 */
[----:B-1----:R-:W-:-:S07]  /*1a8d0*/  FADD.FTZ R3, R105, R20 ;  /* 0x0000001469037221 */ /* 0x002fce0000010000 */
[----:B------:R-:W1:Y:S01]  /*1a8e0*/  MUFU.EX2 R53, R53 ;  /* 0x0000003500357308 */ /* 0x000e620000000800 */
[C---:B----4-:R-:W-:Y:S01]  /*1a8f0*/  F2FP.SATFINITE.E4M3.F32.PACK_AB_MERGE_C R183, R78.reuse, R105, RZ ;  /* 0x000000694eb7723e */ /* 0x050fe200048070ff */
[----:B------:R-:W-:-:S03]  /*1a900*/  FADD.FTZ R78, R78, R3 ;  /* 0x000000034e4e7221 */ /* 0x000fc60000010000 */
[----:B------:R-:W-:-:S03]  /*1a910*/  F2FP.SATFINITE.E4M3.F32.PACK_AB_MERGE_C R183, R62, R51, R183 ;  /* 0x000000333eb7723e */ /* 0x000fc600048070b7 */
[----:B------:R-:W4:Y:S01]  /*1a920*/  MUFU.EX2 R56, R56 ;  /* 0x0000003800387308 */ /* 0x000f220000000800 */
[----:B---3--:R-:W-:-:S07]  /*1a930*/  FADD.FTZ R3, R9, R24 ;  /* 0x0000001809037221 */ /* 0x008fce0000010000 */
[----:B------:R-:W3:Y:S01]  /*1a940*/  MUFU.EX2 R64, R64 ;  /* 0x0000004000407308 */ /* 0x000ee20000000800 */
[----:B-1----:R-:W-:-:S07]  /*1a950*/  FADD.FTZ R11, R53, R78 ;  /* 0x0000004e350b7221 */ /* 0x002fce0000010000 */
[----:B------:R-:W1:Y:S01]  /*1a960*/  MUFU.EX2 R40, R40 ;  /* 0x0000002800287308 */ /* 0x000e620000000800 */
[----:B----4-:R-:W-:-:S07]  /*1a970*/  FADD.FTZ R3, R56, R3 ;  /* 0x0000000338037221 */ /* 0x010fce0000010000 */
[----:B------:R-:W4:Y:S01]  /*1a980*/  MUFU.EX2 R89, R89 ;  /* 0x0000005900597308 */ /* 0x000f220000000800 */
[----:B---3--:R-:W-:-:S01]  /*1a990*/  FADD.FTZ R8, R64, R11 ;  /* 0x0000000b40087221 */ /* 0x008fc20000010000 */
[----:B0-----:R-:W-:Y:S01]  /*1a9a0*/  @P0 IMAD.HI.U32 R11, R203, R26, RZ ;  /* 0x0000001acb0b0227 */ /* 0x001fe200078e00ff */
[----:B------:R-:W-:-:S05]  /*1a9b0*/  CS2R R26, SRZ ;  /* 0x00000000001a7805 */ /* 0x000fca000001ff00 */
[----:B------:R-:W0:Y:S01]  /*1a9c0*/  MUFU.EX2 R63, R63 ;  /* 0x0000003f003f7308 */ /* 0x000e220000000800 */
[----:B-1----:R-:W-:-:S07]  /*1a9d0*/  FADD.FTZ R20, R40, R3 ;  /* 0x0000000328147221 */ /* 0x002fce0000010000 */
[----:B------:R-:W1:Y:S01]  /*1a9e0*/  MUFU.EX2 R70, R70 ;  /* 0x0000004600467308 */ /* 0x000e620000000800 */
[C---:B----4-:R-:W-:Y:S01]  /*1a9f0*/  F2FP.SATFINITE.E4M3.F32.PACK_AB_MERGE_C R176, R89.reuse, R40, RZ ;  /* 0x0000002859b0723e */ /* 0x050fe200048070ff */
[----:B------:R-:W-:-:S03]  /*1aa00*/  FADD.FTZ R89, R89, R20 ;  /* 0x0000001459597221 */ /* 0x000fc60000010000 */
[----:B------:R-:W-:Y:S02]  /*1aa10*/  F2FP.SATFINITE.E4M3.F32.PACK_AB_MERGE_C R176, R56, R9, R176 ;  /* 0x0000000938b0723e */ /* 0x000fe400048070b0 */
[----:B------:R-:W-:Y:S02]  /*1aa20*/  CS2R R56, SRZ ;  /* 0x0000000000387805 */ /* 0x000fe4000001ff00 */
[----:B------:R-:W-:Y:S01]  /*1aa30*/  MOV R9, R203 ;  /* 0x000000cb00097202 */ /* 0x000fe20000000f00 */
[----:B------:R-:W3:Y:S01]  /*1aa40*/  MUFU.EX2 R32, R32 ;  /* 0x0000002000207308 */ /* 0x000ee20000000800 */
[----:B0-----:R-:W-:-:S01]  /*1aa50*/  FADD.FTZ R3, R63, R8 ;  /* 0x000000083f037221 */ /* 0x001fc20000010000 */
[----:B--2---:R-:W-:Y:S02]  /*1aa60*/  @P0 SHF.R.U32.HI R9, RZ, R30, R11 ;  /* 0x0000001eff090219 */ /* 0x004fe4000001160b */
[----:B------:R-:W-:-:S04]  /*1aa70*/  CS2R R30, SRZ ;  /* 0x00000000001e7805 */ /* 0x000fc8000001ff00 */
[----:B------:R-:W0:Y:S01]  /*1aa80*/  MUFU.EX2 R55, R55 ;  /* 0x0000003700377308 */ /* 0x000e220000000800 */
[C---:B-1----:R-:W-:Y:S01]  /*1aa90*/  F2FP.SATFINITE.E4M3.F32.PACK_AB_MERGE_C R177, R70.reuse, R63, RZ ;  /* 0x0000003f46b1723e */ /* 0x042fe200048070ff */
[----:B------:R-:W-:Y:S01]  /*1aaa0*/  FADD.FTZ R70, R70, R3 ;  /* 0x0000000346467221 */ /* 0x000fe20000010000 */
[----:B------:R-:W-:Y:S02]  /*1aab0*/  CS2R R62, SRZ ;  /* 0x00000000003e7805 */ /* 0x000fe4000001ff00 */
[----:B------:R-:W-:-:S03]  /*1aac0*/  F2FP.SATFINITE.E4M3.F32.PACK_AB_MERGE_C R177, R64, R53, R177 ;  /* 0x0000003540b1723e */ /* 0x000fc600048070b1 */
        /* <DEDUP_REMOVED lines=11> */
[C---:B-1----:R-:W-:Y:S01]  /*1ab80*/  F2FP.SATFINITE.E4M3.F32.PACK_AB_MERGE_C R178, R79.reuse, R36, RZ ;  /* 0x000000244fb2723e */ /* 0x042fe200048070ff */
[----:B------:R-:W-:-:S03]  /*1ab90*/  FADD.FTZ R79, R79, R20 ;  /* 0x000000144f4f7221 */ /* 0x000fc60000010000 */
[----:B------:R-:W-:Y:S02]  /*1aba0*/  F2FP.SATFINITE.E4M3.F32.PACK_AB_MERGE_C R178, R83, R32, R178 ;  /* 0x0000002053b2723e */ /* 0x000fe400048070b2 */
[----:B------:R-:W-:Y:S01]  /*1abb0*/  CS2R R82, SRZ ;  /* 0x0000000000527805 */ /* 0x000fe2000001ff00 */
[----:B------:R-:W1:Y:S01]  /*1abc0*/  MUFU.EX2 R34, R34 ;  /* 0x0000002200227308 */ /* 0x000e620000000800 */
[----:B--2---:R-:W-:-:S07]  /*1abd0*/  FADD.FTZ R3, R59, R14 ;  /* 0x0000000e3b037221 */ /* 0x004fce0000010000 */
[----:B------:R-:W2:Y:S01]  /*1abe0*/  MUFU.EX2 R0, R0 ;  /* 0x0000000000007308 */ /* 0x000ea20000000800 */
[----:B0-----:R-:W-:-:S01]  /*1abf0*/  FADD.FTZ R3, R68, R3 ;  /* 0x0000000344037221 */ /* 0x001fc20000010000 */
[----:B------:R-:W-:Y:S02]  /*1ac00*/  F2FP.SATFINITE.E4M3.F32.PACK_AB_MERGE_C R179, R68, R59, RZ ;  /* 0x0000003b44b3723e */ /* 0x000fe400048070ff */
[----:B------:R-:W-:Y:S02]  /*1ac10*/  CS2R R68, SRZ ;  /* 0x0000000000447805 */ /* 0x000fe4000001ff00 */
[----:B------:R-:W-:Y:S02]  /*1ac20*/  CS2R R58, SRZ ;  /* 0x00000000003a7805 */ /* 0x000fe4000001ff00 */
[----:B------:R-:W-:Y:S02]  /*1ac30*/  F2FP.SATFINITE.E4M3.F32.PACK_AB_MERGE_C R179, R66, R55, R179 ;  /* 0x0000003742b3723e */ /* 0x000fe400048070b3 */
[----:B------:R-:W-:Y:S01]  /*1ac40*/  CS2R R66, SRZ ;  /* 0x0000000000427805 */ /* 0x000fe2000001ff00 */
[----:B------:R-:W0:Y:S01]  /*1ac50*/  MUFU.EX2 R7, R7 ;  /* 0x0000000700077308 */ /* 0x000e220000000800 */
[----:B-1----:R-:W-:-:S01]  /*1ac60*/  FADD.FTZ R20, R34, R79 ;  /* 0x0000004f22147221 */ /* 0x002fc20000010000 */
[----:B------:R-:W-:-:S06]  /*1ac70*/  CS2R R78, SRZ ;  /* 0x00000000004e7805 */ /* 0x000fcc000001ff00 */
[----:B------:R1:W-:Y:S01]  /*1ac80*/  MUFU.EX2 R52, R65 ;  /* 0x0000004100347308 */ /* 0x0003e20000000800 */
[----:B--2---:R-:W-:-:S07]  /*1ac90*/  FADD.FTZ R24, R0, R3 ;  /* 0x0000000300187221 */ /* 0x004fce0000010000 */
[----:B------:R-:W2:Y:S01]  /*1aca0*/  MUFU.EX2 R61, R61 ;  /* 0x0000003d003d7308 */ /* 0x000ea20000000800 */
[----:B-1----:R-:W-:-:S01]  /*1acb0*/  FFMA.FTZ R65, R123, R12, -R54 ;  /* 0x0000000c7b417223 */ /* 0x002fc20000010836 */
[----:B0-----:R-:W-:Y:S01]  /*1acc0*/  FADD.FTZ R20, R7, R20 ;  /* 0x0000001407147221 */ /* 0x001fe20000010000 */
[----:B------:R-:W-:-:S05]  /*1acd0*/  FFMA.FTZ R54, R143, R12, -R54 ;  /* 0x0000000c8f367223 */ /* 0x000fca0000010836 */
[----:B------:R-:W0:Y:S08]  /*1ace0*/  MUFU.EX2 R29, R29 ;  /* 0x0000001d001d7308 */ /* 0x000e300000000800 */
        /* <DEDUP_REMOVED lines=12> */
[C---:B0-----:R-:W-:Y:S01]  /*1adb0*/  F2FP.SATFINITE.E4M3.F32.PACK_AB_MERGE_C R65, R80.reuse, R65, RZ ;  /* 0x000000415041723e */ /* 0x041fe200048070ff */
[----:B------:R-:W-:-:S03]  /*1adc0*/  FADD.FTZ R80, R80, R5 ;  /* 0x0000000550507221 */ /* 0x000fc60000010000 */
[----:B------:R-:W-:Y:S02]  /*1add0*/  F2FP.SATFINITE.E4M3.F32.PACK_AB_MERGE_C R173, R61, R0, R65 ;  /* 0x000000003dad723e */ /* 0x000fe40004807041 */
[----:B------:R-:W-:Y:S02]  /*1ade0*/  CS2R R64, SRZ ;  /* 0x0000000000407805 */ /* 0x000fe4000001ff00 */
[----:B------:R-:W-:Y:S01]  /*1adf0*/  CS2R R60, SRZ ;  /* 0x00000000003c7805 */ /* 0x000fe2000001ff00 */
[----:B------:R-:W0:Y:S01]  /*1ae00*/  MUFU.EX2 R44, R44 ;  /* 0x0000002c002c7308 */ /* 0x000e220000000800 */
[----:B-1----:R-:W-:-:S07]  /*1ae10*/  FADD.FTZ R3, R25, R42 ;  /* 0x0000002a19037221 */ /* 0x002fce0000010000 */
[----:B------:R-:W-:Y:S01]  /*1ae20*/  MUFU.EX2 R41, R41 ;  /* 0x0000002900297308 */ /* 0x000fe20000000800 */
[----:B--2---:R-:W-:-:S07]  /*1ae30*/  FADD.FTZ R5, R127, R80 ;  /* 0x000000507f057221 */ /* 0x004fce0000010000 */
[----:B------:R-:W1:Y:S01]  /*1ae40*/  MUFU.EX2 R46, R46 ;  /* 0x0000002e002e7308 */ /* 0x000e620000000800 */
[----:B0-----:R-:W-:-:S07]  /*1ae50*/  FADD.FTZ R20, R44, R3 ;  /* 0x000000032c147221 */ /* 0x001fce0000010000 */
[----:B------:R0:W2:Y:S08]  /*1ae60*/  MUFU.EX2 R10, R87 ;  /* 0x00000057000a7308 */ /* 0x0000b00000000800 */
[----:B------:R-:W-:Y:S01]  /*1ae70*/  MUFU.EX2 R129, R129 ;  /* 0x0000008100817308 */ /* 0x000fe20000000800 */
[----:B-1----:R-:W-:Y:S01]  /*1ae80*/  F2FP.SATFINITE.E4M3.F32.PACK_AB_MERGE_C R3, R46, R41, RZ ;  /* 0x000000292e03723e */ /* 0x002fe200048070ff */
[----:B------:R-:W-:Y:S01]  /*1ae90*/  FADD.FTZ R41, R41, R20 ;  /* 0x0000001429297221 */ /* 0x000fe20000010000 */
[----:B0-----:R-:W-:-:S02]  /*1aea0*/  CS2R R86, SRZ ;  /* 0x0000000000567805 */ /* 0x001fc4000001ff00 */
[----:B------:R-:W-:Y:S01]  /*1aeb0*/  F2FP.SATFINITE.E4M3.F32.PACK_AB_MERGE_C R174, R44, R25, R3 ;  /* 0x000000192cae723e */ /* 0x000fe20004807003 */
[----:B------:R-:W-:-:S01]  /*1aec0*/  FADD.FTZ R46, R46, R41 ;  /* 0x000000292e2e7221 */ /* 0x000fc20000010000 */
[----:B------:R-:W-:Y:S01]  /*1aed0*/  CS2R R40, SRZ ;  /* 0x0000000000287805 */ /* 0x000fe2000001ff00 */
[----:B------:R-:W0:Y:S01]  /*1aee0*/  MUFU.EX2 R6, R131 ;  /* 0x0000008300067308 */ /* 0x000e220000000800 */
[----:B--2---:R-:W-:-:S07]  /*1aef0*/  FADD.FTZ R24, R10, R5 ;  /* 0x000000050a187221 */ /* 0x004fce0000010000 */
[----:B------:R-:W1:Y:S08]  /*1af00*/  MUFU.EX2 R33, R33 ;  /* 0x0000002100217308 */ /* 0x000e700000000800 */
[----:B------:R-:W2:Y:S01]  /*1af10*/  MUFU.EX2 R133, R133 ;  /* 0x0000008500857308 */ /* 0x000ea20000000800 */
[----:B0-----:R-:W-:Y:S01]  /*1af20*/  F2FP.SATFINITE.E4M3.F32.PACK_AB_MERGE_C R5, R6, R129, RZ ;  /* 0x000000810605723e */ /* 0x001fe200048070ff */
[----:B------:R-:W-:Y:S01]  /*1af30*/  FADD.FTZ R129, R129, R24 ;  /* 0x0000001881817221 */ /* 0x000fe20000010000 */
[----:B------:R-:W-:-:S02]  /*1af40*/  CS2R R24, SRZ ;  /* 0x0000000000187805 */ /* 0x000fc4000001ff00 */
[----:B------:R-:W-:Y:S01]  /*1af50*/  F2FP.SATFINITE.E4M3.F32.PACK_AB_MERGE_C R175, R10, R127, R5 ;  /* 0x0000007f0aaf723e */ /* 0x000fe20004807005 */
[----:B------:R-:W-:-:S02]  /*1af60*/  FADD.FTZ R6, R6, R129 ;  /* 0x0000008106067221 */ /* 0x000fc40000010000 */
[----:B------:R-:W0:Y:S01]  /*1af70*/  MUFU.EX2 R48, R48 ;  /* 0x0000003000307308 */ /* 0x000e220000000800 */
[----:B-1----:R-:W-:-:S01]  /*1af80*/  FADD.FTZ R3, R33, R46 ;  /* 0x0000002e21037221 */ /* 0x002fc20000010000 */
[----:B------:R-:W-:-:S06]  /*1af90*/  CS2R R46, SRZ ;  /* 0x00000000002e7805 */ /* 0x000fcc000001ff00 */
[----:B------:R-:W-:Y:S01]  /*1afa0*/  MUFU.EX2 R37, R37 ;  /* 0x0000002500257308 */ /* 0x000fe20000000800 */
[----:B--2---:R-:W-:-:S07]  /*1afb0*/  FADD.FTZ R5, R133, R6 ;  /* 0x0000000685057221 */ /* 0x004fce0000010000 */
[----:B------:R-:W1:Y:S01]  /*1afc0*/  MUFU.EX2 R50, R50 ;  /* 0x0000003200327308 */ /* 0x000e620000000800 */
[----:B0-----:R-:W-:-:S07]  /*1afd0*/  FADD.FTZ R6, R48, R3 ;  /* 0x0000000330067221 */ /* 0x001fce0000010000 */
[----:B------:R0:W2:Y:S08]  /*1afe0*/  MUFU.EX2 R8, R81 ;  /* 0x0000005100087308 */ /* 0x0000b00000000800 */
[----:B------:R-:W3:Y:S01]  /*1aff0*/  MUFU.EX2 R135, R135 ;  /* 0x0000008700877308 */ /* 0x000ee20000000800 */
[----:B-1----:R-:W-:Y:S01]  /*1b000*/  F2FP.SATFINITE.E4M3.F32.PACK_AB_MERGE_C R7, R50, R37, RZ ;  /* 0x000000253207723e */ /* 0x002fe200048070ff */
[----:B------:R-:W-:Y:S01]  /*1b010*/  FADD.FTZ R37, R37, R6 ;  /* 0x0000000625257221 */ /* 0x000fe20000010000 */
[----:B------:R-:W-:-:S02]  /*1b020*/  IADD3 R6, R9, R205, -R204 ;  /* 0x000000cd09067210 */ /* 0x000fc40007ffe8cc */
[----:B0-----:R-:W-:Y:S02]  /*1b030*/  CS2R R80, SRZ ;  /* 0x0000000000507805 */ /* 0x001fe4000001ff00 */
[----:B------:R-:W-:Y:S01]  /*1b040*/  F2FP.SATFINITE.E4M3.F32.PACK_AB_MERGE_C R168, R48, R33, R7 ;  /* 0x0000002130a8723e */ /* 0x000fe20004807007 */
[----:B------:R-:W-:Y:S01]  /*1b050*/  FADD.FTZ R50, R50, R37 ;  /* 0x0000002532327221 */ /* 0x000fe20000010000 */
[----:B------:R-:W-:Y:S01]  /*1b060*/  CS2R R48, SRZ ;  /* 0x0000000000307805 */ /* 0x000fe2000001ff00 */
[----:B------:R-:W0:Y:S01]  /*1b070*/  MUFU.EX2 R14, R137 ;  /* 0x00000089000e7308 */ /* 0x000e220000000800 */
[----:B--2---:R-:W-:-:S01]  /*1b080*/  FADD.FTZ R10, R8, R5 ;  /* 0x00000005080a7221 */ /* 0x004fc20000010000 */
[----:B------:R-:W-:Y:S01]  /*1b090*/  IMAD.HI R9, R6, 0x66666667, RZ ;  /* 0x6666666706097827 */ /* 0x000fe200078e02ff */
[----:B------:R-:W-:Y:S02]  /*1b0a0*/  CS2R R36, SRZ ;  /* 0x0000000000247805 */ /* 0x000fe4000001ff00 */
[----:B------:R-:W-:-:S03]  /*1b0b0*/  CS2R R32, SRZ ;  /* 0x0000000000207805 */ /* 0x000fc6000001ff00 */
[----:B------:R-:W1:Y:S01]  /*1b0c0*/  MUFU.EX2 R43, R43 ;  /* 0x0000002b002b7308 */ /* 0x000e620000000800 */
[----:B---3--:R-:W-:-:S07]  /*1b0d0*/  FADD.FTZ R3, R135, R10 ;  /* 0x0000000a87037221 */ /* 0x008fce0000010000 */
[----:B------:R-:W2:Y:S01]  /*1b0e0*/  MUFU.EX2 R139, R139 ;  /* 0x0000008b008b7308 */ /* 0x000ea20000000800 */
[C---:B0-----:R-:W-:Y:S01]  /*1b0f0*/  F2FP.SATFINITE.E4M3.F32.PACK_AB_MERGE_C R135, R14.reuse, R135, RZ ;  /* 0x000000870e87723e */ /* 0x041fe200048070ff */
[----:B------:R-:W-:-:S03]  /*1b100*/  FADD.FTZ R14, R14, R3 ;  /* 0x000000030e0e7221 */ /* 0x000fc60000010000 */
[----:B------:R-:W-:-:S03]  /*1b110*/  F2FP.SATFINITE.E4M3.F32.PACK_AB_MERGE_C R169, R8, R133, R135 ;  /* 0x0000008508a9723e */ /* 0x000fc60004807087 */
[----:B------:R0:W3:Y:S01]  /*1b120*/  MUFU.EX2 R0, R71 ;  /* 0x0000004700007308 */ /* 0x0000e20000000800 */
[----:B-1----:R-:W-:-:S01]  /*1b130*/  FADD.FTZ R3, R43, R50 ;  /* 0x000000322b037221 */ /* 0x002fc20000010000 */
[----:B------:R-:W-:-:S03]  /*1b140*/  CS2R R50, SRZ ;  /* 0x0000000000327805 */ /* 0x000fc6000001ff00 */
[----:B------:R-:W-:-:S03]  /*1b150*/  FADD.FTZ R6, R52, R3 ;  /* 0x0000000334067221 */ /* 0x000fc60000010000 */
[----:B------:R-:W1:Y:S01]  /*1b160*/  MUFU.EX2 R45, R45 ;  /* 0x0000002d002d7308 */ /* 0x000e620000000800 */
[----:B--2---:R-:W-:-:S01]  /*1b170*/  FADD.FTZ R5, R139, R14 ;  /* 0x0000000e8b057221 */ /* 0x004fc20000010000 */
[----:B0-----:R-:W-:-:S06]  /*1b180*/  CS2R R70, SRZ ;  /* 0x0000000000467805 */ /* 0x001fcc000001ff00 */
[----:B------:R-:W-:Y:S01]  /*1b190*/  MUFU.EX2 R141, R141 ;  /* 0x0000008d008d7308 */ /* 0x000fe20000000800 */
[----:B---3--:R-:W-:-:S07]  /*1b1a0*/  FADD.FTZ R8, R0, R5 ;  /* 0x0000000500087221 */ /* 0x008fce0000010000 */
[----:B------:R-:W0:Y:S01]  /*1b1b0*/  MUFU.EX2 R54, R54 ;  /* 0x0000003600367308 */ /* 0x000e220000000800 */
[----:B-1----:R-:W-:-:S01]  /*1b1c0*/  FADD.FTZ R3, R45, R6 ;  /* 0x000000062d037221 */ /* 0x002fc20000010000 */
[----:B------:R-:W-:-:S06]  /*1b1d0*/  SHF.R.U32.HI R6, RZ, 0x1f, R9 ;  /* 0x0000001fff067819 */ /* 0x000fcc0000011609 */
[----:B------:R-:W1:Y:S01]  /*1b1e0*/  MUFU.EX2 R28, R28 ;  /* 0x0000001c001c7308 */ /* 0x000e620000000800 */
[----:B0-----:R-:W-:Y:S01]  /*1b1f0*/  F2FP.SATFINITE.E4M3.F32.PACK_AB_MERGE_C R5, R54, R141, RZ ;  /* 0x0000008d3605723e */ /* 0x001fe200048070ff */
[----:B------:R-:W-:Y:S01]  /*1b200*/  FADD.FTZ R141, R141, R8 ;  /* 0x000000088d8d7221 */ /* 0x000fe20000010000 */
[----:B------:R-:W-:Y:S02]  /*1b210*/  VIADD R8, R162, 0xfffffffe ;  /* 0xfffffffea2087836 */ /* 0x000fe40000000000 */
[----:B------:R-:W-:Y:S01]  /*1b220*/  F2FP.SATFINITE.E4M3.F32.PACK_AB_MERGE_C R171, R0, R139, R5 ;  /* 0x0000008b00ab723e */ /* 0x000fe20004807005 */
[----:B------:R-:W-:-:S01]  /*1b230*/  FADD.FTZ R0, R54, R141 ;  /* 0x0000008d36007221 */ /* 0x000fc20000010000 */
[----:B------:R-:W-:Y:S02]  /*1b240*/  LEA.HI.SX32 R5, R9, R6, 0x1a ;  /* 0x0000000609057211 */ /* 0x000fe400078fd2ff */
[----:B------:R-:W-:Y:S02]  /*1b250*/  CS2R R54, SRZ ;  /* 0x0000000000367805 */ /* 0x000fe4000001ff00 */
[C---:B-1----:R-:W-:Y:S01]  /*1b260*/  F2FP.SATFINITE.E4M3.F32.PACK_AB_MERGE_C R7, R28.reuse, R45, RZ ;  /* 0x0000002d1c07723e */ /* 0x042fe200048070ff */
[----:B------:R-:W-:-:S01]  /*1b270*/  FADD.FTZ R3, R28, R3 ;  /* 0x000000031c037221 */ /* 0x000fc20000010000 */
[----:B------:R-:W-:-:S02]  /*1b280*/  VIMNMX R5, RZ, R5, !PT ;  /* 0x00000005ff057248 */ /* 0x000fc40007fe0100 */
[----:B------:R-:W-:Y:S02]  /*1b290*/  CS2R R44, SRZ ;  /* 0x00000000002c7805 */ /* 0x000fe4000001ff00 */
[----:B------:R-:W-:Y:S02]  /*1b2a0*/  F2FP.SATFINITE.E4M3.F32.PACK_AB_MERGE_C R170, R52, R43, R7 ;  /* 0x0000002b34aa723e */ /* 0x000fe40004807007 */
[----:B------:R-:W-:Y:S02]  /*1b2b0*/  CS2R R52, SRZ ;  /* 0x0000000000347805 */ /* 0x000fe4000001ff00 */
[----:B------:R-:W-:Y:S02]  /*1b2c0*/  ISETP.GE.AND P2, PT, R8, R5, PT ;  /* 0x000000050800720c */ /* 0x000fe40003f46270 */
[----:B------:R-:W-:Y:S02]  /*1b2d0*/  CS2R R42, SRZ ;  /* 0x00000000002a7805 */ /* 0x000fe4000001ff00 */
[----:B------:R-:W-:-:S09]  /*1b2e0*/  CS2R R28, SRZ ;  /* 0x00000000001c7805 */ /* 0x000fd2000001ff00 */
[----:B------:R-:W-:Y:S05]  /*1b2f0*/  @!P2 BRA `(.L_x_2477) ;  /* 0x0000004400f4a947 */ /* 0x000fea0003800000 */
[----:B------:R-:W-:Y:S01]  /*1b300*/  IMAD.MOV.U32 R6, RZ, RZ, R13 ;  /* 0x000000ffff067224 */ /* 0x000fe200078e000d */
[----:B------:R-:W-:Y:S01]  /*1b310*/  MOV R9, R190 ;  /* 0x000000be00097202 */ /* 0x000fe20000000f00 */
[----:B------:R-:W-:Y:S02]  /*1b320*/  IMAD.MOV.U32 R7, RZ, RZ, R91 ;  /* 0x000000ffff077224 */ /* 0x000fe400078e005b */
[----:B------:R-:W-:-:S07]  /*1b330*/  IMAD.MOV.U32 R87, RZ, RZ, RZ ;  /* 0x000000ffff577224 */ /* 0x000fce00078e00ff */
.L_x_2488:
        /* <DEDUP_REMOVED lines=8> */
.L_x_2479:
        /* <DEDUP_REMOVED lines=8> */
.L_x_2480:
[----:B------:R-:W-:Y:S04]  /*1b440*/  BSSY B0, `(.L_x_2478) ;  /* 0x0000004000007945 */ /* 0x000fe80003800000 */
[----:B-1----:R-:W-:Y:S05]  /*1b450*/  @P3 BRA `(.L_x_2481) ;  /* 0x0000000000083947 */ /* 0x002fea0003800000 */
[----:B------:R-:W1:Y:S02]  /*1b460*/  SYNCS.PHASECHK.TRANS64.TRYWAIT P3, [R11+URZ+0x29830], R10 ;  /* 0x0298300a0b0075a7 */ /* 0x000e64000806017f */
[----:B-1----:R-:W-:Y:S05]  /*1b470*/  @!P3 BRA `(.L_x_2482) ;  /* 0x000001280098b947 */ /* 0x002fea0003800000 */
.L_x_2481:
[----:B------:R-:W-:Y:S05]  /*1b480*/  BSYNC B0 ;  /* 0x0000000000007941 */ /* 0x000fea0003800000 */
.L_x_2478:
        /* <DEDUP_REMOVED lines=9> */
[----:B------:R-:W-:Y:S01]  /*1b520*/  MOV R89, 0x80000020 ;  /* 0x8000002000597802 */ /* 0x000fe20000000f00 */
[----:B------:R-:W-:Y:S01]  /*1b530*/  IMAD.MOV.U32 R21, RZ, RZ, -0x7fffffe0 ;  /* 0x80000020ff157424 */ /* 0x000fe200078e00ff */
[----:B------:R-:W-:Y:S01]  /*1b540*/  R2UR UR47, R15 ;  /* 0x000000000f2f72ca */ /* 0x000fe200000e0000 */
[----:B------:R-:W-:Y:S01]  /*1b550*/  UMOV UR28, UR24 ;  /* 0x00000018001c7c82 */ /* 0x000fe20008000000 */
[----:B------:R-:W-:Y:S01]  /*1b560*/  R2UR UR27, R89 ;  /* 0x00000000591b72ca */ /* 0x000fe200000e0000 */
[----:B------:R-:W-:Y:S01]  /*1b570*/  UMOV UR29, UR25 ;  /* 0x00000019001d7c82 */ /* 0x000fe20008000000 */
[----:B------:R-:W-:Y:S01]  /*1b580*/  R2UR UR31, R21 ;  /* 0x00000000151f72ca */ /* 0x000fe200000e0000 */
[----:B------:R-:W-:Y:S01]  /*1b590*/  UMOV UR32, UR24 ;  /* 0x0000001800207c82 */ /* 0x000fe20008000000 */
[----:B------:R-:W-:Y:S01]  /*1b5a0*/  R2UR UR35, R15 ;  /* 0x000000000f2372ca */ /* 0x000fe200000e0000 */
[----:B------:R-:W-:Y:S01]  /*1b5b0*/  UMOV UR33, UR25 ;  /* 0x0000001900217c82 */ /* 0x000fe20008000000 */
[----:B------:R-:W-:Y:S01]  /*1b5c0*/  R2UR UR7, R89 ;  /* 0x00000000590772ca */ /* 0x000fe200000e0000 */
[----:B------:R-:W-:-:S02]  /*1b5d0*/  IMAD.MOV.U32 R21, RZ, RZ, -0x7fffffe0 ;  /* 0x80000020ff157424 */ /* 0x000fc400078e00ff */
[----:B------:R-:W-:Y:S02]  /*1b5e0*/  IMAD.MOV.U32 R15, RZ, RZ, -0x7fffffe0 ;  /* 0x80000020ff0f7424 */ /* 0x000fe400078e00ff */
[----:B------:R-:W-:Y:S01]  /*1b5f0*/  IMAD.MOV.U32 R13, RZ, RZ, -0x7fffffe0 ;  /* 0x80000020ff0d7424 */ /* 0x000fe200078e00ff */
[----:B0-----:R-:W-:Y:S02]  /*1b600*/  SHF.R.U32.HI R11, RZ, 0x7, R10 ;  /* 0x00000007ff0b7819 */ /* 0x001fe4000001160a */
[----:B------:R-:W-:-:S03]  /*1b610*/  IADD3 R10, R189, 0x1, RZ ;  /* 0x00000001bd0a7810 */ /* 0x000fc60007ffe0ff */
[----:B------:R-:W-:-:S05]  /*1b620*/  VIADD R11, R11, 0x8 ;  /* 0x000000080b0b7836 */ /* 0x000fca0000000000 */
[----:B------:R0:W-:Y:S01]  /*1b630*/  BAR.SYNC.DEFER_BLOCKING R11, 0x100 ;  /* 0x0004000b0000751d */ /* 0x0001e20000010000 */
[----:B------:R-:W-:-:S04]  /*1b640*/  ISETP.NE.AND P3, PT, R10, 0x2, PT ;  /* 0x000000020a00780c */ /* 0x000fc80003f65270 */
[----:B------:R-:W-:-:S05]  /*1b650*/  SEL R10, R10, RZ, P3 ;  /* 0x000000ff0a0a7207 */ /* 0x000fca0001800000 */
[----:B------:R-:W-:-:S04]  /*1b660*/  IMAD R12, R10, 0x780, R4 ;  /* 0x000007800a0c7824 */ /* 0x000fc800078e0204 */
[C---:B------:R-:W-:Y:S01]  /*1b670*/  VIADD R14, R12.reuse, 0x80 ;  /* 0x000000800c0e7836 */ /* 0x040fe20000000000 */
[C---:B------:R-:W-:Y:S01]  /*1b680*/  R2UR UR50, R12.reuse ;  /* 0x000000000c3272ca */ /* 0x040fe200000e0000 */
[C---:B------:R-:W-:Y:S01]  /*1b690*/  VIADD R20, R12.reuse, 0x180 ;  /* 0x000001800c147836 */ /* 0x040fe20000000000 */
[----:B------:R-:W-:Y:S02]  /*1b6a0*/  IADD3 R88, R12, 0x100, RZ ;  /* 0x000001000c587810 */ /* 0x000fe40007ffe0ff */
[----:B------:R-:W-:Y:S01]  /*1b6b0*/  R2UR UR46, R14 ;  /* 0x000000000e2e72ca */ /* 0x000fe200000e0000 */
[----:B------:R-:W-:Y:S01]  /*1b6c0*/  VIADD R14, R12, 0x200 ;  /* 0x000002000c0e7836 */ /* 0x000fe20000000000 */
[----:B------:R-:W-:Y:S01]  /*1b6d0*/  R2UR UR26, R88 ;  /* 0x00000000581a72ca */ /* 0x000fe200000e0000 */
[----:B------:R-:W-:Y:S01]  /*1b6e0*/  VIADD R88, R12, 0x2 ;  /* 0x000000020c587836 */ /* 0x000fe20000000000 */
[----:B------:R-:W-:Y:S01]  /*1b6f0*/  R2UR UR30, R20 ;  /* 0x00000000141e72ca */ /* 0x000fe200000e0000 */
[----:B------:R-:W-:Y:S01]  /*1b700*/  WARPGROUP.ARRIVE ;  /* 0x00000000000079c5 */ /* 0x000fe20000000000 */
[----:B------:R-:W-:Y:S01]  /*1b710*/  R2UR UR34, R14 ;  /* 0x000000000e2272ca */ /* 0x000fe200000e0000 */
[----:B------:R-:W-:Y:S01]  /*1b720*/  VIADD R20, R12, 0x82 ;  /* 0x000000820c147836 */ /* 0x000fe20000000000 */
[----:B------:R-:W-:-:S02]  /*1b730*/  R2UR UR6, R88 ;  /* 0x00000000580672ca */ /* 0x000fc400000e0000 */
[----:B------:R-:W-:Y:S01]  /*1b740*/  IADD3 R14, R12, 0x102, RZ ;  /* 0x000001020c0e7810 */ /* 0x000fe20007ffe0ff */
        /* <DEDUP_REMOVED lines=9> */
[----:B------:R-:W-:Y:S01]  /*1b7e0*/  QGMMA.64x32x32.F32.E4M3.E4M3 R136, gdesc[UR44], RZ, !UPT, gsb0 ;  /* 0x006000002c8879f3 */ /* 0x000fe2000c0008ff */
[----:B------:R-:W-:Y:S01]  /*1b7f0*/  R2UR UR46, R20 ;  /* 0x00000000142e72ca */ /* 0x000fe200000e0000 */
[----:B------:R-:W-:Y:S01]  /*1b800*/  UMOV UR44, UR4 ;  /* 0x00000004002c7c82 */ /* 0x000fe20008000000 */
[----:B------:R-:W-:Y:S01]  /*1b810*/  R2UR UR47, R21 ;  /* 0x00000000152f72ca */ /* 0x000fe200000e0000 */
[----:B------:R-:W-:Y:S01]  /*1b820*/  UMOV UR45, UR5 ;  /* 0x00000005002d7c82 */ /* 0x000fe20008000000 */
        /* <DEDUP_REMOVED lines=56> */
[----:B------:R-:W-:Y:S01]  /*1bbb0*/  R2UR UR46, R14 ;  /* 0x000000000e2e72ca */ /* 0x000fe200000e0000 */
[----:B------:R-:W-:Y:S01]  /*1bbc0*/  VIADD R14, R12, 0x480 ;  /* 0x000004800c0e7836 */ /* 0x000fe20000000000 */
[----:B------:R-:W-:Y:S02]  /*1bbd0*/  R2UR UR47, R15 ;  /* 0x000000000f2f72ca */ /* 0x000fe400000e0000 */
[----:B------:R-:W-:Y:S02]  /*1bbe0*/  MOV R15, 0x80000020 ;  /* 0x80000020000f7802 */ /* 0x000fe40000000f00 */
[----:B------:R-:W-:Y:S01]  /*1bbf0*/  R2UR UR50, R14 ;  /* 0x000000000e3272ca */ /* 0x000fe200000e0000 */
[----:B------:R-:W-:Y:S01]  /*1bc00*/  VIADD R14, R12, 0x282 ;  /* 0x000002820c0e7836 */ /* 0x000fe20000000000 */
[----:B------:R-:W-:Y:S01]  /*1bc10*/  R2UR UR51, R15 ;  /* 0x000000000f3372ca */ /* 0x000fe200000e0000 */
[----:B------:R-:W-:-:S03]  /*1bc20*/  IMAD.MOV.U32 R15, RZ, RZ, -0x7fffffe0 ;  /* 0x80000020ff0f7424 */ /* 0x000fc600078e00ff */
        /* <DEDUP_REMOVED lines=109> */
[C---:B------:R-:W-:Y:S01]  /*1c300*/  VIADD R14, R12.reuse, 0x682 ;  /* 0x000006820c0e7836 */ /* 0x040fe20000000000 */
[----:B------:R-:W-:Y:S01]  /*1c310*/  MOV R15, 0x80000020 ;  /* 0x80000020000f7802 */ /* 0x000fe20000000f00 */
        /* <DEDUP_REMOVED lines=34> */
.L_x_2484:
[----:B------:R-:W-:Y:S01]  /*1c540*/  SHF.L.U32 R9, R9, 0x1f, RZ ;  /* 0x0000001f09097819 */ /* 0x000fe200000006ff */
[----:B------:R-:W-:-:S04]  /*1c550*/  IMAD R11, R189, 0x8, R16 ;  /* 0x00000008bd0b7824 */ /* 0x000fc800078e0210 */
[----:B------:R0:W1:Y:S01]  /*1c560*/  SYNCS.PHASECHK.TRANS64.TRYWAIT P2, [R11+URZ+0x29850], R9 ;  /* 0x029850090b0075a7 */ /* 0x000062000804017f */
[----:B------:R-:W-:Y:S05]  /*1c570*/  @!P1 BRA `(.L_x_2485) ;  /* 0x0000000000049947 */ /* 0x000fea0003800000 */
[----:B------:R-:W-:Y:S01]  /*1c580*/  BPT.TRAP 0x1 ;  /* 0x000000040000795c */ /* 0x000fe20000300000 */
.L_x_2485:
[----:B-1----:R-:W-:Y:S05]  /*1c590*/  @P2 BRA `(.L_x_2483) ;  /* 0x0000000000082947 */ /* 0x002fea0003800000 */
[----:B------:R-:W1:Y:S02]  /*1c5a0*/  SYNCS.PHASECHK.TRANS64.TRYWAIT P2, [R11+URZ+0x29850], R9 ;  /* 0x029850090b0075a7 */ /* 0x000e64000804017f */
[----:B-1----:R-:W-:Y:S05]  /*1c5b0*/  @!P2 BRA `(.L_x_2486) ;  /* 0x00000118005ca947 */ /* 0x002fea0003800000 */
.L_x_2483:
[----:B01----:R-:W-:Y:S01]  /*1c5c0*/  IADD3 R9, R16, 0x400, RZ ;  /* 0x0000040010097810 */ /* 0x003fe20007ffe0ff */
[----:B------:R-:W-:Y:S01]  /*1c5d0*/  IMAD.MOV.U32 R13, RZ, RZ, -0x3ffffff0 ;  /* 0xc0000010ff0d7424 */ /* 0x000fe200078e00ff */
[----:B------:R-:W-:Y:S05]  /*1c5e0*/  WARPSYNC.ALL ;  /* 0x0000000000007948 */ /* 0x000fea0003800000 */
[----:B------:R-:W-:Y:S01]  /*1c5f0*/  SHF.R.U32.HI R9, RZ, 0x4, R9 ;  /* 0x00000004ff097819 */ /* 0x000fe20000011609 */
[----:B------:R-:W-:Y:S01]  /*1c600*/  WARPGROUP.ARRIVE ;  /* 0x00000000000079c5 */ /* 0x000fe20000000000 */
[----:B------:R-:W-:Y:S01]  /*1c610*/  R2UR UR7, R13 ;  /* 0x000000000d0772ca */ /* 0x000fe200000e0000 */
[----:B------:R-:W-:Y:S01]  /*1c620*/  IMAD.MOV.U32 R15, RZ, RZ, -0x3ffffff0 ;  /* 0xc0000010ff0f7424 */ /* 0x000fe200078e00ff */
[----:B------:R-:W-:Y:S01]  /*1c630*/  LOP3.LUT R9, R9, 0x3fff, RZ, 0xc0, !PT ;  /* 0x00003fff09097812 */ /* 0x000fe200078ec0ff */
[----:B------:R-:W0:Y:S01]  /*1c640*/  @P0 LDC R20, c[0x0][0x450] ;  /* 0x00011400ff140b82 */ /* 0x000e220000000800 */
[----:B------:R-:W-:-:S02]  /*1c650*/  IMAD.MOV.U32 R13, RZ, RZ, -0x3ffffff0 ;  /* 0xc0000010ff0d7424 */ /* 0x000fc400078e00ff */
[C---:B------:R-:W-:Y:S01]  /*1c660*/  FMUL.FTZ R21, R2.reuse, R158 ;  /* 0x0000009e02157220 */ /* 0x040fe20000410000 */
[----:B------:R-:W-:Y:S01]  /*1c670*/  LOP3.LUT R9, R9, 0x10000, RZ, 0xfc, !PT ;  /* 0x0001000009097812 */ /* 0x000fe200078efcff */
[C---:B------:R-:W-:Y:S01]  /*1c680*/  FMUL.FTZ R158, R2.reuse, R165 ;  /* 0x000000a5029e7220 */ /* 0x040fe20000410000 */
[C---:B------:R-:W-:Y:S01]  /*1c690*/  FMUL.FTZ R136, R2.reuse, R136 ;  /* 0x0000008802887220 */ /* 0x040fe20000410000 */
[C---:B------:R-:W-:Y:S01]  /*1c6a0*/  FMUL.FTZ R141, R2.reuse, R141 ;  /* 0x0000008d028d7220 */ /* 0x040fe20000410000 */
[C---:B------:R-:W-:Y:S01]  /*1c6b0*/  FMUL.FTZ R144, R2.reuse, R144 ;  /* 0x0000009002907220 */ /* 0x040fe20000410000 */
[----:B------:R-:W-:Y:S01]  /*1c6c0*/  IMAD R12, R189, 0x500, R9 ;  /* 0x00000500bd0c7824 */ /* 0x000fe200078e0209 */
[----:B------:R-:W-:Y:S01]  /*1c6d0*/  IADD3 R9, R211, R203, RZ ;  /* 0x000000cbd3097210 */ /* 0x000fe20007ffe0ff */
[----:B------:R-:W-:Y:S01]  /*1c6e0*/  MUFU.TANH R158, R158 ;  /* 0x0000009e009e7308 */ /* 0x000fe20000002400 */
[----:B------:R-:W-:Y:S01]  /*1c6f0*/  FMUL.FTZ R145, R2, R145 ;  /* 0x0000009102917220 */ /* 0x000fe20000410000 */
[C---:B------:R-:W-:Y:S01]  /*1c700*/  VIADD R14, R12.reuse, 0x100 ;  /* 0x000001000c0e7836 */ /* 0x040fe20000000000 */
[----:B------:R-:W-:Y:S01]  /*1c710*/  R2UR UR6, R12 ;  /* 0x000000000c0672ca */ /* 0x000fe200000e0000 */
[C---:B------:R-:W-:Y:S01]  /*1c720*/  FMUL.FTZ R148, R2.reuse, R148 ;  /* 0x0000009402947220 */ /* 0x040fe20000410000 */
        /* <DEDUP_REMOVED lines=13> */
[----:B------:R-:W-:Y:S01]  /*1c800*/  MUFU.TANH R141, R141 ;  /* 0x0000008d008d7308 */ /* 0x000fe20000002400 */
[----:B------:R-:W-:Y:S01]  /*1c810*/  R2UR UR7, R15 ;  /* 0x000000000f0772ca */ /* 0x000fe200000e0000 */
[----:B------:R-:W-:Y:S01]  /*1c820*/  IMAD.MOV.U32 R15, RZ, RZ, -0x3ffffff0 ;  /* 0xc0000010ff0f7424 */ /* 0x000fe200078e00ff */
[----:B------:R-:W-:Y:S01]  /*1c830*/  IADD3 R14, R12, 0x200, RZ ;  /* 0x000002000c0e7810 */ /* 0x000fe20007ffe0ff */
[C---:B------:R-:W-:Y:S01]  /*1c840*/  FMUL.FTZ R95, R2.reuse, R95 ;  /* 0x0000005f025f7220 */ /* 0x040fe20000410000 */
[C---:B------:R-:W-:Y:S01]  /*1c850*/  FMUL.FTZ R98, R2.reuse, R98 ;  /* 0x0000006202627220 */ /* 0x040fe20000410000 */
[C---:B------:R-:W-:Y:S01]  /*1c860*/  FMUL.FTZ R99, R2.reuse, R99 ;  /* 0x0000006302637220 */ /* 0x040fe20000410000 */
[----:B------:R-:W-:Y:S01]  /*1c870*/  FMUL.FTZ R103, R2, R103 ;  /* 0x0000006702677220 */ /* 0x000fe20000410000 */
[----:B------:R-:W-:Y:S08]  /*1c880*/  MUFU.TANH R144, R144 ;  /* 0x0000009000907308 */ /* 0x000ff00000002400 */
        /* <DEDUP_REMOVED lines=15> */
[----:B------:R-:W-:Y:S01]  /*1c980*/  MUFU.TANH R103, R103 ;  /* 0x0000006700677308 */ /* 0x000fe20000002400 */
[----:B------:R-:W-:-:S02]  /*1c990*/  WARPGROUP.DEPBAR.LE gsb0, 0x0 ;  /* 0x00008000000079c5 */ /* 0x000fc40000010000 */
[----:B------:R-:W-:Y:S01]  /*1c9a0*/  WARPGROUP.ARRIVE ;  /* 0x00000000000079c5 */ /* 0x000fe20000000000 */
[C---:B------:R-:W-:Y:S01]  /*1c9b0*/  FMUL.FTZ R185, R2.reuse, R88 ;  /* 0x0000005802b97220 */ /* 0x040fe20000410000 */
[C---:B------:R-:W-:Y:S01]  /*1c9c0*/  FMUL.FTZ R187, R2.reuse, R93 ;  /* 0x0000005d02bb7220 */ /* 0x040fe20000410000 */
[C---:B------:R-:W-:Y:S01]  /*1c9d0*/  FMUL.FTZ R88, R2.reuse, R92 ;  /* 0x0000005c02587220 */ /* 0x040fe20000410000 */
[C---:B------:R-:W-:Y:S01]  /*1c9e0*/  FMUL.FTZ R92, R2.reuse, R110 ;  /* 0x0000006e025c7220 */ /* 0x040fe20000410000 */
[----:B------:R-:W-:Y:S01]  /*1c9f0*/  FMUL.FTZ R110, R2, R119 ;  /* 0x00000077026e7220 */ /* 0x000fe20000410000 */
[----:B------:R-:W-:Y:S01]  /*1ca00*/  QGMMA.64x128x32.F32.E4M3.E4M3 R24, R180, gdesc[UR4], R24, gsb0 ;  /* 0x01e00004b4187df3 */ /* 0x000fe20008000818 */
[----:B------:R-:W-:Y:S01]  /*1ca10*/  R2UR UR6, R14 ;  /* 0x000000000e0672ca */ /* 0x000fe200000e0000 */
[C---:B------:R-:W-:Y:S01]  /*1ca20*/  VIADD R14, R12.reuse, 0x300 ;  /* 0x000003000c0e7836 */ /* 0x040fe20000000000 */
[----:B------:R-:W-:Y:S01]  /*1ca30*/  R2UR UR7, R15 ;  /* 0x000000000f0772ca */ /* 0x000fe200000e0000 */
[----:B------:R-:W-:Y:S01]  /*1ca40*/  IMAD.MOV.U32 R15, RZ, RZ, -0x3ffffff0 ;  /* 0xc0000010ff0f7424 */ /* 0x000fe200078e00ff */
[----:B------:R-:W-:Y:S01]  /*1ca50*/  MUFU.TANH R185, R185 ;  /* 0x000000b900b97308 */ /* 0x000fe20000002400 */
[----:B------:R-:W-:Y:S01]  /*1ca60*/  VIADD R12, R12, 0x400 ;  /* 0x000004000c0c7836 */ /* 0x000fe20000000000 */
[----:B------:R-:W1:Y:S06]  /*1ca70*/  S2R R186, SR_TID.X ;  /* 0x0000000000ba7919 */ /* 0x000e6c0000002100 */
[----:B------:R-:W-:Y:S08]  /*1ca80*/  MUFU.TANH R88, R88 ;  /* 0x0000005800587308 */ /* 0x000ff00000002400 */
[----:B------:R-:W-:Y:S08]  /*1ca90*/  MUFU.TANH R187, R187 ;  /* 0x000000bb00bb7308 */ /* 0x000ff00000002400 */
[----:B------:R-:W-:Y:S08]  /*1caa0*/  MUFU.TANH R92, R92 ;  /* 0x0000005c005c7308 */ /* 0x000ff00000002400 */
[----:B------:R-:W-:Y:S01]  /*1cab0*/  MUFU.TANH R110, R110 ;  /* 0x0000006e006e7308 */ /* 0x000fe20000002400 */
[----:B-1----:R-:W-:-:S02]  /*1cac0*/  LOP3.LUT R184, R186, 0x7f, RZ, 0xc0, !PT ;  /* 0x0000007fbab87812 */ /* 0x002fc400078ec0ff */
[----:B------:R-:W1:Y:S02]  /*1cad0*/  S2R R186, SR_TID.X ;  /* 0x0000000000ba7919 */ /* 0x000e640000002100 */
[----:B-1----:R-:W-:Y:S01]  /*1cae0*/  SHF.R.U32.HI R186, RZ, 0x7, R186 ;  /* 0x00000007ffba7819 */ /* 0x002fe200000116ba */
[----:B------:R-:W-:Y:S02]  /*1caf0*/  WARPGROUP.DEPBAR.LE gsb0, 0x0 ;  /* 0x00008000000079c5 */ /* 0x000fe40000010000 */
[----:B------:R-:W-:Y:S01]  /*1cb00*/  WARPGROUP.ARRIVE ;  /* 0x00000000000079c5 */ /* 0x000fe20000000000 */
[C---:B------:R-:W-:Y:S01]  /*1cb10*/  FMUL.FTZ R181, R2.reuse, R117 ;  /* 0x0000007502b57220 */ /* 0x040fe20000410000 */
[----:B------:R-:W-:-:S04]  /*1cb20*/  FMUL.FTZ R183, R2, R89 ;  /* 0x0000005902b77220 */ /* 0x000fc80000410000 */
[----:B------:R-:W-:Y:S01]  /*1cb30*/  QGMMA.64x128x32.F32.E4M3.E4M3 R24, R176, gdesc[UR4], R24, gsb0 ;  /* 0x01e00004b0187df3 */ /* 0x000fe20008000818 */
[----:B------:R-:W-:Y:S01]  /*1cb40*/  R2UR UR6, R14 ;  /* 0x000000000e0672ca */ /* 0x000fe200000e0000 */
[----:B------:R-:W-:Y:S01]  /*1cb50*/  MUFU.TANH R181, R181 ;  /* 0x000000b500b57308 */ /* 0x000fe20000002400 */
[----:B------:R-:W-:Y:S01]  /*1cb60*/  R2UR UR7, R15 ;  /* 0x000000000f0772ca */ /* 0x000fe200000e0000 */
[----:B------:R-:W1:Y:S01]  /*1cb70*/  @P0 LDC R14, c[0x0][0x44c] ;  /* 0x00011300ff0e0b82 */ /* 0x000e620000000800 */
[C---:B------:R-:W-:Y:S01]  /*1cb80*/  FMUL.FTZ R15, R2.reuse, R156 ;  /* 0x0000009c020f7220 */ /* 0x040fe20000410000 */
[----:B------:R-:W-:-:S04]  /*1cb90*/  FMUL.FTZ R156, R2, R163 ;  /* 0x000000a3029c7220 */ /* 0x000fc80000410000 */
[----:B------:R-:W-:Y:S08]  /*1cba0*/  MUFU.TANH R183, R183 ;  /* 0x000000b700b77308 */ /* 0x000ff00000002400 */
[----:B------:R-:W-:Y:S08]  /*1cbb0*/  MUFU.TANH R15, R15 ;  /* 0x0000000f000f7308 */ /* 0x000ff00000002400 */
[----:B------:R-:W-:Y:S01]  /*1cbc0*/  MUFU.TANH R156, R156 ;  /* 0x0000009c009c7308 */ /* 0x000fe20000002400 */
[----:B-1----:R-:W-:-:S04]  /*1cbd0*/  @P0 IMAD.HI.U32 R11, R9, R14, RZ ;  /* 0x0000000e090b0227 */ /* 0x002fc800078e00ff */
[C---:B------:R-:W-:Y:S01]  /*1cbe0*/  FMUL.FTZ R14, R2.reuse, R155 ;  /* 0x0000009b020e7220 */ /* 0x040fe20000410000 */
[C---:B------:R-:W-:Y:S01]  /*1cbf0*/  FMUL.FTZ R155, R2.reuse, R162 ;  /* 0x000000a2029b7220 */ /* 0x040fe20000410000 */
[C---:B------:R-:W-:Y:S01]  /*1cc00*/  FMUL.FTZ R162, R2.reuse, R121 ;  /* 0x0000007902a27220 */ /* 0x040fe20000410000 */
[C---:B------:R-:W-:Y:S01]  /*1cc10*/  FMUL.FTZ R121, R2.reuse, R123 ;  /* 0x0000007b02797220 */ /* 0x040fe20000410000 */
[----:B0-----:R-:W-:Y:S01]  /*1cc20*/  @P0 SHF.R.U32.HI R9, RZ, R20, R11 ;  /* 0x00000014ff090219 */ /* 0x001fe2000001160b */
[C---:B------:R-:W-:Y:S01]  /*1cc30*/  FMUL.FTZ R20, R2.reuse, R157 ;  /* 0x0000009d02147220 */ /* 0x040fe20000410000 */
[C---:B------:R-:W-:Y:S01]  /*1cc40*/  FMUL.FTZ R157, R2.reuse, R164 ;  /* 0x000000a4029d7220 */ /* 0x040fe20000410000 */
[C---:B------:R-:W-:Y:S01]  /*1cc50*/  FMUL.FTZ R123, R2.reuse, R124 ;  /* 0x0000007c027b7220 */ /* 0x040fe20000410000 */
[C---:B------:R-:W-:Y:S01]  /*1cc60*/  FMUL.FTZ R124, R2.reuse, R127 ;  /* 0x0000007f027c7220 */ /* 0x040fe20000410000 */
[----:B------:R-:W0:Y:S01]  /*1cc70*/  SHFL.IDX PT, R164, R9, RZ, 0x1c1f ;  /* 0x001c1fff09a47589 */ /* 0x000e2200000e0000 */
[C---:B------:R-:W-:Y:S01]  /*1cc80*/  FMUL.FTZ R127, R2.reuse, R128 ;  /* 0x00000080027f7220 */ /* 0x040fe20000410000 */
[C---:B------:R-:W-:Y:S01]  /*1cc90*/  FMUL.FTZ R128, R2.reuse, R129 ;  /* 0x0000008102807220 */ /* 0x040fe20000410000 */
[----:B------:R-:W-:Y:S01]  /*1cca0*/  FMUL.FTZ R129, R2, R131 ;  /* 0x0000008302817220 */ /* 0x000fe20000410000 */
[----:B------:R-:W-:-:S02]  /*1ccb0*/  IMAD.MOV.U32 R131, RZ, RZ, -0xa0 ;  /* 0xffffff60ff837424 */ /* 0x000fc400078e00ff */
[C---:B------:R-:W-:Y:S01]  /*1ccc0*/  FMUL.FTZ R11, R2.reuse, R152 ;  /* 0x00000098020b7220 */ /* 0x040fe20000410000 */
[----:B------:R-:W-:Y:S01]  /*1ccd0*/  MUFU.TANH R20, R20 ;  /* 0x0000001400147308 */ /* 0x000fe20000002400 */
[----:B------:R-:W-:Y:S01]  /*1cce0*/  FMUL.FTZ R152, R2, R159 ;  /* 0x0000009f02987220 */ /* 0x000fe20000410000 */
[----:B------:R-:W-:Y:S02]  /*1ccf0*/  IMAD R131, R8, R131, 0x1 ;  /* 0x0000000108837424 */ /* 0x000fe400078e0283 */
[----:B------:R-:W-:Y:S02]  /*1cd00*/  FMUL.FTZ R159, R2, R166 ;  /* 0x000000a6029f7220 */ /* 0x000fe40000410000 */
[----:B------:R-:W-:Y:S02]  /*1cd10*/  IMAD R131, R210, -0x2, R131 ;  /* 0xfffffffed2837824 */ /* 0x000fe400078e0283 */
[----:B------:R-:W1:Y:S03]  /*1cd20*/  MUFU.TANH R11, R11 ;  /* 0x0000000b000b7308 */ /* 0x000e660000002400 */
[----:B------:R-:W-:-:S05]  /*1cd30*/  IADD3 R131, -R204, R131, R205 ;  /* 0x00000083cc837210 */ /* 0x000fca0007ffe1cd */
        /* <DEDUP_REMOVED lines=15> */
[----:B------:R-:W-:Y:S02]  /*1ce30*/  FMUL.FTZ R112, R2, R116 ;  /* 0x0000007402707220 */ /* 0x000fe40000410000 */
[----:B------:R-:W-:Y:S01]  /*1ce40*/  MUFU.TANH R129, R129 ;  /* 0x0000008100817308 */ /* 0x000fe20000002400 */
        /* <DEDUP_REMOVED lines=24> */
[----:B0-----:R-:W-:Y:S01]  /*1cfd0*/  IADD3 R135, R131, R164, RZ ;  /* 0x000000a483877210 */ /* 0x001fe20007ffe0ff */
[C---:B------:R-:W-:Y:S01]  /*1cfe0*/  FMUL.FTZ R153, R2.reuse, R160 ;  /* 0x000000a002997220 */ /* 0x040fe20000410000 */
[----:B------:R-:W-:Y:S01]  /*1cff0*/  MUFU.TANH R154, R154 ;  /* 0x0000009a009a7308 */ /* 0x000fe20000002400 */
[----:B------:R-:W-:Y:S01]  /*1d000*/  FMUL.FTZ R160, R2, R167 ;  /* 0x000000a702a07220 */ /* 0x000fe20000410000 */
[----:B------:R-:W-:-:S02]  /*1d010*/  ISETP.GT.AND P2, PT, R135, RZ, PT ;  /* 0x000000ff8700720c */ /* 0x000fc40003f44270 */
[----:B------:R-:W-:Y:S02]  /*1d020*/  ISETP.GT.AND P3, PT, R135, 0x1, PT ;  /* 0x000000018700780c */ /* 0x000fe40003f64270 */
[----:B-1----:R-:W-:Y:S02]  /*1d030*/  FSEL R11, R11, -INF , P2 ;  /* 0xff8000000b0b7808 */ /* 0x002fe40001000000 */
[----:B------:R-:W0:Y:S01]  /*1d040*/  MUFU.TANH R153, R153 ;  /* 0x0000009900997308 */ /* 0x000e220000002400 */
[----:B------:R-:W-:Y:S02]  /*1d050*/  ISETP.GT.AND P2, PT, R135, 0x8, PT ;  /* 0x000000088700780c */ /* 0x000fe40003f44270 */
[----:B--2---:R-:W-:Y:S01]  /*1d060*/  FSEL R163, R12, -INF , P3 ;  /* 0xff8000000ca37808 */ /* 0x004fe20001800000 */
[----:B------:R-:W-:Y:S01]  /*1d070*/  FMUL.FTZ R12, R2, R105 ;  /* 0x00000069020c7220 */ /* 0x000fe20000410000 */
[----:B------:R-:W-:Y:S02]  /*1d080*/  FMNMX.FTZ R164, R11, R7, !PT ;  /* 0x000000070ba47209 */ /* 0x000fe40007810000 */
[----:B------:R-:W-:Y:S01]  /*1d090*/  ISETP.GT.AND P3, PT, R135, 0x9, PT ;  /* 0x000000098700780c */ /* 0x000fe20003f64270 */
[----:B------:R-:W1:Y:S01]  /*1d0a0*/  MUFU.TANH R161, R161 ;  /* 0x000000a100a17308 */ /* 0x000e620000002400 */
[----:B------:R-:W-:-:S02]  /*1d0b0*/  FSEL R15, R15, -INF , P2 ;  /* 0xff8000000f0f7808 */ /* 0x000fc40001000000 */
[----:B------:R-:W-:Y:S02]  /*1d0c0*/  FMNMX.FTZ R164, R163, R164, !PT ;  /* 0x000000a4a3a47209 */ /* 0x000fe40007810000 */
[----:B------:R-:W-:Y:S02]  /*1d0d0*/  ISETP.GT.AND P2, PT, R135, 0x10, PT ;  /* 0x000000108700780c */ /* 0x000fe40003f44270 */
[----:B------:R-:W-:Y:S01]  /*1d0e0*/  FSEL R105, R20, -INF , P3 ;  /* 0xff80000014697808 */ /* 0x000fe20001800000 */
[----:B------:R-:W2:Y:S01]  /*1d0f0*/  MUFU.TANH R139, R139 ;  /* 0x0000008b008b7308 */ /* 0x000ea20000002400 */
[----:B------:R-:W-:Y:S01]  /*1d100*/  FMNMX.FTZ R164, R15, R164, !PT ;  /* 0x000000a40fa47209 */ /* 0x000fe20007810000 */
[C---:B------:R-:W-:Y:S01]  /*1d110*/  FMUL.FTZ R20, R2.reuse, R106 ;  /* 0x0000006a02147220 */ /* 0x040fe20000410000 */
[----:B------:R-:W-:Y:S01]  /*1d120*/  ISETP.GT.AND P3, PT, R135, 0x11, PT ;  /* 0x000000118700780c */ /* 0x000fe20003f64270 */
[----:B------:R-:W-:Y:S01]  /*1d130*/  FMUL.FTZ R106, R2, R107 ;  /* 0x0000006b026a7220 */ /* 0x000fe20000410000 */
[----:B0-----:R-:W-:-:S02]  /*1d140*/  FSEL R153, R153, -INF , P2 ;  /* 0xff80000099997808 */ /* 0x001fc40001000000 */
[----:B------:R-:W-:Y:S01]  /*1d150*/  FMNMX.FTZ R164, R105, R164, !PT ;  /* 0x000000a469a47209 */ /* 0x000fe20007810000 */
[----:B------:R-:W0:Y:S01]  /*1d160*/  MUFU.TANH R151, R151 ;  /* 0x0000009700977308 */ /* 0x000e220000002400 */
[----:B------:R-:W-:Y:S02]  /*1d170*/  ISETP.GT.AND P2, PT, R135, 0x18, PT ;  /* 0x000000188700780c */ /* 0x000fe40003f44270 */
[----:B------:R-:W-:Y:S02]  /*1d180*/  FSEL R165, R154, -INF , P3 ;  /* 0xff8000009aa57808 */ /* 0x000fe40001800000 */
[----:B------:R-:W-:Y:S02]  /*1d190*/  FMNMX.FTZ R164, R153, R164, !PT ;  /* 0x000000a499a47209 */ /* 0x000fe40007810000 */
[----:B------:R-:W-:Y:S01]  /*1d1a0*/  ISETP.GT.AND P3, PT, R135, 0x19, PT ;  /* 0x000000198700780c */ /* 0x000fe20003f64270 */
[----:B------:R-:W3:Y:S01]  /*1d1b0*/  MUFU.TANH R130, R130 ;  /* 0x0000008200827308 */ /* 0x000ee20000002400 */
[----:B------:R-:W-:-:S02]  /*1d1c0*/  FSEL R157, R157, -INF , P2 ;  /* 0xff8000009d9d7808 */ /* 0x000fc40001000000 */
[----:B------:R-:W-:Y:S02]  /*1d1d0*/  FMNMX.FTZ R164, R165, R164, !PT ;  /* 0x000000a4a5a47209 */ /* 0x000fe40007810000 */
[----:B------:R-:W-:Y:S02]  /*1d1e0*/  ISETP.GT.AND P2, PT, R135, 0x20, PT ;  /* 0x000000208700780c */ /* 0x000fe40003f44270 */
[----:B------:R-:W-:Y:S01]  /*1d1f0*/  FSEL R107, R158, -INF , P3 ;  /* 0xff8000009e6b7808 */ /* 0x000fe20001800000 */
[----:B------:R-:W4:Y:S01]  /*1d200*/  MUFU.TANH R12, R12 ;  /* 0x0000000c000c7308 */ /* 0x000f220000002400 */
[----:B------:R-:W-:Y:S02]  /*1d210*/  FMNMX.FTZ R164, R157, R164, !PT ;  /* 0x000000a49da47209 */ /* 0x000fe40007810000 */
[----:B------:R-:W-:Y:S02]  /*1d220*/  ISETP.GT.AND P3, PT, R135, 0x21, PT ;  /* 0x000000218700780c */ /* 0x000fe40003f64270 */
[----:B------:R-:W-:Y:S01]  /*1d230*/  FSEL R167, R136, -INF , P2 ;  /* 0xff80000088a77808 */ /* 0x000fe20001000000 */
[----:B------:R-:W-:Y:S01]  /*1d240*/  FMUL.FTZ R136, R2, R109 ;  /* 0x0000006d02887220 */ /* 0x000fe20000410000 */
[----:B------:R-:W-:Y:S01]  /*1d250*/  FMNMX.FTZ R164, R107, R164, !PT ;  /* 0x000000a46ba47209 */ /* 0x000fe20007810000 */
[----:B------:R-:W-:Y:S01]  /*1d260*/  MUFU.TANH R177, R177 ;  /* 0x000000b100b17308 */ /* 0x000fe20000002400 */
[----:B------:R-:W-:-:S02]  /*1d270*/  ISETP.GT.AND P2, PT, R135, 0x28, PT ;  /* 0x000000288700780c */ /* 0x000fc40003f44270 */
[----:B-1----:R-:W-:Y:S02]  /*1d280*/  FSEL R161, R161, -INF , P3 ;  /* 0xff800000a1a17808 */ /* 0x002fe40001800000 */
[----:B------:R-:W-:Y:S02]  /*1d290*/  FMNMX.FTZ R164, R167, R164, !PT ;  /* 0x000000a4a7a47209 */ /* 0x000fe40007810000 */
[----:B------:R-:W-:Y:S01]  /*1d2a0*/  ISETP.GT.AND P3, PT, R135, 0x29, PT ;  /* 0x000000298700780c */ /* 0x000fe20003f64270 */
[----:B------:R-:W1:Y:S01]  /*1d2b0*/  MUFU.TANH R136, R136 ;  /* 0x0000008800887308 */ /* 0x000e620000002400 */
[----:B--2---:R-:W-:Y:S02]  /*1d2c0*/  FSEL R139, R139, -INF , P2 ;  /* 0xff8000008b8b7808 */ /* 0x004fe40001000000 */
[----:B------:R-:W-:Y:S02]  /*1d2d0*/  FMNMX.FTZ R164, R161, R164, !PT ;  /* 0x000000a4a1a47209 */ /* 0x000fe40007810000 */
[----:B------:R-:W-:-:S02]  /*1d2e0*/  ISETP.GT.AND P2, PT, R135, 0x30, PT ;  /* 0x000000308700780c */ /* 0x000fc40003f44270 */
[----:B------:R-:W-:Y:S01]  /*1d2f0*/  FSEL R141, R141, -INF , P3 ;  /* 0xff8000008d8d7808 */ /* 0x000fe20001800000 */
[----:B------:R-:W2:Y:S01]  /*1d300*/  MUFU.TANH R179, R179 ;  /* 0x000000b300b37308 */ /* 0x000ea20000002400 */
[----:B------:R-:W-:Y:S02]  /*1d310*/  FMNMX.FTZ R164, R139, R164, !PT ;  /* 0x000000a48ba47209 */ /* 0x000fe40007810000 */
[----:B------:R-:W-:Y:S02]  /*1d320*/  ISETP.GT.AND P3, PT, R135, 0x31, PT ;  /* 0x000000318700780c */ /* 0x000fe40003f64270 */
[----:B------:R-:W-:Y:S02]  /*1d330*/  FSEL R109, R144, -INF , P2 ;  /* 0xff800000906d7808 */ /* 0x000fe40001000000 */
[----:B------:R-:W-:Y:S01]  /*1d340*/  FMNMX.FTZ R164, R141, R164, !PT ;  /* 0x000000a48da47209 */ /* 0x000fe20007810000 */
[----:B------:R-:W5:Y:S01]  /*1d350*/  MUFU.TANH R112, R112 ;  /* 0x0000007000707308 */ /* 0x000f620000002400 */
[----:B------:R-:W-:-:S02]  /*1d360*/  ISETP.GT.AND P2, PT, R135, 0x38, PT ;  /* 0x000000388700780c */ /* 0x000fc40003f44270 */
[----:B------:R-:W-:Y:S02]  /*1d370*/  FSEL R145, R145, -INF , P3 ;  /* 0xff80000091917808 */ /* 0x000fe40001800000 */
[----:B------:R-:W-:Y:S02]  /*1d380*/  FMNMX.FTZ R164, R109, R164, !PT ;  /* 0x000000a46da47209 */ /* 0x000fe40007810000 */
[----:B------:R-:W-:Y:S01]  /*1d390*/  ISETP.GT.AND P3, PT, R135, 0x39, PT ;  /* 0x000000398700780c */ /* 0x000fe20003f64270 */
[----:B------:R-:W-:Y:S01]  /*1d3a0*/  MUFU.TANH R13, R13 ;  /* 0x0000000d000d7308 */ /* 0x000fe20000002400 */
[----:B------:R-:W-:Y:S02]  /*1d3b0*/  FSEL R113, R148, -INF , P2 ;  /* 0xff80000094717808 */ /* 0x000fe40001000000 */
[----:B------:R-:W-:Y:S02]  /*1d3c0*/  FMNMX.FTZ R164, R145, R164, !PT ;  /* 0x000000a491a47209 */ /* 0x000fe40007810000 */
[----:B------:R-:W-:-:S02]  /*1d3d0*/  ISETP.GT.AND P2, PT, R135, 0x40, PT ;  /* 0x000000408700780c */ /* 0x000fc40003f44270 */
[----:B------:R-:W-:Y:S01]  /*1d3e0*/  FSEL R149, R149, -INF , P3 ;  /* 0xff80000095957808 */ /* 0x000fe20001800000 */
[----:B------:R-:W-:Y:S01]  /*1d3f0*/  MUFU.TANH R160, R160 ;  /* 0x000000a000a07308 */ /* 0x000fe20000002400 */
[----:B------:R-:W-:Y:S02]  /*1d400*/  FMNMX.FTZ R164, R113, R164, !PT ;  /* 0x000000a471a47209 */ /* 0x000fe40007810000 */
[----:B------:R-:W-:Y:S02]  /*1d410*/  ISETP.GT.AND P3, PT, R135, 0x41, PT ;  /* 0x000000418700780c */ /* 0x000fe40003f64270 */
[----:B0-----:R-:W-:Y:S02]  /*1d420*/  FSEL R151, R151, -INF , P2 ;  /* 0xff80000097977808 */ /* 0x001fe40001000000 */
[----:B------:R-:W-:Y:S01]  /*1d430*/  FMNMX.FTZ R164, R149, R164, !PT ;  /* 0x000000a495a47209 */ /* 0x000fe20007810000 */
[----:B------:R-:W-:Y:S01]  /*1d440*/  MUFU.TANH R137, R137 ;  /* 0x0000008900897308 */ /* 0x000fe20000002400 */
[----:B------:R-:W-:-:S02]  /*1d450*/  ISETP.GT.AND P2, PT, R135, 0x48, PT ;  /* 0x000000488700780c */ /* 0x000fc40003f44270 */
[----:B------:R-:W-:Y:S02]  /*1d460*/  FMNMX.FTZ R164, R151, R164, !PT ;  /* 0x000000a497a47209 */ /* 0x000fe40007810000 */
[----:B------:R-:W-:Y:S02]  /*1d470*/  FSEL R123, R123, -INF , P2 ;  /* 0xff8000007b7b7808 */ /* 0x000fe40001000000 */
[----:B------:R-:W-:Y:S01]  /*1d480*/  ISETP.GT.AND P2, PT, R135, 0x50, PT ;  /* 0x000000508700780c */ /* 0x000fe20003f44270 */
[----:B------:R-:W-:Y:S03]  /*1d490*/  MUFU.TANH R138, R138 ;  /* 0x0000008a008a7308 */ /* 0x000fe60000002400 */
[----:B------:R-:W-:Y:S01]  /*1d4a0*/  FSEL R127, R127, -INF , P2 ;  /* 0xff8000007f7f7808 */ /* 0x000fe20001000000 */
[----:B------:R-:W-:Y:S02]  /*1d4b0*/  WARPGROUP.DEPBAR.LE gsb0, 0x0 ;  /* 0x00008000000079c5 */ /* 0x000fe40000010000 */
[----:B------:R-:W-:Y:S01]  /*1d4c0*/  WARPGROUP.ARRIVE ;  /* 0x00000000000079c5 */ /* 0x000fe20000000000 */
[C---:B------:R-:W-:Y:S01]  /*1d4d0*/  ISETP.GT.AND P2, PT, R135.reuse, 0x58, PT ;  /* 0x000000588700780c */ /* 0x040fe20003f44270 */
[----:B------:R-:W-:Y:S03]  /*1d4e0*/  MUFU.TANH R140, R140 ;  /* 0x0000008c008c7308 */ /* 0x000fe60000002400 */
[----:B---3--:R-:W-:Y:S01]  /*1d4f0*/  FSEL R89, R130, -INF , P2 ;  /* 0xff80000082597808 */ /* 0x008fe20001000000 */
[----:B------:R-:W-:Y:S01]  /*1d500*/  QGMMA.64x128x32.F32.E4M3.E4M3 R24, R168, gdesc[UR4], R24, gsb0 ;  /* 0x01e00004a8187df3 */ /* 0x000fe20008000818 */
[----:B------:R-:W-:-:S03]  /*1d510*/  ISETP.GT.AND P2, PT, R135, 0x60, PT ;  /* 0x000000608700780c */ /* 0x000fc60003f44270 */
        /* <DEDUP_REMOVED lines=13> */
[----:B------:R-:W-:Y:S02]  /*1d5f0*/  FSEL R169, R162, -INF , P3 ;  /* 0xff800000a2a97808 */ /* 0x000fe40001800000 */
[----:B------:R-:W-:Y:S02]  /*1d600*/  ISETP.GT.AND P3, PT, R135, 0x49, PT ;  /* 0x000000498700780c */ /* 0x000fe40003f64270 */
[----:B------:R-:W-:Y:S02]  /*1d610*/  FMNMX.FTZ R164, R169, R164, !PT ;  /* 0x000000a4a9a47209 */ /* 0x000fe40007810000 */
[----:B------:R-:W-:Y:S02]  /*1d620*/  FSEL R125, R125, -INF , P3 ;  /* 0xff8000007d7d7808 */ /* 0x000fe40001800000 */
[----:B------:R-:W-:Y:S02]  /*1d630*/  FMNMX.FTZ R164, R123, R164, !PT ;  /* 0x000000a47ba47209 */ /* 0x000fe40007810000 */
[----:B------:R-:W-:-:S02]  /*1d640*/  ISETP.GT.AND P3, PT, R135, 0x51, PT ;  /* 0x000000518700780c */ /* 0x000fc40003f64270 */
[----:B------:R-:W-:Y:S02]  /*1d650*/  FMNMX.FTZ R164, R125, R164, !PT ;  /* 0x000000a47da47209 */ /* 0x000fe40007810000 */
[----:B------:R-:W-:Y:S02]  /*1d660*/  FSEL R117, R128, -INF , P3 ;  /* 0xff80000080757808 */ /* 0x000fe40001800000 */
[----:B------:R-:W-:Y:S01]  /*1d670*/  FMNMX.FTZ R164, R127, R164, !PT ;  /* 0x000000a47fa47209 */ /* 0x000fe20007810000 */
[----:B------:R-:W0:Y:S01]  /*1d680*/  SHFL.IDX PT, R128, R9, 0x1, 0x1c1f ;  /* 0x003c1f0009807f89 */ /* 0x000e2200000e0000 */
[----:B------:R-:W-:Y:S02]  /*1d690*/  ISETP.GT.AND P3, PT, R135, 0x59, PT ;  /* 0x000000598700780c */ /* 0x000fe40003f64270 */
[----:B------:R-:W-:Y:S02]  /*1d6a0*/  FMNMX.FTZ R164, R117, R164, !PT ;  /* 0x000000a475a47209 */ /* 0x000fe40007810000 */
[----:B------:R-:W-:-:S02]  /*1d6b0*/  FSEL R133, R133, -INF , P3 ;  /* 0xff80000085857808 */ /* 0x000fc40001800000 */
[----:B------:R-:W-:Y:S02]  /*1d6c0*/  FMNMX.FTZ R164, R89, R164, !PT ;  /* 0x000000a459a47209 */ /* 0x000fe40007810000 */
[----:B------:R-:W-:Y:S02]  /*1d6d0*/  ISETP.GT.AND P3, PT, R135, 0x61, PT ;  /* 0x000000618700780c */ /* 0x000fe40003f64270 */
[----:B------:R-:W-:Y:S02]  /*1d6e0*/  FSEL R171, R104, -INF , P2 ;  /* 0xff80000068ab7808 */ /* 0x000fe40001000000 */
[----:B------:R-:W-:Y:S01]  /*1d6f0*/  FMNMX.FTZ R164, R133, R164, !PT ;  /* 0x000000a485a47209 */ /* 0x000fe20007810000 */
[----:B------:R3:W-:Y:S01]  /*1d700*/  MUFU.TANH R104, R96 ;  /* 0x0000006000687308 */ /* 0x0007e20000002400 */
[----:B------:R-:W-:Y:S02]  /*1d710*/  ISETP.GT.AND P2, PT, R135, 0x68, PT ;  /* 0x000000688700780c */ /* 0x000fe40003f44270 */
[----:B----4-:R-:W-:Y:S01]  /*1d720*/  FSEL R173, R12, -INF , P3 ;  /* 0xff8000000cad7808 */ /* 0x010fe20001800000 */
[----:B------:R-:W-:Y:S01]  /*1d730*/  FMUL.FTZ R12, R2, R97 ;  /* 0x00000061020c7220 */ /* 0x000fe20000410000 */
[----:B------:R-:W-:-:S02]  /*1d740*/  FMNMX.FTZ R164, R171, R164, !PT ;  /* 0x000000a4aba47209 */ /* 0x000fc40007810000 */
[----:B------:R-:W-:Y:S02]  /*1d750*/  ISETP.GT.AND P3, PT, R135, 0x69, PT ;  /* 0x000000698700780c */ /* 0x000fe40003f64270 */
[----:B------:R-:W-:Y:S01]  /*1d760*/  FSEL R175, R108, -INF , P2 ;  /* 0xff8000006caf7808 */ /* 0x000fe20001000000 */
[----:B------:R-:W4:Y:S01]  /*1d770*/  MUFU.TANH R12, R12 ;  /* 0x0000000c000c7308 */ /* 0x000f220000002400 */
[----:B------:R-:W-:Y:S01]  /*1d780*/  FMNMX.FTZ R164, R173, R164, !PT ;  /* 0x000000a4ada47209 */ /* 0x000fe20007810000 */
[----:B---3--:R-:W-:Y:S01]  /*1d790*/  FMUL.FTZ R96, R2, R111 ;  /* 0x0000006f02607220 */ /* 0x008fe20000410000 */
[----:B------:R-:W-:Y:S01]  /*1d7a0*/  ISETP.GT.AND P2, PT, R135, 0x70, PT ;  /* 0x000000708700780c */ /* 0x000fe20003f44270 */
[----:B0-----:R-:W-:Y:S01]  /*1d7b0*/  IMAD.IADD R131, R131, 0x1, R128 ;  /* 0x0000000183837824 */ /* 0x001fe200078e0280 */
[----:B-1----:R-:W-:Y:S01]  /*1d7c0*/  FSEL R93, R136, -INF , P3 ;  /* 0xff800000885d7808 */ /* 0x002fe20001800000 */
[----:B------:R-:W-:Y:S01]  /*1d7d0*/  FMUL.FTZ R108, R2, R118 ;  /* 0x00000076026c7220 */ /* 0x000fe20000410000 */
[----:B------:R-:W-:Y:S01]  /*1d7e0*/  FMNMX.FTZ R164, R175, R164, !PT ;  /* 0x000000a4afa47209 */ /* 0x000fe20007810000 */
[----:B------:R-:W0:Y:S01]  /*1d7f0*/  MUFU.TANH R96, R96 ;  /* 0x0000006000607308 */ /* 0x000e220000002400 */
[----:B------:R-:W-:-:S02]  /*1d800*/  ISETP.GT.AND P3, PT, R135, 0x71, PT ;  /* 0x000000718700780c */ /* 0x000fc40003f64270 */
[----:B------:R-:W-:Y:S02]  /*1d810*/  FSEL R177, R177, -INF , P2 ;  /* 0xff800000b1b17808 */ /* 0x000fe40001000000 */
[----:B------:R-:W-:Y:S02]  /*1d820*/  FMNMX.FTZ R164, R93, R164, !PT ;  /* 0x000000a45da47209 */ /* 0x000fe40007810000 */
[----:B------:R-:W-:Y:S01]  /*1d830*/  ISETP.GT.AND P2, PT, R135, 0x78, PT ;  /* 0x000000788700780c */ /* 0x000fe20003f44270 */
[----:B------:R-:W-:Y:S01]  /*1d840*/  MUFU.TANH R108, R108 ;  /* 0x0000006c006c7308 */ /* 0x000fe20000002400 */
[----:B--2---:R-:W-:Y:S02]  /*1d850*/  FSEL R179, R179, -INF , P3 ;  /* 0xff800000b3b37808 */ /* 0x004fe40001800000 */
[----:B------:R-:W-:Y:S02]  /*1d860*/  FMNMX.FTZ R164, R177, R164, !PT ;  /* 0x000000a4b1a47209 */ /* 0x000fe40007810000 */
[----:B------:R-:W-:-:S02]  /*1d870*/  ISETP.GT.AND P3, PT, R135, 0x79, PT ;  /* 0x000000798700780c */ /* 0x000fc40003f64270 */
[----:B-----5:R-:W-:Y:S01]  /*1d880*/  FSEL R97, R112, -INF , P2 ;  /* 0xff80000070617808 */ /* 0x020fe20001000000 */
[----:B------:R-:W-:Y:S01]  /*1d890*/  FMUL.FTZ R112, R2, R91 ;  /* 0x0000005b02707220 */ /* 0x000fe20000410000 */
[----:B------:R-:W-:Y:S02]  /*1d8a0*/  FMNMX.FTZ R164, R179, R164, !PT ;  /* 0x000000a4b3a47209 */ /* 0x000fe40007810000 */
[----:B------:R-:W-:Y:S02]  /*1d8b0*/  ISETP.GT.AND P2, PT, R135, 0x80, PT ;  /* 0x000000808700780c */ /* 0x000fe40003f44270 */
[----:B------:R-:W-:Y:S01]  /*1d8c0*/  FSEL R181, R181, -INF , P3 ;  /* 0xff800000b5b57808 */ /* 0x000fe20001800000 */
[----:B------:R-:W-:Y:S01]  /*1d8d0*/  MUFU.TANH R112, R112 ;  /* 0x0000007000707308 */ /* 0x000fe20000002400 */
[----:B------:R-:W-:Y:S02]  /*1d8e0*/  FMNMX.FTZ R164, R97, R164, !PT ;  /* 0x000000a461a47209 */ /* 0x000fe40007810000 */
[----:B------:R-:W-:-:S02]  /*1d8f0*/  ISETP.GT.AND P3, PT, R135, 0x81, PT ;  /* 0x000000818700780c */ /* 0x000fc40003f64270 */
[----:B------:R-:W-:Y:S02]  /*1d900*/  FSEL R185, R185, -INF , P2 ;  /* 0xff800000b9b97808 */ /* 0x000fe40001000000 */
[----:B------:R-:W-:Y:S02]  /*1d910*/  FMNMX.FTZ R164, R181, R164, !PT ;  /* 0x000000a4b5a47209 */ /* 0x000fe40007810000 */
[----:B------:R-:W-:Y:S02]  /*1d920*/  ISETP.GT.AND P2, PT, R135, 0x88, PT ;  /* 0x000000888700780c */ /* 0x000fe40003f44270 */
[----:B------:R-:W-:Y:S02]  /*1d930*/  FSEL R183, R183, -INF , P3 ;  /* 0xff800000b7b77808 */ /* 0x000fe40001800000 */
        /* <DEDUP_REMOVED lines=11> */
[----:B----4-:R-:W-:Y:S02]  /*1d9f0*/  FSEL R88, R12, -INF , P3 ;  /* 0xff8000000c587808 */ /* 0x010fe40001800000 */
[----:B------:R-:W-:Y:S02]  /*1da00*/  FMNMX.FTZ R164, R207, R164, !PT ;  /* 0x000000a4cfa47209 */ /* 0x000fe40007810000 */
[----:B------:R-:W-:-:S02]  /*1da10*/  ISETP.GT.AND P3, PT, R135, 0x99, PT ;  /* 0x000000998700780c */ /* 0x000fc40003f64270 */
[----:B------:R-:W-:Y:S01]  /*1da20*/  FSEL R111, R100, -INF , P2 ;  /* 0xff800000646f7808 */ /* 0x000fe20001000000 */
[----:B------:R-:W-:Y:S01]  /*1da30*/  FMUL.FTZ R100, R2, R114 ;  /* 0x0000007202647220 */ /* 0x000fe20000410000 */
[----:B------:R-:W-:Y:S01]  /*1da40*/  FMNMX.FTZ R164, R88, R164, !PT ;  /* 0x000000a458a47209 */ /* 0x000fe20007810000 */
[----:B------:R-:W-:Y:S01]  /*1da50*/  FMUL.FTZ R114, R2, R102 ;  /* 0x0000006602727220 */ /* 0x000fe20000410000 */
[----:B------:R-:W-:Y:S01]  /*1da60*/  FSEL R135, R104, -INF , P3 ;  /* 0xff80000068877808 */ /* 0x000fe20001800000 */
[----:B------:R-:W-:Y:S01]  /*1da70*/  FMUL.FTZ R104, R2, R115 ;  /* 0x0000007302687220 */ /* 0x000fe20000410000 */
[----:B------:R-:W-:Y:S01]  /*1da80*/  FMNMX.FTZ R164, R111, R164, !PT ;  /* 0x000000a46fa47209 */ /* 0x000fe20007810000 */
[----:B------:R-:W1:Y:S01]  /*1da90*/  MUFU.TANH R100, R100 ;  /* 0x0000006400647308 */ /* 0x000e620000002400 */
[----:B------:R-:W-:Y:S02]  /*1daa0*/  ISETP.GT.AND P3, PT, R131, RZ, PT ;  /* 0x000000ff8300720c */ /* 0x000fe40003f64270 */
[----:B------:R-:W-:-:S02]  /*1dab0*/  FMNMX.FTZ R164, R135, R164, !PT ;  /* 0x000000a487a47209 */ /* 0x000fc40007810000 */
[----:B------:R-:W-:Y:S02]  /*1dac0*/  ISETP.GT.AND P4, PT, R131, 0x1, PT ;  /* 0x000000018300780c */ /* 0x000fe40003f84270 */
[----:B------:R-:W-:Y:S01]  /*1dad0*/  FSEL R9, R13, -INF , P3 ;  /* 0xff8000000d097808 */ /* 0x000fe20001800000 */
[----:B------:R-:W2:Y:S01]  /*1dae0*/  SHFL.BFLY PT, R12, R164, 0x2, 0x1f ;  /* 0x0c401f00a40c7f89 */ /* 0x000ea200000e0000 */
[----:B------:R-:W-:Y:S01]  /*1daf0*/  ISETP.GT.AND P3, PT, R131, 0x8, PT ;  /* 0x000000088300780c */ /* 0x000fe20003f64270 */
[----:B------:R-:W3:Y:S01]  /*1db00*/  MUFU.TANH R104, R104 ;  /* 0x0000006800687308 */ /* 0x000ee20000002400 */
[----:B------:R-:W-:Y:S02]  /*1db10*/  FSEL R115, R14, -INF , P4 ;  /* 0xff8000000e737808 */ /* 0x000fe40002000000 */
[----:B------:R-:W-:Y:S02]  /*1db20*/  FMNMX.FTZ R130, R9, R6, !PT ;  /* 0x0000000609827209 */ /* 0x000fe40007810000 */
[----:B------:R-:W-:-:S02]  /*1db30*/  ISETP.GT.AND P4, PT, R131, 0x9, PT ;  /* 0x000000098300780c */ /* 0x000fc40003f84270 */
[----:B------:R-:W-:Y:S01]  /*1db40*/  FSEL R21, R21, -INF , P3 ;  /* 0xff80000015157808 */ /* 0x000fe20001800000 */
[----:B------:R-:W4:Y:S01]  /*1db50*/  MUFU.TANH R114, R114 ;  /* 0x0000007200727308 */ /* 0x000f220000002400 */
[----:B------:R-:W-:Y:S02]  /*1db60*/  FMNMX.FTZ R130, R115, R130, !PT ;  /* 0x0000008273827209 */ /* 0x000fe40007810000 */
[----:B------:R-:W-:Y:S02]  /*1db70*/  ISETP.GT.AND P3, PT, R131, 0x10, PT ;  /* 0x000000108300780c */ /* 0x000fe40003f64270 */
[----:B------:R-:W-:Y:S02]  /*1db80*/  FSEL R119, R152, -INF , P4 ;  /* 0xff80000098777808 */ /* 0x000fe40002000000 */
[----:B------:R-:W-:Y:S02]  /*1db90*/  FMNMX.FTZ R130, R21, R130, !PT ;  /* 0x0000008215827209 */ /* 0x000fe40007810000 */
[----:B------:R-:W-:-:S02]  /*1dba0*/  ISETP.GT.AND P4, PT, R131, 0x11, PT ;  /* 0x000000118300780c */ /* 0x000fc40003f84270 */
[----:B------:R-:W-:Y:S02]  /*1dbb0*/  FSEL R155, R155, -INF , P3 ;  /* 0xff8000009b9b7808 */ /* 0x000fe40001800000 */
[----:B------:R-:W-:Y:S02]  /*1dbc0*/  FMNMX.FTZ R136, R119, R130, !PT ;  /* 0x0000008277887209 */ /* 0x000fe40007810000 */
[----:B--2---:R-:W-:Y:S02]  /*1dbd0*/  FMNMX.FTZ R12, R164, R12, !PT ;  /* 0x0000000ca40c7209 */ /* 0x004fe40007810000 */
[----:B------:R-:W-:Y:S02]  /*1dbe0*/  ISETP.GT.AND P3, PT, R131, 0x18, PT ;  /* 0x000000188300780c */ /* 0x000fe40003f64270 */
[----:B------:R-:W-:Y:S01]  /*1dbf0*/  FMNMX.FTZ R136, R155, R136, !PT ;  /* 0x000000889b887209 */ /* 0x000fe20007810000 */
[----:B------:R-:W2:Y:S01]  /*1dc00*/  SHFL.BFLY PT, R91, R12, 0x1, 0x1f ;  /* 0x0c201f000c5b7f89 */ /* 0x000ea200000e0000 */
[----:B------:R-:W-:-:S02]  /*1dc10*/  FSEL R159, R159, -INF , P3 ;  /* 0xff8000009f9f7808 */ /* 0x000fc40001800000 */
[----:B------:R-:W-:-:S04]  /*1dc20*/  ISETP.GT.AND P3, PT, R131, 0x20, PT ;  /* 0x000000208300780c */ /* 0x000fc80003f64270 */
[----:B------:R-:W-:Y:S02]  /*1dc30*/  FSEL R137, R137, -INF , P3 ;  /* 0xff80000089897808 */ /* 0x000fe40001800000 */
[----:B------:R-:W-:Y:S02]  /*1dc40*/  ISETP.GT.AND P3, PT, R131, 0x28, PT ;  /* 0x000000288300780c */ /* 0x000fe40003f64270 */
[----:B--2---:R-:W-:Y:S01]  /*1dc50*/  FMNMX.FTZ R91, R12, R91, !PT ;  /* 0x0000005b0c5b7209 */ /* 0x004fe20007810000 */
[----:B------:R-:W-:-:S03]  /*1dc60*/  IMAD.U32 R12, RZ, RZ, UR55 ;  /* 0x00000037ff0c7e24 */ /* 0x000fc6000f8e00ff */
[C---:B------:R-:W-:Y:S01]  /*1dc70*/  FSETP.NEU.FTZ.AND P2, PT, R91.reuse, -INF , PT ;  /* 0xff8000005b00780b */ /* 0x040fe20003f5d000 */
[----:B------:R-:W-:-:S03]  /*1dc80*/  FFMA.FTZ R102, R91, R12, -8 ;  /* 0xc10000005b667423 */ /* 0x000fc6000001000c */
[----:B------:R-:W-:Y:S02]  /*1dc90*/  FSEL R168, R91, RZ, P2 ;  /* 0x000000ff5ba87208 */ /* 0x000fe40001000000 */
[----:B------:R-:W-:Y:S02]  /*1dca0*/  FSEL R102, R102, RZ, P2 ;  /* 0x000000ff66667208 */ /* 0x000fe40001000000 */
[----:B------:R-:W-:-:S03]  /*1dcb0*/  ISETP.NE.AND P2, PT, R184, RZ, PT ;  /* 0x000000ffb800720c */ /* 0x000fc60003f45270 */
[-CC-:B------:R-:W-:Y:S01]  /*1dcc0*/  FFMA.FTZ R118, R105, R12.reuse, -R102.reuse ;  /* 0x0000000c69767223 */ /* 0x180fe20000010866 */
[----:B------:R-:W-:-:S01]  /*1dcd0*/  FFMA.FTZ R105, R153, R12, -R102 ;  /* 0x0000000c99697223 */ /* 0x000fc20000010866 */
[----:B------:R-:W-:Y:S01]  /*1dce0*/  FSEL R153, R156, -INF , P4 ;  /* 0xff8000009c997808 */ /* 0x000fe20002000000 */
[----:B------:R-:W-:-:S01]  /*1dcf0*/  FFMA.FTZ R157, R157, R12, -R102 ;  /* 0x0000000c9d9d7223 */ /* 0x000fc20000010866 */
[----:B------:R-:W-:Y:S01]  /*1dd00*/  ISETP.GT.AND P4, PT, R131, 0x19, PT ;  /* 0x000000198300780c */ /* 0x000fe20003f84270 */
[----:B------:R-:W-:-:S01]  /*1dd10*/  FFMA.FTZ R13, R139, R12, -R102 ;  /* 0x0000000c8b0d7223 */ /* 0x000fc20000010866 */
[----:B------:R-:W-:Y:S01]  /*1dd20*/  FMNMX.FTZ R136, R153, R136, !PT ;  /* 0x0000008899887209 */ /* 0x000fe20007810000 */
[----:B------:R2:W-:Y:S01]  /*1dd30*/  MUFU.EX2 R14, R157 ;  /* 0x0000009d000e7308 */ /* 0x0005e20000000800 */
[----:B------:R-:W-:-:S01]  /*1dd40*/  FFMA.FTZ R116, R11, R12, -R102 ;  /* 0x0000000c0b747223 */ /* 0x000fc20000010866 */
[--C-:B------:R-:W-:Y:S01]  /*1dd50*/  FFMA.FTZ R11, R163, R12, -R102.reuse ;  /* 0x0000000ca30b7223 */ /* 0x100fe20000010866 */
[----:B------:R-:W-:Y:S01]  /*1dd60*/  FMNMX.FTZ R136, R159, R136, !PT ;  /* 0x000000889f887209 */ /* 0x000fe20007810000 */
[-CC-:B------:R-:W-:Y:S01]  /*1dd70*/  FFMA.FTZ R165, R165, R12.reuse, -R102.reuse ;  /* 0x0000000ca5a57223 */ /* 0x180fe20000010866 */
[----:B------:R-:W-:Y:S01]  /*1dd80*/  FSEL R163, R140, -INF , P3 ;  /* 0xff8000008ca37808 */ /* 0x000fe20001800000 */
[-CC-:B------:R-:W-:Y:S01]  /*1dd90*/  FFMA.FTZ R167, R167, R12.reuse, -R102.reuse ;  /* 0x0000000ca7a77223 */ /* 0x180fe20000010866 */
[----:B------:R-:W-:Y:S01]  /*1dda0*/  ISETP.GT.AND P3, PT, R131, 0x30, PT ;  /* 0x000000308300780c */ /* 0x000fe20003f64270 */
[----:B------:R5:W-:Y:S01]  /*1ddb0*/  MUFU.EX2 R128, R165 ;  /* 0x000000a500807308 */ /* 0x000be20000000800 */
[----:B--2---:R-:W-:-:S01]  /*1ddc0*/  FFMA.FTZ R157, R161, R12, -R102 ;  /* 0x0000000ca19d7223 */ /* 0x004fc20000010866 */
[----:B------:R-:W-:Y:S01]  /*1ddd0*/  FSEL R161, R160, -INF , P4 ;  /* 0xff800000a0a17808 */ /* 0x000fe20002000000 */
[----:B------:R-:W-:-:S01]  /*1dde0*/  FFMA.FTZ R15, R15, R12, -R102 ;  /* 0x0000000c0f0f7223 */ /* 0x000fc20000010866 */
[----:B------:R-:W-:Y:S01]  /*1ddf0*/  ISETP.GT.AND P4, PT, R131, 0x21, PT ;  /* 0x000000218300780c */ /* 0x000fe20003f84270 */
[----:B------:R-:W-:-:S01]  /*1de00*/  FFMA.FTZ R107, R107, R12, -R102 ;  /* 0x0000000c6b6b7223 */ /* 0x000fc20000010866 */
[----:B------:R-:W-:Y:S01]  /*1de10*/  FMNMX.FTZ R144, R161, R136, !PT ;  /* 0x00000088a1907209 */ /* 0x000fe20007810000 */
[----:B------:R-:W-:-:S01]  /*1de20*/  FFMA.FTZ R141, R141, R12, -R102 ;  /* 0x0000000c8d8d7223 */ /* 0x000fc20000010866 */
[----:B------:R-:W-:Y:S01]  /*1de30*/  FSEL R139, R138, -INF , P4 ;  /* 0xff8000008a8b7808 */ /* 0x000fe20002000000 */
[----:B------:R2:W-:Y:S01]  /*1de40*/  MUFU.EX2 R130, R167 ;  /* 0x000000a700827308 */ /* 0x0005e20000000800 */
[----:B------:R-:W-:Y:S01]  /*1de50*/  FMNMX.FTZ R144, R137, R144, !PT ;  /* 0x0000009089907209 */ /* 0x000fe20007810000 */
[-CC-:B------:R-:W-:Y:S01]  /*1de60*/  FFMA.FTZ R138, R145, R12.reuse, -R102.reuse ;  /* 0x0000000c918a7223 */ /* 0x180fe20000010866 */
[----:B------:R-:W-:Y:S01]  /*1de70*/  ISETP.GT.AND P4, PT, R131, 0x29, PT ;  /* 0x000000298300780c */ /* 0x000fe20003f84270 */
[--C-:B------:R-:W-:Y:S01]  /*1de80*/  FFMA.FTZ R109, R109, R12, -R102.reuse ;  /* 0x0000000c6d6d7223 */ /* 0x100fe20000010866 */
[----:B------:R-:W-:Y:S01]  /*1de90*/  FMNMX.FTZ R144, R139, R144, !PT ;  /* 0x000000908b907209 */ /* 0x000fe20007810000 */
[--C-:B------:R-:W-:Y:S01]  /*1dea0*/  FFMA.FTZ R113, R113, R12, -R102.reuse ;  /* 0x0000000c71717223 */ /* 0x100fe20000010866 */
[----:B-----5:R-:W-:Y:S01]  /*1deb0*/  FSEL R165, R142, -INF , P4 ;  /* 0xff8000008ea57808 */ /* 0x020fe20002000000 */
[----:B------:R5:W-:Y:S01]  /*1dec0*/  MUFU.EX2 R136, R13 ;  /* 0x0000000d00887308 */ /* 0x000be20000000800 */
[----:B------:R-:W-:Y:S01]  /*1ded0*/  FMNMX.FTZ R144, R163, R144, !PT ;  /* 0x00000090a3907209 */ /* 0x000fe20007810000 */
[-CC-:B------:R-:W-:Y:S01]  /*1dee0*/  FFMA.FTZ R142, R149, R12.reuse, -R102.reuse ;  /* 0x0000000c958e7223 */ /* 0x180fe20000010866 */
[----:B------:R-:W-:Y:S01]  /*1def0*/  ISETP.GT.AND P4, PT, R131, 0x31, PT ;  /* 0x000000318300780c */ /* 0x000fe20003f84270 */
[-CC-:B------:R-:W-:Y:S01]  /*1df00*/  FFMA.FTZ R125, R125, R12.reuse, -R102.reuse ;  /* 0x0000000c7d7d7223 */ /* 0x180fe20000010866 */
[----:B------:R-:W-:Y:S01]  /*1df10*/  FSEL R143, R143, -INF , P3 ;  /* 0xff8000008f8f7808 */ /* 0x000fe20001800000 */
[--C-:B------:R-:W-:Y:S01]  /*1df20*/  FFMA.FTZ R117, R117, R12, -R102.reuse ;  /* 0x0000000c75757223 */ /* 0x100fe20000010866 */
[----:B------:R-:W-:Y:S01]  /*1df30*/  FMNMX.FTZ R144, R165, R144, !PT ;  /* 0x00000090a5907209 */ /* 0x000fe20007810000 */
[-CC-:B------:R-:W-:Y:S01]  /*1df40*/  FFMA.FTZ R89, R89, R12.reuse, -R102.reuse ;  /* 0x0000000c59597223 */ /* 0x180fe20000010866 */
[----:B------:R-:W-:Y:S01]  /*1df50*/  ISETP.GT.AND P3, PT, R131, 0x38, PT ;  /* 0x000000388300780c */ /* 0x000fe20003f64270 */
[-CC-:B------:R-:W-:Y:S01]  /*1df60*/  FFMA.FTZ R173, R173, R12.reuse, -R102.reuse ;  /* 0x0000000cadad7223 */ /* 0x180fe20000010866 */
[----:B--2---:R-:W-:Y:S01]  /*1df70*/  FSEL R167, R146, -INF , P4 ;  /* 0xff80000092a77808 */ /* 0x004fe20002000000 */
        /* <DEDUP_REMOVED lines=10> */
[----:B------:R-:W-:Y:S01]  /*1e020*/  MUFU.EX2 R116, R116 ;  /* 0x0000007400747308 */ /* 0x000fe20000000800 */
[----:B------:R-:W-:Y:S01]  /*1e030*/  FSEL R145, R150, -INF , P4 ;  /* 0xff80000096917808 */ /* 0x000fe20002000000 */
[----:B------:R-:W-:Y:S01]  /*1e040*/  FFMA.FTZ R150, R207, R12, -R102 ;  /* 0x0000000ccf967223 */ /* 0x000fe20000010866 */
[----:B------:R-:W-:-:S02]  /*1e050*/  FMNMX.FTZ R144, R147, R144, !PT ;  /* 0x0000009093907209 */ /* 0x000fc40007810000 */
[----:B------:R-:W-:Y:S02]  /*1e060*/  ISETP.GT.AND P4, PT, R131, 0x41, PT ;  /* 0x000000418300780c */ /* 0x000fe40003f84270 */
[----:B------:R-:W-:Y:S01]  /*1e070*/  FSEL R120, R120, -INF , P3 ;  /* 0xff80000078787808 */ /* 0x000fe20001800000 */
[----:B------:R-:W-:Y:S01]  /*1e080*/  MUFU.EX2 R11, R11 ;  /* 0x0000000b000b7308 */ /* 0x000fe20000000800 */
[----:B-----5:R-:W-:Y:S01]  /*1e090*/  FMNMX.FTZ R13, R145, R144, !PT ;  /* 0x00000090910d7209 */ /* 0x020fe20007810000 */
[----:B------:R-:W-:Y:S01]  /*1e0a0*/  FFMA.FTZ R144, R151, R12, -R102 ;  /* 0x0000000c97907223 */ /* 0x000fe20000010866 */
[----:B------:R-:W-:Y:S02]  /*1e0b0*/  ISETP.GT.AND P3, PT, R131, 0x48, PT ;  /* 0x000000488300780c */ /* 0x000fe40003f64270 */
[----:B------:R-:W-:Y:S02]  /*1e0c0*/  FSEL R121, R121, -INF , P4 ;  /* 0xff80000079797808 */ /* 0x000fe40002000000 */
[----:B------:R-:W-:Y:S01]  /*1e0d0*/  FMNMX.FTZ R140, R120, R13, !PT ;  /* 0x0000000d788c7209 */ /* 0x000fe20007810000 */
[----:B------:R-:W-:Y:S01]  /*1e0e0*/  MUFU.EX2 R15, R15 ;  /* 0x0000000f000f7308 */ /* 0x000fe20000000800 */
[----:B------:R-:W-:-:S02]  /*1e0f0*/  ISETP.GT.AND P4, PT, R131, 0x49, PT ;  /* 0x000000498300780c */ /* 0x000fc40003f84270 */
[----:B------:R-:W-:Y:S02]  /*1e100*/  FSEL R122, R122, -INF , P3 ;  /* 0xff8000007a7a7808 */ /* 0x000fe40001800000 */
[----:B------:R-:W-:Y:S02]  /*1e110*/  FMNMX.FTZ R13, R121, R140, !PT ;  /* 0x0000008c790d7209 */ /* 0x000fe40007810000 */
[C---:B------:R-:W-:Y:S01]  /*1e120*/  ISETP.GT.AND P3, PT, R131.reuse, 0x50, PT ;  /* 0x000000508300780c */ /* 0x040fe20003f64270 */
[----:B------:R-:W-:Y:S01]  /*1e130*/  MUFU.EX2 R118, R118 ;  /* 0x0000007600767308 */ /* 0x000fe20000000800 */
[----:B------:R-:W-:Y:S02]  /*1e140*/  FSEL R149, R124, -INF , P4 ;  /* 0xff8000007c957808 */ /* 0x000fe40002000000 */
[----:B------:R-:W-:Y:S02]  /*1e150*/  FMNMX.FTZ R140, R122, R13, !PT ;  /* 0x0000000d7a8c7209 */ /* 0x000fe40007810000 */
[----:B------:R-:W-:-:S02]  /*1e160*/  ISETP.GT.AND P4, PT, R131, 0x51, PT ;  /* 0x000000518300780c */ /* 0x000fc40003f84270 */
[----:B------:R-:W-:Y:S01]  /*1e170*/  FSEL R126, R126, -INF , P3 ;  /* 0xff8000007e7e7808 */ /* 0x000fe20001800000 */
[----:B------:R2:W-:Y:S01]  /*1e180*/  MUFU.EX2 R124, R142 ;  /* 0x0000008e007c7308 */ /* 0x0005e20000000800 */
[----:B------:R-:W-:Y:S02]  /*1e190*/  FMNMX.FTZ R13, R149, R140, !PT ;  /* 0x0000008c950d7209 */ /* 0x000fe40007810000 */
[----:B------:R-:W-:Y:S02]  /*1e1a0*/  ISETP.GT.AND P3, PT, R131, 0x58, PT ;  /* 0x000000588300780c */ /* 0x000fe40003f64270 */
[----:B------:R-:W-:Y:S02]  /*1e1b0*/  FSEL R151, R129, -INF , P4 ;  /* 0xff80000081977808 */ /* 0x000fe40002000000 */
[----:B------:R-:W-:Y:S01]  /*1e1c0*/  FMNMX.FTZ R140, R126, R13, !PT ;  /* 0x0000000d7e8c7209 */ /* 0x000fe20007810000 */
[----:B------:R5:W-:Y:S01]  /*1e1d0*/  MUFU.EX2 R129, R144 ;  /* 0x0000009000817308 */ /* 0x000be20000000800 */
[----:B------:R-:W-:Y:S01]  /*1e1e0*/  ISETP.GT.AND P4, PT, R131, 0x59, PT ;  /* 0x000000598300780c */ /* 0x000fe20003f84270 */
[----:B--2---:R-:W-:Y:S01]  /*1e1f0*/  FFMA.FTZ R142, R169, R12, -R102 ;  /* 0x0000000ca98e7223 */ /* 0x004fe20000010866 */
[----:B------:R-:W-:-:S02]  /*1e200*/  FSEL R132, R132, -INF , P3 ;  /* 0xff80000084847808 */ /* 0x000fc40001800000 */
[----:B------:R-:W-:Y:S02]  /*1e210*/  FMNMX.FTZ R13, R151, R140, !PT ;  /* 0x0000008c970d7209 */ /* 0x000fe40007810000 */
[----:B------:R-:W-:Y:S01]  /*1e220*/  ISETP.GT.AND P3, PT, R131, 0x60, PT ;  /* 0x000000608300780c */ /* 0x000fe20003f64270 */
[----:B------:R-:W-:Y:S01]  /*1e230*/  MUFU.EX2 R105, R105 ;  /* 0x0000006900697308 */ /* 0x000fe20000000800 */
[----:B------:R-:W-:Y:S01]  /*1e240*/  FSEL R169, R134, -INF , P4 ;  /* 0xff80000086a97808 */ /* 0x000fe20002000000 */
[----:B-----5:R-:W-:Y:S01]  /*1e250*/  FFMA.FTZ R144, R123, R12, -R102 ;  /* 0x0000000c7b907223 */ /* 0x020fe20000010866 */
[----:B------:R-:W-:Y:S02]  /*1e260*/  FMNMX.FTZ R140, R132, R13, !PT ;  /* 0x0000000d848c7209 */ /* 0x000fe40007810000 */
[----:B------:R-:W-:Y:S02]  /*1e270*/  ISETP.GT.AND P4, PT, R131, 0x61, PT ;  /* 0x000000618300780c */ /* 0x000fe40003f84270 */
[----:B------:R-:W-:Y:S01]  /*1e280*/  FSEL R20, R20, -INF , P3 ;  /* 0xff80000014147808 */ /* 0x000fe20001800000 */
[----:B------:R2:W-:Y:S01]  /*1e290*/  MUFU.EX2 R134, R142 ;  /* 0x0000008e00867308 */ /* 0x0005e20000000800 */
[----:B------:R-:W-:-:S02]  /*1e2a0*/  FMNMX.FTZ R13, R169, R140, !PT ;  /* 0x0000008ca90d7209 */ /* 0x000fc40007810000 */
[C---:B------:R-:W-:Y:S02]  /*1e2b0*/  ISETP.GT.AND P3, PT, R131.reuse, 0x68, PT ;  /* 0x000000688300780c */ /* 0x040fe40003f64270 */
[----:B------:R-:W-:Y:S02]  /*1e2c0*/  FSEL R123, R106, -INF , P4 ;  /* 0xff8000006a7b7808 */ /* 0x000fe40002000000 */
[----:B------:R-:W-:Y:S01]  /*1e2d0*/  FMNMX.FTZ R140, R20, R13, !PT ;  /* 0x0000000d148c7209 */ /* 0x000fe20007810000 */
[----:B------:R5:W-:Y:S01]  /*1e2e0*/  MUFU.EX2 R106, R144 ;  /* 0x00000090006a7308 */ /* 0x000be20000000800 */
[----:B------:R-:W-:Y:S01]  /*1e2f0*/  ISETP.GT.AND P4, PT, R131, 0x69, PT ;  /* 0x000000698300780c */ /* 0x000fe20003f84270 */
[----:B--2---:R-:W-:Y:S01]  /*1e300*/  FFMA.FTZ R142, R127, R12, -R102 ;  /* 0x0000000c7f8e7223 */ /* 0x004fe20000010866 */
[----:B------:R-:W-:Y:S02]  /*1e310*/  FSEL R92, R92, -INF , P3 ;  /* 0xff8000005c5c7808 */ /* 0x000fe40001800000 */
[----:B------:R-:W-:-:S02]  /*1e320*/  FMNMX.FTZ R13, R123, R140, !PT ;  /* 0x0000008c7b0d7209 */ /* 0x000fc40007810000 */
[----:B------:R-:W-:Y:S01]  /*1e330*/  ISETP.GT.AND P3, PT, R131, 0x70, PT ;  /* 0x000000708300780c */ /* 0x000fe20003f64270 */
[----:B------:R-:W-:Y:S01]  /*1e340*/  MUFU.EX2 R107, R107 ;  /* 0x0000006b006b7308 */ /* 0x000fe20000000800 */
[----:B0-----:R-:W-:Y:S01]  /*1e350*/  FSEL R96, R96, -INF , P4 ;  /* 0xff80000060607808 */ /* 0x001fe20002000000 */
[----:B-----5:R-:W-:Y:S01]  /*1e360*/  FFMA.FTZ R144, R181, R12, -R102 ;  /* 0x0000000cb5907223 */ /* 0x020fe20000010866 */
[----:B------:R-:W-:Y:S02]  /*1e370*/  FMNMX.FTZ R13, R92, R13, !PT ;  /* 0x0000000d5c0d7209 */ /* 0x000fe40007810000 */
[----:B------:R-:W-:Y:S02]  /*1e380*/  ISETP.GT.AND P4, PT, R131, 0x71, PT ;  /* 0x000000718300780c */ /* 0x000fe40003f84270 */
[----:B-1----:R-:W-:Y:S01]  /*1e390*/  FSEL R100, R100, -INF , P3 ;  /* 0xff80000064647808 */ /* 0x002fe20001800000 */
[----:B------:R-:W-:Y:S01]  /*1e3a0*/  MUFU.EX2 R157, R157 ;  /* 0x0000009d009d7308 */ /* 0x000fe20000000800 */
[----:B------:R-:W-:-:S02]  /*1e3b0*/  FMNMX.FTZ R13, R96, R13, !PT ;  /* 0x0000000d600d7209 */ /* 0x000fc40007810000 */
[C---:B------:R-:W-:Y:S02]  /*1e3c0*/  ISETP.GT.AND P3, PT, R131.reuse, 0x78, PT ;  /* 0x000000788300780c */ /* 0x040fe40003f64270 */
[----:B---3--:R-:W-:Y:S02]  /*1e3d0*/  FSEL R127, R104, -INF , P4 ;  /* 0xff800000687f7808 */ /* 0x008fe40002000000 */
[----:B------:R-:W-:Y:S01]  /*1e3e0*/  FMNMX.FTZ R140, R100, R13, !PT ;  /* 0x0000000d648c7209 */ /* 0x000fe20007810000 */
[----:B------:R0:W-:Y:S01]  /*1e3f0*/  MUFU.EX2 R104, R142 ;  /* 0x0000008e00687308 */ /* 0x0001e20000000800 */
[----:B------:R-:W-:Y:S02]  /*1e400*/  ISETP.GT.AND P4, PT, R131, 0x79, PT ;  /* 0x000000798300780c */ /* 0x000fe40003f84270 */
[----:B------:R-:W-:Y:S02]  /*1e410*/  FSEL R108, R108, -INF , P3 ;  /* 0xff8000006c6c7808 */ /* 0x000fe40001800000 */
[----:B------:R-:W-:Y:S01]  /*1e420*/  FMNMX.FTZ R13, R127, R140, !PT ;  /* 0x0000008c7f0d7209 */ /* 0x000fe20007810000 */
[----:B------:R-:W-:Y:S01]  /*1e430*/  FFMA.FTZ R140, R133, R12, -R102 ;  /* 0x0000000c858c7223 */ /* 0x000fe20000010866 */
[----:B------:R-:W-:Y:S01]  /*1e440*/  ISETP.GT.AND P3, PT, R131, 0x80, PT ;  /* 0x000000808300780c */ /* 0x000fe20003f64270 */
[----:B------:R-:W-:Y:S01]  /*1e450*/  MUFU.EX2 R141, R141 ;  /* 0x0000008d008d7308 */ /* 0x000fe20000000800 */
[----:B------:R-:W-:-:S02]  /*1e460*/  FSEL R110, R110, -INF , P4 ;  /* 0xff8000006e6e7808 */ /* 0x000fc40002000000 */
[----:B------:R-:W-:Y:S02]  /*1e470*/  FMNMX.FTZ R13, R108, R13, !PT ;  /* 0x0000000d6c0d7209 */ /* 0x000fe40007810000 */
[C---:B------:R-:W-:Y:S02]  /*1e480*/  ISETP.GT.AND P4, PT, R131.reuse, 0x81, PT ;  /* 0x000000818300780c */ /* 0x040fe40003f84270 */
[----:B------:R-:W-:Y:S01]  /*1e490*/  FSEL R90, R90, -INF , P3 ;  /* 0xff8000005a5a7808 */ /* 0x000fe20001800000 */
[----:B------:R-:W-:Y:S01]  /*1e4a0*/  MUFU.EX2 R109, R109 ;  /* 0x0000006d006d7308 */ /* 0x000fe20000000800 */
[----:B------:R-:W-:Y:S02]  /*1e4b0*/  FMNMX.FTZ R13, R110, R13, !PT ;  /* 0x0000000d6e0d7209 */ /* 0x000fe40007810000 */
[----:B------:R-:W-:Y:S02]  /*1e4c0*/  ISETP.GT.AND P3, PT, R131, 0x88, PT ;  /* 0x000000888300780c */ /* 0x000fe40003f64270 */
[----:B------:R-:W-:-:S02]  /*1e4d0*/  FSEL R112, R112, -INF , P4 ;  /* 0xff80000070707808 */ /* 0x000fc40002000000 */
[----:B------:R-:W-:Y:S01]  /*1e4e0*/  FMNMX.FTZ R13, R90, R13, !PT ;  /* 0x0000000d5a0d7209 */ /* 0x000fe20007810000 */
[----:B------:R-:W-:Y:S01]  /*1e4f0*/  MUFU.EX2 R138, R138 ;  /* 0x0000008a008a7308 */ /* 0x000fe20000000800 */
[C---:B------:R-:W-:Y:S02]  /*1e500*/  ISETP.GT.AND P4, PT, R131.reuse, 0x89, PT ;  /* 0x000000898300780c */ /* 0x040fe40003f84270 */
[----:B------:R-:W-:Y:S02]  /*1e510*/  FSEL R94, R94, -INF , P3 ;  /* 0xff8000005e5e7808 */ /* 0x000fe40001800000 */
[----:B------:R-:W-:Y:S02]  /*1e520*/  FMNMX.FTZ R13, R112, R13, !PT ;  /* 0x0000000d700d7209 */ /* 0x000fe40007810000 */
[----:B------:R-:W-:Y:S01]  /*1e530*/  ISETP.GT.AND P3, PT, R131, 0x90, PT ;  /* 0x000000908300780c */ /* 0x000fe20003f64270 */
[----:B------:R-:W-:Y:S01]  /*1e540*/  MUFU.EX2 R113, R113 ;  /* 0x0000007100717308 */ /* 0x000fe20000000800 */
[----:B------:R-:W-:-:S02]  /*1e550*/  FSEL R95, R95, -INF , P4 ;  /* 0xff8000005f5f7808 */ /* 0x000fc40002000000 */
[----:B0-----:R-:W-:Y:S02]  /*1e560*/  FMNMX.FTZ R142, R94, R13, !PT ;  /* 0x0000000d5e8e7209 */ /* 0x001fe40007810000 */
[----:B------:R-:W-:Y:S02]  /*1e570*/  ISETP.GT.AND P4, PT, R131, 0x91, PT ;  /* 0x000000918300780c */ /* 0x000fe40003f84270 */
[----:B------:R-:W-:Y:S01]  /*1e580*/  FSEL R133, R98, -INF , P3 ;  /* 0xff80000062857808 */ /* 0x000fe20001800000 */
[----:B------:R-:W-:-:S01]  /*1e590*/  FFMA.FTZ R98, R171, R12, -R102 ;  /* 0x0000000cab627223 */ /* 0x000fc20000010866 */
[----:B------:R-:W-:Y:S01]  /*1e5a0*/  FMNMX.FTZ R142, R95, R142, !PT ;  /* 0x0000008e5f8e7209 */ /* 0x000fe20007810000 */
[----:B------:R-:W-:Y:S01]  /*1e5b0*/  MUFU.EX2 R125, R125 ;  /* 0x0000007d007d7308 */ /* 0x000fe20000000800 */
[----:B------:R-:W-:Y:S02]  /*1e5c0*/  ISETP.GT.AND P3, PT, R131, 0x98, PT ;  /* 0x000000988300780c */ /* 0x000fe40003f64270 */
[----:B------:R-:W-:-:S02]  /*1e5d0*/  FSEL R99, R99, -INF , P4 ;  /* 0xff80000063637808 */ /* 0x000fc40002000000 */
[----:B------:R-:W-:Y:S02]  /*1e5e0*/  FMNMX.FTZ R142, R133, R142, !PT ;  /* 0x0000008e858e7209 */ /* 0x000fe40007810000 */
[----:B------:R-:W-:Y:S01]  /*1e5f0*/  ISETP.GT.AND P4, PT, R131, 0x99, PT ;  /* 0x000000998300780c */ /* 0x000fe20003f84270 */
[----:B------:R-:W-:Y:S01]  /*1e600*/  MUFU.EX2 R117, R117 ;  /* 0x0000007500757308 */ /* 0x000fe20000000800 */
[----:B----4-:R-:W-:Y:S01]  /*1e610*/  FSEL R131, R114, -INF , P3 ;  /* 0xff80000072837808 */ /* 0x010fe20001800000 */
[--C-:B------:R-:W-:Y:S01]  /*1e620*/  FFMA.FTZ R114, R175, R12, -R102.reuse ;  /* 0x0000000caf727223 */ /* 0x100fe20000010866 */
[----:B------:R-:W-:Y:S01]  /*1e630*/  FMNMX.FTZ R142, R99, R142, !PT ;  /* 0x0000008e638e7209 */ /* 0x000fe20007810000 */
[--C-:B------:R-:W-:Y:S01]  /*1e640*/  FFMA.FTZ R175, R183, R12, -R102.reuse ;  /* 0x0000000cb7af7223 */ /* 0x100fe20000010866 */
[----:B------:R-:W-:Y:S02]  /*1e650*/  FSEL R171, R103, -INF , P4 ;  /* 0xff80000067ab7808 */ /* 0x000fe40002000000 */
[----:B------:R-:W-:Y:S01]  /*1e660*/  FMNMX.FTZ R142, R131, R142, !PT ;  /* 0x0000008e838e7209 */ /* 0x000fe20007810000 */
[----:B------:R-:W-:Y:S03]  /*1e670*/  MUFU.EX2 R89, R89 ;  /* 0x0000005900597308 */ /* 0x000fe60000000800 */
[----:B------:R-:W-:Y:S01]  /*1e680*/  FMNMX.FTZ R13, R171, R142, !PT ;  /* 0x0000008eab0d7209 */ /* 0x000fe20007810000 */
[-CC-:B------:R-:W-:Y:S01]  /*1e690*/  FFMA.FTZ R142, R177, R12.reuse, -R102.reuse ;  /* 0x0000000cb18e7223 */ /* 0x180fe20000010866 */
[----:B------:R-:W-:-:S01]  /*1e6a0*/  FFMA.FTZ R177, R88, R12, -R102 ;  /* 0x0000000c58b17223 */ /* 0x000fc20000010866 */
[-CC-:B------:R-:W-:Y:S01]  /*1e6b0*/  FFMA.FTZ R88, R111, R12.reuse, -R102.reuse ;  /* 0x0000000c6f587223 */ /* 0x180fe20000010866 */
[----:B------:R-:W-:-:S01]  /*1e6c0*/  FFMA.FTZ R111, R135, R12, -R102 ;  /* 0x0000000c876f7223 */ /* 0x000fc20000010866 */
[----:B------:R-:W0:Y:S01]  /*1e6d0*/  SHFL.BFLY PT, R146, R13, 0x2, 0x1f ;  /* 0x0c401f000d927f89 */ /* 0x000e2200000e0000 */
[----:B------:R-:W-:Y:S08]  /*1e6e0*/  MUFU.EX2 R140, R140 ;  /* 0x0000008c008c7308 */ /* 0x000ff00000000800 */
        /* <DEDUP_REMOVED lines=13> */
[----:B------:R-:W-:-:S05]  /*1e7c0*/  FSEL R102, R152, RZ, P3 ;  /* 0x000000ff98667208 */ /* 0x000fca0001800000 */
[----:B------:R-:W-:Y:S01]  /*1e7d0*/  MUFU.EX2 R144, R144 ;  /* 0x0000009000907308 */ /* 0x000fe20000000800 */
[----:B------:R-:W-:-:S01]  /*1e7e0*/  FFMA.FTZ R160, R139, R12, -R102 ;  /* 0x0000000c8ba07223 */ /* 0x000fc20000010866 */
[-CC-:B------:R-:W-:Y:S01]  /*1e7f0*/  FFMA.FTZ R139, R143, R12.reuse, -R102.reuse ;  /* 0x0000000c8f8b7223 */ /* 0x180fe20000010866 */
[----:B------:R-:W-:-:S01]  /*1e800*/  FFMA.FTZ R143, R147, R12, -R102 ;  /* 0x0000000c938f7223 */ /* 0x000fc20000010866 */
        /* <DEDUP_REMOVED lines=38> */
[----:B------:R-:W-:Y:S01]  /*1ea70*/  FFMA.FTZ R133, R133, R12, -R102 ;  /* 0x0000000c85857223 */ /* 0x000fe20000010866 */
[----:B------:R-:W-:-:S01]  /*1ea80*/  FADD.FTZ R168, R11, R168 ;  /* 0x000000a80ba87221 */ /* 0x000fc20000010000 */
[----:B------:R-:W-:-:S02]  /*1ea90*/  @!P2 IMAD R161, R10, 0x8, R16 ;  /* 0x000000080aa1a824 */ /* 0x000fc400078e0210 */
[----:B------:R-:W0:Y:S01]  /*1eaa0*/  MUFU.EX2 R21, R21 ;  /* 0x0000001500157308 */ /* 0x000e220000000800 */
[----:B-1----:R-:W-:-:S07]  /*1eab0*/  FFMA.FTZ R3, R6, R0, R9 ;  /* 0x0000000006037223 */ /* 0x002fce0000010009 */
        /* <DEDUP_REMOVED lines=19> */
[----:B------:R-:W-:-:S04]  /*1ebf0*/  FADD.FTZ R151, R157, R168 ;  /* 0x000000a89d977221 */ /* 0x000fc80000010000 */
[----:B------:R-:W-:Y:S01]  /*1ec00*/  FADD.FTZ R168, R136, R151 ;  /* 0x0000009788a87221 */ /* 0x000fe20000010000 */
[----:B------:R-:W-:-:S01]  /*1ec10*/  FFMA.FTZ R151, R96, R12, -R102 ;  /* 0x0000000c60977223 */ /* 0x000fc20000010866 */
[----:B------:R-:W1:Y:S01]  /*1ec20*/  MUFU.EX2 R160, R160 ;  /* 0x000000a000a07308 */ /* 0x000e620000000800 */
[----:B--2---:R-:W-:-:S01]  /*1ec30*/  FADD.FTZ R0, R158, R3 ;  /* 0x000000039e007221 */ /* 0x004fc20000010000 */
[----:B------:R-:W-:Y:S01]  /*1ec40*/  FADD.FTZ R168, R141, R168 ;  /* 0x000000a88da87221 */ /* 0x000fe20000010000 */
        /* <DEDUP_REMOVED lines=27> */
[----:B--2---:R-:W-:-:S01]  /*1ee00*/  FADD.FTZ R0, R120, R153 ;  /* 0x0000009978007221 */ /* 0x004fc20000010000 */
[----:B------:R-:W-:-:S06]  /*1ee10*/  FFMA.FTZ R153, R110, R12, -R102 ;  /* 0x0000000c6e997223 */ /* 0x000fcc0000010866 */
[----:B------:R-:W2:Y:S01]  /*1ee20*/  MUFU.EX2 R122, R122 ;  /* 0x0000007a007a7308 */ /* 0x000ea20000000800 */
[----:B0-----:R-:W-:-:S07]  /*1ee30*/  FADD.FTZ R0, R121, R0 ;  /* 0x0000000079007221 */ /* 0x001fce0000010000 */
[----:B------:R-:W0:Y:S01]  /*1ee40*/  MUFU.EX2 R126, R126 ;  /* 0x0000007e007e7308 */ /* 0x000e220000000800 */
[----:B-1----:R-:W-:-:S01]  /*1ee50*/  FADD.FTZ R3, R7, R0 ;  /* 0x0000000007037221 */ /* 0x002fc20000010000 */
[----:B------:R-:W-:Y:S01]  /*1ee60*/  FADD.FTZ R0, R104, R155 ;  /* 0x0000009b68007221 */ /* 0x000fe20000010000 */
[----:B------:R-:W-:-:S03]  /*1ee70*/  FFMA.FTZ R155, R112, R12, -R102 ;  /* 0x0000000c709b7223 */ /* 0x000fc60000010866 */
        /* <DEDUP_REMOVED lines=20> */
[----:B------:R-:W-:Y:S01]  /*1efc0*/  FADD.FTZ R3, R93, R0 ;  /* 0x000000005d037221 */ /* 0x000fe20000010000 */
[----:B------:R-:W-:-:S05]  /*1efd0*/  IADD3 R0, -R186, 0xb, RZ ;  /* 0x0000000bba007810 */ /* 0x000fca0007ffe1ff */
[----:B------:R-:W2:Y:S01]  /*1efe0*/  MUFU.EX2 R96, R96 ;  /* 0x0000006000607308 */ /* 0x000ea20000000800 */
[----:B0-----:R-:W-:-:S07]  /*1eff0*/  FADD.FTZ R108, R92, R159 ;  /* 0x0000009f5c6c7221 */ /* 0x001fce0000010000 */
[----:B------:R-:W0:Y:S01]  /*1f000*/  MUFU.EX2 R127, R127 ;  /* 0x0000007f007f7308 */ /* 0x000e220000000800 */
[----:B-1----:R-:W-:-:S01]  /*1f010*/  FADD.FTZ R159, R151, R108 ;  /* 0x0000006c979f7221 */ /* 0x002fc20000010000 */
[----:B------:R-:W-:-:S04]  /*1f020*/  FADD.FTZ R108, R142, R3 ;  /* 0x000000038e6c7221 */ /* 0x000fc80000010000 */
[----:B------:R-:W-:Y:S01]  /*1f030*/  FADD.FTZ R112, R173, R108 ;  /* 0x0000006cad707221 */ /* 0x000fe20000010000 */
[----:B------:R-:W-:-:S01]  /*1f040*/  FFMA.FTZ R108, R99, R12, -R102 ;  /* 0x0000000c636c7223 */ /* 0x000fc20000010866 */
        /* <DEDUP_REMOVED lines=14> */
[----:B------:R-:W-:Y:S01]  /*1f130*/  MUFU.EX2 R155, R155 ;  /* 0x0000009b009b7308 */ /* 0x000fe20000000800 */
[----:B-1----:R-:W-:-:S01]  /*1f140*/  FADD.FTZ R168, R90, R3 ;  /* 0x000000035aa87221 */ /* 0x002fc20000010000 */
[----:B------:R-:W-:-:S04]  /*1f150*/  @!P2 IADD3 R3, R161, 0x29840, RZ ;  /* 0x00029840a103a810 */ /* 0x000fc80007ffe0ff */
[----:B------:R-:W-:Y:S01]  /*1f160*/  @!P2 PRMT R3, RZ, 0x654, R3 ;  /* 0x00000654ff03a816 */ /* 0x000fe20000000003 */
[----:B------:R0:W-:Y:S06]  /*1f170*/  BAR.ARV R0, 0x100 ;  /* 0x000400000000751d */ /* 0x0001ec0000002000 */
[----:B------:R-:W1:Y:S01]  /*1f180*/  MUFU.EX2 R101, R101 ;  /* 0x0000006500657308 */ /* 0x000e620000000800 */
[----:B--2---:R-:W-:-:S01]  /*1f190*/  FADD.FTZ R112, R175, R112 ;  /* 0x00000070af707221 */ /* 0x004fc20000010000 */
[----:B------:R2:W-:Y:S06]  /*1f1a0*/  @!P2 SYNCS.ARRIVE.TRANS64.RED.A1T0 RZ, [R3+URZ], RZ ;  /* 0x000000ff03ffa9a7 */ /* 0x0005ec000810043f */
[----:B------:R-:W-:Y:S08]  /*1f1b0*/  MUFU.EX2 R94, R94 ;  /* 0x0000005e005e7308 */ /* 0x000ff00000000800 */
[----:B------:R-:W3:Y:S01]  /*1f1c0*/  MUFU.EX2 R148, R148 ;  /* 0x0000009400947308 */ /* 0x000ee20000000800 */
[----:B-1----:R-:W-:-:S07]  /*1f1d0*/  FADD.FTZ R159, R101, R112 ;  /* 0x00000070659f7221 */ /* 0x002fce0000010000 */
[----:B------:R-:W-:Y:S08]  /*1f1e0*/  MUFU.EX2 R95, R95 ;  /* 0x0000005f005f7308 */ /* 0x000ff00000000800 */
[----:B------:R-:W1:Y:S01]  /*1f1f0*/  MUFU.EX2 R150, R150 ;  /* 0x0000009600967308 */ /* 0x000e620000000800 */
[----:B---3--:R-:W-:-:S07]  /*1f200*/  FADD.FTZ R159, R148, R159 ;  /* 0x0000009f949f7221 */ /* 0x008fce0000010000 */
[----:B------:R3:W2:Y:S08]  /*1f210*/  MUFU.EX2 R99, R133 ;  /* 0x0000008500637308 */ /* 0x0006b00000000800 */
[----:B------:R-:W4:Y:S01]  /*1f220*/  MUFU.EX2 R177, R177 ;  /* 0x000000b100b17308 */ /* 0x000f220000000800 */
[----:B---3--:R-:W-:-:S01]  /*1f230*/  FADD.FTZ R133, R155, R168 ;  /* 0x000000a89b857221 */ /* 0x008fc20000010000 */
[----:B-1----:R-:W-:-:S03]  /*1f240*/  FADD.FTZ R102, R150, R159 ;  /* 0x0000009f96667221 */ /* 0x002fc60000010000 */
[----:B0-----:R-:W-:-:S03]  /*1f250*/  FADD.FTZ R0, R94, R133 ;  /* 0x000000855e007221 */ /* 0x001fc60000010000 */
[----:B------:R-:W0:Y:S01]  /*1f260*/  MUFU.EX2 R108, R108 ;  /* 0x0000006c006c7308 */ /* 0x000e220000000800 */
[----:B------:R-:W-:-:S04]  /*1f270*/  FADD.FTZ R0, R95, R0 ;  /* 0x000000005f007221 */ /* 0x000fc80000010000 */
[----:B--2---:R-:W-:-:S03]  /*1f280*/  FADD.FTZ R3, R99, R0 ;  /* 0x0000000063037221 */ /* 0x004fc60000010000 */
[----:B------:R-:W1:Y:S01]  /*1f290*/  MUFU.EX2 R88, R88 ;  /* 0x0000005800587308 */ /* 0x000e620000000800 */
[----:B----4-:R-:W-:-:S07]  /*1f2a0*/  FADD.FTZ R133, R177, R102 ;  /* 0x00000066b1857221 */ /* 0x010fce0000010000 */
        /* <DEDUP_REMOVED lines=10> */
.L_x_2487:
[----:B------:R-:W-:Y:S01]  /*1f350*/  F2FP.SATFINITE.E4M3.F32.PACK_AB_MERGE_C R7, R122, R7, RZ ;  /* 0x000000077a07723e */ /* 0x000fe200048070ff */
[----:B------:R-:W-:Y:S01]  /*1f360*/  FMUL.FTZ R26, R26, R6 ;  /* 0x000000061a1a7220 */ /* 0x000fe20000410000 */
[----:B------:R-:W-:Y:S01]  /*1f370*/  F2FP.SATFINITE.E4M3.F32.PACK_AB_MERGE_C R14, R107, R14, RZ ;  /* 0x0000000e6b0e723e */ /* 0x000fe200048070ff */
[----:B------:R-:W-:Y:S01]  /*1f380*/  FMUL.FTZ R27, R27, R6 ;  /* 0x000000061b1b7220 */ /* 0x000fe20000410000 */
[----:B------:R-:W-:Y:S01]  /*1f390*/  F2FP.SATFINITE.E4M3.F32.PACK_AB_MERGE_C R120, R121, R120, R7 ;  /* 0x000000787978723e */ /* 0x000fe20004807007 */
[----:B------:R-:W-:Y:S01]  /*1f3a0*/  IMAD R7, R189, 0x8, R16 ;  /* 0x00000008bd077824 */ /* 0x000fe200078e0210 */
[----:B------:R-:W-:Y:S01]  /*1f3b0*/  ISETP.GT.AND P2, PT, R8, R5, PT ;  /* 0x000000050800720c */ /* 0x000fe20003f44270 */
[----:B------:R-:W-:Y:S01]  /*1f3c0*/  FMUL.FTZ R30, R30, R6 ;  /* 0x000000061e1e7220 */ /* 0x000fe20000410000 */
[----:B------:R-:W-:Y:S01]  /*1f3d0*/  F2FP.SATFINITE.E4M3.F32.PACK_AB_MERGE_C R186, R128, R105, R14 ;  /* 0x0000006980ba723e */ /* 0x000fe2000480700e */
[----:B------:R-:W-:Y:S01]  /*1f3e0*/  IMAD.U32 R14, RZ, RZ, UR37 ;  /* 0x00000025ff0e7e24 */ /* 0x000fe2000f8e00ff */
        /* <DEDUP_REMOVED lines=14> */
[----:B------:R-:W-:Y:S01]  /*1f4d0*/  F2FP.SATFINITE.E4M3.F32.PACK_AB_MERGE_C R92, R123, R20, R92 ;  /* 0x000000147b5c723e */ /* 0x000fe2000480705c */
[----:B------:R-:W-:Y:S01]  /*1f4e0*/  FMUL.FTZ R42, R42, R6 ;  /* 0x000000062a2a7220 */ /* 0x000fe20000410000 */
[----:B------:R-:W-:Y:S01]  /*1f4f0*/  F2FP.SATFINITE.E4M3.F32.PACK_AB_MERGE_C R100, R127, R96, R100 ;  /* 0x000000607f64723e */ /* 0x000fe20004807064 */
        /* <DEDUP_REMOVED lines=84> */
[----:B------:R-:W-:Y:S01]  /*1fa40*/  IMAD.MOV.U32 R6, RZ, RZ, R13 ;  /* 0x000000ffff067224 */ /* 0x000fe200078e000d */
[----:B------:R-:W-:Y:S01]  /*1fa50*/  MOV R189, R10 ;  /* 0x0000000a00bd7202 */ /* 0x000fe20000000f00 */
[----:B0-----:R-:W-:-:S02]  /*1fa60*/  IMAD.MOV.U32 R7, RZ, RZ, R91 ;  /* 0x000000ffff077224 */ /* 0x001fc400078e005b */
[----:B------:R-:W-:Y:S02]  /*1fa70*/  IMAD.MOV.U32 R9, RZ, RZ, R190 ;  /* 0x000000ffff097224 */ /* 0x000fe400078e00be */
[----:B------:R-:W-:Y:S02]  /*1fa80*/  IMAD.MOV.U32 R177, RZ, RZ, R120 ;  /* 0x000000ffffb17224 */ /* 0x000fe400078e0078 */
[----:B------:R-:W-:Y:S02]  /*1fa90*/  IMAD.MOV.U32 R173, RZ, RZ, R92 ;  /* 0x000000ffffad7224 */ /* 0x000fe400078e005c */
[----:B------:R-:W-:Y:S01]  /*1faa0*/  IMAD.MOV.U32 R175, RZ, RZ, R100 ;  /* 0x000000ffffaf7224 */ /* 0x000fe200078e0064 */
[----:B------:R-:W-:Y:S06]  /*1fab0*/  @P2 BRA `(.L_x_2488) ;  /* 0xffffffb800202947 */ /* 0x000fec000383ffff */
[----:B------:R-:W-:-:S07]  /*1fac0*/  MOV R189, R10 ;  /* 0x0000000a00bd7202 */ /* 0x000fce0000000f00 */
.L_x_2477:
[----:B------:R-:W-:-:S13]  /*1fad0*/  ISETP.GE.AND P0, PT, R8, RZ, PT ;  /* 0x000000ff0800720c */ /* 0x000fda0003f06270 */
[----:B------:R-:W-:Y:S05]  /*1fae0*/  @!P0 BRA `(.L_x_2489) ;  /* 0x0000003c00148947 */ /* 0x000fea0003800000 */
[----:B------:R-:W-:Y:S01]  /*1faf0*/  IMAD.MOV.U32 R5, RZ, RZ, R13 ;  /* 0x000000ffff057224 */ /* 0x000fe200078e000d */
[----:B------:R-:W-:Y:S01]  /*1fb00*/  MOV R9, R189 ;  /* 0x000000bd00097202 */ /* 0x000fe20000000f00 */
[----:B------:R-:W-:Y:S02]  /*1fb10*/  IMAD.MOV.U32 R6, RZ, RZ, R91 ;  /* 0x000000ffff067224 */ /* 0x000fe400078e005b */
[----:B------:R-:W-:-:S07]  /*1fb20*/  IMAD.MOV.U32 R7, RZ, RZ, R190 ;  /* 0x000000ffff077224 */ /* 0x000fce00078e00be */
.L_x_2500:
[----:B------:R-:W-:Y:S01]  /*1fb30*/  ISETP.NE.AND P2, PT, R197, RZ, PT ;  /* 0x000000ffc500720c */ /* 0x000fe20003f45270 */
[----:B------:R-:W-:Y:S01]  /*1fb40*/  VIADD R189, R9, 0x1 ;  /* 0x0000000109bd7836 */ /* 0x000fe20000000000 */
[----:B------:R-:W-:Y:S05]  /*1fb50*/  YIELD ;  /* 0x0000000000007946 */ /* 0x000fea0003800000 */
[----:B------:R-:W-:-:S04]  /*1fb60*/  ISETP.NE.AND P0, PT, R189, 0x2, PT ;  /* 0x00000002bd00780c */ /* 0x000fc80003f05270 */
[----:B------:R-:W-:Y:S02]  /*1fb70*/  SEL R190, RZ, 0x1, P0 ;  /* 0x00000001ffbe7807 */ /* 0x000fe40000000000 */
[----:B------:R-:W-:Y:S02]  /*1fb80*/  SEL R189, R189, RZ, P0 ;  /* 0x000000ffbdbd7207 */ /* 0x000fe40000000000 */
[----:B------:R-:W-:Y:S01]  /*1fb90*/  LOP3.LUT R190, R7, R190, RZ, 0x3c, !PT ;  /* 0x000000be07be7212 */ /* 0x000fe200078e3cff */
[----:B------:R-:W-:Y:S06]  /*1fba0*/  @P2 BRA `(.L_x_2490) ;  /* 0x0000000000302947 */ /* 0x000fec0003800000 */
[----:B------:R-:W-:Y:S05]  /*1fbb0*/  @!P1 BRA `(.L_x_2491) ;  /* 0x0000000000049947 */ /* 0x000fea0003800000 */
[----:B------:R-:W-:Y:S01]  /*1fbc0*/  BPT.TRAP 0x1 ;  /* 0x000000040000795c */ /* 0x000fe20000300000 */
.L_x_2491:
[----:B------:R-:W-:Y:S01]  /*1fbd0*/  IMAD R10, R189, 0x8, R16 ;  /* 0x00000008bd0a7824 */ /* 0x000fe200078e0210 */
[----:B------:R-:W-:-:S04]  /*1fbe0*/  SHF.L.U32 R11, R190, 0x1f, RZ ;  /* 0x0000001fbe0b7819 */ /* 0x000fc800000006ff */
[----:B------:R0:W1:Y:S01]  /*1fbf0*/  SYNCS.PHASECHK.TRANS64.TRYWAIT P0, [R10+URZ+0x29830], R11 ;  /* 0x0298300b0a0075a7 */ /* 0x000062000800017f */
[----:B------:R-:W-:Y:S05]  /*1fc00*/  @!P1 BRA `(.L_x_2492) ;  /* 0x0000000000049947 */ /* 0x000fea0003800000 */
[----:B------:R-:W-:Y:S01]  /*1fc10*/  BPT.TRAP 0x1 ;  /* 0x000000040000795c */ /* 0x000fe20000300000 */
.L_x_2492:
[----:B------:R-:W-:Y:S04]  /*1fc20*/  BSSY B0, `(.L_x_2490) ;  /* 0x0000004000007945 */ /* 0x000fe80003800000 */
[----:B-1----:R-:W-:Y:S05]  /*1fc30*/  @P0 BRA `(.L_x_2493) ;  /* 0x0000000000080947 */ /* 0x002fea0003800000 */
[----:B------:R-:W1:Y:S02]  /*1fc40*/  SYNCS.PHASECHK.TRANS64.TRYWAIT P0, [R10+URZ+0x29830], R11 ;  /* 0x0298300b0a0075a7 */ /* 0x000e64000800017f */
[----:B-1----:R-:W-:Y:S05]  /*1fc50*/  @!P0 BRA `(.L_x_2494) ;  /* 0x000000e000c88947 */ /* 0x002fea0003800000 */
.L_x_2493:
[----:B------:R-:W-:Y:S05]  /*1fc60*/  BSYNC B0 ;  /* 0x0000000000007941 */ /* 0x000fea0003800000 */
.L_x_2490:
        /* <DEDUP_REMOVED lines=23> */
[----:B0-----:R-:W-:-:S05]  /*1fde0*/  SHF.R.U32.HI R10, RZ, 0x7, R10 ;  /* 0x00000007ff0a7819 */ /* 0x001fca000001160a */
[----:B------:R-:W-:Y:S02]  /*1fdf0*/  VIADD R88, R10, 0x8 ;  /* 0x000000080a587836 */ /* 0x000fe40000000000 */
[----:B------:R-:W-:-:S03]  /*1fe00*/  IMAD R10, R189, 0x780, R4 ;  /* 0x00000780bd0a7824 */ /* 0x000fc600078e0204 */
[----:B------:R0:W-:Y:S01]  /*1fe10*/  BAR.SYNC.DEFER_BLOCKING R88, 0x100 ;  /* 0x000400580000751d */ /* 0x0001e20000010000 */
[C---:B------:R-:W-:Y:S01]  /*1fe20*/  VIADD R14, R10.reuse, 0x100 ;  /* 0x000001000a0e7836 */ /* 0x040fe20000000000 */
[C---:B------:R-:W-:Y:S01]  /*1fe30*/  R2UR UR50, R10.reuse ;  /* 0x000000000a3272ca */ /* 0x040fe200000e0000 */
[C---:B------:R-:W-:Y:S01]  /*1fe40*/  VIADD R20, R10.reuse, 0x200 ;  /* 0x000002000a147836 */ /* 0x040fe20000000000 */
[----:B------:R-:W-:Y:S02]  /*1fe50*/  IADD3 R12, R10, 0x80, RZ ;  /* 0x000000800a0c7810 */ /* 0x000fe40007ffe0ff */
[----:B------:R-:W-:Y:S01]  /*1fe60*/  R2UR UR26, R14 ;  /* 0x000000000e1a72ca */ /* 0x000fe200000e0000 */
[----:B------:R-:W-:Y:S01]  /*1fe70*/  VIADD R14, R10, 0x2 ;  /* 0x000000020a0e7836 */ /* 0x000fe20000000000 */
[----:B------:R-:W-:Y:S02]  /*1fe80*/  R2UR UR46, R12 ;  /* 0x000000000c2e72ca */ /* 0x000fe400000e0000 */
[----:B------:R-:W-:-:S02]  /*1fe90*/  IADD3 R12, R10, 0x180, RZ ;  /* 0x000001800a0c7810 */ /* 0x000fc40007ffe0ff */
[----:B------:R-:W-:Y:S02]  /*1fea0*/  R2UR UR34, R20 ;  /* 0x00000000142272ca */ /* 0x000fe400000e0000 */
[----:B------:R-:W-:Y:S01]  /*1feb0*/  R2UR UR30, R12 ;  /* 0x000000000c1e72ca */ /* 0x000fe200000e0000 */
[----:B------:R-:W-:Y:S01]  /*1fec0*/  VIADD R12, R10, 0x102 ;  /* 0x000001020a0c7836 */ /* 0x000fe20000000000 */
[----:B------:R-:W-:Y:S01]  /*1fed0*/  R2UR UR6, R14 ;  /* 0x000000000e0672ca */ /* 0x000fe200000e0000 */
[----:B------:R-:W-:Y:S01]  /*1fee0*/  VIADD R14, R10, 0x82 ;  /* 0x000000820a0e7836 */ /* 0x000fe20000000000 */
        /* <DEDUP_REMOVED lines=28> */
[----:B0-----:R-:W-:-:S06]  /*200b0*/  WARPGROUP.ARRIVE ;  /* 0x00000000000079c5 */ /* 0x001fcc0000000000 */
[----:B------:R-:W-:Y:S01]  /*200c0*/  QGMMA.64x32x32.F32.E4M3.E4M3 R88, gdesc[UR32], RZ, !UPT, gsb0 ;  /* 0x00600000205879f3 */ /* 0x000fe2000c0008ff */
        /* <DEDUP_REMOVED lines=158> */
[C---:B------:R-:W-:Y:S02]  /*20ab0*/  VIADD R12, R10.reuse, 0x682 ;  /* 0x000006820a0c7836 */ /* 0x040fe40000000000 */
[----:B------:R-:W-:Y:S02]  /*20ac0*/  IMAD.MOV.U32 R13, RZ, RZ, -0x7fffffe0 ;  /* 0x80000020ff0d7424 */ /* 0x000fe400078e00ff */
[----:B------:R-:W-:Y:S01]  /*20ad0*/  VIADD R10, R10, 0x702 ;  /* 0x000007020a0a7836 */ /* 0x000fe20000000000 */
[----:B------:R-:W-:-:S02]  /*20ae0*/  WARPGROUP.DEPBAR.LE gsb0, 0x0 ;  /* 0x00008000000079c5 */ /* 0x000fc40000010000 */
        /* <DEDUP_REMOVED lines=29> */
[----:B------:R-:W-:Y:S05]  /*20cc0*/  @P2 BRA `(.L_x_2495) ;  /* 0x0000000000282947 */ /* 0x000fea0003800000 */
[----:B------:R-:W-:Y:S05]  /*20cd0*/  @!P1 BRA `(.L_x_2496) ;  /* 0x0000000000049947 */ /* 0x000fea0003800000 */
[----:B------:R-:W-:Y:S01]  /*20ce0*/  BPT.TRAP 0x1 ;  /* 0x000000040000795c */ /* 0x000fe20000300000 */
.L_x_2496:
[----:B------:R-:W-:Y:S01]  /*20cf0*/  SHF.L.U32 R7, R7, 0x1f, RZ ;  /* 0x0000001f07077819 */ /* 0x000fe200000006ff */
[----:B------:R-:W-:-:S04]  /*20d00*/  IMAD R10, R9, 0x8, R16 ;  /* 0x00000008090a7824 */ /* 0x000fc800078e0210 */
[----:B------:R0:W1:Y:S01]  /*20d10*/  SYNCS.PHASECHK.TRANS64.TRYWAIT P0, [R10+URZ+0x29850], R7 ;  /* 0x029850070a0075a7 */ /* 0x000062000800017f */
[----:B------:R-:W-:Y:S05]  /*20d20*/  @!P1 BRA `(.L_x_2497) ;  /* 0x0000000000049947 */ /* 0x000fea0003800000 */
[----:B------:R-:W-:Y:S01]  /*20d30*/  BPT.TRAP 0x1 ;  /* 0x000000040000795c */ /* 0x000fe20000300000 */
.L_x_2497:
[----:B-1----:R-:W-:Y:S05]  /*20d40*/  @P0 BRA `(.L_x_2495) ;  /* 0x0000000000080947 */ /* 0x002fea0003800000 */
[----:B------:R-:W1:Y:S02]  /*20d50*/  SYNCS.PHASECHK.TRANS64.TRYWAIT P0, [R10+URZ+0x29850], R7 ;  /* 0x029850070a0075a7 */ /* 0x000e64000800017f */
[----:B-1----:R-:W-:Y:S05]  /*20d60*/  @!P0 BRA `(.L_x_2498) ;  /* 0x000000d000988947 */ /* 0x002fea0003800000 */
.L_x_2495:
[----:B01----:R-:W-:Y:S01]  /*20d70*/  VIADD R7, R16, 0x400 ;  /* 0x0000040010077836 */ /* 0x003fe20000000000 */
[----:B------:R-:W-:Y:S05]  /*20d80*/  WARPSYNC.ALL ;  /* 0x0000000000007948 */ /* 0x000fea0003800000 */
[----:B------:R-:W-:Y:S01]  /*20d90*/  SHF.R.U32.HI R7, RZ, 0x4, R7 ;  /* 0x00000004ff077819 */ /* 0x000fe20000011607 */
[----:B------:R-:W-:Y:S01]  /*20da0*/  IMAD.MOV.U32 R11, RZ, RZ, -0x3ffffff0 ;  /* 0xc0000010ff0b7424 */ /* 0x000fe200078e00ff */
[----:B------:R-:W-:Y:S01]  /*20db0*/  WARPGROUP.ARRIVE ;  /* 0x00000000000079c5 */ /* 0x000fe20000000000 */
[----:B------:R-:W-:Y:S01]  /*20dc0*/  IMAD.MOV.U32 R13, RZ, RZ, -0x3ffffff0 ;  /* 0xc0000010ff0d7424 */ /* 0x000fe200078e00ff */
[----:B------:R-:W-:Y:S01]  /*20dd0*/  LOP3.LUT R7, R7, 0x3fff, RZ, 0xc0, !PT ;  /* 0x00003fff07077812 */ /* 0x000fe200078ec0ff */
[C---:B------:R-:W-:Y:S01]  /*20de0*/  FMUL.FTZ R14, R2.reuse, R154 ;  /* 0x0000009a020e7220 */ /* 0x040fe20000410000 */
[----:B------:R-:W-:Y:S01]  /*20df0*/  R2UR UR7, R11 ;  /* 0x000000000b0772ca */ /* 0x000fe200000e0000 */
[C---:B------:R-:W-:Y:S01]  /*20e00*/  FMUL.FTZ R11, R2.reuse, R153 ;  /* 0x00000099020b7220 */ /* 0x040fe20000410000 */
[----:B------:R-:W-:Y:S01]  /*20e10*/  LOP3.LUT R10, R7, 0x10000, RZ, 0xfc, !PT ;  /* 0x00010000070a7812 */ /* 0x000fe200078efcff */
[C---:B------:R-:W-:Y:S01]  /*20e20*/  FMUL.FTZ R7, R2.reuse, R152 ;  /* 0x0000009802077220 */ /* 0x040fe20000410000 */
[C---:B------:R-:W-:Y:S01]  /*20e30*/  FMUL.FTZ R15, R2.reuse, R155 ;  /* 0x0000009b020f7220 */ /* 0x040fe20000410000 */
[----:B------:R-:W-:Y:S01]  /*20e40*/  FMUL.FTZ R20, R2, R156 ;  /* 0x0000009c02147220 */ /* 0x000fe20000410000 */
[----:B------:R-:W-:Y:S01]  /*20e50*/  MUFU.TANH R14, R14 ;  /* 0x0000000e000e7308 */ /* 0x000fe20000002400 */
[----:B------:R-:W-:-:S02]  /*20e60*/  IMAD R10, R9, 0x500, R10 ;  /* 0x00000500090a7824 */ /* 0x000fc400078e020a */
[C---:B------:R-:W-:Y:S01]  /*20e70*/  FMUL.FTZ R152, R2.reuse, R158 ;  /* 0x0000009e02987220 */ /* 0x040fe20000410000 */
[C---:B------:R-:W-:Y:S01]  /*20e80*/  FMUL.FTZ R21, R2.reuse, R157 ;  /* 0x0000009d02157220 */ /* 0x040fe20000410000 */
[C---:B------:R-:W-:Y:S01]  /*20e90*/  FMUL.FTZ R153, R2.reuse, R159 ;  /* 0x0000009f02997220 */ /* 0x040fe20000410000 */
[----:B------:R-:W-:Y:S01]  /*20ea0*/  FMUL.FTZ R154, R2, R160 ;  /* 0x000000a0029a7220 */ /* 0x000fe20000410000 */
[----:B------:R-:W-:Y:S01]  /*20eb0*/  R2UR UR6, R10 ;  /* 0x000000000a0672ca */ /* 0x000fe200000e0000 */
[----:B------:R-:W-:Y:S01]  /*20ec0*/  FMUL.FTZ R155, R2, R162 ;  /* 0x000000a2029b7220 */ /* 0x000fe20000410000 */
[----:B------:R-:W-:Y:S01]  /*20ed0*/  IADD3 R12, R10, 0x100, RZ ;  /* 0x000001000a0c7810 */ /* 0x000fe20007ffe0ff */
        /* <DEDUP_REMOVED lines=9> */
[----:B------:R-:W-:Y:S01]  /*20f70*/  FMUL.FTZ R159, R2, R164 ;  /* 0x000000a4029f7220 */ /* 0x000fe20000410000 */
[----:B------:R-:W-:Y:S01]  /*20f80*/  QGMMA.64x128x32.F32.E4M3.E4M3 R24, R184, gdesc[UR4], R24, gsb0 ;  /* 0x01e00004b8187df3 */ /* 0x000fe20008000818 */
[----:B------:R-:W-:Y:S01]  /*20f90*/  R2UR UR6, R12 ;  /* 0x000000000c0672ca */ /* 0x000fe200000e0000 */
[----:B------:R-:W-:Y:S01]  /*20fa0*/  VIADD R12, R10, 0x200 ;  /* 0x000002000a0c7836 */ /* 0x000fe20000000000 */
[----:B------:R-:W-:Y:S01]  /*20fb0*/  R2UR UR7, R13 ;  /* 0x000000000d0772ca */ /* 0x000fe200000e0000 */
[----:B------:R-:W-:-:S02]  /*20fc0*/  IMAD.MOV.U32 R13, RZ, RZ, -0x3ffffff0 ;  /* 0xc0000010ff0d7424 */ /* 0x000fc400078e00ff */
        /* <DEDUP_REMOVED lines=48> */
[----:B------:R-:W-:Y:S01]  /*212d0*/  FMUL.FTZ R103, R2, R103 ;  /* 0x0000006702677220 */ /* 0x000fe20000410000 */
[----:B------:R-:W-:Y:S01]  /*212e0*/  MUFU.TANH R155, R155 ;  /* 0x0000009b009b7308 */ /* 0x000fe20000002400 */
[----:B------:R-:W5:Y:S07]  /*212f0*/  S2R R204, SR_TID.X ;  /* 0x0000000000cc7919 */ /* 0x000f6e0000002100 */
[----:B------:R-:W4:Y:S08]  /*21300*/  MUFU.TANH R157, R157 ;  /* 0x0000009d009d7308 */ /* 0x000f300000002400 */
[----:B------:R-:W-:Y:S08]  /*21310*/  MUFU.TANH R156, R156 ;  /* 0x0000009c009c7308 */ /* 0x000ff00000002400 */
[----:B------:R-:W4:Y:S08]  /*21320*/  MUFU.TANH R159, R159 ;  /* 0x0000009f009f7308 */ /* 0x000f300000002400 */
[----:B------:R-:W-:Y:S08]  /*21330*/  MUFU.TANH R158, R158 ;  /* 0x0000009e009e7308 */ /* 0x000ff00000002400 */
[----:B------:R-:W4:Y:S08]  /*21340*/  MUFU.TANH R161, R161 ;  /* 0x000000a100a17308 */ /* 0x000f300000002400 */
[----:B------:R-:W-:Y:S08]  /*21350*/  MUFU.TANH R160, R160 ;  /* 0x000000a000a07308 */ /* 0x000ff00000002400 */
[----:B------:R-:W4:Y:S08]  /*21360*/  MUFU.TANH R162, R162 ;  /* 0x000000a200a27308 */ /* 0x000f300000002400 */
[----:B------:R-:W-:Y:S08]  /*21370*/  MUFU.TANH R136, R136 ;  /* 0x0000008800887308 */ /* 0x000ff00000002400 */
[----:B------:R-:W4:Y:S08]  /*21380*/  MUFU.TANH R137, R137 ;  /* 0x0000008900897308 */ /* 0x000f300000002400 */
[----:B------:R-:W-:Y:S01]  /*21390*/  MUFU.TANH R138, R138 ;  /* 0x0000008a008a7308 */ /* 0x000fe20000002400 */
[----:B------:R-:W-:-:S02]  /*213a0*/  WARPGROUP.DEPBAR.LE gsb0, 0x0 ;  /* 0x00008000000079c5 */ /* 0x000fc40000010000 */
[----:B------:R-:W-:-:S05]  /*213b0*/  WARPGROUP.ARRIVE ;  /* 0x00000000000079c5 */ /* 0x000fca0000000000 */
[----:B------:R-:W4:Y:S01]  /*213c0*/  MUFU.TANH R140, R140 ;  /* 0x0000008c008c7308 */ /* 0x000f220000002400 */
[C---:B------:R-:W-:Y:S01]  /*213d0*/  FMUL.FTZ R185, R2.reuse, R129 ;  /* 0x0000008102b97220 */ /* 0x040fe20000410000 */
[C---:B------:R-:W-:Y:S01]  /*213e0*/  FMUL.FTZ R129, R2.reuse, R130 ;  /* 0x0000008202817220 */ /* 0x040fe20000410000 */
[----:B------:R-:W-:Y:S01]  /*213f0*/  FMUL.FTZ R187, R2, R132 ;  /* 0x0000008402bb7220 */ /* 0x000fe20000410000 */
[----:B-----5:R-:W-:Y:S01]  /*21400*/  LOP3.LUT R186, R204, 0x7f, RZ, 0xc0, !PT ;  /* 0x0000007fccba7812 */ /* 0x020fe200078ec0ff */
[----:B------:R-:W-:Y:S01]  /*21410*/  QGMMA.64x128x32.F32.E4M3.E4M3 R24, R180, gdesc[UR4], R24, gsb0 ;  /* 0x01e00004b4187df3 */ /* 0x000fe20008000818 */
[----:B------:R-:W-:Y:S02]  /*21420*/  R2UR UR6, R12 ;  /* 0x000000000c0672ca */ /* 0x000fe400000e0000 */
[----:B------:R-:W5:Y:S01]  /*21430*/  S2R R204, SR_TID.X ;  /* 0x0000000000cc7919 */ /* 0x000f620000002100 */
[----:B------:R-:W-:Y:S01]  /*21440*/  R2UR UR7, R13 ;  /* 0x000000000d0772ca */ /* 0x000fe200000e0000 */
[----:B------:R-:W-:Y:S01]  /*21450*/  MUFU.TANH R139, R139 ;  /* 0x0000008b008b7308 */ /* 0x000fe20000002400 */
[----:B0-----:R-:W-:-:S02]  /*21460*/  FMNMX.FTZ R12, R7, R6, !PT ;  /* 0x00000006070c7209 */ /* 0x001fc40007810000 */
[----:B------:R-:W-:Y:S02]  /*21470*/  ISETP.NE.AND P0, PT, R186, RZ, PT ;  /* 0x000000ffba00720c */ /* 0x000fe40003f05270 */
[----:B-1----:R-:W-:Y:S02]  /*21480*/  FMNMX.FTZ R13, R11, R12, !PT ;  /* 0x0000000c0b0d7209 */ /* 0x002fe40007810000 */
[----:B------:R-:W-:Y:S01]  /*21490*/  FMNMX.FTZ R12, R14, R5, !PT ;  /* 0x000000050e0c7209 */ /* 0x000fe20007810000 */
[----:B------:R-:W0:Y:S01]  /*214a0*/  MUFU.TANH R163, R163 ;  /* 0x000000a300a37308 */ /* 0x000e220000002400 */
[----:B--2---:R-:W-:Y:S02]  /*214b0*/  FMNMX.FTZ R118, R20, R13, !PT ;  /* 0x0000000d14767209 */ /* 0x004fe40007810000 */
[----:B------:R-:W-:Y:S02]  /*214c0*/  FMNMX.FTZ R12, R15, R12, !PT ;  /* 0x0000000c0f0c7209 */ /* 0x000fe40007810000 */
[----:B---3--:R-:W-:-:S02]  /*214d0*/  FMNMX.FTZ R13, R21, R118, !PT ;  /* 0x00000076150d7209 */ /* 0x008fc40007810000 */
[----:B------:R-:W-:Y:S01]  /*214e0*/  FMNMX.FTZ R12, R152, R12, !PT ;  /* 0x0000000c980c7209 */ /* 0x000fe20007810000 */
[----:B------:R-:W-:Y:S01]  /*214f0*/  MUFU.TANH R141, R141 ;  /* 0x0000008d008d7308 */ /* 0x000fe20000002400 */
[----:B----4-:R-:W-:Y:S02]  /*21500*/  FMNMX.FTZ R118, R154, R13, !PT ;  /* 0x0000000d9a767209 */ /* 0x010fe40007810000 */
[----:B------:R-:W-:Y:S02]  /*21510*/  FMNMX.FTZ R12, R153, R12, !PT ;  /* 0x0000000c990c7209 */ /* 0x000fe40007810000 */
[----:B------:R-:W-:Y:S02]  /*21520*/  FMNMX.FTZ R118, R157, R118, !PT ;  /* 0x000000769d767209 */ /* 0x000fe40007810000 */
[----:B------:R-:W-:Y:S01]  /*21530*/  FMNMX.FTZ R13, R155, R12, !PT ;  /* 0x0000000c9b0d7209 */ /* 0x000fe20007810000 */
[----:B------:R-:W1:Y:S01]  /*21540*/  MUFU.TANH R143, R143 ;  /* 0x0000008f008f7308 */ /* 0x000e620000002400 */
[----:B------:R-:W-:Y:S01]  /*21550*/  FMNMX.FTZ R12, R159, R118, !PT ;  /* 0x000000769f0c7209 */ /* 0x000fe20007810000 */
[----:B------:R-:W-:Y:S01]  /*21560*/  FMUL.FTZ R118, R2, R89 ;  /* 0x0000005902767220 */ /* 0x000fe20000410000 */
[----:B------:R-:W-:-:S02]  /*21570*/  FMNMX.FTZ R13, R156, R13, !PT ;  /* 0x0000000d9c0d7209 */ /* 0x000fc40007810000 */
[----:B------:R-:W-:Y:S02]  /*21580*/  FMNMX.FTZ R89, R161, R12, !PT ;  /* 0x0000000ca1597209 */ /* 0x000fe40007810000 */
[----:B------:R-:W-:Y:S01]  /*21590*/  FMNMX.FTZ R13, R158, R13, !PT ;  /* 0x0000000d9e0d7209 */ /* 0x000fe20007810000 */
[----:B------:R-:W2:Y:S01]  /*215a0*/  MUFU.TANH R142, R142 ;  /* 0x0000008e008e7308 */ /* 0x000ea20000002400 */
[----:B------:R-:W-:Y:S01]  /*215b0*/  FMNMX.FTZ R12, R162, R89, !PT ;  /* 0x00000059a20c7209 */ /* 0x000fe20007810000 */
[----:B------:R-:W-:Y:S01]  /*215c0*/  FMUL.FTZ R89, R2, R90 ;  /* 0x0000005a02597220 */ /* 0x000fe20000410000 */
[----:B------:R-:W-:Y:S01]  /*215d0*/  FMNMX.FTZ R13, R160, R13, !PT ;  /* 0x0000000da00d7209 */ /* 0x000fe20007810000 */
[----:B------:R-:W-:Y:S01]  /*215e0*/  FMUL.FTZ R90, R2, R91 ;  /* 0x0000005b025a7220 */ /* 0x000fe20000410000 */
[----:B------:R-:W-:Y:S02]  /*215f0*/  FMNMX.FTZ R12, R137, R12, !PT ;  /* 0x0000000c890c7209 */ /* 0x000fe40007810000 */
[----:B------:R-:W-:Y:S01]  /*21600*/  FMNMX.FTZ R13, R136, R13, !PT ;  /* 0x0000000d880d7209 */ /* 0x000fe20007810000 */
[----:B------:R-:W3:Y:S01]  /*21610*/  MUFU.TANH R145, R145 ;  /* 0x0000009100917308 */ /* 0x000ee20000002400 */
[----:B------:R-:W-:-:S02]  /*21620*/  FMNMX.FTZ R12, R140, R12, !PT ;  /* 0x0000000c8c0c7209 */ /* 0x000fc40007810000 */
[----:B------:R-:W-:Y:S02]  /*21630*/  FMNMX.FTZ R120, R138, R13, !PT ;  /* 0x0000000d8a787209 */ /* 0x000fe40007810000 */
[----:B0-----:R-:W-:Y:S02]  /*21640*/  FMNMX.FTZ R12, R163, R12, !PT ;  /* 0x0000000ca30c7209 */ /* 0x001fe40007810000 */
[----:B------:R-:W-:Y:S01]  /*21650*/  FMNMX.FTZ R120, R139, R120, !PT ;  /* 0x000000788b787209 */ /* 0x000fe20007810000 */
[----:B------:R-:W-:Y:S01]  /*21660*/  MUFU.TANH R144, R144 ;  /* 0x0000009000907308 */ /* 0x000fe20000002400 */
[----:B-1----:R-:W-:Y:S02]  /*21670*/  FMNMX.FTZ R12, R143, R12, !PT ;  /* 0x0000000c8f0c7209 */ /* 0x002fe40007810000 */
[----:B------:R-:W-:Y:S01]  /*21680*/  FMNMX.FTZ R13, R141, R120, !PT ;  /* 0x000000788d0d7209 */ /* 0x000fe20007810000 */
[C---:B------:R-:W-:Y:S01]  /*21690*/  FMUL.FTZ R120, R2.reuse, R93 ;  /* 0x0000005d02787220 */ /* 0x040fe20000410000 */
[C---:B------:R-:W-:Y:S01]  /*216a0*/  FMUL.FTZ R93, R2.reuse, R94 ;  /* 0x0000005e025d7220 */ /* 0x040fe20000410000 */
[----:B------:R-:W-:Y:S01]  /*216b0*/  FMUL.FTZ R94, R2, R96 ;  /* 0x00000060025e7220 */ /* 0x000fe20000410000 */
[----:B--2---:R-:W-:Y:S01]  /*216c0*/  FMNMX.FTZ R13, R142, R13, !PT ;  /* 0x0000000d8e0d7209 */ /* 0x004fe20007810000 */
[----:B------:R-:W0:Y:S01]  /*216d0*/  MUFU.TANH R165, R165 ;  /* 0x000000a500a57308 */ /* 0x000e220000002400 */
[----:B---3--:R-:W-:Y:S01]  /*216e0*/  FMNMX.FTZ R12, R145, R12, !PT ;  /* 0x0000000c910c7209 */ /* 0x008fe20007810000 */
[C---:B------:R-:W-:Y:S01]  /*216f0*/  FMUL.FTZ R96, R2.reuse, R97 ;  /* 0x0000006102607220 */ /* 0x040fe20000410000 */
[C---:B------:R-:W-:Y:S01]  /*21700*/  FMUL.FTZ R97, R2.reuse, R98 ;  /* 0x0000006202617220 */ /* 0x040fe20000410000 */
[C---:B------:R-:W-:Y:S01]  /*21710*/  FMUL.FTZ R98, R2.reuse, R100 ;  /* 0x0000006402627220 */ /* 0x040fe20000410000 */
[----:B------:R-:W-:Y:S01]  /*21720*/  FMUL.FTZ R100, R2, R102 ;  /* 0x0000006602647220 */ /* 0x000fe20000410000 */
[----:B-----5:R-:W-:-:S02]  /*21730*/  SHF.R.U32.HI R204, RZ, 0x7, R204 ;  /* 0x00000007ffcc7819 */ /* 0x020fc400000116cc */
[----:B------:R-:W-:Y:S08]  /*21740*/  MUFU.TANH R147, R147 ;  /* 0x0000009300937308 */ /* 0x000ff00000002400 */
[----:B------:R-:W1:Y:S01]  /*21750*/  MUFU.TANH R167, R167 ;  /* 0x000000a700a77308 */ /* 0x000e620000002400 */
[----:B0-----:R-:W-:-:S07]  /*21760*/  FMNMX.FTZ R12, R165, R12, !PT ;  /* 0x0000000ca50c7209 */ /* 0x001fce0007810000 */
[----:B------:R-:W-:Y:S08]  /*21770*/  MUFU.TANH R149, R149 ;  /* 0x0000009500957308 */ /* 0x000ff00000002400 */
[----:B------:R-:W0:Y:S01]  /*21780*/  MUFU.TANH R151, R151 ;  /* 0x0000009700977308 */ /* 0x000e220000002400 */
[----:B-1----:R-:W-:-:S07]  /*21790*/  FMNMX.FTZ R12, R167, R12, !PT ;  /* 0x0000000ca70c7209 */ /* 0x002fce0007810000 */
[----:B------:R-:W-:Y:S08]  /*217a0*/  MUFU.TANH R123, R123 ;  /* 0x0000007b007b7308 */ /* 0x000ff00000002400 */
[----:B------:R-:W-:Y:S01]  /*217b0*/  MUFU.TANH R127, R127 ;  /* 0x0000007f007f7308 */ /* 0x000fe20000002400 */
[----:B0-----:R-:W-:-:S07]  /*217c0*/  FMNMX.FTZ R12, R151, R12, !PT ;  /* 0x0000000c970c7209 */ /* 0x001fce0007810000 */
        /* <DEDUP_REMOVED lines=10> */
[----:B------:R-:W-:Y:S07]  /*21870*/  QGMMA.64x128x32.F32.E4M3.E4M3 R24, R176, gdesc[UR4], R24, gsb0 ;  /* 0x01e00004b0187df3 */ /* 0x000fee0008000818 */
        /* <DEDUP_REMOVED lines=18> */
[C---:B------:R-:W-:Y:S01]  /*219a0*/  FMUL.FTZ R177, R2.reuse, R121 ;  /* 0x0000007902b17220 */ /* 0x040fe20000410000 */
[C---:B------:R-:W-:Y:S01]  /*219b0*/  FMUL.FTZ R121, R2.reuse, R122 ;  /* 0x0000007a02797220 */ /* 0x040fe20000410000 */
[----:B------:R-:W-:Y:S01]  /*219c0*/  FMUL.FTZ R179, R2, R124 ;  /* 0x0000007c02b37220 */ /* 0x000fe20000410000 */
[----:B------:R-:W-:Y:S02]  /*219d0*/  FMNMX.FTZ R122, R144, R13, !PT ;  /* 0x0000000d907a7209 */ /* 0x000fe40007810000 */
[----:B------:R-:W-:Y:S01]  /*219e0*/  MUFU.TANH R114, R114 ;  /* 0x0000007200727308 */ /* 0x000fe20000002400 */
[----:B------:R-:W-:Y:S01]  /*219f0*/  WARPGROUP.ARRIVE ;  /* 0x00000000000079c5 */ /* 0x000fe20000000000 */
[----:B------:R-:W-:-:S04]  /*21a00*/  FMNMX.FTZ R122, R147, R122, !PT ;  /* 0x0000007a937a7209 */ /* 0x000fc80007810000 */
[----:B------:R-:W-:Y:S02]  /*21a10*/  FMNMX.FTZ R122, R149, R122, !PT ;  /* 0x0000007a957a7209 */ /* 0x000fe40007810000 */
[----:B------:R-:W0:Y:S08]  /*21a20*/  MUFU.TANH R121, R121 ;  /* 0x0000007900797308 */ /* 0x000e300000002400 */
[----:B------:R-:W1:Y:S08]  /*21a30*/  MUFU.TANH R177, R177 ;  /* 0x000000b100b17308 */ /* 0x000e700000002400 */
[----:B------:R-:W2:Y:S01]  /*21a40*/  MUFU.TANH R179, R179 ;  /* 0x000000b300b37308 */ /* 0x000ea20000002400 */
[----:B0-----:R-:W-:-:S04]  /*21a50*/  FMNMX.FTZ R122, R121, R122, !PT ;  /* 0x0000007a797a7209 */ /* 0x001fc80007810000 */
[----:B------:R-:W-:-:S03]  /*21a60*/  FMNMX.FTZ R122, R123, R122, !PT ;  /* 0x0000007a7b7a7209 */ /* 0x000fc60007810000 */
[----:B------:R-:W0:Y:S01]  /*21a70*/  MUFU.TANH R117, R117 ;  /* 0x0000007500757308 */ /* 0x000e220000002400 */
[----:B-1----:R-:W-:Y:S02]  /*21a80*/  FMNMX.FTZ R12, R177, R12, !PT ;  /* 0x0000000cb10c7209 */ /* 0x002fe40007810000 */
[----:B------:R-:W-:-:S04]  /*21a90*/  FMNMX.FTZ R122, R125, R122, !PT ;  /* 0x0000007a7d7a7209 */ /* 0x000fc80007810000 */
[----:B------:R-:W-:Y:S01]  /*21aa0*/  FMNMX.FTZ R122, R127, R122, !PT ;  /* 0x0000007a7f7a7209 */ /* 0x000fe20007810000 */
[----:B------:R-:W-:Y:S01]  /*21ab0*/  MUFU.TANH R116, R116 ;  /* 0x0000007400747308 */ /* 0x000fe20000002400 */
[----:B--2---:R-:W-:Y:S02]  /*21ac0*/  FMNMX.FTZ R12, R179, R12, !PT ;  /* 0x0000000cb30c7209 */ /* 0x004fe40007810000 */
[----:B------:R-:W-:Y:S02]  /*21ad0*/  FMNMX.FTZ R122, R129, R122, !PT ;  /* 0x0000007a817a7209 */ /* 0x000fe40007810000 */
[----:B------:R-:W-:Y:S02]  /*21ae0*/  FMNMX.FTZ R12, R181, R12, !PT ;  /* 0x0000000cb50c7209 */ /* 0x000fe40007810000 */
[----:B------:R-:W-:Y:S01]  /*21af0*/  FMNMX.FTZ R122, R131, R122, !PT ;  /* 0x0000007a837a7209 */ /* 0x000fe20007810000 */
[----:B------:R-:W1:Y:S01]  /*21b00*/  MUFU.TANH R119, R119 ;  /* 0x0000007700777308 */ /* 0x000e620000002400 */
[----:B------:R-:W-:-:S02]  /*21b10*/  FMNMX.FTZ R12, R183, R12, !PT ;  /* 0x0000000cb70c7209 */ /* 0x000fc40007810000 */
[----:B------:R-:W-:Y:S02]  /*21b20*/  FMNMX.FTZ R122, R133, R122, !PT ;  /* 0x0000007a857a7209 */ /* 0x000fe40007810000 */
[----:B------:R-:W-:Y:S02]  /*21b30*/  FMNMX.FTZ R12, R185, R12, !PT ;  /* 0x0000000cb90c7209 */ /* 0x000fe40007810000 */
[----:B------:R-:W-:Y:S01]  /*21b40*/  FMNMX.FTZ R122, R135, R122, !PT ;  /* 0x0000007a877a7209 */ /* 0x000fe20007810000 */
[----:B------:R-:W-:Y:S01]  /*21b50*/  MUFU.TANH R88, R88 ;  /* 0x0000005800587308 */ /* 0x000fe20000002400 */
[----:B------:R-:W-:Y:S02]  /*21b60*/  FMNMX.FTZ R12, R187, R12, !PT ;  /* 0x0000000cbb0c7209 */ /* 0x000fe40007810000 */
[----:B------:R-:W-:Y:S02]  /*21b70*/  FMNMX.FTZ R122, R105, R122, !PT ;  /* 0x0000007a697a7209 */ /* 0x000fe40007810000 */
[----:B------:R-:W-:-:S02]  /*21b80*/  FMNMX.FTZ R12, R205, R12, !PT ;  /* 0x0000000ccd0c7209 */ /* 0x000fc40007810000 */
[----:B------:R-:W-:Y:S01]  /*21b90*/  FMNMX.FTZ R122, R107, R122, !PT ;  /* 0x0000007a6b7a7209 */ /* 0x000fe20007810000 */
[----:B------:R-:W2:Y:S01]  /*21ba0*/  MUFU.TANH R89, R89 ;  /* 0x0000005900597308 */ /* 0x000ea20000002400 */
[----:B------:R-:W-:Y:S02]  /*21bb0*/  FMNMX.FTZ R13, R207, R12, !PT ;  /* 0x0000000ccf0d7209 */ /* 0x000fe40007810000 */
[----:B------:R-:W-:Y:S02]  /*21bc0*/  FMNMX.FTZ R122, R109, R122, !PT ;  /* 0x0000007a6d7a7209 */ /* 0x000fe40007810000 */
[----:B------:R-:W-:Y:S02]  /*21bd0*/  FMNMX.FTZ R13, R104, R13, !PT ;  /* 0x0000000d680d7209 */ /* 0x000fe40007810000 */
[----:B------:R-:W-:Y:S01]  /*21be0*/  FMNMX.FTZ R122, R111, R122, !PT ;  /* 0x0000007a6f7a7209 */ /* 0x000fe20007810000 */
[----:B------:R-:W-:Y:S01]  /*21bf0*/  MUFU.TANH R118, R118 ;  /* 0x0000007600767308 */ /* 0x000fe20000002400 */
[----:B------:R-:W-:-:S02]  /*21c00*/  FMNMX.FTZ R13, R106, R13, !PT ;  /* 0x0000000d6a0d7209 */ /* 0x000fc40007810000 */
[----:B------:R-:W-:Y:S02]  /*21c10*/  FMNMX.FTZ R122, R113, R122, !PT ;  /* 0x0000007a717a7209 */ /* 0x000fe40007810000 */
[----:B------:R-:W-:Y:S02]  /*21c20*/  FMNMX.FTZ R13, R108, R13, !PT ;  /* 0x0000000d6c0d7209 */ /* 0x000fe40007810000 */
[----:B------:R-:W-:Y:S01]  /*21c30*/  FMNMX.FTZ R122, R115, R122, !PT ;  /* 0x0000007a737a7209 */ /* 0x000fe20007810000 */
[----:B------:R-:W3:Y:S01]  /*21c40*/  MUFU.TANH R90, R90 ;  /* 0x0000005a005a7308 */ /* 0x000ee20000002400 */
[----:B------:R-:W-:Y:S02]  /*21c50*/  FMNMX.FTZ R13, R110, R13, !PT ;  /* 0x0000000d6e0d7209 */ /* 0x000fe40007810000 */
[----:B0-----:R-:W-:Y:S02]  /*21c60*/  FMNMX.FTZ R122, R117, R122, !PT ;  /* 0x0000007a757a7209 */ /* 0x001fe40007810000 */
[----:B------:R-:W-:-:S02]  /*21c70*/  FMNMX.FTZ R13, R112, R13, !PT ;  /* 0x0000000d700d7209 */ /* 0x000fc40007810000 */
[----:B-1----:R-:W-:Y:S01]  /*21c80*/  FMNMX.FTZ R122, R119, R122, !PT ;  /* 0x0000007a777a7209 */ /* 0x002fe20007810000 */
[----:B------:R-:W0:Y:S01]  /*21c90*/  MUFU.TANH R92, R92 ;  /* 0x0000005c005c7308 */ /* 0x000e220000002400 */
[----:B------:R-:W-:Y:S02]  /*21ca0*/  FMNMX.FTZ R13, R114, R13, !PT ;  /* 0x0000000d720d7209 */ /* 0x000fe40007810000 */
[----:B--2---:R-:W-:Y:S02]  /*21cb0*/  FMNMX.FTZ R91, R89, R122, !PT ;  /* 0x0000007a595b7209 */ /* 0x004fe40007810000 */
[----:B------:R-:W-:-:S03]  /*21cc0*/  FMNMX.FTZ R13, R116, R13, !PT ;  /* 0x0000000d740d7209 */ /* 0x000fc60007810000 */
[----:B------:R-:W1:Y:S01]  /*21cd0*/  MUFU.TANH R93, R93 ;  /* 0x0000005d005d7308 */ /* 0x000e620000002400 */
[----:B------:R-:W-:Y:S02]  /*21ce0*/  FMNMX.FTZ R13, R88, R13, !PT ;  /* 0x0000000d580d7209 */ /* 0x000fe40007810000 */
[----:B---3--:R-:W-:Y:S02]  /*21cf0*/  FMNMX.FTZ R12, R90, R91, !PT ;  /* 0x0000005b5a0c7209 */ /* 0x008fe40007810000 */
[----:B------:R-:W-:-:S03]  /*21d00*/  FMNMX.FTZ R13, R118, R13, !PT ;  /* 0x0000000d760d7209 */ /* 0x000fc60007810000 */
        /* <DEDUP_REMOVED lines=19> */
[----:B0-----:R-:W-:Y:S02]  /*21e40*/  FMNMX.FTZ R122, R101, R12, !PT ;  /* 0x0000000c657a7209 */ /* 0x001fe40007810000 */
[C---:B------:R-:W-:Y:S01]  /*21e50*/  IADD3 R12, R10.reuse, 0x300, RZ ;  /* 0x000003000a0c7810 */ /* 0x040fe20007ffe0ff */
[----:B------:R-:W-:Y:S02]  /*21e60*/  VIADD R10, R10, 0x400 ;  /* 0x000004000a0a7836 */ /* 0x000fe40000000000 */
[----:B------:R-:W0:Y:S01]  /*21e70*/  SHFL.BFLY PT, R13, R122, 0x2, 0x1f ;  /* 0x0c401f007a0d7f89 */ /* 0x000e2200000e0000 */
[----:B------:R-:W-:Y:S01]  /*21e80*/  R2UR UR6, R12 ;  /* 0x000000000c0672ca */ /* 0x000fe200000e0000 */
[----:B------:R-:W-:Y:S01]  /*21e90*/  IMAD.U32 R12, RZ, RZ, UR54 ;  /* 0x00000036ff0c7e24 */ /* 0x000fe2000f8e00ff */
[----:B-1----:R-:W-:-:S04]  /*21ea0*/  FMNMX.FTZ R102, R100, R91, !PT ;  /* 0x0000005b64667209 */ /* 0x002fc80007810000 */
[----:B--2---:R-:W-:-:S05]  /*21eb0*/  FMNMX.FTZ R102, R103, R102, !PT ;  /* 0x0000006667667209 */ /* 0x004fca0007810000 */
[----:B------:R-:W1:Y:S01]  /*21ec0*/  SHFL.BFLY PT, R91, R102, 0x2, 0x1f ;  /* 0x0c401f00665b7f89 */ /* 0x000e6200000e0000 */
[----:B0-----:R-:W-:Y:S01]  /*21ed0*/  FMNMX.FTZ R124, R122, R13, !PT ;  /* 0x0000000d7a7c7209 */ /* 0x001fe20007810000 */
[----:B------:R-:W-:-:S05]  /*21ee0*/  IMAD.MOV.U32 R13, RZ, RZ, -0x3ffffff0 ;  /* 0xc0000010ff0d7424 */ /* 0x000fca00078e00ff */
[----:B------:R-:W-:Y:S02]  /*21ef0*/  R2UR UR7, R13 ;  /* 0x000000000d0772ca */ /* 0x000fe400000e0000 */
[----:B-1----:R-:W-:Y:S02]  /*21f00*/  FMNMX.FTZ R126, R102, R91, !PT ;  /* 0x0000005b667e7209 */ /* 0x002fe40007810000 */
[----:B------:R-:W0:Y:S09]  /*21f10*/  SHFL.BFLY PT, R91, R124, 0x1, 0x1f ;  /* 0x0c201f007c5b7f89 */ /* 0x000e3200000e0000 */
[----:B------:R-:W-:Y:S01]  /*21f20*/  QGMMA.64x128x32.F32.E4M3.E4M3 R24, R172, gdesc[UR4], R24, gsb0 ;  /* 0x01e00004ac187df3 */ /* 0x000fe20008000818 */
[----:B------:R-:W-:Y:S01]  /*21f30*/  R2UR UR6, R10 ;  /* 0x000000000a0672ca */ /* 0x000fe200000e0000 */
[----:B------:R-:W1:Y:S01]  /*21f40*/  SHFL.BFLY PT, R128, R126, 0x1, 0x1f ;  /* 0x0c201f007e807f89 */ /* 0x000e6200000e0000 */
[----:B0-----:R-:W-:-:S02]  /*21f50*/  FMNMX.FTZ R91, R124, R91, !PT ;  /* 0x0000005b7c5b7209 */ /* 0x001fc40007810000 */
[----:B-1----:R-:W-:-:S05]  /*21f60*/  FMNMX.FTZ R13, R126, R128, !PT ;  /* 0x000000807e0d7209 */ /* 0x002fca0007810000 */
[C---:B------:R-:W-:Y:S01]  /*21f70*/  FADD.FTZ R5, -R13.reuse, R5 ;  /* 0x000000050d057221 */ /* 0x040fe20000010100 */
[----:B------:R-:W-:-:S03]  /*21f80*/  FFMA.FTZ R10, R13, R12, -8 ;  /* 0xc10000000d0a7423 */ /* 0x000fc6000001000c */
[-C--:B------:R-:W-:Y:S01]  /*21f90*/  FMUL.FTZ R5, R5, R12.reuse ;  /* 0x0000000c05057220 */ /* 0x080fe20000410000 */
[----:B------:R-:W-:-:S01]  /*21fa0*/  FFMA.FTZ R14, R14, R12, -R10 ;  /* 0x0000000c0e0e7223 */ /* 0x000fc2000001080a */
[-CC-:B------:R-:W-:Y:S01]  /*21fb0*/  FFMA.FTZ R15, R15, R12.reuse, -R10.reuse ;  /* 0x0000000c0f0f7223 */ /* 0x180fe2000001080a */
[----:B------:R-:W-:-:S01]  /*21fc0*/  FFMA.FTZ R121, R121, R12, -R10 ;  /* 0x0000000c79797223 */ /* 0x000fc2000001080a */
[-CC-:B------:R-:W-:Y:S01]  /*21fd0*/  FFMA.FTZ R105, R105, R12.reuse, -R10.reuse ;  /* 0x0000000c69697223 */ /* 0x180fe2000001080a */
[----:B------:R-:W-:-:S01]  /*21fe0*/  FFMA.FTZ R89, R89, R12, -R10 ;  /* 0x0000000c59597223 */ /* 0x000fc2000001080a */
[----:B------:R-:W-:Y:S01]  /*21ff0*/  MUFU.EX2 R5, R5 ;  /* 0x0000000500057308 */ /* 0x000fe20000000800 */
[----:B------:R-:W-:-:S01]  /*22000*/  FFMA.FTZ R90, R90, R12, -R10 ;  /* 0x0000000c5a5a7223 */ /* 0x000fc2000001080a */
[----:B------:R-:W-:-:S06]  /*22010*/  FFMA.FTZ R93, R93, R12, -R10 ;  /* 0x0000000c5d5d7223 */ /* 0x000fcc000001080a */
[----:B------:R-:W0:Y:S08]  /*22020*/  MUFU.EX2 R14, R14 ;  /* 0x0000000e000e7308 */ /* 0x000e300000000800 */
[----:B------:R-:W-:Y:S08]  /*22030*/  MUFU.EX2 R15, R15 ;  /* 0x0000000f000f7308 */ /* 0x000ff00000000800 */
[----:B------:R-:W-:Y:S01]  /*22040*/  MUFU.EX2 R121, R121 ;  /* 0x0000007900797308 */ /* 0x000fe20000000800 */
[----:B0-----:R-:W-:-:S07]  /*22050*/  FFMA.FTZ R0, R5, R0, R14 ;  /* 0x0000000005007223 */ /* 0x001fce000001000e */
[----:B------:R-:W-:Y:S08]  /*22060*/  MUFU.EX2 R105, R105 ;  /* 0x0000006900697308 */ /* 0x000ff00000000800 */
[----:B------:R-:W-:Y:S08]  /*22070*/  MUFU.EX2 R89, R89 ;  /* 0x0000005900597308 */ /* 0x000ff00000000800 */
[----:B------:R-:W-:Y:S08]  /*22080*/  MUFU.EX2 R90, R90 ;  /* 0x0000005a005a7308 */ /* 0x000ff00000000800 */
[----:B------:R-:W-:Y:S01]  /*22090*/  MUFU.EX2 R93, R93 ;  /* 0x0000005d005d7308 */ /* 0x000fe20000000800 */
[----:B------:R-:W-:-:S02]  /*220a0*/  WARPGROUP.DEPBAR.LE gsb0, 0x0 ;  /* 0x00008000000079c5 */ /* 0x000fc40000010000 */
[----:B------:R-:W-:Y:S01]  /*220b0*/  FADD.FTZ R173, -R91, R6 ;  /* 0x000000065bad7221 */ /* 0x000fe20000010100 */
[----:B------:R-:W-:-:S03]  /*220c0*/  WARPGROUP.ARRIVE ;  /* 0x00000000000079c5 */ /* 0x000fc60000000000 */
[-C--:B------:R-:W-:Y:S01]  /*220d0*/  FMUL.FTZ R6, R173, R12.reuse ;  /* 0x0000000cad067220 */ /* 0x080fe20000410000 */
[----:B------:R-:W-:-:S04]  /*220e0*/  FFMA.FTZ R173, R91, R12, -8 ;  /* 0xc10000005bad7423 */ /* 0x000fc8000001000c */
        /* <DEDUP_REMOVED lines=45> */
[----:B------:R-:W2:Y:S01]  /*223c0*/  MUFU.EX2 R20, R20 ;  /* 0x0000001400147308 */ /* 0x000ea20000000800 */
[----:B------:R-:W-:-:S01]  /*223d0*/  FFMA.FTZ R110, R155, R12, -R10 ;  /* 0x0000000c9b6e7223 */ /* 0x000fc2000001080a */
[----:B------:R-:W-:Y:S01]  /*223e0*/  FFMA.FTZ R153, R156, R12, -R10 ;  /* 0x0000000c9c997223 */ /* 0x000fe2000001080a */
[----:B0-----:R-:W-:-:S01]  /*223f0*/  FFMA.FTZ R3, R6, R3, R7 ;  /* 0x0000000306037223 */ /* 0x001fc20000010007 */
[-CC-:B------:R-:W-:Y:S01]  /*22400*/  FFMA.FTZ R114, R136, R12.reuse, -R10.reuse ;  /* 0x0000000c88727223 */ /* 0x180fe2000001080a */
[----:B------:R-:W-:-:S01]  /*22410*/  FFMA.FTZ R112, R158, R12, -R10 ;  /* 0x0000000c9e707223 */ /* 0x000fc2000001080a */
[-CC-:B------:R-:W-:Y:S01]  /*22420*/  FFMA.FTZ R136, R123, R12.reuse, -R10.reuse ;  /* 0x0000000c7b887223 */ /* 0x180fe2000001080a */
[----:B------:R-:W-:-:S01]  /*22430*/  FFMA.FTZ R123, R125, R12, -R10 ;  /* 0x0000000c7d7b7223 */ /* 0x000fc2000001080a */
[----:B------:R-:W0:Y:S01]  /*22440*/  MUFU.EX2 R98, R98 ;  /* 0x0000006200627308 */ /* 0x000e220000000800 */
[----:B------:R-:W-:-:S01]  /*22450*/  FFMA.FTZ R125, R129, R12, -R10 ;  /* 0x0000000c817d7223 */ /* 0x000fc2000001080a */
[----:B-1----:R-:W-:Y:S01]  /*22460*/  FADD.FTZ R3, R102, R3 ;  /* 0x0000000366037221 */ /* 0x002fe20000010000 */
[----:B------:R-:W-:-:S01]  /*22470*/  FADD.FTZ R129, R15, R0 ;  /* 0x000000000f817221 */ /* 0x000fc20000010000 */
[-CC-:B------:R-:W-:Y:S01]  /*22480*/  FFMA.FTZ R155, R160, R12.reuse, -R10.reuse ;  /* 0x0000000ca09b7223 */ /* 0x180fe2000001080a */
[----:B------:R-:W-:Y:S01]  /*22490*/  MOV R11, 0xc0000010 ;  /* 0xc0000010000b7802 */ /* 0x000fe20000000f00 */
[-CC-:B------:R-:W-:Y:S01]  /*224a0*/  FFMA.FTZ R116, R139, R12.reuse, -R10.reuse ;  /* 0x0000000c8b747223 */ /* 0x180fe2000001080a */
[----:B------:R-:W-:-:S01]  /*224b0*/  FFMA.FTZ R139, R141, R12, -R10 ;  /* 0x0000000c8d8b7223 */ /* 0x000fc2000001080a */
[----:B------:R-:W1:Y:S01]  /*224c0*/  MUFU.EX2 R21, R21 ;  /* 0x0000001500157308 */ /* 0x000e620000000800 */
[----:B--2---:R-:W-:-:S01]  /*224d0*/  FADD.FTZ R0, R20, R3 ;  /* 0x0000000314007221 */ /* 0x004fc20000010000 */
[----:B------:R-:W-:Y:S01]  /*224e0*/  R2UR UR7, R11 ;  /* 0x000000000b0772ca */ /* 0x000fe200000e0000 */
[----:B------:R-:W-:-:S01]  /*224f0*/  FFMA.FTZ R118, R142, R12, -R10 ;  /* 0x0000000c8e767223 */ /* 0x000fc2000001080a */
[-CC-:B------:R-:W-:Y:S01]  /*22500*/  FFMA.FTZ R141, R144, R12.reuse, -R10.reuse ;  /* 0x0000000c908d7223 */ /* 0x180fe2000001080a */
[----:B------:R-:W-:-:S01]  /*22510*/  FFMA.FTZ R120, R147, R12, -R10 ;  /* 0x0000000c93787223 */ /* 0x000fc2000001080a */
[-CC-:B------:R-:W-:Y:S01]  /*22520*/  FFMA.FTZ R147, R149, R12.reuse, -R10.reuse ;  /* 0x0000000c95937223 */ /* 0x180fe2000001080a */
[----:B------:R-:W-:-:S01]  /*22530*/  FFMA.FTZ R142, R131, R12, -R10 ;  /* 0x0000000c838e7223 */ /* 0x000fc2000001080a */
[----:B------:R-:W2:Y:S01]  /*22540*/  MUFU.EX2 R101, R101 ;  /* 0x0000006500657308 */ /* 0x000ea20000000800 */
[----:B0-----:R-:W-:-:S01]  /*22550*/  FADD.FTZ R152, R98, R129 ;  /* 0x0000008162987221 */ /* 0x001fc20000010000 */
[----:B------:R-:W-:-:S05]  /*22560*/  FFMA.FTZ R144, R135, R12, -R10 ;  /* 0x0000000c87907223 */ /* 0x000fca000001080a */
[----:B------:R-:W-:Y:S01]  /*22570*/  QGMMA.64x128x32.F32.E4M3.E4M3 R24, R168, gdesc[UR4], R24, gsb0 ;  /* 0x01e00004a8187df3 */ /* 0x000fe20008000818 */
        /* <DEDUP_REMOVED lines=17> */
[----:B------:R2:W-:Y:S01]  /*22690*/  MUFU.EX2 R11, R173 ;  /* 0x000000ad000b7308 */ /* 0x0005e20000000800 */
[----:B0-----:R-:W-:-:S07]  /*226a0*/  FADD.FTZ R3, R159, R0 ;  /* 0x000000009f037221 */ /* 0x001fce0000010000 */
[----:B------:R-:W0:Y:S01]  /*226b0*/  MUFU.EX2 R126, R126 ;  /* 0x0000007e007e7308 */ /* 0x000e220000000800 */
[----:B--2---:R-:W-:-:S01]  /*226c0*/  FFMA.FTZ R173, R138, R12, -R10 ;  /* 0x0000000c8aad7223 */ /* 0x004fc2000001080a */
[----:B-1----:R-:W-:Y:S01]  /*226d0*/  FADD.FTZ R107, R155, R154 ;  /* 0x0000009a9b6b7221 */ /* 0x002fe20000010000 */
[----:B------:R-:W-:-:S01]  /*226e0*/  FFMA.FTZ R138, R127, R12, -R10 ;  /* 0x0000000c7f8a7223 */ /* 0x000fc2000001080a */
[----:B------:R-:W-:-:S04]  /*226f0*/  FFMA.FTZ R127, R133, R12, -R10 ;  /* 0x0000000c857f7223 */ /* 0x000fc8000001080a */
[----:B------:R-:W1:Y:S08]  /*22700*/  MUFU.EX2 R114, R114 ;  /* 0x0000007200727308 */ /* 0x000e700000000800 */
        /* <DEDUP_REMOVED lines=15> */
[----:B0-----:R-:W-:-:S01]  /*22800*/  FADD.FTZ R3, R161, R0 ;  /* 0x00000000a1037221 */ /* 0x001fc20000010000 */
[----:B------:R-:W-:-:S06]  /*22810*/  WARPGROUP.DEPBAR.LE gsb0, 0x0 ;  /* 0x00008000000079c5 */ /* 0x000fcc0000010000 */
        /* <DEDUP_REMOVED lines=10> */
[----:B--2---:R-:W-:-:S01]  /*228c0*/  FADD.FTZ R111, R141, R156 ;  /* 0x0000009c8d6f7221 */ /* 0x004fc20000010000 */
[----:B------:R-:W-:Y:S01]  /*228d0*/  FFMA.FTZ R156, R115, R12, -R10 ;  /* 0x0000000c739c7223 */ /* 0x000fe2000001080a */
[----:B------:R-:W-:-:S05]  /*228e0*/  @!P0 IMAD R115, R189, 0x8, R16 ;  /* 0x00000008bd738824 */ /* 0x000fca00078e0210 */
        /* <DEDUP_REMOVED lines=10> */
[----:B-1----:R-:W-:-:S01]  /*22990*/  FADD.FTZ R0, R134, R3 ;  /* 0x0000000386007221 */ /* 0x002fc20000010000 */
[----:B------:R-:W-:Y:S01]  /*229a0*/  FADD.FTZ R3, R121, R158 ;  /* 0x0000009e79037221 */ /* 0x000fe20000010000 */
[----:B------:R-:W-:-:S05]  /*229b0*/  FFMA.FTZ R158, R119, R12, -R10 ;  /* 0x0000000c779e7223 */ /* 0x000fca000001080a */
        /* <DEDUP_REMOVED lines=64> */
[----:B0-----:R-:W-:-:S04]  /*22dc0*/  FADD.FTZ R0, R158, R3 ;  /* 0x000000039e007221 */ /* 0x001fc80000010000 */
[----:B------:R-:W-:Y:S01]  /*22dd0*/  FADD.FTZ R3, R89, R0 ;  /* 0x0000000059037221 */ /* 0x000fe20000010000 */
[----:B------:R-:W-:Y:S02]  /*22de0*/  @!P0 VIADD R0, R115, 0x29840 ;  /* 0x0002984073008836 */ /* 0x000fe40000000000 */
[----:B------:R-:W0:Y:S01]  /*22df0*/  MUFU.EX2 R92, R92 ;  /* 0x0000005c005c7308 */ /* 0x000e220000000800 */
[----:B-1----:R-:W-:-:S02]  /*22e00*/  FADD.FTZ R100, R88, R99 ;  /* 0x0000006358647221 */ /* 0x002fc40000010000 */
[----:B------:R-:W-:Y:S01]  /*22e10*/  @!P0 PRMT R0, RZ, 0x654, R0 ;  /* 0x00000654ff008816 */ /* 0x000fe20000000000 */
[----:B------:R1:W-:Y:S06]  /*22e20*/  BAR.ARV R113, 0x100 ;  /* 0x000400710000751d */ /* 0x0003ec0000002000 */
[----:B------:R-:W3:Y:S01]  /*22e30*/  MUFU.EX2 R185, R185 ;  /* 0x000000b900b97308 */ /* 0x000ee20000000800 */
[----:B--2---:R-:W-:-:S01]  /*22e40*/  FADD.FTZ R99, R183, R100 ;  /* 0x00000064b7637221 */ /* 0x004fc20000010000 */
[----:B------:R-:W-:Y:S01]  /*22e50*/  FADD.FTZ R100, R90, R3 ;  /* 0x000000035a647221 */ /* 0x000fe20000010000 */
[----:B------:R2:W-:Y:S03]  /*22e60*/  @!P0 SYNCS.ARRIVE.TRANS64.RED.A1T0 RZ, [R0+URZ], RZ ;  /* 0x000000ff00ff89a7 */ /* 0x0005e6000810043f */
[----:B------:R-:W-:-:S01]  /*22e70*/  FADD.FTZ R3, R93, R100 ;  /* 0x000000645d037221 */ /* 0x000fc20000010000 */
[----:B0-----:R-:W-:Y:S01]  /*22e80*/  FADD.FTZ R164, R92, R99 ;  /* 0x000000635ca47221 */ /* 0x001fe20000010000 */
[----:B------:R-:W2:Y:S08]  /*22e90*/  MUFU.EX2 R160, R160 ;  /* 0x000000a000a07308 */ /* 0x000eb00000000800 */
[----:B------:R-:W0:Y:S01]  /*22ea0*/  MUFU.EX2 R94, R94 ;  /* 0x0000005e005e7308 */ /* 0x000e220000000800 */
[----:B---3--:R-:W-:-:S07]  /*22eb0*/  FADD.FTZ R99, R185, R164 ;  /* 0x000000a4b9637221 */ /* 0x008fce0000010000 */
[----:B------:R-:W3:Y:S01]  /*22ec0*/  MUFU.EX2 R95, R95 ;  /* 0x0000005f005f7308 */ /* 0x000ee20000000800 */
[----:B--2---:R-:W-:-:S07]  /*22ed0*/  FADD.FTZ R0, R160, R3 ;  /* 0x00000003a0007221 */ /* 0x004fce0000010000 */
[----:B------:R-:W2:Y:S01]  /*22ee0*/  MUFU.EX2 R187, R187 ;  /* 0x000000bb00bb7308 */ /* 0x000ea20000000800 */
[----:B0-----:R-:W-:-:S07]  /*22ef0*/  FADD.FTZ R100, R94, R99 ;  /* 0x000000635e647221 */ /* 0x001fce0000010000 */
[----:B------:R-:W0:Y:S01]  /*22f00*/  MUFU.EX2 R162, R162 ;  /* 0x000000a200a27308 */ /* 0x000e220000000800 */
[----:B---3--:R-:W-:-:S07]  /*22f10*/  FADD.FTZ R3, R95, R0 ;  /* 0x000000005f037221 */ /* 0x008fce0000010000 */
[----:B------:R-:W3:Y:S01]  /*22f20*/  MUFU.EX2 R96, R96 ;  /* 0x0000006000607308 */ /* 0x000ee20000000800 */
[----:B--2---:R-:W-:-:S07]  /*22f30*/  FADD.FTZ R99, R187, R100 ;  /* 0x00000064bb637221 */ /* 0x004fce0000010000 */
[----:B------:R-:W2:Y:S01]  /*22f40*/  MUFU.EX2 R97, R97 ;  /* 0x0000006100617308 */ /* 0x000ea20000000800 */
[----:B0-----:R-:W-:-:S07]  /*22f50*/  FADD.FTZ R0, R162, R3 ;  /* 0x00000003a2007221 */ /* 0x001fce0000010000 */
[----:B------:R-:W0:Y:S01]  /*22f60*/  MUFU.EX2 R10, R10 ;  /* 0x0000000a000a7308 */ /* 0x000e220000000800 */
[----:B---3--:R-:W-:-:S04]  /*22f70*/  FADD.FTZ R100, R96, R99 ;  /* 0x0000006360647221 */ /* 0x008fc80000010000 */
[----:B------:R-:W-:Y:S01]  /*22f80*/  FADD.FTZ R3, R11, R100 ;  /* 0x000000640b037221 */ /* 0x000fe20000010000 */
[----:B--2---:R-:W-:-:S04]  /*22f90*/  FADD.FTZ R99, R97, R0 ;  /* 0x0000000061637221 */ /* 0x004fc80000010000 */
[----:B0-----:R-:W-:Y:S01]  /*22fa0*/  FADD.FTZ R0, R10, R99 ;  /* 0x000000630a007221 */ /* 0x001fe20000010000 */
[----:B-1----:R-:W-:Y:S06]  /*22fb0*/  @!P1 BRA `(.L_x_2499) ;  /* 0x0000000000049947 */ /* 0x002fec0003800000 */
[----:B------:R-:W-:Y:S01]  /*22fc0*/  BPT.TRAP 0x1 ;  /* 0x000000040000795c */ /* 0x000fe20000300000 */
.L_x_2499:
[----:B------:R-:W-:Y:S01]  /*22fd0*/  F2FP.SATFINITE.E4M3.F32.PACK_AB_MERGE_C R20, R21, R20, RZ ;  /* 0x000000141514723e */ /* 0x000fe200048070ff */
[----:B------:R-:W-:Y:S01]  /*22fe0*/  FMUL.FTZ R24, R24, R6 ;  /* 0x0000000618187220 */ /* 0x000fe20000410000 */
[----:B------:R-:W-:Y:S01]  /*22ff0*/  F2FP.SATFINITE.E4M3.F32.PACK_AB_MERGE_C R98, R101, R98, RZ ;  /* 0x000000626562723e */ /* 0x000fe200048070ff */
[-C--:B------:R-:W-:Y:S01]  /*23000*/  FMUL.FTZ R25, R25, R6.reuse ;  /* 0x0000000619197220 */ /* 0x080fe20000410000 */
[----:B------:R-:W-:Y:S01]  /*23010*/  F2FP.SATFINITE.E4M3.F32.PACK_AB_MERGE_C R184, R102, R7, R20 ;  /* 0x0000000766b8723e */ /* 0x000fe20004807014 */
[----:B------:R-:W-:Y:S01]  /*23020*/  IMAD R7, R9, 0x8, R16 ;  /* 0x0000000809077824 */ /* 0x000fe200078e0210 */
[----:B------:R-:W-:Y:S01]  /*23030*/  ISETP.GT.AND P0, PT, R8, RZ, PT ;  /* 0x000000ff0800720c */ /* 0x000fe20003f04270 */
[----:B------:R-:W-:Y:S01]  /*23040*/  FMUL.FTZ R28, R28, R6 ;  /* 0x000000061c1c7220 */ /* 0x000fe20000410000 */
[----:B------:R-:W-:Y:S01]  /*23050*/  F2FP.SATFINITE.E4M3.F32.PACK_AB_MERGE_C R92, R185, R92, RZ ;  /* 0x0000005cb95c723e */ /* 0x000fe200048070ff */
[----:B------:R-:W-:Y:S01]  /*23060*/  VIADD R7, R7, 0x29860 ;  /* 0x0002986007077836 */ /* 0x000fe20000000000 */
[----:B------:R-:W-:Y:S01]  /*23070*/  F2FP.SATFINITE.E4M3.F32.PACK_AB_MERGE_C R185, R15, R14, R98 ;  /* 0x0000000e0fb9723e */ /* 0x000fe20004807062 */
[-C--:B------:R-:W-:Y:S01]  /*23080*/  FMUL.FTZ R29, R29, R6.reuse ;  /* 0x000000061d1d7220 */ /* 0x080fe20000410000 */
[----:B------:R-:W-:Y:S01]  /*23090*/  MOV R14, UR37 ;  /* 0x00000025000e7c02 */ /* 0x000fe20008000f00 */
[----:B------:R-:W-:Y:S01]  /*230a0*/  FMUL.FTZ R32, R32, R6 ;  /* 0x0000000620207220 */ /* 0x000fe20000410000 */
[----:B------:R-:W-:Y:S01]  /*230b0*/  F2FP.SATFINITE.E4M3.F32.PACK_AB_MERGE_C R112, R155, R112, RZ ;  /* 0x000000709b70723e */ /* 0x000fe200048070ff */
[-C--:B------:R-:W-:Y:S01]  /*230c0*/  FMUL.FTZ R33, R33, R6.reuse ;  /* 0x0000000621217220 */ /* 0x080fe20000410000 */
        /* <DEDUP_REMOVED lines=85> */
[----:B------:R-:W-:Y:S01]  /*23620*/  VIADD R8, R8, 0xffffffff ;  /* 0xffffffff08087836 */ /* 0x000fe20000000000 */
[----:B------:R-:W-:Y:S01]  /*23630*/  F2FP.SATFINITE.E4M3.F32.PACK_AB_MERGE_C R180, R137, R126, R128 ;  /* 0x0000007e89b4723e */ /* 0x000fe20004807080 */
[----:B------:R-:W-:Y:S01]  /*23640*/  IMAD.MOV.U32 R5, RZ, RZ, R13 ;  /* 0x000000ffff057224 */ /* 0x000fe200078e000d */
[----:B------:R-:W-:Y:S01]  /*23650*/  F2FP.SATFINITE.E4M3.F32.PACK_AB_MERGE_C R182, R143, R130, R132 ;  /* 0x000000828fb6723e */ /* 0x000fe20004807084 */
[----:B0-----:R-:W-:Y:S01]  /*23660*/  IMAD.MOV.U32 R7, RZ, RZ, R190 ;  /* 0x000000ffff077224 */ /* 0x001fe200078e00be */
        /* <DEDUP_REMOVED lines=10> */
[----:B------:R-:W-:Y:S02]  /*23710*/  MOV R6, R91 ;  /* 0x0000005b00067202 */ /* 0x000fe40000000f00 */
[----:B------:R-:W-:Y:S01]  /*23720*/  MOV R183, R120 ;  /* 0x0000007800b77202 */ /* 0x000fe20000000f00 */
[----:B------:R-:W-:Y:S06]  /*23730*/  @P0 BRA `(.L_x_2500) ;  /* 0xffffffc000fc0947 */ /* 0x000fec000383ffff */
.L_x_2489:
[----:B------:R-:W-:Y:S05]  /*23740*/  WARPSYNC.ALL ;  /* 0x0000000000007948 */ /* 0x000fea0003800000 */
[----:B------:R-:W-:Y:S06]  /*23750*/  BAR.ARV 0x8, 0x180 ;  /* 0x0206000000007b1d */ /* 0x000fec0000002000 */
[----:B------:R-:W-:Y:S05]  /*23760*/  @!P1 BRA `(.L_x_2501) ;  /* 0x0000000000049947 */ /* 0x000fea0003800000 */
[----:B------:R-:W-:Y:S01]  /*23770*/  BPT.TRAP 0x1 ;  /* 0x000000040000795c */ /* 0x000fe20000300000 */
.L_x_2501:
[----:B------:R-:W-:Y:S01]  /*23780*/  IMAD R11, R189, 0x8, R16 ;  /* 0x00000008bd0b7824 */ /* 0x000fe200078e0210 */
[----:B------:R-:W-:-:S04]  /*23790*/  SHF.L.U32 R2, R190, 0x1f, RZ ;  /* 0x0000001fbe027819 */ /* 0x000fc800000006ff */
[----:B------:R0:W1:Y:S01]  /*237a0*/  SYNCS.PHASECHK.TRANS64.TRYWAIT P0, [R11+URZ+0x29850], R2 ;  /* 0x029850020b0075a7 */ /* 0x000062000800017f */
[----:B------:R-:W-:Y:S05]  /*237b0*/  @!P1 BRA `(.L_x_2502) ;  /* 0x0000000000049947 */ /* 0x000fea0003800000 */
[----:B------:R-:W-:Y:S01]  /*237c0*/  BPT.TRAP 0x1 ;  /* 0x000000040000795c */ /* 0x000fe20000300000 */
.L_x_2502:
[----:B------:R-:W-:-:S05]  /*237d0*/  VIADD R16, R16, 0x400 ;  /* 0x0000040010107836 */ /* 0x000fca0000000000 */
[----:B------:R-:W-:-:S04]  /*237e0*/  SHF.R.U32.HI R16, RZ, 0x4, R16 ;  /* 0x00000004ff107819 */ /* 0x000fc80000011610 */
[----:B------:R-:W-:-:S04]  /*237f0*/  LOP3.LUT R16, R16, 0x3fff, RZ, 0xc0, !PT ;  /* 0x00003fff10107812 */ /* 0x000fc800078ec0ff */
[----:B------:R-:W-:Y:S01]  /*23800*/  LOP3.LUT R16, R16, 0x10000, RZ, 0xfc, !PT ;  /* 0x0001000010107812 */ /* 0x000fe200078efcff */
[----:B-1----:R-:W-:Y:S06]  /*23810*/  @P0 BRA `(.L_x_2503) ;  /* 0x0000000000080947 */ /* 0x002fec0003800000 */
[----:B------:R-:W1:Y:S02]  /*23820*/  SYNCS.PHASECHK.TRANS64.TRYWAIT P0, [R11+URZ+0x29850], R2 ;  /* 0x029850020b0075a7 */ /* 0x000e64000800017f */
[----:B-1----:R-:W-:Y:S05]  /*23830*/  @!P0 BRA `(.L_x_2504) ;  /* 0x000000a400f88947 */ /* 0x002fea0003800000 */
.L_x_2503:
        /* <DEDUP_REMOVED lines=10> */
[----:B------:R-:W-:-:S03]  /*238e0*/  VIADD R14, R4, 0x200 ;  /* 0x00000200040e7836 */ /* 0x000fc60000000000 */
        /* <DEDUP_REMOVED lines=10> */
[-C--:B--2---:R-:W-:Y:S02]  /*23990*/  @P0 IMAD R2, R15, R8.reuse, RZ ;  /* 0x000000080f020224 */ /* 0x084fe400078e02ff */
[----:B------:R-:W-:Y:S02]  /*239a0*/  IMAD.MOV.U32 R15, RZ, RZ, -0x3ffffff0 ;  /* 0xc0000010ff0f7424 */ /* 0x000fe400078e00ff */
[----:B------:R-:W-:Y:S02]  /*239b0*/  @P0 IMAD.IADD R7, R7, 0x1, R5 ;  /* 0x0000000107070824 */ /* 0x000fe400078e0205 */
[C---:B------:R-:W-:Y:S02]  /*239c0*/  @P0 IMAD R5, R206.reuse, R9, R2 ;  /* 0x00000009ce050224 */ /* 0x040fe400078e0202 */
[----:B------:R-:W-:-:S04]  /*239d0*/  @P0 IMAD.WIDE.U32 R6, R206, R8, R6 ;  /* 0x00000008ce060225 */ /* 0x000fc800078e0006 */
[----:B------:R-:W-:Y:S01]  /*239e0*/  IMAD.MOV.U32 R2, RZ, RZ, 0x3f800000 ;  /* 0x3f800000ff027424 */ /* 0x000fe200078e00ff */
[----:B------:R-:W-:Y:S02]  /*239f0*/  @P0 IADD3 R5, R7, R5, RZ ;  /* 0x0000000507050210 */ /* 0x000fe40007ffe0ff */
        /* <DEDUP_REMOVED lines=8> */
[----:B------:R-:W-:Y:S01]  /*23a80*/  IMAD.MOV.U32 R7, RZ, RZ, -0x3ffffff0 ;  /* 0xc0000010ff077424 */ /* 0x000fe200078e00ff */
[----:B------:R-:W-:Y:S01]  /*23a90*/  IADD3 R6, R4, 0x300, RZ ;  /* 0x0000030004067810 */ /* 0x000fe20007ffe0ff */
[----:B------:R-:W-:Y:S02]  /*23aa0*/  WARPGROUP.DEPBAR.LE gsb0, 0x0 ;  /* 0x00008000000079c5 */ /* 0x000fe40000010000 */
[----:B------:R-:W-:-:S08]  /*23ab0*/  WARPGROUP.ARRIVE ;  /* 0x00000000000079c5 */ /* 0x000fd00000000000 */
[----:B------:R-:W-:Y:S01]  /*23ac0*/  QGMMA.64x128x32.F32.E4M3.E4M3 R24, R176, gdesc[UR4], R24, gsb0 ;  /* 0x01e00004b0187df3 */ /* 0x000fe20008000818 */
[----:B------:R-:W-:Y:S02]  /*23ad0*/  R2UR UR6, R6 ;  /* 0x00000000060672ca */ /* 0x000fe400000e0000 */
[----:B------:R-:W-:Y:S01]  /*23ae0*/  R2UR UR7, R7 ;  /* 0x00000000070772ca */ /* 0x000fe200000e0000 */
[----:B------:R-:W-:Y:S02]  /*23af0*/  VIADD R4, R4, 0x400 ;  /* 0x0000040004047836 */ /* 0x000fe40000000000 */
[----:B------:R-:W-:Y:S01]  /*23b00*/  IMAD.MOV.U32 R5, RZ, RZ, -0x3ffffff0 ;  /* 0xc0000010ff057424 */ /* 0x000fe200078e00ff */
        /* <DEDUP_REMOVED lines=41> */
.L_x_2505:
[----:B------:R-:W-:Y:S01]  /*23da0*/  IMAD.U32 R5, RZ, RZ, UR37 ;  /* 0x00000025ff057e24 */ /* 0x000fe2000f8e00ff */
[----:B------:R-:W-:Y:S01]  /*23db0*/  IADD3 R0, R11, 0x29860, RZ ;  /* 0x000298600b007810 */ /* 0x000fe20007ffe0ff */
        /* <DEDUP_REMOVED lines=73> */
.L_x_2437:
        /* <DEDUP_REMOVED lines=13> */
[----:B--2---:R-:W-:-:S04]  /*24320*/  SHF.L.U32 R0, R51, 0x2, RZ ;  /* 0x0000000233007819 */ /* 0x004fc800000006ff */
[----:B------:R-:W-:-:S04]  /*24330*/  LOP3.LUT R0, R0, 0xc, RZ, 0xc0, !PT ;  /* 0x0000000c00007812 */ /* 0x000fc800078ec0ff */
[----:B------:R-:W-:-:S05]  /*24340*/  IADD3 R2, P0, R0, UR4, RZ ;  /* 0x0000000400027c10 */ /* 0x000fca000ff1e0ff */
[----:B------:R-:W-:-:S05]  /*24350*/  IMAD.X R3, RZ, RZ, UR5, P0 ;  /* 0x00000005ff037e24 */ /* 0x000fca00080e06ff */
        /* <DEDUP_REMOVED lines=24> */
[----:B------:R-:W-:Y:S02]  /*244e0*/  F2FP.BF16.F32.PACK_AB R30, R61, R24 ;  /* 0x000000183d1e723e */ /* 0x000fe400000010ff */
[----:B------:R-:W-:Y:S02]  /*244f0*/  F2FP.BF16.F32.PACK_AB R67, R63, R20 ;  /* 0x000000143f43723e */ /* 0x000fe400000010ff */
[----:B------:R-:W-:-:S02]  /*24500*/  F2FP.BF16.F32.PACK_AB R65, R55, R26 ;  /* 0x0000001a3741723e */ /* 0x000fc400000010ff */
[----:B--2---:R-:W-:Y:S02]  /*24510*/  LOP3.LUT P0, R2, R51, 0x3, RZ, 0xc0, !PT ;  /* 0x0000000333027812 */ /* 0x004fe4000780c0ff */
[----:B------:R-:W-:Y:S02]  /*24520*/  F2FP.BF16.F32.PACK_AB R94, R94, R95 ;  /* 0x0000005f5e5e723e */ /* 0x000fe400000010ff */
[----:B------:R-:W-:Y:S02]  /*24530*/  F2FP.BF16.F32.PACK_AB R93, R92, R93 ;  /* 0x0000005d5c5d723e */ /* 0x000fe400000010ff */
[----:B------:R-:W-:Y:S02]  /*24540*/  ISETP.EQ.OR P0, PT, R2, 0x3, !P0 ;  /* 0x000000030200780c */ /* 0x000fe40004702670 */
        /* <DEDUP_REMOVED lines=8> */
[----:B------:R-:W-:Y:S01]  /*245d0*/  SEL R3, R93, R94, P0 ;  /* 0x0000005e5d037207 */ /* 0x000fe20000000000 */
[----:B---3--:R-:W-:Y:S01]  /*245e0*/  IMAD.WIDE R4, R50, 0x2, R46 ;  /* 0x0000000232047825 */ /* 0x008fe200078e022e */
[----:B------:R-:W-:Y:S02]  /*245f0*/  F2FP.BF16.F32.PACK_AB R50, R85, R8 ;  /* 0x000000085532723e */ /* 0x000fe400000010ff */
[C---:B------:R-:W-:Y:S02]  /*24600*/  IADD3 R15, P5, R4.reuse, 0x4060, RZ ;  /* 0x00004060040f7810 */ /* 0x040fe40007fbe0ff */
[----:B------:R-:W-:Y:S02]  /*24610*/  IADD3 R11, P1, R4, 0x4040, RZ ;  /* 0x00004040040b7810 */ /* 0x000fe40007f3e0ff */
[----:B------:R-:W-:Y:S02]  /*24620*/  LOP3.LUT R14, R15, 0x380, RZ, 0xc0, !PT ;  /* 0x000003800f0e7812 */ /* 0x000fe400078ec0ff */
[----:B------:R-:W-:-:S02]  /*24630*/  LOP3.LUT R10, R11, 0x380, RZ, 0xc0, !PT ;  /* 0x000003800b0a7812 */ /* 0x000fc400078ec0ff */
[----:B------:R-:W-:Y:S02]  /*24640*/  IADD3 R7, P3, R4, 0x4000, RZ ;  /* 0x0000400004077810 */ /* 0x000fe40007f7e0ff */
        /* <DEDUP_REMOVED lines=8> */
[C---:B------:R-:W-:Y:S02]  /*246d0*/  IADD3 R21, P4, R4.reuse, 0x60, RZ ;  /* 0x0000006004157810 */ /* 0x040fe40007f9e0ff */
[C---:B------:R-:W-:Y:S02]  /*246e0*/  IADD3 R25, P5, R4.reuse, 0x40, RZ ;  /* 0x0000004004197810 */ /* 0x040fe40007fbe0ff */
[C---:B------:R-:W-:Y:S02]  /*246f0*/  IADD3 R9, P2, R4.reuse, 0x4020, RZ ;  /* 0x0000402004097810 */ /* 0x040fe40007f5e0ff */
[----:B------:R-:W-:Y:S02]  /*24700*/  IADD3 R27, P1, R4, 0x20, RZ ;  /* 0x00000020041b7810 */ /* 0x000fe40007f3e0ff */
[----:B------:R-:W-:Y:S02]  /*24710*/  LOP3.LUT R6, R6, R7, RZ, 0x3c, !PT ;  /* 0x0000000706067212 */ /* 0x000fe400078e3cff */
[----:B------:R-:W-:-:S02]  /*24720*/  LOP3.LUT R20, R21, 0x380, RZ, 0xc0, !PT ;  /* 0x0000038015147812 */ /* 0x000fc400078ec0ff */
[----:B------:R-:W-:Y:S02]  /*24730*/  LOP3.LUT R24, R25, 0x380, RZ, 0xc0, !PT ;  /* 0x0000038019187812 */ /* 0x000fe400078ec0ff */
[----:B------:R-:W-:Y:S02]  /*24740*/  LOP3.LUT R7, R4, 0x380, RZ, 0xc0, !PT ;  /* 0x0000038004077812 */ /* 0x000fe400078ec0ff */
[----:B------:R-:W-:Y:S02]  /*24750*/  LOP3.LUT R8, R9, 0x380, RZ, 0xc0, !PT ;  /* 0x0000038009087812 */ /* 0x000fe400078ec0ff */
[----:B------:R-:W-:Y:S02]  /*24760*/  LOP3.LUT R26, R27, 0x380, RZ, 0xc0, !PT ;  /* 0x000003801b1a7812 */ /* 0x000fe400078ec0ff */
[----:B------:R-:W-:Y:S02]  /*24770*/  SHF.R.U64 R20, R20, 0x3, RZ ;  /* 0x0000000314147819 */ /* 0x000fe400000012ff */
[----:B------:R-:W-:-:S02]  /*24780*/  SHF.R.U64 R24, R24, 0x3, RZ ;  /* 0x0000000318187819 */ /* 0x000fc400000012ff */
[----:B------:R-:W-:Y:S02]  /*24790*/  SHF.R.U64 R7, R7, 0x3, RZ ;  /* 0x0000000307077819 */ /* 0x000fe400000012ff */
        /* <DEDUP_REMOVED lines=35> */
[----:B------:R-:W2:Y:S01]  /*249d0*/  SHFL.IDX PT, R27, R27, R2, 0x1c1f ;  /* 0x001c1f021b1b7589 */ /* 0x000ea200000e0000 */
        /* <DEDUP_REMOVED lines=11> */
[----:B------:R-:W3:Y:S01]  /*24a90*/  SHFL.IDX PT, R31, R31, R2, 0x1c1f ;  /* 0x001c1f021f1f7589 */ /* 0x000ee200000e0000 */
[----:B------:R-:W-:-:S02]  /*24aa0*/  SEL R59, R54, R65, P0 ;  /* 0x00000041363b7207 */ /* 0x000fc40000000000 */
[----:B------:R-:W-:Y:S01]  /*24ab0*/  SEL R61, R65, R54, P0 ;  /* 0x00000036413d7207 */ /* 0x000fe20000000000 */
[----:B------:R-:W-:Y:S01]  /*24ac0*/  SHFL.IDX PT, R34, R33, R0, 0x1c1f ;  /* 0x001c1f0021227589 */ /* 0x000fe200000e0000 */
[----:B------:R-:W-:Y:S02]  /*24ad0*/  SEL R43, R50, R43, P0 ;  /* 0x0000002b322b7207 */ /* 0x000fe40000000000 */
[----:B------:R-:W-:Y:S01]  /*24ae0*/  SEL R63, R62, R67, P0 ;  /* 0x000000433e3f7207 */ /* 0x000fe20000000000 */
[----:B------:R-:W4:Y:S01]  /*24af0*/  SHFL.IDX PT, R35, R35, R2, 0x1c1f ;  /* 0x001c1f0223237589 */ /* 0x000f2200000e0000 */
        /* <DEDUP_REMOVED lines=13> */
[----:B0-----:R-:W-:Y:S01]  /*24bd0*/  SEL R8, R10, R7, P0 ;  /* 0x000000070a087207 */ /* 0x001fe20000000000 */
[----:B------:R-:W0:Y:S01]  /*24be0*/  SHFL.IDX PT, R43, R43, R2, 0x1c1f ;  /* 0x001c1f022b2b7589 */ /* 0x000e2200000e0000 */
[----:B--2---:R-:W-:Y:S02]  /*24bf0*/  SEL R24, R26, R27, P0 ;  /* 0x0000001b1a187207 */ /* 0x004fe40000000000 */
[----:B---3--:R-:W-:Y:S01]  /*24c00*/  SEL R28, R30, R31, P0 ;  /* 0x0000001f1e1c7207 */ /* 0x008fe20000000000 */
[----:B------:R-:W-:Y:S01]  /*24c10*/  SHFL.IDX PT, R45, R45, R0, 0x1c1f ;  /* 0x001c1f002d2d7589 */ /* 0x000fe200000e0000 */
[----:B----4-:R-:W-:Y:S02]  /*24c20*/  SEL R32, R34, R35, P0 ;  /* 0x0000002322207207 */ /* 0x010fe40000000000 */
[----:B------:R-:W-:Y:S01]  /*24c30*/  SEL R4, R6, R3, P0 ;  /* 0x0000000306047207 */ /* 0x000fe20000000000 */
        /* <DEDUP_REMOVED lines=41> */
.L_x_2718:
[----:B------:R-:W-:Y:S05]  /*24ed0*/  WARPSYNC.ALL ;  /* 0x0000000000007948 */ /* 0x000fea0003800000 */
[----:B------:R-:W-:Y:S01]  /*24ee0*/  BAR.SYNC.DEFER_BLOCKING 0x1, 0x100 ;  /* 0x0044000000007b1d */ /* 0x000fe20000010000 */
[----:B-1----:R-:W-:Y:S02]  /*24ef0*/  SEL R41, R75, R60, P0 ;  /* 0x0000003c4b297207 */ /* 0x002fe40000000000 */
[----:B------:R-:W-:-:S03]  /*24f00*/  SEL R43, R60, R75, P0 ;  /* 0x0000004b3c2b7207 */ /* 0x000fc60000000000 */
[----:B------:R-:W-:Y:S02]  /*24f10*/  ULDC.64 UR4, c[0x0][0xc00] ;  /* 0x0003000000047ab9 */ /* 0x000fe40000000a00 */
[----:B------:R-:W0:Y:S01]  /*24f20*/  LDC R51, c[0x0][0xbe8] ;  /* 0x0002fa00ff337b82 */ /* 0x000e220000000800 */
[----:B------:R-:W-:Y:S02]  /*24f30*/  ISETP.NE.U32.AND P1, PT, RZ, UR4, PT ;  /* 0x00000004ff007c0c */ /* 0x000fe4000bf25070 */
[----:B------:R-:W-:Y:S02]  /*24f40*/  IADD3 R2, P2, R218, UR4, RZ ;  /* 0x00000004da027c10 */ /* 0x000fe4000ff5e0ff */
[----:B------:R-:W-:Y:S02]  /*24f50*/  ISETP.NE.AND.EX P1, PT, RZ, UR5, PT, P1 ;  /* 0x00000005ff007c0c */ /* 0x000fe4000bf25310 */
[----:B------:R-:W-:Y:S01]  /*24f60*/  IADD3.X R3, R219, UR5, RZ, P2, !PT ;  /* 0x00000005db037c10 */ /* 0x000fe200097fe4ff */
[----:B------:R-:W-:-:S02]  /*24f70*/  ULDC.64 UR4, c[0x0][0xc08] ;  /* 0x0003020000047ab9 */ /* 0x000fc40000000a00 */
[----:B------:R-:W-:Y:S01]  /*24f80*/  ISETP.NE.U32.AND P0, PT, RZ, UR4, PT ;  /* 0x00000004ff007c0c */ /* 0x000fe2000bf05070 */
[----:B------:R-:W-:Y:S04]  /*24f90*/  STSM.16.M88.4 [R79], R4 ;  /* 0x000000044f007844 */ /* 0x000fe80000000200 */
        /* <DEDUP_REMOVED lines=11> */
[----:B------:R-:W-:Y:S01]  /*25050*/  IMAD.U32 R0, RZ, RZ, UR4 ;  /* 0x00000004ff007e24 */ /* 0x000fe2000f8e00ff */
[----:B------:R-:W-:Y:S01]  /*25060*/  @P0 IADD3.X R219, R219, UR5, RZ, P3, !PT ;  /* 0x00000005dbdb0c10 */ /* 0x000fe20009ffe4ff */
[----:B------:R2:W5:Y:S01]  /*25070*/  @P1 LDG.E R49, desc[UR56][R2.64] ;  /* 0x0000003802311981 */ /* 0x000562000c1e1900 */
[----:B0-----:R-:W-:Y:S01]  /*25080*/  ISETP.NE.AND P2, PT, R51, 0x1, PT ;  /* 0x000000013300780c */ /* 0x001fe20003f45270 */
[----:B-1----:R-:W-:Y:S02]  /*25090*/  IMAD.IADD R13, R211, 0x1, R203 ;  /* 0x00000001d30d7824 */ /* 0x002fe400078e02cb */
[----:B------:R2:W5:Y:S10]  /*250a0*/  @P0 LDG.E R0, desc[UR56][R218.64] ;  /* 0x00000038da000981 */ /* 0x000574000c1e1900 */
[----:B------:R-:W0:Y:S08]  /*250b0*/  @P2 LDC R4, c[0x0][0xbec] ;  /* 0x0002fb00ff042b82 */ /* 0x000e300000000800 */
[----:B------:R-:W1:Y:S01]  /*250c0*/  @P2 LDC R5, c[0x0][0xbf0] ;  /* 0x0002fc00ff052b82 */ /* 0x000e620000000800 */
[----:B--2---:R-:W-:Y:S05]  /*250d0*/  @P0 BRA `(.L_x_2509) ;  /* 0x0000000000100947 */ /* 0x004fea0003800000 */
[----:B------:R-:W-:Y:S05]  /*250e0*/  @!P1 BRA `(.L_x_2509) ;  /* 0x00000000000c9947 */ /* 0x000fea0003800000 */
[----:B------:R-:W2:Y:S04]  /*250f0*/  LDG.E R7, desc[UR56][R2.64] ;  /* 0x0000003802077981 */ /* 0x000ea8000c1e1900 */
[----:B-----5:R-:W2:Y:S02]  /*25100*/  LDG.E R0, desc[UR56][R2.64+0x4] ;  /* 0x0000043802007981 */ /* 0x020ea4000c1e1900 */
[----:B--2---:R-:W-:-:S07]  /*25110*/  IADD3 R0, -R7, R0, RZ ;  /* 0x0000000007007210 */ /* 0x004fce0007ffe1ff */
.L_x_2509:
[----:B------:R-:W2:Y:S01]  /*25120*/  LDL R10, [R1+0x4] ;  /* 0x00000400010a7983 */ /* 0x000ea20000100800 */
[----:B0-----:R-:W-:Y:S01]  /*25130*/  @P2 IMAD.HI.U32 R2, R13, R4, RZ ;  /* 0x000000040d022227 */ /* 0x001fe200078e00ff */
[----:B------:R-:W-:Y:S01]  /*25140*/  SHF.R.S32.HI R48, RZ, 0x1f, R217 ;  /* 0x0000001fff307819 */ /* 0x000fe200000114d9 */
[----:B------:R-:W-:Y:S01]  /*25150*/  ULDC.64 UR4, c[0x0][0xb90] ;  /* 0x0002e40000047ab9 */ /* 0x000fe20000000a00 */
[----:B-----5:R-:W-:Y:S01]  /*25160*/  SHF.R.S32.HI R3, RZ, 0x1f, R49 ;  /* 0x0000001fff037819 */ /* 0x020fe20000011431 */
[----:B------:R-:W-:Y:S01]  /*25170*/  IMAD.MOV.U32 R7, RZ, RZ, R13 ;  /* 0x000000ffff077224 */ /* 0x000fe200078e000d */
[----:B-1----:R-:W-:Y:S01]  /*25180*/  @P2 SHF.R.U32.HI R7, RZ, R5, R2 ;  /* 0x00000005ff072219 */ /* 0x002fe20000011602 */
[----:B------:R-:W-:Y:S01]  /*25190*/  IMAD R6, R48, UR4, RZ ;  /* 0x0000000430067c24 */ /* 0x000fe2000f8e02ff */
[----:B------:R-:W-:Y:S01]  /*251a0*/  SEL R220, R220, RZ, !P1 ;  /* 0x000000ffdcdc7207 */ /* 0x000fe20004800000 */
[----:B------:R-:W-:Y:S01]  /*251b0*/  IMAD.MOV.U32 R2, RZ, RZ, R49 ;  /* 0x000000ffff027224 */ /* 0x000fe200078e0031 */
[----:B------:R-:W-:Y:S01]  /*251c0*/  SEL R53, R214, RZ, !P1 ;  /* 0x000000ffd6357207 */ /* 0x000fe20004800000 */
[C---:B------:R-:W-:Y:S01]  /*251d0*/  IMAD R9, R217.reuse, UR5, R6 ;  /* 0x00000005d9097c24 */ /* 0x040fe2000f8e0206 */
[----:B------:R-:W0:Y:S01]  /*251e0*/  @P2 LDC R57, c[0x0][0xbec] ;  /* 0x0002fb00ff392b82 */ /* 0x000e220000000800 */
[----:B------:R-:W-:Y:S01]  /*251f0*/  IMAD.WIDE.U32 R4, R217, UR4, R2 ;  /* 0x00000004d9047c25 */ /* 0x000fe2000f8e0002 */
[----:B------:R-:W-:Y:S01]  /*25200*/  IADD3 R2, -R7, RZ, RZ ;  /* 0x000000ff07027210 */ /* 0x000fe20007ffe1ff */
[----:B------:R-:W-:-:S02]  /*25210*/  ULDC.64 UR4, c[0x0][0xb98] ;  /* 0x0002e60000047ab9 */ /* 0x000fc40000000a00 */
        /* <DEDUP_REMOVED lines=15> */
[----:B------:R-:W-:-:S02]  /*25310*/  IADD3 R29, P3, R46, 0x4000, RZ ;  /* 0x000040002e1d7810 */ /* 0x000fc40007f7e0ff */
[----:B------:R-:W-:Y:S01]  /*25320*/  IADD3 R13, P4, R46, 0x2000, RZ ;  /* 0x000020002e0d7810 */ /* 0x000fe20007f9e0ff */
[----:B------:R-:W-:Y:S01]  /*25330*/  IMAD R11, R9, UR5, R2 ;  /* 0x00000005090b7c24 */ /* 0x000fe2000f8e0202 */
[----:B------:R-:W-:Y:S01]  /*25340*/  LOP3.LUT R28, R29, 0x380, RZ, 0xc0, !PT ;  /* 0x000003801d1c7812 */ /* 0x000fe200078ec0ff */
[----:B------:R-:W-:Y:S01]  /*25350*/  IMAD.WIDE.U32 R4, R9, UR4, R4 ;  /* 0x0000000409047c25 */ /* 0x000fe2000f8e0004 */
[----:B------:R-:W-:Y:S01]  /*25360*/  ULDC.64 UR4, c[0x0][0xb50] ;  /* 0x0002d40000047ab9 */ /* 0x000fe20000000a00 */
[----:B------:R-:W-:Y:S02]  /*25370*/  LOP3.LUT R12, R13, 0x380, RZ, 0xc0, !PT ;  /* 0x000003800d0c7812 */ /* 0x000fe400078ec0ff */
[----:B------:R-:W-:Y:S01]  /*25380*/  IMAD.IADD R5, R5, 0x1, R11 ;  /* 0x0000000105057824 */ /* 0x000fe200078e020b */
[----:B------:R-:W-:Y:S01]  /*25390*/  LEA R2, P1, R4, UR4, 0x2 ;  /* 0x0000000404027c11 */ /* 0x000fe2000f8210ff */
[----:B------:R-:W-:Y:S01]  /*253a0*/  IMAD.X R9, RZ, RZ, R47, P0 ;  /* 0x000000ffff097224 */ /* 0x000fe200000e062f */
[----:B------:R-:W-:-:S02]  /*253b0*/  LOP3.LUT P0, RZ, R228, 0x3, RZ, 0xc0, !PT ;  /* 0x00000003e4ff7812 */ /* 0x000fc4000780c0ff */
[----:B------:R-:W-:Y:S01]  /*253c0*/  LEA.HI.X R4, R4, UR5, R5, 0x2, P1 ;  /* 0x0000000504047c11 */ /* 0x000fe200088f1405 */
[----:B------:R-:W-:Y:S01]  /*253d0*/  SHFL.IDX PT, R20, R2, RZ, 0x1c1f ;  /* 0x001c1fff02147589 */ /* 0x000fe200000e0000 */
[----:B------:R-:W-:Y:S01]  /*253e0*/  IADD3 R25, P1, R46, 0x3000, RZ ;  /* 0x000030002e197810 */ /* 0x000fe20007f3e0ff */
[----:B------:R-:W-:Y:S01]  /*253f0*/  ULDC.64 UR4, c[0x0][0xaa0] ;  /* 0x0002a80000047ab9 */ /* 0x000fe20000000a00 */
[----:B------:R-:W-:Y:S01]  /*25400*/  SHF.R.U64 R28, R28, 0x3, RZ ;  /* 0x000000031c1c7819 */ /* 0x000fe200000012ff */
[----:B------:R-:W1:Y:S01]  /*25410*/  SHFL.IDX PT, R21, R4, RZ, 0x1c1f ;  /* 0x001c1fff04157589 */ /* 0x000e6200000e0000 */
[----:B------:R-:W-:Y:S02]  /*25420*/  LOP3.LUT R24, R25, 0x380, RZ, 0xc0, !PT ;  /* 0x0000038019187812 */ /* 0x000fe400078ec0ff */
[----:B------:R-:W-:Y:S01]  /*25430*/  LOP3.LUT R28, R28, R29, RZ, 0x3c, !PT ;  /* 0x0000001d1c1c7212 */ /* 0x000fe200078e3cff */
[----:B------:R-:W-:Y:S01]  /*25440*/  SHFL.IDX PT, R44, R2, 0x1, 0x1c1f ;  /* 0x003c1f00022c7f89 */ /* 0x000fe200000e0000 */
[----:B------:R-:W-:-:S02]  /*25450*/  SHF.R.U64 R24, R24, 0x3, RZ ;  /* 0x0000000318187819 */ /* 0x000fc400000012ff */
[----:B------:R-:W-:Y:S01]  /*25460*/  IADD3.X R29, RZ, R47, RZ, P3, !PT ;  /* 0x0000002fff1d7210 */ /* 0x000fe20001ffe4ff */
[----:B------:R-:W3:Y:S01]  /*25470*/  SHFL.IDX PT, R45, R4, 0x1, 0x1c1f ;  /* 0x003c1f00042d7f89 */ /* 0x000ee200000e0000 */
[----:B------:R-:W-:Y:S01]  /*25480*/  LOP3.LUT R24, R24, R25, RZ, 0x3c, !PT ;  /* 0x0000001918187212 */ /* 0x000fe200078e3cff */
[--C-:B------:R-:W-:Y:S01]  /*25490*/  IMAD.X R25, RZ, RZ, R47.reuse, P1 ;  /* 0x000000ffff197224 */ /* 0x100fe200008e062f */
[----:B------:R-:W-:Y:S02]  /*254a0*/  IADD3 R5, P3, R46, 0x7000, RZ ;  /* 0x000070002e057810 */ /* 0x000fe40007f7e0ff */
[----:B------:R-:W-:Y:S02]  /*254b0*/  SHF.R.U64 R12, R12, 0x3, RZ ;  /* 0x000000030c0c7819 */ /* 0x000fe400000012ff */
[----:B------:R-:W-:Y:S01]  /*254c0*/  LOP3.LUT R8, R7, 0x380, RZ, 0xc0, !PT ;  /* 0x0000038007087812 */ /* 0x000fe200078ec0ff */
[--C-:B------:R-:W-:Y:S01]  /*254d0*/  IMAD.X R41, RZ, RZ, R47.reuse, P3 ;  /* 0x000000ffff297224 */ /* 0x100fe200018e062f */
[----:B------:R-:W-:Y:S01]  /*254e0*/  LOP3.LUT R12, R12, R13, RZ, 0x3c, !PT ;  /* 0x0000000d0c0c7212 */ /* 0x000fe200078e3cff */
[----:B------:R-:W-:Y:S01]  /*254f0*/  IMAD.X R13, RZ, RZ, R47, P4 ;  /* 0x000000ffff0d7224 */ /* 0x000fe200020e062f */
[----:B------:R-:W-:-:S02]  /*25500*/  IADD3 R33, P5, R46, 0x5000, RZ ;  /* 0x000050002e217810 */ /* 0x000fc40007fbe0ff */
[----:B------:R-:W-:Y:S02]  /*25510*/  IADD3 R37, P4, R46, 0x6000, RZ ;  /* 0x000060002e257810 */ /* 0x000fe40007f9e0ff */
[----:B------:R-:W-:Y:S02]  /*25520*/  SHF.R.U64 R8, R8, 0x3, RZ ;  /* 0x0000000308087819 */ /* 0x000fe400000012ff */
[----:B------:R-:W-:Y:S02]  /*25530*/  LOP3.LUT R32, R33, 0x380, RZ, 0xc0, !PT ;  /* 0x0000038021207812 */ /* 0x000fe400078ec0ff */
[----:B------:R-:W-:Y:S02]  /*25540*/  LOP3.LUT R36, R37, 0x380, RZ, 0xc0, !PT ;  /* 0x0000038025247812 */ /* 0x000fe400078ec0ff */
[----:B------:R-:W-:Y:S02]  /*25550*/  LOP3.LUT R8, R8, R7, RZ, 0x3c, !PT ;  /* 0x0000000708087212 */ /* 0x000fe400078e3cff */
[----:B------:R-:W-:-:S02]  /*25560*/  LOP3.LUT R7, R46, 0x380, RZ, 0xc0, !PT ;  /* 0x000003802e077812 */ /* 0x000fc400078ec0ff */
[----:B------:R-:W-:Y:S02]  /*25570*/  SHF.R.U64 R32, R32, 0x3, RZ ;  /* 0x0000000320207819 */ /* 0x000fe400000012ff */
[----:B------:R-:W-:Y:S02]  /*25580*/  SHF.R.U64 R36, R36, 0x3, RZ ;  /* 0x0000000324247819 */ /* 0x000fe400000012ff */
[----:B------:R-:W-:Y:S02]  /*25590*/  SHF.R.U64 R7, R7, 0x3, RZ ;  /* 0x0000000307077819 */ /* 0x000fe400000012ff */
[----:B------:R-:W-:Y:S01]  /*255a0*/  LOP3.LUT R32, R32, R33, RZ, 0x3c, !PT ;  /* 0x0000002120207212 */ /* 0x000fe200078e3cff */
[--C-:B------:R-:W-:Y:S01]  /*255b0*/  IMAD.X R33, RZ, RZ, R47.reuse, P5 ;  /* 0x000000ffff217224 */ /* 0x100fe200028e062f */
[----:B------:R-:W-:Y:S01]  /*255c0*/  LOP3.LUT R36, R36, R37, RZ, 0x3c, !PT ;  /* 0x0000002524247212 */ /* 0x000fe200078e3cff */
[----:B------:R-:W-:Y:S01]  /*255d0*/  IMAD.X R37, RZ, RZ, R47, P4 ;  /* 0x000000ffff257224 */ /* 0x000fe200020e062f */
[----:B------:R-:W-:Y:S01]  /*255e0*/  LOP3.LUT R46, R7, R46, RZ, 0x3c, !PT ;  /* 0x0000002e072e7212 */ /* 0x000fe200078e3cff */
[----:B------:R-:W-:Y:S01]  /*255f0*/  BSSY B1, `(.L_x_2510) ;  /* 0x0000054000017945 */ /* 0x000fe20003800000 */
[----:B------:R-:W-:-:S02]  /*25600*/  SHF.R.S32.HI R50, RZ, 0x1f, R215 ;  /* 0x0000001fff327819 */ /* 0x000fc400000114d7 */
[----:B------:R-:W-:Y:S02]  /*25610*/  SHF.R.S32.HI R52, RZ, 0x1f, R208 ;  /* 0x0000001fff347819 */ /* 0x000fe400000114d0 */
[----:B--2---:R-:W-:-:S04]  /*25620*/  IADD3 R6, R10, R203, RZ ;  /* 0x000000cb0a067210 */ /* 0x004fc80007ffe0ff */
[C---:B------:R-:W-:Y:S01]  /*25630*/  ISETP.GE.OR P1, PT, R6.reuse, R55, P0 ;  /* 0x000000370600720c */ /* 0x040fe20000726670 */
[----:B------:R-:W-:-:S05]  /*25640*/  VIADD R0, R6, 0x8 ;  /* 0x0000000806007836 */ /* 0x000fca0000000000 */
[----:B------:R-:W-:Y:S02]  /*25650*/  ISETP.GE.OR P0, PT, R0, R55, P0 ;  /* 0x000000370000720c */ /* 0x000fe40000706670 */
[----:B------:R-:W-:-:S04]  /*25660*/  LOP3.LUT R0, R5, 0x380, RZ, 0xc0, !PT ;  /* 0x0000038005007812 */ /* 0x000fc800078ec0ff */
[----:B------:R-:W-:Y:S01]  /*25670*/  SHF.R.U64 R0, R0, 0x3, RZ ;  /* 0x0000000300007819 */ /* 0x000fe200000012ff */
[----:B-1----:R-:W-:Y:S03]  /*25680*/  @!P1 ST.E desc[UR56][R20.64], R89 ;  /* 0x0000005914009985 */ /* 0x002fe6000c101938 */
[----:B------:R-:W-:-:S03]  /*25690*/  LOP3.LUT R40, R0, R5, RZ, 0x3c, !PT ;  /* 0x0000000500287212 */ /* 0x000fc600078e3cff */
[----:B---3--:R1:W-:Y:S01]  /*256a0*/  @!P0 ST.E desc[UR56][R44.64], R88 ;  /* 0x000000582c008985 */ /* 0x0083e2000c101938 */
[----:B------:R-:W-:Y:S02]  /*256b0*/  IMAD R0, R3, UR4, RZ ;  /* 0x0000000403007c24 */ /* 0x000fe4000f8e02ff */
[C---:B------:R-:W-:Y:S01]  /*256c0*/  IMAD.WIDE.U32 R2, R49.reuse, UR4, RZ ;  /* 0x0000000431027c25 */ /* 0x040fe2000f8e00ff */
[----:B------:R2:W5:Y:S01]  /*256d0*/  LD.E.128 R4, desc[UR56][R46.64] ;  /* 0x000000382e047980 */ /* 0x000562000c101d00 */
[----:B-1----:R-:W1:Y:S02]  /*256e0*/  @P2 LDC R45, c[0x0][0xbf0] ;  /* 0x0002fc00ff2d2b82 */ /* 0x002e640000000800 */
[----:B------:R-:W-:Y:S01]  /*256f0*/  IMAD R21, R49, UR5, R0 ;  /* 0x0000000531157c24 */ /* 0x000fe2000f8e0200 */
[----:B------:R-:W-:Y:S01]  /*25700*/  ULDC.64 UR4, c[0x0][0xae8] ;  /* 0x0002ba0000047ab9 */ /* 0x000fe20000000a00 */
[----:B------:R-:W-:Y:S01]  /*25710*/  IMAD R0, R216, 0x20, R224 ;  /* 0x00000020d8007824 */ /* 0x000fe200078e02e0 */
[----:B------:R-:W5:Y:S01]  /*25720*/  LD.E.128 R8, desc[UR56][R8.64] ;  /* 0x0000003808087980 */ /* 0x000f62000c101d00 */
[----:B------:R-:W-:Y:S01]  /*25730*/  IMAD R20, R48, UR4, RZ ;  /* 0x0000000430147c24 */ /* 0x000fe2000f8e02ff */
[----:B------:R-:W-:Y:S01]  /*25740*/  IADD3 R3, R3, R21, RZ ;  /* 0x0000001503037210 */ /* 0x000fe20007ffe0ff */
        /* <DEDUP_REMOVED lines=8> */
[----:B------:R-:W-:Y:S01]  /*257d0*/  IMAD.IADD R3, R3, 0x1, R21 ;  /* 0x0000000103037824 */ /* 0x000fe200078e0215 */
[----:B------:R-:W-:Y:S01]  /*257e0*/  MOV R21, R44 ;  /* 0x0000002c00157202 */ /* 0x000fe20000000f00 */
[----:B------:R-:W-:Y:S01]  /*257f0*/  IMAD R20, R220, UR4, RZ ;  /* 0x00000004dc147c24 */ /* 0x000fe2000f8e02ff */
[----:B------:R-:W5:Y:S01]  /*25800*/  LD.E.128 R32, desc[UR56][R32.64] ;  /* 0x0000003820207980 */ /* 0x000f62000c101d00 */
[----:B-1----:R-:W-:-:S02]  /*25810*/  @P2 SHF.R.U32.HI R21, RZ, R45, R0 ;  /* 0x0000002dff152219 */ /* 0x002fc40000011600 */
[C---:B------:R-:W-:Y:S01]  /*25820*/  IMAD R45, R53.reuse, UR5, R20 ;  /* 0x00000005352d7c24 */ /* 0x040fe2000f8e0214 */
[----:B------:R-:W5:Y:S01]  /*25830*/  LD.E.128 R36, desc[UR56][R36.64] ;  /* 0x0000003824247980 */ /* 0x000f62000c101d00 */
[----:B------:R-:W-:Y:S01]  /*25840*/  IMAD.WIDE.U32 R2, R53, UR4, R2 ;  /* 0x0000000435027c25 */ /* 0x000fe2000f8e0002 */
[--C-:B------:R-:W-:Y:S01]  /*25850*/  SHF.R.S32.HI R0, RZ, 0x1f, R21.reuse ;  /* 0x0000001fff007819 */ /* 0x100fe20000011415 */
[----:B------:R-:W-:Y:S01]  /*25860*/  ULDC.64 UR4, c[0x0][0xae0] ;  /* 0x0002b80000047ab9 */ /* 0x000fe20000000a00 */
[----:B------:R-:W5:Y:S01]  /*25870*/  LD.E.128 R40, desc[UR56][R40.64] ;  /* 0x0000003828287980 */ /* 0x000f62000c101d00 */
[----:B------:R-:W-:Y:S02]  /*25880*/  IMAD.MOV R20, RZ, RZ, -R21 ;  /* 0x000000ffff147224 */ /* 0x000fe400078e0a15 */
[----:B------:R-:W-:Y:S01]  /*25890*/  IMAD.IADD R3, R3, 0x1, R45 ;  /* 0x0000000103037824 */ /* 0x000fe200078e022d */
[----:B------:R-:W-:Y:S01]  /*258a0*/  @!PT LDS RZ, [RZ] ;  /* 0x00000000fffff984 */ /* 0x000fe20000000800 */
[----:B------:R-:W-:Y:S01]  /*258b0*/  @!PT LDS RZ, [RZ] ;  /* 0x00000000fffff984 */ /* 0x000fe20000000800 */
[----:B------:R-:W-:Y:S01]  /*258c0*/  @!PT LDS RZ, [RZ] ;  /* 0x00000000fffff984 */ /* 0x000fe20000000800 */
[----:B------:R-:W-:Y:S01]  /*258d0*/  @!PT LDS RZ, [RZ] ;  /* 0x00000000fffff984 */ /* 0x000fe20000000800 */
[----:B------:R0:W-:Y:S06]  /*258e0*/  MEMBAR.ALL.CTA ;  /* 0x0000000000007992 */ /* 0x0001ec0000008000 */
[----:B0-----:R-:W0:Y:S01]  /*258f0*/  FENCE.VIEW.ASYNC.S ;  /* 0x00000000000073c6 */ /* 0x001e220000000000 */
[----:B------:R-:W-:-:S02]  /*25900*/  IMAD R0, R0, UR4, RZ ;  /* 0x0000000400007c24 */ /* 0x000fc4000f8e02ff */
[----:B------:R-:W-:Y:S02]  /*25910*/  IMAD R45, R51, R20, R44 ;  /* 0x00000014332d7224 */ /* 0x000fe400078e022c */
[C---:B--2---:R-:W-:Y:S02]  /*25920*/  IMAD R47, R21.reuse, UR5, R0 ;  /* 0x00000005152f7c24 */ /* 0x044fe4000f8e0200 */
[----:B------:R-:W-:Y:S01]  /*25930*/  IMAD.WIDE.U32 R2, R21, UR4, R2 ;  /* 0x0000000415027c25 */ /* 0x000fe2000f8e0002 */
[----:B------:R-:W-:Y:S01]  /*25940*/  SHF.R.S32.HI R0, RZ, 0x1f, R45 ;  /* 0x0000001fff007819 */ /* 0x000fe2000001142d */
[----:B------:R-:W-:Y:S02]  /*25950*/  ULDC.64 UR4, c[0x0][0xad8] ;  /* 0x0002b60000047ab9 */ /* 0x000fe40000000a00 */
[----:B------:R-:W-:Y:S01]  /*25960*/  IMAD.IADD R46, R224, 0x1, R203 ;  /* 0x00000001e02e7824 */ /* 0x000fe200078e02cb */
[----:B------:R-:W-:Y:S01]  /*25970*/  IADD3 R3, R3, R47, RZ ;  /* 0x0000002f03037210 */ /* 0x000fe20007ffe0ff */
[----:B------:R-:W-:-:S02]  /*25980*/  IMAD R20, R0, UR4, RZ ;  /* 0x0000000400147c24 */ /* 0x000fc4000f8e02ff */
[C---:B------:R-:W-:Y:S01]  /*25990*/  VIADD R0, R46.reuse, 0x20 ;  /* 0x000000202e007836 */ /* 0x040fe20000000000 */
[-C--:B------:R-:W-:Y:S01]  /*259a0*/  ISETP.GE.AND P2, PT, R46, R55.reuse, PT ;  /* 0x000000372e00720c */ /* 0x080fe20003f46270 */
[C---:B------:R-:W-:Y:S02]  /*259b0*/  IMAD R21, R45.reuse, UR5, R20 ;  /* 0x000000052d157c24 */ /* 0x040fe4000f8e0214 */
[----:B------:R-:W-:Y:S01]  /*259c0*/  IMAD.WIDE.U32 R2, R45, UR4, R2 ;  /* 0x000000042d027c25 */ /* 0x000fe2000f8e0002 */
[----:B------:R-:W-:Y:S01]  /*259d0*/  ISETP.GE.AND P0, PT, R0, R55, PT ;  /* 0x000000370000720c */ /* 0x000fe20003f06270 */
[----:B------:R-:W-:Y:S02]  /*259e0*/  ULDC.64 UR4, c[0x0][0xa80] ;  /* 0x0002a00000047ab9 */ /* 0x000fe40000000a00 */
[----:B------:R-:W-:Y:S01]  /*259f0*/  VIADD R0, R16, 0x29820 ;  /* 0x0002982010007836 */ /* 0x000fe20000000000 */
[----:B------:R-:W-:Y:S01]  /*25a00*/  IADD3 R3, R3, R21, RZ ;  /* 0x0000001503037210 */ /* 0x000fe20007ffe0ff */
[----:B------:R-:W-:Y:S01]  /*25a10*/  VIADD R20, R46, 0x40 ;  /* 0x000000402e147836 */ /* 0x000fe20000000000 */
[----:B------:R-:W-:-:S02]  /*25a20*/  LEA R44, P3, R2, UR4, 0x1 ;  /* 0x00000004022c7c11 */ /* 0x000fc4000f8608ff */
[----:B------:R-:W-:Y:S02]  /*25a30*/  PRMT R0, RZ, 0x654, R0 ;  /* 0x00000654ff007816 */ /* 0x000fe40000000000 */
[----:B------:R-:W-:Y:S02]  /*25a40*/  LEA.HI.X R45, R2, UR5, R3, 0x1, P3 ;  /* 0x00000005022d7c11 */ /* 0x000fe400098f0c03 */
[----:B------:R-:W-:Y:S01]  /*25a50*/  ISETP.GE.AND P1, PT, R20, R55, PT ;  /* 0x000000371400720c */ /* 0x000fe20003f26270 */
[----:B0-----:R0:W-:Y:S01]  /*25a60*/  SYNCS.ARRIVE.TRANS64.RED.A1T0 RZ, [R0+URZ], RZ ;  /* 0x000000ff00ff79a7 */ /* 0x0011e2000810043f */
[----:B------:R1:W2:Y:S04]  /*25a70*/  SHFL.IDX PT, R20, R44, RZ, 0x181f ;  /* 0x00181fff2c147589 */ /* 0x0002a800000e0000 */
        /* <DEDUP_REMOVED lines=11> */
.L_x_2511:
[----:B------:R-:W-:Y:S05]  /*25b30*/  BSYNC B1 ;  /* 0x0000000000017941 */ /* 0x000fea0003800000 */
.L_x_2510:
        /* <DEDUP_REMOVED lines=13> */
.L_x_2513:
[----:B------:R-:W-:Y:S05]  /*25c10*/  BSYNC B1 ;  /* 0x0000000000017941 */ /* 0x000fea0003800000 */
.L_x_2512:
        /* <DEDUP_REMOVED lines=13> */
.L_x_2515:
[----:B------:R-:W-:Y:S05]  /*25cf0*/  BSYNC B1 ;  /* 0x0000000000017941 */ /* 0x000fea0003800000 */
.L_x_2514:
        /* <DEDUP_REMOVED lines=16> */
.L_x_2507:
        /* <DEDUP_REMOVED lines=14> */
[----:B------:R-:W-:Y:S01]  /*25ee0*/  IMAD.U32 R6, RZ, RZ, UR4 ;  /* 0x00000004ff067e24 */ /* 0x000fe2000f8e00ff */
[----:B------:R-:W-:-:S05]  /*25ef0*/  @P1 IADD3.X R219, R219, UR5, RZ, P2, !PT ;  /* 0x00000005dbdb1c10 */ /* 0x000fca00097fe4ff */
[----:B------:R3:W5:Y:S01]  /*25f00*/  @P1 LDG.E R6, desc[UR56][R218.64] ;  /* 0x00000038da061981 */ /* 0x000762000c1e1900 */
[----:B--2---:R-:W-:-:S13]  /*25f10*/  ISETP.NE.AND P2, PT, R21, 0x1, PT ;  /* 0x000000011500780c */ /* 0x004fda0003f45270 */
[----:B------:R-:W2:Y:S01]  /*25f20*/  @P2 LDC R14, c[0x0][0xbec] ;  /* 0x0002fb00ff0e2b82 */ /* 0x000ea20000000800 */
[----:B----4-:R-:W-:-:S07]  /*25f30*/  IADD3 R4, R4, -0x80, RZ ;  /* 0xffffff8004047810 */ /* 0x010fce0007ffe0ff */
[----:B------:R-:W4:Y:S01]  /*25f40*/  @P2 LDC R25, c[0x0][0xbf0] ;  /* 0x0002fc00ff192b82 */ /* 0x000f220000000800 */
[----:B------:R-:W-:Y:S01]  /*25f50*/  ISETP.GE.AND P3, PT, R4, 0x80, PT ;  /* 0x000000800400780c */ /* 0x000fe20003f66270 */
[----:B---3--:R-:W-:-:S12]  /*25f60*/  @P1 BRA `(.L_x_2517) ;  /* 0x0000000000101947 */ /* 0x008fd80003800000 */
[----:B------:R-:W-:Y:S05]  /*25f70*/  @!P0 BRA `(.L_x_2517) ;  /* 0x00000000000c8947 */ /* 0x000fea0003800000 */
[----:B------:R-:W3:Y:S04]  /*25f80*/  LDG.E R5, desc[UR56][R2.64] ;  /* 0x0000003802057981 */ /* 0x000ee8000c1e1900 */
[----:B-----5:R-:W3:Y:S02]  /*25f90*/  LDG.E R6, desc[UR56][R2.64+0x4] ;  /* 0x0000043802067981 */ /* 0x020ee4000c1e1900 */
[----:B---3--:R-:W-:-:S07]  /*25fa0*/  IMAD.IADD R6, R6, 0x1, -R5 ;  /* 0x0000000106067824 */ /* 0x008fce00078e0a05 */
.L_x_2517:
        /* <DEDUP_REMOVED lines=9> */
[----:B---3--:R-:W-:-:S04]  /*26040*/  IADD3 R9, R203, -0x80, R3 ;  /* 0xffffff80cb097810 */ /* 0x008fc80007ffe003 */
        /* <DEDUP_REMOVED lines=9> */
[----:B------:R-:W3:Y:S01]  /*260e0*/  @P0 LDC R4, c[0x0][0xbec] ;  /* 0x0002fb00ff040b82 */ /* 0x000ee20000000800 */
[----:B------:R-:W-:Y:S01]  /*260f0*/  IMAD R7, R217, UR5, R8 ;  /* 0x00000005d9077c24 */ /* 0x000fe2000f8e0208 */
[----:B------:R-:W-:-:S03]  /*26100*/  ULDC.64 UR4, c[0x0][0xb98] ;  /* 0x0002e60000047ab9 */ /* 0x000fc60000000a00 */
[----:B------:R-:W-:-:S03]  /*26110*/  IMAD.IADD R3, R3, 0x1, R7 ;  /* 0x0000000103037824 */ /* 0x000fc600078e0207 */
[----:B------:R-:W5:Y:S01]  /*26120*/  @P0 LDC R15, c[0x0][0xbf0] ;  /* 0x0002fc00ff0f0b82 */ /* 0x000f620000000800 */
[----:B------:R-:W-:-:S04]  /*26130*/  IMAD.WIDE.U32 R2, R13, UR4, R2 ;  /* 0x000000040d027c25 */ /* 0x000fc8000f8e0002 */
[----:B---3--:R-:W-:-:S05]  /*26140*/  @P0 IMAD.HI.U32 R4, R9, R4, RZ ;  /* 0x0000000409040227 */ /* 0x008fca00078e00ff */
[----:B-----5:R-:W-:Y:S01]  /*26150*/  @P0 SHF.R.U32.HI R5, RZ, R15, R4 ;  /* 0x0000000fff050219 */ /* 0x020fe20000011604 */
        /* <DEDUP_REMOVED lines=15> */
[----:B------:R-:W-:Y:S02]  /*26250*/  LEA.HI.X R5, R2, UR5, R3, 0x2, P0 ;  /* 0x0000000502057c11 */ /* 0x000fe400080f1403 */
[----:B------:R-:W-:-:S05]  /*26260*/  MOV R3, 0xff800000 ;  /* 0xff80000000037802 */ /* 0x000fca0000000f00 */
[----:B------:R3:W-:Y:S02]  /*26270*/  STG.E desc[UR56][R4.64], R3 ;  /* 0x0000000304007986 */ /* 0x0007e4000c101938 */
.L_x_2519:
[----:B------:R-:W-:Y:S05]  /*26280*/  BSYNC B1 ;  /* 0x0000000000017941 */ /* 0x000fea0003800000 */
.L_x_2518:
[----:B------:R-:W-:Y:S02]  /*26290*/  ULDC.64 UR4, c[0x0][0xaa0] ;  /* 0x0002a80000047ab9 */ /* 0x000fe40000000a00 */
[----:B---3--:R-:W-:-:S04]  /*262a0*/  IMAD R3, R11, UR4, RZ ;  /* 0x000000040b037c24 */ /* 0x008fc8000f8e02ff */
[C---:B------:R-:W-:Y:S02]  /*262b0*/  IMAD R5, R0.reuse, UR5, R3 ;  /* 0x0000000500057c24 */ /* 0x040fe4000f8e0203 */
[----:B------:R-:W-:Y:S01]  /*262c0*/  IMAD.WIDE.U32 R2, R0, UR4, RZ ;  /* 0x0000000400027c25 */ /* 0x000fe2000f8e00ff */
[----:B------:R-:W-:-:S03]  /*262d0*/  ULDC.64 UR4, c[0x0][0xae8] ;  /* 0x0002ba0000047ab9 */ /* 0x000fc60000000a00 */
[----:B------:R-:W-:Y:S02]  /*262e0*/  IMAD R0, R216, 0x20, R224 ;  /* 0x00000020d8007824 */ /* 0x000fe400078e02e0 */
[----:B------:R-:W-:Y:S02]  /*262f0*/  IMAD.IADD R3, R3, 0x1, R5 ;  /* 0x0000000103037824 */ /* 0x000fe400078e0205 */
[----:B------:R-:W-:Y:S02]  /*26300*/  IMAD.IADD R9, R203, 0x1, R0 ;  /* 0x00000001cb097824 */ /* 0x000fe400078e0200 */
[----:B------:R-:W-:Y:S02]  /*26310*/  IMAD R4, R10, UR4, RZ ;  /* 0x000000040a047c24 */ /* 0x000fe4000f8e02ff */
        /* <DEDUP_REMOVED lines=12> */
[----:B------:R-:W-:Y:S02]  /*263e0*/  IMAD.MOV R4, RZ, RZ, -R5 ;  /* 0x000000ffff047224 */ /* 0x000fe400078e0a05 */
[----:B------:R-:W-:Y:S02]  /*263f0*/  IMAD R0, R0, UR4, RZ ;  /* 0x0000000400007c24 */ /* 0x000fe4000f8e02ff */
[----:B------:R-:W-:Y:S02]  /*26400*/  IMAD.IADD R3, R3, 0x1, R7 ;  /* 0x0000000103037824 */ /* 0x000fe400078e0207 */
[----:B------:R-:W-:Y:S02]  /*26410*/  IMAD R7, R21, R4, R9 ;  /* 0x0000000415077224 */ /* 0x000fe400078e0209 */
[C---:B------:R-:W-:Y:S02]  /*26420*/  IMAD R9, R5.reuse, UR5, R0 ;  /* 0x0000000505097c24 */ /* 0x040fe4000f8e0200 */
[----:B------:R-:W-:Y:S01]  /*26430*/  IMAD.WIDE.U32 R2, R5, UR4, R2 ;  /* 0x0000000405027c25 */ /* 0x000fe2000f8e0002 */
[----:B------:R-:W-:Y:S01]  /*26440*/  SHF.R.S32.HI R0, RZ, 0x1f, R7 ;  /* 0x0000001fff007819 */ /* 0x000fe20000011407 */
[----:B------:R-:W-:-:S03]  /*26450*/  ULDC.64 UR4, c[0x0][0xad8] ;  /* 0x0002b60000047ab9 */ /* 0x000fc60000000a00 */
[----:B------:R-:W-:Y:S01]  /*26460*/  IADD3 R3, R3, R9, RZ ;  /* 0x0000000903037210 */ /* 0x000fe20007ffe0ff */
        /* <DEDUP_REMOVED lines=11> */
.L_x_2721:
[----:B------:R-:W-:Y:S01]  /*26520*/  IMAD R21, R6, R21, RZ ;  /* 0x0000001506157224 */ /* 0x000fe200078e02ff */
[----:B------:R-:W-:Y:S01]  /*26530*/  BSSY B1, `(.L_x_2521) ;  /* 0x000000f000017945 */ /* 0x000fe20003800000 */
[----:B------:R-:W-:-:S05]  /*26540*/  IMAD.IADD R6, R224, 0x1, R203 ;  /* 0x00000001e0067824 */ /* 0x000fca00078e02cb */
        /* <DEDUP_REMOVED lines=13> */
.L_x_2522:
[----:B------:R-:W-:Y:S05]  /*26620*/  BSYNC B1 ;  /* 0x0000000000017941 */ /* 0x000fea0003800000 */
.L_x_2521:
[----:B------:R-:W-:-:S03]  /*26630*/  UMOV UR4, 0xffffffff ;  /* 0xffffffff00047882 */ /* 0x000fc60000000000 */
[----:B------:R-:W-:Y:S05]  /*26640*/  BRA.DIV UR4, `(.L_x_2523) ;  /* 0x0000008a04b87947 */ /* 0x000fea000b800000 */
[----:B---3--:R3:W0:Y:S04]  /*26650*/  SHFL.IDX PT, R0, R3, 0x1, 0x181f ;  /* 0x00381f0003007f89 */ /* 0x00862800000e0000 */
[----:B----4-:R3:W4:Y:S02]  /*26660*/  SHFL.IDX PT, R14, R2, 0x1, 0x181f ;  /* 0x00381f00020e7f89 */ /* 0x01072400000e0000 */
.L_x_2725:
        /* <DEDUP_REMOVED lines=15> */
.L_x_2525:
[----:B------:R-:W-:Y:S05]  /*26760*/  BSYNC B1 ;  /* 0x0000000000017941 */ /* 0x000fea0003800000 */
.L_x_2524:
[----:B------:R-:W-:-:S03]  /*26770*/  UMOV UR4, 0xffffffff ;  /* 0xffffffff00047882 */ /* 0x000fc60000000000 */
[----:B------:R-:W-:Y:S05]  /*26780*/  BRA.DIV UR4, `(.L_x_2526) ;  /* 0x0000008a04b07947 */ /* 0x000fea000b800000 */
[----:B0-----:R0:W0:Y:S04]  /*26790*/  SHFL.IDX PT, R0, R3, 0x2, 0x181f ;  /* 0x00581f0003007f89 */ /* 0x00102800000e0000 */
[----:B----4-:R4:W0:Y:S02]  /*267a0*/  SHFL.IDX PT, R14, R2, 0x2, 0x181f ;  /* 0x00581f00020e7f89 */ /* 0x01082400000e0000 */
.L_x_2729:
[----:B------:R-:W-:Y:S01]  /*267b0*/  IADD3 R4, R6, 0x40, RZ ;  /* 0x0000004006047810 */ /* 0x000fe20007ffe0ff */
        /* <DEDUP_REMOVED lines=14> */
.L_x_2528:
[----:B------:R-:W-:Y:S05]  /*268a0*/  BSYNC B1 ;  /* 0x0000000000017941 */ /* 0x000fea0003800000 */
.L_x_2527:
[----:B------:R-:W-:-:S03]  /*268b0*/  UMOV UR4, 0xffffffff ;  /* 0xffffffff00047882 */ /* 0x000fc60000000000 */
[----:B------:R-:W-:Y:S05]  /*268c0*/  BRA.DIV UR4, `(.L_x_2529) ;  /* 0x0000008a04a87947 */ /* 0x000fea000b800000 */
[----:B0-----:R0:W0:Y:S04]  /*268d0*/  SHFL.IDX PT, R0, R3, 0x3, 0x181f ;  /* 0x00781f0003007f89 */ /* 0x00102800000e0000 */
[----:B------:R0:W0:Y:S02]  /*268e0*/  SHFL.IDX PT, R14, R2, 0x3, 0x181f ;  /* 0x00781f00020e7f89 */ /* 0x00002400000e0000 */
.L_x_2733:
[----:B0-234-:R-:W-:-:S05]  /*268f0*/  VIADD R2, R6, 0x60 ;  /* 0x0000006006027836 */ /* 0x01dfca0000000000 */
        /* <DEDUP_REMOVED lines=13> */
.L_x_2516:
[----:B------:R-:W-:Y:S05]  /*269d0*/  BSYNC B0 ;  /* 0x0000000000007941 */ /* 0x000fea0003800000 */
.L_x_2506:
[----:B------:R-:W-:Y:S02]  /*269e0*/  ULDC UR4, c[0x0][0xc3c] ;  /* 0x00030f0000047ab9 */ /* 0x000fe40000000800 */
[----:B-1----:R-:W-:-:S13]  /*269f0*/  ISETP.GE.AND P0, PT, R207, UR4, PT ;  /* 0x00000004cf007c0c */ /* 0x002fda000bf06270 */
[----:B------:R-:W-:Y:S05]  /*26a00*/  @!P0 BRA `(.L_x_2530) ;  /* 0xfffffda800948947 */ /* 0x000fea000383ffff */
[----:B------:R-:W-:Y:S05]  /*26a10*/  BRA `(.L_x_2327) ;  /* 0x0000006c00947947 */ /* 0x000fea0003800000 */
.L_x_2325:
        /* <DEDUP_REMOVED lines=15> */
[----:B------:R-:W2:Y:S01]  /*26b10*/  LDS.128 R16, [UR4+0x298d0] ;  /* 0x0298d004ff107984 */ /* 0x000ea20008000c00 */
[----:B------:R-:W-:Y:S06]  /*26b20*/  BAR.ARV 0x4, 0x180 ;  /* 0x0106000000007b1d */ /* 0x000fec0000002000 */
[----:B------:R-:W-:Y:S05]  /*26b30*/  BRA `(.L_x_2532) ;  /* 0x0000000800847947 */ /* 0x000fea0003800000 */
.L_x_2531:
        /* <DEDUP_REMOVED lines=12> */
[C---:B------:R-:W-:Y:S02]  /*26c00*/  ISETP.GE.U32.AND P2, PT, R0.reuse, 0x2, PT ;  /* 0x000000020000780c */ /* 0x040fe40003f46070 */
[C---:B------:R-:W-:Y:S02]  /*26c10*/  ISETP.GE.U32.AND P3, PT, R0.reuse, 0x4, PT ;  /* 0x000000040000780c */ /* 0x040fe40003f66070 */
[C---:B------:R-:W-:Y:S02]  /*26c20*/  ISETP.GE.U32.AND P4, PT, R0.reuse, 0x8, PT ;  /* 0x000000080000780c */ /* 0x040fe40003f86070 */
[----:B------:R-:W-:Y:S02]  /*26c30*/  ISETP.GE.U32.AND P5, PT, R0, 0x10, PT ;  /* 0x000000100000780c */ /* 0x000fe40003fa6070 */
[----:B------:R-:W-:Y:S01]  /*26c40*/  MOV R16, RZ ;  /* 0x000000ff00107202 */ /* 0x000fe20000000f00 */
[----:B---3--:R-:W0:Y:S02]  /*26c50*/  SHFL.UP PT, R5, R4, 0x1, RZ ;  /* 0x0420000004057989 */ /* 0x008e2400000e00ff */
        /* <DEDUP_REMOVED lines=24> */
.L_x_2537:
[----:B------:R-:W-:Y:S01]  /*26de0*/  UIADD3 UR4, UR4, 0x1f, URZ ;  /* 0x0000001f04047890 */ /* 0x000fe2000fffe03f */
[----:B------:R-:W-:-:S05]  /*26df0*/  IMAD.U32 R19, RZ, RZ, UR7 ;  /* 0x00000007ff137e24 */ /* 0x000fca000f8e00ff */
[----:B0-----:R-:W-:-:S13]  /*26e00*/  ISETP.LE.AND P6, PT, R5, UR4, PT ;  /* 0x0000000405007c0c */ /* 0x001fda000bfc3270 */
[----:B------:R-:W-:Y:S05]  /*26e10*/  @P6 BRA `(.L_x_2534) ;  /* 0x0000000400a86947 */ /* 0x000fea0003800000 */
[----:B------:R-:W-:Y:S01]  /*26e20*/  IADD3 R7, R0, UR4, RZ ;  /* 0x0000000400077c10 */ /* 0x000fe2000fffe0ff */
[----:B------:R-:W-:Y:S01]  /*26e30*/  BSSY B0, `(.L_x_2535) ;  /* 0x0000007000007945 */ /* 0x000fe20003800000 */
[----:B------:R-:W-:Y:S02]  /*26e40*/  IMAD.MOV.U32 R4, RZ, RZ, RZ ;  /* 0x000000ffff047224 */ /* 0x000fe400078e00ff */
[----:B------:R-:W-:-:S13]  /*26e50*/  ISETP.GE.OR P6, PT, R7, R5, !P0 ;  /* 0x000000050700720c */ /* 0x000fda00047c6670 */
[----:B------:R-:W-:Y:S05]  /*26e60*/  @P6 BRA `(.L_x_2536) ;  /* 0x00000000000c6947 */ /* 0x000fea0003800000 */
[----:B------:R-:W0:Y:S02]  /*26e70*/  LDC.64 R2, c[0x0][0xc80] ;  /* 0x00032000ff027b82 */ /* 0x000e240000000a00 */
[----:B0-----:R-:W-:-:S05]  /*26e80*/  IMAD.WIDE R2, R7, 0x4, R2 ;  /* 0x0000000407027825 */ /* 0x001fca00078e0202 */
[----:B------:R0:W5:Y:S02]  /*26e90*/  LDG.E R4, desc[UR56][R2.64] ;  /* 0x0000003802047981 */ /* 0x000164000c1e1900 */
.L_x_2536:
[----:B------:R-:W-:Y:S05]  /*26ea0*/  BSYNC B0 ;  /* 0x0000000000007941 */ /* 0x000fea0003800000 */
.L_x_2535:
        /* <DEDUP_REMOVED lines=20> */
[----:B------:R-:W-:-:S07]  /*26ff0*/  MOV R5, R9 ;  /* 0x0000000900057202 */ /* 0x000fce0000000f00 */
.L_x_2533:
[----:B------:R-:W-:-:S04]  /*27000*/  IMAD.IADD R6, R6, 0x1, -R3 ;  /* 0x0000000106067824 */ /* 0x000fc800078e0a03 */
[----:B------:R-:W-:-:S05]  /*27010*/  IMAD R2, R5, UR5, R6 ;  /* 0x0000000505027c24 */ /* 0x000fca000f8e0206 */
[----:B------:R-:W-:Y:S02]  /*27020*/  ISETP.GT.AND P0, PT, R2, UR6, PT ;  /* 0x0000000602007c0c */ /* 0x000fe4000bf04270 */
[----:B------:R-:W0:Y:S11]  /*27030*/  LDC.64 R2, c[0x0][0xc90] ;  /* 0x00032400ff027b82 */ /* 0x000e360000000a00 */
[----:B------:R-:W-:-:S04]  /*27040*/  VOTE.ANY R11, PT, !P0 ;  /* 0x00000000000b7806 */ /* 0x000fc800040e0100 */
[----:B------:R-:W1:Y:S02]  /*27050*/  POPC R7, R11 ;  /* 0x0000000b00077309 */ /* 0x000e640000000000 */
[----:B-1----:R-:W-:-:S04]  /*27060*/  VIADD R19, R7, UR4 ;  /* 0x0000000407137c36 */ /* 0x002fc80008000000 */
        /* <DEDUP_REMOVED lines=11> */
[----:B------:R-:W-:-:S06]  /*27120*/  IADD3 R16, R7, -0x1, RZ ;  /* 0xffffffff07107810 */ /* 0x000fcc0007ffe0ff */
[----:B------:R2:W3:Y:S02]  /*27130*/  SHFL.IDX PT, R16, R5, R16, 0x1f ;  /* 0x00001f1005107589 */ /* 0x0004e400000e0000 */
.L_x_2538:
        /* <DEDUP_REMOVED lines=22> */
[----:B------:R-:W-:-:S03]  /*272a0*/  IMAD.MOV R2, RZ, RZ, -R2 ;  /* 0x000000ffff027224 */ /* 0x000fc600078e0a02 */
[----:B------:R-:W-:Y:S01]  /*272b0*/  IADD3 R10, -R6, RZ, RZ ;  /* 0x000000ff060a7210 */ /* 0x000fe20007ffe1ff */
        /* <DEDUP_REMOVED lines=10> */
[----:B------:R-:W-:Y:S01]  /*27360*/  IMAD R11, R2, R7, RZ ;  /* 0x00000007020b7224 */ /* 0x000fe200078e02ff */
[----:B------:R-:W-:-:S05]  /*27370*/  MOV R2, RZ ;  /* 0x000000ff00027202 */ /* 0x000fca0000000f00 */
        /* <DEDUP_REMOVED lines=12> */
[----:B------:R-:W-:-:S05]  /*27440*/  @P0 IADD3 R2, R2, 0x1, RZ ;  /* 0x0000000102020810 */ /* 0x000fca0007ffe0ff */
[----:B------:R-:W-:Y:S01]  /*27450*/  @!P2 IMAD.MOV R2, RZ, RZ, -R2 ;  /* 0x000000ffff02a224 */ /* 0x000fe200078e0a02 */
[----:B------:R-:W-:Y:S01]  /*27460*/  @!P1 LOP3.LUT R2, RZ, R9, RZ, 0x33, !PT ;  /* 0x00000009ff029212 */ /* 0x000fe200078e33ff */
[----:B------:R-:W-:-:S03]  /*27470*/  IMAD.MOV R9, RZ, RZ, -R9 ;  /* 0x000000ffff097224 */ /* 0x000fc600078e0a09 */
[----:B------:R-:W-:Y:S01]  /*27480*/  LOP3.LUT R17, RZ, R2, RZ, 0x33, !PT ;  /* 0x00000002ff117212 */ /* 0x000fe200078e33ff */
[----:B------:R-:W-:-:S03]  /*27490*/  IMAD R18, R2, R9, R5 ;  /* 0x0000000902127224 */ /* 0x000fc600078e0205 */
[----:B------:R-:W-:Y:S01]  /*274a0*/  IADD3 R17, R4, R17, RZ ;  /* 0x0000001104117210 */ /* 0x000fe20007ffe0ff */
[----:B------:R-:W-:Y:S06]  /*274b0*/  BRA `(.L_x_2539) ;  /* 0x00000000000c7947 */ /* 0x000fec0003800000 */
.L_x_2534:
[----:B------:R-:W-:Y:S02]  /*274c0*/  IMAD.MOV.U32 R17, RZ, RZ, RZ ;  /* 0x000000ffff117224 */ /* 0x000fe400078e00ff */
[----:B------:R-:W-:Y:S02]  /*274d0*/  IMAD.U32 R16, RZ, RZ, UR6 ;  /* 0x00000006ff107e24 */ /* 0x000fe4000f8e00ff */
[----:B------:R-:W-:-:S07]  /*274e0*/  IMAD.MOV.U32 R18, RZ, RZ, RZ ;  /* 0x000000ffff127224 */ /* 0x000fce00078e00ff */
.L_x_2539:
[----:B------:R-:W-:-:S13]  /*274f0*/  ISETP.NE.AND P0, PT, R0, RZ, PT ;  /* 0x000000ff0000720c */ /* 0x000fda0003f05270 */
[----:B------:R-:W1:Y:S01]  /*27500*/  @!P0 S2R R3, SR_CgaCtaId ;  /* 0x0000000000038919 */ /* 0x000e620000008800 */
[----:B------:R-:W-:-:S04]  /*27510*/  @!P0 MOV R0, 0x400 ;  /* 0x0000040000008802 */ /* 0x000fc80000000f00 */
[----:B-1----:R-:W-:-:S05]  /*27520*/  @!P0 LEA R0, R3, R0, 0x18 ;  /* 0x0000000003008211 */ /* 0x002fca00078ec0ff */
[----:B------:R1:W-:Y:S01]  /*27530*/  @!P0 STS.128 [R0+0x298d0], R16 ;  /* 0x0298d01000008388 */ /* 0x0003e20000000c00 */
[----:B------:R-:W-:Y:S06]  /*27540*/  BAR.ARV 0x5, 0x180 ;  /* 0x0146000000007b1d */ /* 0x000fec0000002000 */
.L_x_2532:
[----:B-1----:R-:W-:Y:S01]  /*27550*/  MOV R0, 0x1 ;  /* 0x0000000100007802 */ /* 0x002fe20000000f00 */
[----:B------:R1:W-:Y:S01]  /*27560*/  STL [R1+0x8], RZ ;  /* 0x000008ff01007387 */ /* 0x0003e20000100800 */
[----:B------:R-:W-:Y:S02]  /*27570*/  ULDC UR4, c[0x0][0xc3c] ;  /* 0x00030f0000047ab9 */ /* 0x000fe40000000800 */
[----:B--2---:R-:W-:Y:S01]  /*27580*/  ISETP.GE.AND P0, PT, R19, UR4, PT ;  /* 0x0000000413007c0c */ /* 0x004fe2000bf06270 */
[----:B------:R1:W-:Y:S04]  /*27590*/  STL [R1+0x14], R0 ;  /* 0x0000140001007387 */ /* 0x0003e80000100800 */
[----:B------:R1:W-:Y:S08]  /*275a0*/  STL [R1+0x54], RZ ;  /* 0x000054ff01007387 */ /* 0x0003f00000100800 */
[----:B-1----:R-:W-:Y:S05]  /*275b0*/  @P0 BRA `(.L_x_2540) ;  /* 0x0000005c00a80947 */ /* 0x002fea0003800000 */
        /* <DEDUP_REMOVED lines=10> */
[C---:B------:R-:W-:Y:S01]  /*27660*/  LOP3.LUT R10, R11.reuse, 0x7f, RZ, 0xc0, !PT ;  /* 0x0000007f0b0a7812 */ /* 0x040fe200078ec0ff */
[C---:B0-----:R-:W-:Y:S01]  /*27670*/  IMAD.SHL.U32 R2, R11.reuse, 0x20, RZ ;  /* 0x000000200b027824 */ /* 0x041fe200078e00ff */
[----:B------:R-:W-:Y:S01]  /*27680*/  SHF.R.U32.HI R3, RZ, 0x1, R11 ;  /* 0x00000001ff037819 */ /* 0x000fe2000001160b */
[C---:B------:R-:W-:Y:S01]  /*27690*/  IMAD.SHL.U32 R8, R11.reuse, 0x4, RZ ;  /* 0x000000040b087824 */ /* 0x040fe200078e00ff */
[----:B------:R-:W-:Y:S01]  /*276a0*/  LOP3.LUT R6, R4, 0x380, RZ, 0xc0, !PT ;  /* 0x0000038004067812 */ /* 0x000fe200078ec0ff */
[----:B------:R-:W-:Y:S01]  /*276b0*/  IMAD.SHL.U32 R0, R10, 0x10, RZ ;  /* 0x000000100a007824 */ /* 0x000fe200078e00ff */
[----:B------:R-:W-:-:S02]  /*276c0*/  SHF.L.U32 R5, R11, 0x1, RZ ;  /* 0x000000010b057819 */ /* 0x000fc400000006ff */
[----:B------:R-:W-:Y:S01]  /*276d0*/  LOP3.LUT R6, R6, 0x30, R3, 0xf8, !PT ;  /* 0x0000003006067812 */ /* 0x000fe200078ef803 */
[C---:B------:R-:W-:Y:S01]  /*276e0*/  IMAD.SHL.U32 R3, R11.reuse, 0x10, RZ ;  /* 0x000000100b037824 */ /* 0x040fe200078e00ff */
[----:B------:R-:W-:Y:S02]  /*276f0*/  LOP3.LUT R7, R0, 0x600, RZ, 0xc0, !PT ;  /* 0x0000060000077812 */ /* 0x000fe400078ec0ff */
[----:B------:R-:W-:Y:S02]  /*27700*/  LOP3.LUT P0, RZ, R11, 0x4, RZ, 0xc0, !PT ;  /* 0x000000040bff7812 */ /* 0x000fe4000780c0ff */
[----:B------:R-:W-:Y:S02]  /*27710*/  LOP3.LUT R0, R3, 0x1b0, RZ, 0xc0, !PT ;  /* 0x000001b003007812 */ /* 0x000fe400078ec0ff */
[----:B------:R-:W-:Y:S02]  /*27720*/  LOP3.LUT R9, R7, 0x60, R2, 0xf8, !PT ;  /* 0x0000006007097812 */ /* 0x000fe400078ef802 */
[----:B------:R-:W-:-:S02]  /*27730*/  LOP3.LUT R0, R0, 0x30, R5, 0x78, !PT ;  /* 0x0000003000007812 */ /* 0x000fc400078e7805 */
        /* <DEDUP_REMOVED lines=18> */
[----:B------:R-:W-:Y:S02]  /*27860*/  IMAD.IADD R2, R5, 0x1, R0 ;  /* 0x0000000105027824 */ /* 0x000fe400078e0200 */
[----:B------:R-:W-:-:S02]  /*27870*/  IMAD.MOV.U32 R0, RZ, RZ, 0x1 ;  /* 0x00000001ff007424 */ /* 0x000fc400078e00ff */
[----:B------:R-:W-:Y:S01]  /*27880*/  IMAD.MOV.U32 R3, RZ, RZ, 0x1 ;  /* 0x00000001ff037424 */ /* 0x000fe200078e00ff */
        /* <DEDUP_REMOVED lines=8> */
.L_x_2650:
[----:B0-2---:R-:W0:Y:S02]  /*27910*/  LDC.64 R2, c[0x0][0xc88] ;  /* 0x00032200ff027b82 */ /* 0x005e240000000a00 */
[----:B0-----:R-:W-:-:S05]  /*27920*/  IMAD.WIDE R2, R19, 0x4, R2 ;  /* 0x0000000413027825 */ /* 0x001fca00078e0202 */
[----:B------:R-:W2:Y:S01]  /*27930*/  LDG.E R13, desc[UR56][R2.64] ;  /* 0x00000038020d7981 */ /* 0x000ea2000c1e1900 */
[----:B------:R-:W-:Y:S05]  /*27940*/  YIELD ;  /* 0x0000000000007946 */ /* 0x000fea0003800000 */
[----:B------:R-:W-:Y:S01]  /*27950*/  ULDC.64 UR4, c[0x0][0xa28] ;  /* 0x00028a0000047ab9 */ /* 0x000fe20000000a00 */
[----:B---3--:R-:W-:Y:S01]  /*27960*/  MOV R0, RZ ;  /* 0x000000ff00007202 */ /* 0x008fe20000000f00 */
[----:B------:R-:W-:Y:S01]  /*27970*/  ULDC.64 UR10, c[0x0][0xa18] ;  /* 0x00028600000a7ab9 */ /* 0x000fe20000000a00 */
[----:B------:R-:W-:Y:S01]  /*27980*/  ISETP.NE.U32.AND P0, PT, RZ, UR4, PT ;  /* 0x00000004ff007c0c */ /* 0x000fe2000bf05070 */
[----:B------:R-:W-:Y:S01]  /*27990*/  ULDC.64 UR8, c[0x0][0xa10] ;  /* 0x0002840000087ab9 */ /* 0x000fe20000000a00 */
[----:B------:R-:W-:-:S02]  /*279a0*/  ULDC.64 UR6, c[0x0][0xa08] ;  /* 0x0002820000067ab9 */ /* 0x000fc40000000a00 */
[----:B------:R-:W-:Y:S02]  /*279b0*/  ISETP.NE.AND.EX P0, PT, RZ, UR5, PT, P0 ;  /* 0x00000005ff007c0c */ /* 0x000fe4000bf05300 */
        /* <DEDUP_REMOVED lines=9> */
[----:B-1----:R1:W5:Y:S01]  /*27a50*/  @P0 LDG.E R0, desc[UR56][R2.64] ;  /* 0x0000003802000981 */ /* 0x002362000c1e1900 */
[----:B------:R-:W-:Y:S01]  /*27a60*/  ISETP.NE.AND.EX P2, PT, RZ, UR5, PT, P2 ;  /* 0x00000005ff007c0c */ /* 0x000fe2000bf45320 */
[----:B------:R-:W-:Y:S01]  /*27a70*/  IMAD.MOV.U32 R12, RZ, RZ, RZ ;  /* 0x000000ffff0c7224 */ /* 0x000fe200078e00ff */
[----:B------:R-:W-:Y:S01]  /*27a80*/  ISETP.NE.U32.AND P3, PT, RZ, UR10, PT ;  /* 0x0000000aff007c0c */ /* 0x000fe2000bf65070 */
[----:B------:R2:W-:Y:S01]  /*27a90*/  STL [R1], R10 ;  /* 0x0000000a01007387 */ /* 0x0005e20000100800 */
[----:B------:R-:W-:-:S02]  /*27aa0*/  IADD3 R8, P5, R10, UR6, RZ ;  /* 0x000000060a087c10 */ /* 0x000fc4000ffbe0ff */
[C---:B0-----:R-:W-:Y:S01]  /*27ab0*/  IADD3 R4, P4, R10.reuse, UR4, RZ ;  /* 0x000000040a047c10 */ /* 0x041fe2000ff9e0ff */
[----:B------:R-:W-:Y:S01]  /*27ac0*/  STL [R1+0x20], R15 ;  /* 0x0000200f01007387 */ /* 0x000fe20000100800 */
[----:B------:R-:W-:Y:S02]  /*27ad0*/  ISETP.NE.AND.EX P3, PT, RZ, UR11, PT, P3 ;  /* 0x0000000bff007c0c */ /* 0x000fe4000bf65330 */
[----:B-1----:R-:W-:Y:S02]  /*27ae0*/  CS2R R2, SRZ ;  /* 0x0000000000027805 */ /* 0x002fe4000001ff00 */
[C---:B------:R-:W-:Y:S02]  /*27af0*/  IADD3.X R5, R15.reuse, UR5, RZ, P4, !PT ;  /* 0x000000050f057c10 */ /* 0x040fe4000a7fe4ff */
[----:B------:R-:W-:Y:S02]  /*27b00*/  IADD3 R6, P4, R10, UR8, RZ ;  /* 0x000000080a067c10 */ /* 0x000fe4000ff9e0ff */
[----:B------:R-:W-:Y:S01]  /*27b10*/  ISETP.NE.U32.AND P0, PT, RZ, UR6, PT ;  /* 0x00000006ff007c0c */ /* 0x000fe2000bf05070 */
[----:B------:R-:W3:Y:S01]  /*27b20*/  @P2 LDG.E R2, desc[UR56][R4.64] ;  /* 0x0000003804022981 */ /* 0x000ee2000c1e1900 */
[----:B------:R-:W-:Y:S01]  /*27b30*/  IADD3.X R7, R15, UR9, RZ, P4, !PT ;  /* 0x000000090f077c10 */ /* 0x000fe2000a7fe4ff */
[----:B------:R-:W-:Y:S01]  /*27b40*/  ULDC UR4, c[0x0][0x288] ;  /* 0x0000a20000047ab9 */ /* 0x000fe20000000800 */
[----:B------:R-:W-:-:S02]  /*27b50*/  ISETP.NE.U32.AND P1, PT, RZ, UR8, PT ;  /* 0x00000008ff007c0c */ /* 0x000fc4000bf25070 */
[----:B------:R-:W-:Y:S02]  /*27b60*/  ISETP.NE.AND.EX P0, PT, RZ, UR7, PT, P0 ;  /* 0x00000007ff007c0c */ /* 0x000fe4000bf05300 */
[----:B--2---:R-:W-:Y:S02]  /*27b70*/  @P3 IADD3 R10, P4, R10, UR10, RZ ;  /* 0x0000000a0a0a3c10 */ /* 0x004fe4000ff9e0ff */
[----:B------:R-:W-:Y:S02]  /*27b80*/  ISETP.NE.AND.EX P1, PT, RZ, UR9, PT, P1 ;  /* 0x00000009ff007c0c */ /* 0x000fe4000bf25310 */
[C---:B------:R-:W-:Y:S02]  /*27b90*/  @P3 IADD3.X R11, R15.reuse, UR11, RZ, P4, !PT ;  /* 0x0000000b0f0b3c10 */ /* 0x040fe4000a7fe4ff */
[----:B------:R-:W-:-:S05]  /*27ba0*/  IADD3.X R9, R15, UR7, RZ, P5, !PT ;  /* 0x000000070f097c10 */ /* 0x000fca000affe4ff */
[----:B------:R0:W5:Y:S04]  /*27bb0*/  @P0 LDG.E R12, desc[UR56][R8.64] ;  /* 0x00000038080c0981 */ /* 0x000168000c1e1900 */
[----:B------:R0:W5:Y:S04]  /*27bc0*/  @P1 LDG.E R3, desc[UR56][R6.64] ;  /* 0x0000003806031981 */ /* 0x000168000c1e1900 */
[----:B---3--:R1:W-:Y:S02]  /*27bd0*/  STL [R1+0x3c], R2 ;  /* 0x00003c0201007387 */ /* 0x0083e40000100800 */
[----:B-1----:R-:W-:Y:S01]  /*27be0*/  IMAD.U32 R2, RZ, RZ, UR4 ;  /* 0x00000004ff027e24 */ /* 0x002fe2000f8e00ff */
[----:B------:R-:W-:-:S05]  /*27bf0*/  ULDC.64 UR4, c[0x0][0x418] ;  /* 0x0001060000047ab9 */ /* 0x000fca0000000a00 */
[----:B------:R-:W2:Y:S01]  /*27c00*/  @P3 LDG.E R2, desc[UR56][R10.64] ;  /* 0x000000380a023981 */ /* 0x000ea2000c1e1900 */
[----:B------:R-:W-:-:S03]  /*27c10*/  UISETP.NE.U32.AND UP0, UPT, UR4, URZ, UPT ;  /* 0x0000003f0400728c */ /* 0x000fc6000bf05070 */
[----:B------:R-:W-:Y:S01]  /*27c20*/  ULDC UR4, c[0x0][0x424] ;  /* 0x0001090000047ab9 */ /* 0x000fe20000000800 */
[----:B------:R-:W-:-:S03]  /*27c30*/  UISETP.NE.AND.EX UP0, UPT, UR5, URZ, UPT, UP0 ;  /* 0x0000003f0500728c */ /* 0x000fc6000bf05300 */
[----:B------:R-:W-:Y:S01]  /*27c40*/  ULDC UR5, c[0x0][0x2f0] ;  /* 0x0000bc0000057ab9 */ /* 0x000fe20000000800 */
[----:B------:R-:W-:Y:S01]  /*27c50*/  USEL UR4, UR4, 0x1, UP0 ;  /* 0x0000000104047887 */ /* 0x000fe20008000000 */
[----:B--2---:R1:W-:Y:S04]  /*27c60*/  STL [R1+0x40], R2 ;  /* 0x0000400201007387 */ /* 0x0043e80000100800 */
[----:B------:R0:W5:Y:S01]  /*27c70*/  LDL R14, [R1+0x40] ;  /* 0x00004000010e7983 */ /* 0x0001620000100800 */
[----:B------:R-:W-:-:S03]  /*27c80*/  UIMAD UR4, UR4, UR5, URZ ;  /* 0x00000005040472a4 */ /* 0x000fc6000f8e023f */
[----:B------:R-:W-:Y:S02]  /*27c90*/  ULDC UR5, c[0x0][0x348] ;  /* 0x0000d20000057ab9 */ /* 0x000fe40000000800 */
[----:B-1----:R-:W-:Y:S01]  /*27ca0*/  MOV R2, UR5 ;  /* 0x0000000500027c02 */ /* 0x002fe20008000f00 */
[----:B------:R-:W-:Y:S01]  /*27cb0*/  IMAD.U32 R10, RZ, RZ, UR4 ;  /* 0x00000004ff0a7e24 */ /* 0x000fe2000f8e00ff */
[----:B0-----:R-:W-:Y:S06]  /*27cc0*/  @P3 BRA `(.L_x_2541) ;  /* 0x0000000000143947 */ /* 0x001fec0003800000 */
[----:B------:R-:W-:Y:S05]  /*27cd0*/  @!P2 BRA `(.L_x_2541) ;  /* 0x000000000010a947 */ /* 0x000fea0003800000 */
[----:B------:R-:W2:Y:S04]  /*27ce0*/  LDG.E R11, desc[UR56][R4.64] ;  /* 0x00000038040b7981 */ /* 0x000ea8000c1e1900 */
[----:B------:R-:W2:Y:S02]  /*27cf0*/  LDG.E R4, desc[UR56][R4.64+0x4] ;  /* 0x0000043804047981 */ /* 0x000ea4000c1e1900 */
[----:B--2--5:R-:W-:-:S05]  /*27d00*/  IMAD.IADD R14, R4, 0x1, -R11 ;  /* 0x00000001040e7824 */ /* 0x024fca00078e0a0b */
[----:B------:R0:W-:Y:S02]  /*27d10*/  STL [R1+0x40], R14 ;  /* 0x0000400e01007387 */ /* 0x0001e40000100800 */
.L_x_2541:
[----:B-----5:R-:W-:Y:S01]  /*27d20*/  IMAD.IADD R4, R12, 0x1, R0 ;  /* 0x000000010c047824 */ /* 0x020fe200078e0200 */
[----:B------:R-:W-:Y:S01]  /*27d30*/  ULDC.64 UR4, c[0x0][0xa20] ;  /* 0x0002880000047ab9 */ /* 0x000fe20000000a00 */
[----:B------:R1:W-:Y:S01]  /*27d40*/  STL [R1+0x1c], R13 ;  /* 0x00001c0d01007387 */ /* 0x0003e20000100800 */
[----:B------:R-:W-:-:S03]  /*27d50*/  ISETP.NE.U32.AND P2, PT, RZ, UR4, PT ;  /* 0x00000004ff007c0c */ /* 0x000fc6000bf45070 */
[----:B------:R1:W-:Y:S01]  /*27d60*/  STL [R1+0x24], R4 ;  /* 0x0000240401007387 */ /* 0x0003e20000100800 */
[----:B------:R-:W-:-:S13]  /*27d70*/  ISETP.NE.AND.EX P2, PT, RZ, UR5, PT, P2 ;  /* 0x00000005ff007c0c */ /* 0x000fda000bf45320 */
[----:B-1----:R-:W-:Y:S05]  /*27d80*/  @!P2 BRA `(.L_x_2542) ;  /* 0x000000000014a947 */ /* 0x002fea0003800000 */
[----:B------:R-:W2:Y:S02]  /*27d90*/  LDL R4, [R1] ;  /* 0x0000000001047983 */ /* 0x000ea40000100800 */
[----:B--2---:R-:W-:-:S04]  /*27da0*/  IADD3 R10, P0, R4, UR4, RZ ;  /* 0x00000004040a7c10 */ /* 0x004fc8000ff1e0ff */
[----:B------:R-:W-:-:S05]  /*27db0*/  IADD3.X R11, R15, UR5, RZ, P0, !PT ;  /* 0x000000050f0b7c10 */ /* 0x000fca00087fe4ff */
[----:B------:R1:W5:Y:S01]  /*27dc0*/  LDG.E R10, desc[UR56][R10.64] ;  /* 0x000000380a0a7981 */ /* 0x000362000c1e1900 */
[----:B------:R-:W-:Y:S05]  /*27dd0*/  BRA `(.L_x_2543) ;  /* 0x0000000000107947 */ /* 0x000fea0003800000 */
.L_x_2542:
[----:B------:R-:W-:Y:S05]  /*27de0*/  @!P0 BRA `(.L_x_2543) ;  /* 0x00000000000c8947 */ /* 0x000fea0003800000 */
[----:B------:R-:W2:Y:S04]  /*27df0*/  LDG.E R10, desc[UR56][R8.64] ;  /* 0x00000038080a7981 */ /* 0x000ea8000c1e1900 */
[----:B------:R-:W2:Y:S02]  /*27e00*/  LDG.E R8, desc[UR56][R8.64+0x4] ;  /* 0x0000043808087981 */ /* 0x000ea4000c1e1900 */
[----:B--2---:R-:W-:-:S07]  /*27e10*/  IADD3 R10, -R10, R8, RZ ;  /* 0x000000080a0a7210 */ /* 0x004fce0007ffe1ff */
.L_x_2543:
[----:B------:R-:W2:Y:S01]  /*27e20*/  @P1 LDG.E R4, desc[UR56][R6.64] ;  /* 0x0000003806041981 */ /* 0x000ea2000c1e1900 */
[----:B------:R-:W3:Y:S01]  /*27e30*/  LDC R5, c[0x0][0x448] ;  /* 0x00011200ff057b82 */ /* 0x000ee20000000800 */
[----:B-----5:R-:W-:Y:S02]  /*27e40*/  IMAD.IADD R0, R10, 0x1, -R0 ;  /* 0x000000010a007824 */ /* 0x020fe400078e0a00 */
[----:B------:R4:W2:Y:S01]  /*27e50*/  @P1 LDG.E R6, desc[UR56][R6.64+0x4] ;  /* 0x0000043806061981 */ /* 0x0008a2000c1e1900 */
[----:B---3--:R-:W-:-:S13]  /*27e60*/  ISETP.NE.AND P0, PT, R5, 0x1, PT ;  /* 0x000000010500780c */ /* 0x008fda0003f05270 */
[----:B----4-:R-:W3:Y:S01]  /*27e70*/  @P0 LDC R7, c[0x0][0x450] ;  /* 0x00011400ff070b82 */ /* 0x010ee20000000800 */
[----:B------:R-:W-:Y:S01]  /*27e80*/  BSSY B0, `(.L_x_2544) ;  /* 0x000013c000007945 */ /* 0x000fe20003800000 */
[----:B--2---:R-:W-:-:S06]  /*27e90*/  @P1 IMAD.IADD R2, R6, 0x1, -R4 ;  /* 0x0000000106021824 */ /* 0x004fcc00078e0a04 */
[----:B------:R-:W2:Y:S01]  /*27ea0*/  @P0 LDC R6, c[0x0][0x44c] ;  /* 0x00011300ff060b82 */ /* 0x000ea20000000800 */
[----:B------:R-:W-:-:S05]  /*27eb0*/  IMAD.SHL.U32 R4, R17, 0x80, RZ ;  /* 0x0000008011047824 */ /* 0x000fca00078e00ff */
[----:B------:R-:W-:-:S05]  /*27ec0*/  IADD3 R4, R4, 0x7f, RZ ;  /* 0x0000007f04047810 */ /* 0x000fca0007ffe0ff */
[----:B------:R-:W-:Y:S02]  /*27ed0*/  IMAD.MOV.U32 R5, RZ, RZ, R4 ;  /* 0x000000ffff057224 */ /* 0x000fe400078e0004 */
[----:B--2---:R-:W-:-:S04]  /*27ee0*/  @P0 IMAD.HI.U32 R6, R4, R6, RZ ;  /* 0x0000000604060227 */ /* 0x004fc800078e00ff */
[----:B------:R-:W-:Y:S01]  /*27ef0*/  IMAD.IADD R4, R0, 0x1, R2 ;  /* 0x0000000100047824 */ /* 0x000fe200078e0202 */
[----:B---3--:R-:W-:-:S03]  /*27f00*/  @P0 SHF.R.U32.HI R5, RZ, R7, R6 ;  /* 0x00000007ff050219 */ /* 0x008fc60000011606 */
[C---:B------:R-:W-:Y:S01]  /*27f10*/  VIADD R6, R4.reuse, 0x9f ;  /* 0x0000009f04067836 */ /* 0x040fe20000000000 */
[----:B------:R-:W-:-:S03]  /*27f20*/  IADD3 R21, R4, 0xa0, -R14 ;  /* 0x000000a004157810 */ /* 0x000fc60007ffe80e */
[----:B------:R-:W-:Y:S01]  /*27f30*/  IMAD.HI R4, R6, 0x66666667, RZ ;  /* 0x6666666706047827 */ /* 0x000fe200078e02ff */
[----:B------:R-:W-:-:S04]  /*27f40*/  IADD3 R5, R21, R5, RZ ;  /* 0x0000000515057210 */ /* 0x000fc80007ffe0ff */
[----:B------:R-:W-:Y:S01]  /*27f50*/  SHF.R.U32.HI R20, RZ, 0x1f, R4 ;  /* 0x0000001fff147819 */ /* 0x000fe20000011604 */
[----:B------:R-:W-:-:S03]  /*27f60*/  IMAD.HI R5, R5, 0x66666667, RZ ;  /* 0x6666666705057827 */ /* 0x000fc600078e02ff */
[----:B------:R-:W-:Y:S02]  /*27f70*/  LEA.HI.SX32 R20, R4, R20, 0x1a ;  /* 0x0000001404147211 */ /* 0x000fe400078fd2ff */
[----:B------:R-:W-:-:S04]  /*27f80*/  SHF.R.U32.HI R4, RZ, 0x1f, R5 ;  /* 0x0000001fff047819 */ /* 0x000fc80000011605 */
[----:B------:R-:W-:-:S04]  /*27f90*/  LEA.HI.SX32 R4, R5, R4, 0x1a ;  /* 0x0000000405047211 */ /* 0x000fc800078fd2ff */
[----:B------:R-:W-:-:S05]  /*27fa0*/  VIMNMX R4, R20, R4, PT ;  /* 0x0000000414047248 */ /* 0x000fca0003fe0100 */
[--C-:B------:R-:W-:Y:S02]  /*27fb0*/  IMAD R4, R4, 0xa0, -R0.reuse ;  /* 0x000000a004047824 */ /* 0x100fe400078e0a00 */
[----:B------:R-:W-:-:S03]  /*27fc0*/  IMAD.MOV R0, RZ, RZ, -R0 ;  /* 0x000000ffff007224 */ /* 0x000fc600078e0a00 */
[----:B------:R-:W-:Y:S02]  /*27fd0*/  VIMNMX R2, R4, R2, PT ;  /* 0x0000000204027248 */ /* 0x000fe40003fe0100 */
[----:B------:R-:W-:-:S04]  /*27fe0*/  VIMNMX R0, RZ, R0, !PT ;  /* 0x00000000ff007248 */ /* 0x000fc80007fe0100 */
[----:B------:R-:W-:Y:S01]  /*27ff0*/  ISETP.GT.AND P0, PT, R2, R0, PT ;  /* 0x000000000200720c */ /* 0x000fe20003f04270 */
[----:B------:R-:W-:-:S12]  /*28000*/  IMAD.WIDE.U32 R6, R0, -0x33333333, RZ ;  /* 0xcccccccd00067825 */ /* 0x000fd800078e00ff */
[----:B------:R-:W-:Y:S01]  /*28010*/  @P0 VIADD R4, R2, 0x9f ;  /* 0x0000009f02040836 */ /* 0x000fe20000000000 */
[----:B------:R-:W-:-:S03]  /*28020*/  SHF.R.U32.HI R2, RZ, 0x7, R7 ;  /* 0x00000007ff027819 */ /* 0x000fc60000011607 */
[----:B------:R-:W-:-:S05]  /*28030*/  @P0 IMAD.HI R0, R4, 0x66666667, RZ ;  /* 0x6666666704000827 */ /* 0x000fca00078e02ff */
[----:B------:R-:W-:Y:S01]  /*28040*/  @P0 SHF.R.U32.HI R4, RZ, 0x1f, R0 ;  /* 0x0000001fff040819 */ /* 0x000fe20000011600 */
[----:B------:R-:W-:-:S03]  /*28050*/  IMAD.MOV.U32 R8, RZ, RZ, R2 ;  /* 0x000000ffff087224 */ /* 0x000fc600078e0002 */
[----:B------:R-:W-:-:S04]  /*28060*/  @P0 LEA.HI.SX32 R8, R0, R4, 0x1a ;  /* 0x0000000400080211 */ /* 0x000fc800078fd2ff */
[----:B------:R-:W-:Y:S02]  /*28070*/  ISETP.GT.AND P2, PT, R8, R2, PT ;  /* 0x000000020800720c */ /* 0x000fe40003f44270 */
[----:B------:R-:W-:-:S11]  /*28080*/  PLOP3.LUT P0, PT, PT, PT, PT, 0x80, 0x0 ;  /* 0x000000000000781c */ /* 0x000fd60003f0f070 */
[----:B------:R-:W-:Y:S05]  /*28090*/  @!P2 BRA `(.L_x_2545) ;  /* 0x000000100068a947 */ /* 0x000fea0003800000 */
[----:B------:R-:W-:Y:S01]  /*280a0*/  UMOV UR4, 0xffffffff ;  /* 0xffffffff00047882 */ /* 0x000fe20000000000 */
[----:B------:R-:W-:Y:S02]  /*280b0*/  SEL R0, R13, RZ, !P1 ;  /* 0x000000ff0d007207 */ /* 0x000fe40004800000 */
[----:B------:R-:W-:Y:S05]  /*280c0*/  BRA.DIV UR4, `(.L_x_2546) ;  /* 0x0000007204f07947 */ /* 0x000fea000b800000 */
[----:B------:R-:W2:Y:S02]  /*280d0*/  S2R R4, SR_TID.X ;  /* 0x0000000000047919 */ /* 0x000ea40000002100 */
[----:B--2---:R-:W-:-:S04]  /*280e0*/  SHF.R.U32.HI R4, RZ, 0x5, R4 ;  /* 0x00000005ff047819 */ /* 0x004fc80000011604 */
[----:B------:R-:W-:-:S05]  /*280f0*/  LOP3.LUT R4, R4, 0x3, RZ, 0xc0, !PT ;  /* 0x0000000304047812 */ /* 0x000fca00078ec0ff */
[----:B0-----:R0:W2:Y:S02]  /*28100*/  SHFL.IDX PT, R14, R4, RZ, 0x1f ;  /* 0x00001fff040e7589 */ /* 0x0010a400000e0000 */
.L_x_2736:
[----:B--2---:R-:W-:Y:S02]  /*28110*/  ISETP.NE.AND P0, PT, R14, RZ, PT ;  /* 0x000000ff0e00720c */ /* 0x004fe40003f05270 */
[----:B------:R-:W-:-:S11]  /*28120*/  PLOP3.LUT P6, PT, PT, PT, PT, 0x8, 0x0 ;  /* 0x000000000000781c */ /* 0x000fd60003fce170 */
[----:B------:R-:W-:Y:S05]  /*28130*/  @P0 BRA `(.L_x_2547) ;  /* 0x00000000000c0947 */ /* 0x000fea0003800000 */
[----:B------:R-:W-:-:S03]  /*28140*/  UMOV UR4, 0xffffffff ;  /* 0xffffffff00047882 */ /* 0x000fc60000000000 */
[----:B------:R-:W-:Y:S05]  /*28150*/  BRA.DIV UR4, `(.L_x_2548) ;  /* 0x0000007604007947 */ /* 0x000fea000b800000 */
[----:B------:R-:W-:-:S13]  /*28160*/  ELECT P6, URZ, PT ;  /* 0x00000000003f782f */ /* 0x000fda00038c0000 */
.L_x_2547:
        /* <DEDUP_REMOVED lines=10> */
.L_x_2739:
[----:B------:R-:W-:Y:S05]  /*28210*/  BSYNC B1 ;  /* 0x0000000000017941 */ /* 0x000fea0003800000 */
.L_x_2549:
[----:B------:R-:W-:Y:S04]  /*28220*/  BSSY B1, `(.L_x_2551) ;  /* 0x0000074000017945 */ /* 0x000fe80003800000 */
[----:B------:R-:W-:Y:S05]  /*28230*/  @!P6 BRA `(.L_x_2552) ;  /* 0x0000000400c8e947 */ /* 0x000fea0003800000 */
[----:B------:R-:W2:Y:S04]  /*28240*/  LDL R6, [R1+0x4] ;  /* 0x0000040001067983 */ /* 0x000ea80000100800 */
[----:B------:R-:W3:Y:S01]  /*28250*/  LDL R7, [R1+0xc] ;  /* 0x00000c0001077983 */ /* 0x000ee20000100800 */
[----:B0-----:R-:W0:Y:S01]  /*28260*/  S2R R5, SR_TID.X ;  /* 0x0000000000057919 */ /* 0x001e220000002100 */
[----:B--2---:R-:W-:Y:S02]  /*28270*/  IMAD.MOV.U32 R9, RZ, RZ, R6 ;  /* 0x000000ffff097224 */ /* 0x004fe400078e0006 */
[----:B------:R-:W2:Y:S02]  /*28280*/  LDL R6, [R1+0x18] ;  /* 0x0000180001067983 */ /* 0x000ea40000100800 */
[----:B---3--:R-:W-:Y:S01]  /*28290*/  IMAD R7, R7, 0x8, R9 ;  /* 0x0000000807077824 */ /* 0x008fe200078e0209 */
[----:B0-----:R-:W-:Y:S01]  /*282a0*/  LOP3.LUT R5, R5, 0x7f, RZ, 0xc0, !PT ;  /* 0x0000007f05057812 */ /* 0x001fe200078ec0ff */
[----:B------:R-:W-:Y:S03]  /*282b0*/  BSSY B2, `(.L_x_2553) ;  /* 0x0000005000027945 */ /* 0x000fe60003800000 */
[----:B------:R-:W-:-:S02]  /*282c0*/  ISETP.NE.AND P1, PT, R5, RZ, PT ;  /* 0x000000ff0500720c */ /* 0x000fc40003f25270 */
[----:B--2---:R-:W-:-:S04]  /*282d0*/  SHF.L.U32 R10, R6, 0x1f, RZ ;  /* 0x0000001f060a7819 */ /* 0x004fc800000006ff */
[----:B------:R-:W0:Y:S02]  /*282e0*/  SYNCS.PHASECHK.TRANS64.TRYWAIT P0, [R7+URZ+0x298a0], R10 ;  /* 0x0298a00a070075a7 */ /* 0x000e24000800017f */
[----:B0-----:R-:W-:Y:S05]  /*282f0*/  @!P0 BRA `(.L_x_2554) ;  /* 0x0000007000d08947 */ /* 0x001fea0003800000 */
.L_x_2740:
[----:B------:R-:W-:Y:S05]  /*28300*/  BSYNC B2 ;  /* 0x0000000000027941 */ /* 0x000fea0003800000 */
.L_x_2553:
[----:B------:R-:W-:Y:S04]  /*28310*/  BSSY B2, `(.L_x_2555) ;  /* 0x0000009000027945 */ /* 0x000fe80003800000 */
[----:B------:R-:W-:Y:S05]  /*28320*/  @P1 BRA `(.L_x_2556) ;  /* 0x00000000001c1947 */ /* 0x000fea0003800000 */
[----:B------:R-:W2:Y:S02]  /*28330*/  S2R R4, SR_TID.X ;  /* 0x0000000000047919 */ /* 0x000ea40000002100 */
[----:B--2---:R-:W-:Y:S02]  /*28340*/  LOP3.LUT R5, R4, 0x1f, RZ, 0xc0, !PT ;  /* 0x0000001f04057812 */ /* 0x004fe400078ec0ff */
[----:B------:R-:W-:Y:S02]  /*28350*/  MOV R4, 0x7800 ;  /* 0x0000780000047802 */ /* 0x000fe40000000f00 */
[----:B------:R-:W-:Y:S02]  /*28360*/  ISETP.NE.AND P0, PT, R5, RZ, PT ;  /* 0x000000ff0500720c */ /* 0x000fe40003f05270 */
[----:B------:R2:W-:Y:S11]  /*28370*/  SYNCS.ARRIVE.TRANS64 RZ, [R7+URZ+0x29890], R4 ;  /* 0x0298900407ff79a7 */ /* 0x0005f6000800003f */
[----:B--2---:R-:W-:Y:S05]  /*28380*/  @!P0 BRA `(.L_x_2556) ;  /* 0x0000000000048947 */ /* 0x004fea0003800000 */
[----:B------:R-:W-:Y:S01]  /*28390*/  BPT.TRAP 0x1 ;  /* 0x000000040000795c */ /* 0x000fe20000300000 */
.L_x_2556:
[----:B------:R-:W-:Y:S05]  /*283a0*/  BSYNC B2 ;  /* 0x0000000000027941 */ /* 0x000fea0003800000 */
.L_x_2555:
[----:B------:R-:W2:Y:S04]  /*283b0*/  LDL R6, [R1+0x4] ;  /* 0x0000040001067983 */ /* 0x000ea80000100800 */
[----:B------:R-:W2:Y:S01]  /*283c0*/  LDL R4, [R1+0xc] ;  /* 0x00000c0001047983 */ /* 0x000ea20000100800 */
[----:B-1----:R-:W-:Y:S01]  /*283d0*/  IMAD.MOV.U32 R11, RZ, RZ, RZ ;  /* 0x000000ffff0b7224 */ /* 0x002fe200078e00ff */
        /* <DEDUP_REMOVED lines=8> */
[----:B--2---:R-:W-:-:S02]  /*28460*/  IMAD R9, R4, 0x7800, R6 ;  /* 0x0000780004097824 */ /* 0x004fc400078e0206 */
[----:B------:R-:W-:-:S03]  /*28470*/  VIADD R4, R7, 0x29890 ;  /* 0x0002989007047836 */ /* 0x000fc60000000000 */
[----:B------:R-:W-:-:S07]  /*28480*/  IADD3 R6, R9, 0x1a400, RZ ;  /* 0x0001a40009067810 */ /* 0x000fce0007ffe0ff */
.L_x_2557:
        /* <DEDUP_REMOVED lines=15> */
.L_x_2558:
        /* <DEDUP_REMOVED lines=15> */
.L_x_2559:
        /* <DEDUP_REMOVED lines=13> */
.L_x_2741:
[----:B------:R-:W-:Y:S05]  /*28740*/  BSYNC B2 ;  /* 0x0000000000027941 */ /* 0x000fea0003800000 */
.L_x_2560:
        /* <DEDUP_REMOVED lines=11> */
.L_x_2563:
[----:B------:R-:W-:Y:S05]  /*28800*/  BSYNC B2 ;  /* 0x0000000000027941 */ /* 0x000fea0003800000 */
.L_x_2562:
        /* <DEDUP_REMOVED lines=11> */
.L_x_2564:
        /* <DEDUP_REMOVED lines=10> */
.L_x_2552:
[----:B------:R-:W-:Y:S05]  /*28960*/  BSYNC B1 ;  /* 0x0000000000017941 */ /* 0x000fea0003800000 */
.L_x_2551:
[----:B------:R-:W0:Y:S04]  /*28970*/  LDL.LU R9, [R1+0xc] ;  /* 0x00000c0001097983 */ /* 0x000e280000300800 */
[----:B------:R-:W2:Y:S01]  /*28980*/  LDL.LU R6, [R1+0x18] ;  /* 0x0000180001067983 */ /* 0x000ea20000300800 */
[----:B------:R-:W-:Y:S02]  /*28990*/  PLOP3.LUT P0, PT, PT, PT, PT, 0x8, 0x0 ;  /* 0x000000000000781c */ /* 0x000fe40003f0e170 */
[----:B0-----:R-:W-:Y:S01]  /*289a0*/  IADD3 R4, R9, 0x1, RZ ;  /* 0x0000000109047810 */ /* 0x001fe20007ffe0ff */
        /* <DEDUP_REMOVED lines=9> */
.L_x_2579:
[----:B------:R-:W-:Y:S05]  /*28a40*/  YIELD ;  /* 0x0000000000007946 */ /* 0x000fea0003800000 */
[----:B------:R-:W-:Y:S04]  /*28a50*/  BSSY B1, `(.L_x_2565) ;  /* 0x0000072000017945 */ /* 0x000fe80003800000 */
[----:B---3--:R-:W-:Y:S05]  /*28a60*/  @!P6 BRA `(.L_x_2566) ;  /* 0x0000000400c0e947 */ /* 0x008fea0003800000 */
[----:B------:R-:W3:Y:S04]  /*28a70*/  LDL R7, [R1+0x4] ;  /* 0x0000040001077983 */ /* 0x000ee80000100800 */
[----:B--2---:R-:W3:Y:S04]  /*28a80*/  LDL R6, [R1+0xc] ;  /* 0x00000c0001067983 */ /* 0x004ee80000100800 */
[----:B------:R-:W2:Y:S01]  /*28a90*/  LDL R5, [R1+0x18] ;  /* 0x0000180001057983 */ /* 0x000ea20000100800 */
[----:B------:R-:W0:Y:S01]  /*28aa0*/  S2R R4, SR_TID.X ;  /* 0x0000000000047919 */ /* 0x000e220000002100 */
[----:B------:R-:W-:Y:S01]  /*28ab0*/  BSSY B2, `(.L_x_2567) ;  /* 0x0000007000027945 */ /* 0x000fe20003800000 */
[----:B0-----:R-:W-:-:S04]  /*28ac0*/  LOP3.LUT R4, R4, 0x7f, RZ, 0xc0, !PT ;  /* 0x0000007f04047812 */ /* 0x001fc800078ec0ff */
[----:B------:R-:W-:Y:S01]  /*28ad0*/  ISETP.NE.AND P2, PT, R4, RZ, PT ;  /* 0x000000ff0400720c */ /* 0x000fe20003f45270 */
[----:B---3--:R-:W-:Y:S01]  /*28ae0*/  IMAD R8, R6, 0x8, R7 ;  /* 0x0000000806087824 */ /* 0x008fe200078e0207 */
[----:B--2---:R-:W-:-:S04]  /*28af0*/  SHF.L.U32 R7, R5, 0x1f, RZ ;  /* 0x0000001f05077819 */ /* 0x004fc800000006ff */
[----:B------:R-:W0:Y:S02]  /*28b00*/  SYNCS.PHASECHK.TRANS64.TRYWAIT P1, [R8+URZ+0x298a0], R7 ;  /* 0x0298a007080075a7 */ /* 0x000e24000802017f */
[----:B0-----:R-:W-:Y:S05]  /*28b10*/  @!P1 BRA `(.L_x_2568) ;  /* 0x0000006800f09947 */ /* 0x001fea0003800000 */
.L_x_2742:
[----:B------:R-:W-:Y:S05]  /*28b20*/  BSYNC B2 ;  /* 0x0000000000027941 */ /* 0x000fea0003800000 */
.L_x_2567:
        /* <DEDUP_REMOVED lines=9> */
.L_x_2570:
[----:B------:R-:W-:Y:S05]  /*28bc0*/  BSYNC B2 ;  /* 0x0000000000027941 */ /* 0x000fea0003800000 */
.L_x_2569:
[----:B------:R-:W2:Y:S04]  /*28bd0*/  LDL R5, [R1+0x4] ;  /* 0x0000040001057983 */ /* 0x000ea80000100800 */
[----:B------:R-:W2:Y:S01]  /*28be0*/  LDL R4, [R1+0xc] ;  /* 0x00000c0001047983 */ /* 0x000ea20000100800 */
[----:B-1----:R-:W-:Y:S01]  /*28bf0*/  MOV R11, RZ ;  /* 0x000000ff000b7202 */ /* 0x002fe20000000f00 */
[----:B------:R-:W-:Y:S01]  /*28c00*/  UIADD3 UR4, UP0, UR40, 0x570, URZ ;  /* 0x0000057028047890 */ /* 0x000fe2000ff1e03f */
[----:B------:R-:W-:Y:S01]  /*28c10*/  PLOP3.LUT P1, PT, PT, PT, PT, 0x80, 0x0 ;  /* 0x000000000000781c */ /* 0x000fe20003f2f070 */
[----:B------:R-:W-:Y:S01]  /*28c20*/  UMOV UR6, 0x0 ;  /* 0x0000000000067882 */ /* 0x000fe20000000000 */
[----:B------:R-:W-:Y:S01]  /*28c30*/  R2UR UR10, R11 ;  /* 0x000000000b0a72ca */ /* 0x000fe200000e0000 */
[----:B------:R-:W-:Y:S01]  /*28c40*/  UIADD3.X UR5, URZ, UR41, URZ, UP0, !UPT ;  /* 0x000000293f057290 */ /* 0x000fe200087fe43f */
[----:B------:R-:W-:Y:S01]  /*28c50*/  UMOV UR7, 0x12f00000 ;  /* 0x12f0000000077882 */ /* 0x000fe20000000000 */
[----:B--2---:R-:W-:-:S02]  /*28c60*/  IMAD R6, R4, 0x7800, R5 ;  /* 0x0000780004067824 */ /* 0x004fc400078e0205 */
[----:B------:R-:W-:Y:S02]  /*28c70*/  IMAD R5, R9, 0xa0, R3 ;  /* 0x000000a009057824 */ /* 0x000fe400078e0203 */
[----:B------:R-:W-:Y:S02]  /*28c80*/  VIADD R4, R8, 0x29890 ;  /* 0x0002989008047836 */ /* 0x000fe40000000000 */
[----:B------:R-:W-:-:S07]  /*28c90*/  VIADD R10, R6, 0x1a400 ;  /* 0x0001a400060a7836 */ /* 0x000fce0000000000 */
.L_x_2571:
        /* <DEDUP_REMOVED lines=15> */
.L_x_2572:
        /* <DEDUP_REMOVED lines=15> */
.L_x_2573:
        /* <DEDUP_REMOVED lines=13> */
.L_x_2743:
[----:B------:R-:W-:Y:S05]  /*28f50*/  BSYNC B2 ;  /* 0x0000000000027941 */ /* 0x000fea0003800000 */
.L_x_2574:
        /* <DEDUP_REMOVED lines=11> */
.L_x_2577:
[----:B------:R-:W-:Y:S05]  /*29010*/  BSYNC B2 ;  /* 0x0000000000027941 */ /* 0x000fea0003800000 */
.L_x_2576:
[----:B------:R-:W2:Y:S04]  /*29020*/  LDL R10, [R1+0x4] ;  /* 0x00000400010a7983 */ /* 0x000ea80000100800 */
[----:B------:R-:W2:Y:S01]  /*29030*/  LDL R4, [R1+0xc] ;  /* 0x00000c0001047983 */ /* 0x000ea20000100800 */
[----:B------:R-:W-:Y:S01]  /*29040*/  R2UR UR10, R11 ;  /* 0x000000000b0a72ca */ /* 0x000fe200000e0000 */
[----:B------:R-:W-:Y:S01]  /*29050*/  UIADD3 UR4, UP0, UR40, 0x670, URZ ;  /* 0x0000067028047890 */ /* 0x000fe2000ff1e03f */
[----:B------:R-:W-:Y:S02]  /*29060*/  R2UR UR6, R6 ;  /* 0x00000000060672ca */ /* 0x000fe400000e0000 */
[----:B------:R-:W-:Y:S01]  /*29070*/  R2UR UR7, R7 ;  /* 0x00000000070772ca */ /* 0x000fe200000e0000 */
[----:B------:R-:W-:Y:S01]  /*29080*/  UIADD3.X UR5, URZ, UR41, URZ, UP0, !UPT ;  /* 0x000000293f057290 */ /* 0x000fe200087fe43f */
[----:B------:R-:W-:-:S02]  /*29090*/  PLOP3.LUT P1, PT, PT, PT, PT, 0x80, 0x0 ;  /* 0x000000000000781c */ /* 0x000fc40003f2f070 */
[----:B------:R-:W-:Y:S01]  /*290a0*/  IADD3 R8, R8, 0x298b0, RZ ;  /* 0x000298b008087810 */ /* 0x000fe20007ffe0ff */
[----:B--2---:R-:W-:-:S04]  /*290b0*/  IMAD R4, R4, 0x5000, R10 ;  /* 0x0000500004047824 */ /* 0x004fc800078e020a */
[----:B------:R-:W-:-:S07]  /*290c0*/  VIADD R4, R4, 0xa400 ;  /* 0x0000a40004047836 */ /* 0x000fce0000000000 */
.L_x_2578:
        /* <DEDUP_REMOVED lines=10> */
.L_x_2566:
[----:B------:R-:W-:Y:S05]  /*29170*/  BSYNC B1 ;  /* 0x0000000000017941 */ /* 0x000fea0003800000 */
.L_x_2565:
[----:B------:R-:W3:Y:S04]  /*29180*/  LDL.LU R7, [R1+0xc] ;  /* 0x00000c0001077983 */ /* 0x000ee80000300800 */
[----:B--2---:R-:W2:Y:S01]  /*29190*/  LDL.LU R6, [R1+0x18] ;  /* 0x0000180001067983 */ /* 0x004ea20000300800 */
[C---:B------:R-:W-:Y:S01]  /*291a0*/  ISETP.GT.AND P2, PT, R9.reuse, R2, PT ;  /* 0x000000020900720c */ /* 0x040fe20003f44270 */
[----:B------:R-:W-:Y:S02]  /*291b0*/  VIADD R9, R9, 0xffffffff ;  /* 0xffffffff09097836 */ /* 0x000fe40000000000 */
[----:B---3--:R-:W-:-:S05]  /*291c0*/  VIADD R4, R7, 0x1 ;  /* 0x0000000107047836 */ /* 0x008fca0000000000 */
[----:B------:R-:W-:-:S04]  /*291d0*/  ISETP.NE.AND P1, PT, R4, 0x2, PT ;  /* 0x000000020400780c */ /* 0x000fc80003f25270 */
[----:B------:R-:W-:Y:S02]  /*291e0*/  SEL R5, RZ, 0x1, P1 ;  /* 0x00000001ff057807 */ /* 0x000fe40000800000 */
[----:B------:R-:W-:Y:S02]  /*291f0*/  SEL R4, R4, RZ, P1 ;  /* 0x000000ff04047207 */ /* 0x000fe40000800000 */
[----:B--2---:R-:W-:-:S05]  /*29200*/  LOP3.LUT R6, R6, R5, RZ, 0x3c, !PT ;  /* 0x0000000506067212 */ /* 0x004fca00078e3cff */
[----:B------:R3:W-:Y:S04]  /*29210*/  STL [R1+0x18], R6 ;  /* 0x0000180601007387 */ /* 0x0007e80000100800 */
[----:B------:R3:W-:Y:S01]  /*29220*/  STL [R1+0xc], R4 ;  /* 0x00000c0401007387 */ /* 0x0007e20000100800 */
[----:B------:R-:W-:Y:S05]  /*29230*/  @P2 BRA `(.L_x_2579) ;  /* 0xfffffff800002947 */ /* 0x000fea000383ffff */
.L_x_2545:
[----:B------:R-:W-:Y:S05]  /*29240*/  BSYNC B0 ;  /* 0x0000000000007941 */ /* 0x000fea0003800000 */
.L_x_2544:
[----:B------:R-:W4:Y:S01]  /*29250*/  LDC R0, c[0x0][0x448] ;  /* 0x00011200ff007b82 */ /* 0x000f220000000800 */
[----:B------:R-:W-:Y:S07]  /*29260*/  @!P0 WARPSYNC.ALL ;  /* 0x0000000000008948 */ /* 0x000fee0003800000 */
[----:B------:R-:W-:Y:S01]  /*29270*/  @!P0 BAR.SYNC.DEFER_BLOCKING 0xc, 0x180 ;  /* 0x0306000000008b1d */ /* 0x000fe20000010000 */
[----:B----4-:R-:W-:Y:S02]  /*29280*/  ISETP.NE.AND P1, PT, R0, 0x1, PT ;  /* 0x000000010000780c */ /* 0x010fe40003f25270 */
[----:B------:R-:W-:-:S11]  /*29290*/  LEA R0, R17, 0x7f, 0x7 ;  /* 0x0000007f11007811 */ /* 0x000fd600078e38ff */
[----:B------:R-:W4:Y:S08]  /*292a0*/  @P1 LDC R2, c[0x0][0x44c] ;  /* 0x00011300ff021b82 */ /* 0x000f300000000800 */
[----:B------:R-:W5:Y:S01]  /*292b0*/  @P1 LDC R3, c[0x0][0x450] ;  /* 0x00011400ff031b82 */ /* 0x000f620000000800 */
[----:B----4-:R-:W-:-:S05]  /*292c0*/  @P1 IMAD.HI.U32 R2, R0, R2, RZ ;  /* 0x0000000200021227 */ /* 0x010fca00078e00ff */
[----:B-----5:R-:W-:-:S04]  /*292d0*/  @P1 SHF.R.U32.HI R0, RZ, R3, R2 ;  /* 0x00000003ff001219 */ /* 0x020fc80000011602 */
[----:B------:R-:W-:-:S05]  /*292e0*/  IADD3 R0, R21, R0, RZ ;  /* 0x0000000015007210 */ /* 0x000fca0007ffe0ff */
[----:B------:R-:W-:-:S05]  /*292f0*/  IMAD.HI R0, R0, 0x66666667, RZ ;  /* 0x6666666700007827 */ /* 0x000fca00078e02ff */
[----:B------:R-:W-:-:S04]  /*29300*/  SHF.R.U32.HI R2, RZ, 0x1f, R0 ;  /* 0x0000001fff027819 */ /* 0x000fc80000011600 */
[----:B------:R-:W-:-:S04]  /*29310*/  LEA.HI.SX32 R0, R0, R2, 0x1a ;  /* 0x0000000200007211 */ /* 0x000fc800078fd2ff */
[----:B--23--:R-:W-:-:S04]  /*29320*/  VIMNMX R4, R20, R0, PT ;  /* 0x0000000014047248 */ /* 0x00cfc80003fe0100 */
[----:B------:R-:W-:Y:S01]  /*29330*/  ISETP.GT.AND P0, PT, R4, RZ, PT ;  /* 0x000000ff0400720c */ /* 0x000fe20003f04270 */
[----:B------:R2:W-:-:S12]  /*29340*/  STL [R1+0x38], R4 ;  /* 0x0000380401007387 */ /* 0x0005d80000100800 */
[----:B--2---:R-:W-:Y:S05]  /*29350*/  @P0 BRA `(.L_x_2580) ;  /* 0x0000000000440947 */ /* 0x004fea0003800000 */
[----:B------:R-:W2:Y:S02]  /*29360*/  S2R R4, SR_TID.X ;  /* 0x0000000000047919 */ /* 0x000ea40000002100 */
[----:B--2---:R-:W-:-:S04]  /*29370*/  LOP3.LUT R4, R4, 0x7f, RZ, 0xc0, !PT ;  /* 0x0000007f04047812 */ /* 0x004fc800078ec0ff */
[----:B------:R-:W-:-:S13]  /*29380*/  ISETP.NE.AND P0, PT, R4, RZ, PT ;  /* 0x000000ff0400720c */ /* 0x000fda0003f05270 */
[----:B------:R-:W-:Y:S05]  /*29390*/  @P0 BRA `(.L_x_2581) ;  /* 0x0000003400100947 */ /* 0x000fea0003800000 */
[----:B------:R-:W2:Y:S01]  /*293a0*/  S2R R2, SR_LANEID ;  /* 0x0000000000027919 */ /* 0x000ea20000000000 */
[----:B------:R-:W-:Y:S01]  /*293b0*/  VOTEU.ANY UR4, UPT, PT ;  /* 0x0000000000047886 */ /* 0x000fe200038e0100 */
[----:B------:R-:W3:Y:S01]  /*293c0*/  LDC.64 R4, c[0x0][0xc60] ;  /* 0x00031800ff047b82 */ /* 0x000ee20000000a00 */
[----:B------:R-:W2:Y:S02]  /*293d0*/  FLO.U32 R0, UR4 ;  /* 0x0000000400007d00 */ /* 0x000ea400080e0000 */
[----:B--2---:R-:W-:-:S06]  /*293e0*/  ISETP.EQ.U32.AND P0, PT, R0, R2, PT ;  /* 0x000000020000720c */ /* 0x004fcc0003f02070 */
[----:B------:R-:W3:Y:S07]  /*293f0*/  POPC R2, UR4 ;  /* 0x0000000400027d09 */ /* 0x000eee0008000000 */
[----:B---3--:R-:W2:Y:S04]  /*29400*/  @P0 ATOMG.E.ADD.STRONG.GPU PT, R2, desc[UR56][R4.64], R2 ;  /* 0x00000002040209a8 */ /* 0x008ea800081ee1f8 */
[----:B--2---:R2:W3:Y:S02]  /*29410*/  SHFL.IDX PT, R2, R2, R0, 0x1f ;  /* 0x00001f0002027589 */ /* 0x0044e400000e0000 */
[----:B--2---:R-:W2:Y:S02]  /*29420*/  S2R R0, SR_LTMASK ;  /* 0x0000000000007919 */ /* 0x004ea40000003900 */
[----:B--2---:R-:W-:-:S06]  /*29430*/  LOP3.LUT R0, R0, UR4, RZ, 0xc0, !PT ;  /* 0x0000000400007c12 */ /* 0x004fcc000f8ec0ff */
[----:B------:R-:W3:Y:S02]  /*29440*/  POPC R0, R0 ;  /* 0x0000000000007309 */ /* 0x000ee40000000000 */
[----:B---3--:R-:W-:Y:S01]  /*29450*/  IADD3 R16, R2, UR38, R0 ;  /* 0x0000002602107c10 */ /* 0x008fe2000fffe000 */
[----:B------:R-:W-:Y:S06]  /*29460*/  BRA `(.L_x_2581) ;  /* 0x0000003000dc7947 */ /* 0x000fec0003800000 */
.L_x_2580:
        /* <DEDUP_REMOVED lines=11> */
[----:B------:R-:W2:Y:S01]  /*29520*/  LDC.64 R2, c[0x4][R2] ;  /* 0x0100000002027b82 */ /* 0x000ea20000000a00 */
[----:B------:R-:W-:Y:S01]  /*29530*/  IMAD.U32 R5, RZ, RZ, UR7 ;  /* 0x00000007ff057e24 */ /* 0x000fe2000f8e00ff */
[----:B------:R-:W-:Y:S01]  /*29540*/  MOV R8, 0x70 ;  /* 0x0000007000087802 */ /* 0x000fe20000000f00 */
[----:B------:R-:W-:Y:S02]  /*29550*/  IMAD.U32 R7, RZ, RZ, UR9 ;  /* 0x00000009ff077e24 */ /* 0x000fe4000f8e00ff */
[----:B------:R-:W-:-:S02]  /*29560*/  IMAD.U32 R10, RZ, RZ, UR4 ;  /* 0x00000004ff0a7e24 */ /* 0x000fc4000f8e00ff */
[----:B-1----:R-:W-:Y:S02]  /*29570*/  IMAD.U32 R11, RZ, RZ, UR5 ;  /* 0x00000005ff0b7e24 */ /* 0x002fe4000f8e00ff */
[----:B------:R-:W-:Y:S02]  /*29580*/  IMAD.MOV.U32 R12, RZ, RZ, 0x1 ;  /* 0x00000001ff0c7424 */ /* 0x000fe400078e00ff */
[----:B------:R-:W-:-:S07]  /*29590*/  IMAD.MOV.U32 R13, RZ, RZ, RZ ;  /* 0x000000ffff0d7224 */ /* 0x000fce00078e00ff */
[----:B------:R-:W-:-:S07]  /*295a0*/  LEPC R20, `(.L_x_2583) ;  /* 0x000000001014794e */ /* 0x000fce0000000000 */
[----:B0-2---:R-:W-:Y:S05]  /*295b0*/  CALL.ABS.NOINC R2 ;  /* 0x0000000002007343 */ /* 0x005fea0003c00000 */
.L_x_2583:
[----:B------:R-:W-:Y:S05]  /*295c0*/  BSYNC B6 ;  /* 0x0000000000067941 */ /* 0x000fea0003800000 */
.L_x_2582:
[----:B------:R-:W2:Y:S04]  /*295d0*/  LDL R0, [R1+0x4] ;  /* 0x0000040001007983 */ /* 0x000ea80000100800 */
[----:B------:R-:W3:Y:S01]  /*295e0*/  LDL.LU R2, [R1+0x10] ;  /* 0x0000100001027983 */ /* 0x000ee20000300800 */
[----:B------:R-:W-:Y:S01]  /*295f0*/  BSSY B6, `(.L_x_2584) ;  /* 0x0000017000067945 */ /* 0x000fe20003800000 */
[----:B--2---:R-:W-:Y:S01]  /*29600*/  VIADD R0, R0, 0xa400 ;  /* 0x0000a40000007836 */ /* 0x004fe20000000000 */
[----:B---3--:R-:W-:-:S04]  /*29610*/  LOP3.LUT R2, R2, 0xfffffffe, RZ, 0xc0, !PT ;  /* 0xfffffffe02027812 */ /* 0x008fc800078ec0ff */
[----:B------:R-:W-:-:S13]  /*29620*/  LOP3.LUT P0, RZ, R0, 0x3ff, RZ, 0xc0, !PT ;  /* 0x000003ff00ff7812 */ /* 0x000fda000780c0ff */
[----:B------:R-:W-:-:S05]  /*29630*/  @P0 LOP3.LUT R2, R2, 0x1, RZ, 0xfc, !PT ;  /* 0x0000000102020812 */ /* 0x000fca00078efcff */
[----:B------:R2:W-:Y:S01]  /*29640*/  STL [R1+0x10], R2 ;  /* 0x0000100201007387 */ /* 0x0005e20000100800 */
[----:B------:R-:W-:Y:S05]  /*29650*/  @!P0 BRA `(.L_x_2585) ;  /* 0x0000000000408947 */ /* 0x000fea0003800000 */
[----:B--2---:R-:W-:Y:S01]  /*29660*/  MOV R2, 0x0 ;  /* 0x0000000000027802 */ /* 0x004fe20000000f00 */
[----:B------:R-:W-:Y:S01]  /*29670*/  ULDC.64 UR6, c[0x4][0xc8] ;  /* 0x0100320000067ab9 */ /* 0x000fe20000000a00 */
[----:B------:R-:W-:Y:S01]  /*29680*/  ULDC.64 UR8, c[0x4][0xd0] ;  /* 0x0100340000087ab9 */ /* 0x000fe20000000a00 */
[----:B------:R-:W-:Y:S01]  /*29690*/  ULDC.64 UR4, c[0x4][0x10] ;  /* 0x0100040000047ab9 */ /* 0x000fe20000000a00 */
[----:B------:R-:W-:Y:S01]  /*296a0*/  MOV R4, UR6 ;  /* 0x0000000600047c02 */ /* 0x000fe20008000f00 */
[----:B------:R-:W-:Y:S01]  /*296b0*/  IMAD.U32 R5, RZ, RZ, UR7 ;  /* 0x00000007ff057e24 */ /* 0x000fe2000f8e00ff */
[----:B------:R-:W2:Y:S01]  /*296c0*/  LDC.64 R2, c[0x4][R2] ;  /* 0x0100000002027b82 */ /* 0x000ea20000000a00 */
[----:B------:R-:W-:Y:S01]  /*296d0*/  IMAD.U32 R6, RZ, RZ, UR8 ;  /* 0x00000008ff067e24 */ /* 0x000fe2000f8e00ff */
[----:B------:R-:W-:Y:S01]  /*296e0*/  MOV R10, UR4 ;  /* 0x00000004000a7c02 */ /* 0x000fe20008000f00 */
[----:B------:R-:W-:Y:S01]  /*296f0*/  IMAD.U32 R7, RZ, RZ, UR9 ;  /* 0x00000009ff077e24 */ /* 0x000fe2000f8e00ff */
[----:B------:R-:W-:Y:S01]  /*29700*/  MOV R13, RZ ;  /* 0x000000ff000d7202 */ /* 0x000fe20000000f00 */
[----:B-1----:R-:W-:-:S02]  /*29710*/  IMAD.U32 R11, RZ, RZ, UR5 ;  /* 0x00000005ff0b7e24 */ /* 0x002fc4000f8e00ff */
[----:B------:R-:W-:Y:S02]  /*29720*/  IMAD.MOV.U32 R8, RZ, RZ, 0x70 ;  /* 0x00000070ff087424 */ /* 0x000fe400078e00ff */
[----:B------:R-:W-:-:S07]  /*29730*/  IMAD.MOV.U32 R12, RZ, RZ, 0x1 ;  /* 0x00000001ff0c7424 */ /* 0x000fce00078e00ff */
[----:B------:R-:W-:-:S07]  /*29740*/  LEPC R20, `(.L_x_2585) ;  /* 0x000000001014794e */ /* 0x000fce0000000000 */
[----:B0-2---:R-:W-:Y:S05]  /*29750*/  CALL.ABS.NOINC R2 ;  /* 0x0000000002007343 */ /* 0x005fea0003c00000 */
.L_x_2585:
[----:B------:R-:W-:Y:S05]  /*29760*/  BSYNC B6 ;  /* 0x0000000000067941 */ /* 0x000fea0003800000 */
.L_x_2584:
[----:B--2---:R-:W2:Y:S01]  /*29770*/  LDL R2, [R1+0x4] ;  /* 0x0000040001027983 */ /* 0x004ea20000100800 */
        /* <DEDUP_REMOVED lines=20> */
.L_x_2587:
[----:B------:R-:W-:Y:S05]  /*298c0*/  BSYNC B6 ;  /* 0x0000000000067941 */ /* 0x000fea0003800000 */
.L_x_2586:
        /* <DEDUP_REMOVED lines=12> */
[----:B-1----:R-:W-:Y:S01]  /*29990*/  MOV R11, UR9 ;  /* 0x00000009000b7c02 */ /* 0x002fe20008000f00 */
[----:B------:R-:W-:Y:S02]  /*299a0*/  IMAD.U32 R7, RZ, RZ, UR7 ;  /* 0x00000007ff077e24 */ /* 0x000fe4000f8e00ff */
[----:B------:R-:W-:-:S02]  /*299b0*/  IMAD.U32 R10, RZ, RZ, UR8 ;  /* 0x00000008ff0a7e24 */ /* 0x000fc4000f8e00ff */
[----:B------:R-:W-:Y:S02]  /*299c0*/  IMAD.MOV.U32 R8, RZ, RZ, 0x70 ;  /* 0x00000070ff087424 */ /* 0x000fe400078e00ff */
[----:B------:R-:W-:Y:S02]  /*299d0*/  IMAD.MOV.U32 R12, RZ, RZ, 0x1 ;  /* 0x00000001ff0c7424 */ /* 0x000fe400078e00ff */
[----:B------:R-:W-:-:S07]  /*299e0*/  IMAD.MOV.U32 R13, RZ, RZ, RZ ;  /* 0x000000ffff0d7224 */ /* 0x000fce00078e00ff */
[----:B------:R-:W-:-:S07]  /*299f0*/  LEPC R20, `(.L_x_2589) ;  /* 0x000000001014794e */ /* 0x000fce0000000000 */
[----:B0-2---:R-:W-:Y:S05]  /*29a00*/  CALL.ABS.NOINC R2 ;  /* 0x0000000002007343 */ /* 0x005fea0003c00000 */
.L_x_2589:
[----:B------:R-:W-:Y:S05]  /*29a10*/  BSYNC B6 ;  /* 0x0000000000067941 */ /* 0x000fea0003800000 */
.L_x_2588:
        /* <DEDUP_REMOVED lines=9> */
[----:B----4-:R2:W3:Y:S02]  /*29ab0*/  @P0 LDG.E R8, desc[UR56][R2.64] ;  /* 0x0000003802080981 */ /* 0x0104e4000c1e1900 */
[----:B--2---:R-:W2:Y:S01]  /*29ac0*/  LDC.64 R2, c[0x0][0x418] ;  /* 0x00010600ff027b82 */ /* 0x004ea20000000a00 */
[----:B---3--:R-:W-:Y:S01]  /*29ad0*/  SHF.R.S32.HI R9, RZ, 0x1f, R8 ;  /* 0x0000001fff097819 */ /* 0x008fe20000011408 */
[----:B------:R3:W-:Y:S01]  /*29ae0*/  @P0 STL [R1+0x1c], R8 ;  /* 0x00001c0801000387 */ /* 0x0007e20000100800 */
[----:B--2---:R-:W-:Y:S01]  /*29af0*/  LOP3.LUT P0, RZ, R2, UR4, RZ, 0xfc, !PT ;  /* 0x0000000402ff7c12 */ /* 0x004fe2000f80fcff */
[----:B------:R-:W-:Y:S02]  /*29b00*/  UMOV UR4, 0xffffffff ;  /* 0xffffffff00047882 */ /* 0x000fe40000000000 */
[----:B------:R3:W-:Y:S01]  /*29b10*/  STL [R1+0x20], R9 ;  /* 0x0000200901007387 */ /* 0x0007e20000100800 */
[----:B------:R-:W-:-:S04]  /*29b20*/  LOP3.LUT P0, RZ, R3, UR5, RZ, 0xfc, P0 ;  /* 0x0000000503ff7c12 */ /* 0x000fc8000800fcff */
[----:B------:R-:W-:Y:S01]  /*29b30*/  SEL R0, R8, RZ, !P0 ;  /* 0x000000ff08007207 */ /* 0x000fe20004000000 */
[----:B------:R-:W-:Y:S08]  /*29b40*/  BRA.DIV UR4, `(.L_x_2590) ;  /* 0x0000005e040c7947 */ /* 0x000ff0000b800000 */
[----:B------:R-:W2:Y:S02]  /*29b50*/  S2R R4, SR_TID.X ;  /* 0x0000000000047919 */ /* 0x000ea40000002100 */
[----:B--2---:R-:W-:-:S04]  /*29b60*/  SHF.R.U32.HI R4, RZ, 0x5, R4 ;  /* 0x00000005ff047819 */ /* 0x004fc80000011604 */
[----:B------:R-:W-:-:S05]  /*29b70*/  LOP3.LUT R4, R4, 0x3, RZ, 0xc0, !PT ;  /* 0x0000000304047812 */ /* 0x000fca00078ec0ff */
[----:B0-----:R0:W2:Y:S02]  /*29b80*/  SHFL.IDX PT, R14, R4, RZ, 0x1f ;  /* 0x00001fff040e7589 */ /* 0x0010a400000e0000 */
.L_x_2746:
[----:B0-----:R-:W4:Y:S01]  /*29b90*/  LDL.LU R4, [R1+0x10] ;  /* 0x0000100001047983 */ /* 0x001f220000300800 */
[----:B------:R-:W-:Y:S02]  /*29ba0*/  PLOP3.LUT P1, PT, PT, PT, PT, 0x8, 0x0 ;  /* 0x000000000000781c */ /* 0x000fe40003f2e170 */
[----:B--2---:R-:W-:Y:S01]  /*29bb0*/  ISETP.NE.AND P0, PT, R14, RZ, PT ;  /* 0x000000ff0e00720c */ /* 0x004fe20003f05270 */
[----:B------:R0:W-:Y:S01]  /*29bc0*/  STL [R1], R0 ;  /* 0x0000000001007387 */ /* 0x0001e20000100800 */
[----:B----4-:R-:W-:-:S09]  /*29bd0*/  LOP3.LUT R4, R4, 0xfffffffe, RZ, 0xc0, !PT ;  /* 0xfffffffe04047812 */ /* 0x010fd200078ec0ff */
[----:B------:R-:W-:-:S05]  /*29be0*/  @P1 LOP3.LUT R4, R4, 0x1, RZ, 0xfc, !PT ;  /* 0x0000000104041812 */ /* 0x000fca00078efcff */
[----:B------:R0:W-:Y:S01]  /*29bf0*/  STL [R1+0x10], R4 ;  /* 0x0000100401007387 */ /* 0x0001e20000100800 */
[----:B------:R-:W-:Y:S05]  /*29c00*/  @P0 BRA `(.L_x_2591) ;  /* 0x0000000400b00947 */ /* 0x000fea0003800000 */
[----:B------:R-:W-:-:S03]  /*29c10*/  UMOV UR4, 0xffffffff ;  /* 0xffffffff00047882 */ /* 0x000fc60000000000 */
[----:B------:R-:W-:Y:S05]  /*29c20*/  BRA.DIV UR4, `(.L_x_2592) ;  /* 0x0000005e04087947 */ /* 0x000fea000b800000 */
[----:B------:R-:W-:-:S13]  /*29c30*/  ELECT P6, URZ, PT ;  /* 0x00000000003f782f */ /* 0x000fda00038c0000 */
.L_x_2749:
[----:B------:R-:W-:Y:S05]  /*29c40*/  @!P6 BRA `(.L_x_2591) ;  /* 0x0000000400a0e947 */ /* 0x000fea0003800000 */
[----:B0-----:R-:W2:Y:S01]  /*29c50*/  LDL R4, [R1+0x38] ;  /* 0x0000380001047983 */ /* 0x001ea20000100800 */
[----:B------:R-:W-:-:S04]  /*29c60*/  ISETP.NE.U32.AND P0, PT, R2, RZ, PT ;  /* 0x000000ff0200720c */ /* 0x000fc80003f05070 */
[----:B------:R-:W-:Y:S02]  /*29c70*/  ISETP.NE.AND.EX P0, PT, R3, RZ, PT, P0 ;  /* 0x000000ff0300720c */ /* 0x000fe40003f05300 */
[----:B--2---:R-:W-:-:S11]  /*29c80*/  IADD3 R0, R4, -0x1, RZ ;  /* 0xffffffff04007810 */ /* 0x004fd60007ffe0ff */
        /* <DEDUP_REMOVED lines=19> */
.L_x_2593:
[----:B---3--:R-:W2:Y:S04]  /*29dc0*/  LDL R9, [R1+0x4] ;  /* 0x0000040001097983 */ /* 0x008ea80000100800 */
        /* <DEDUP_REMOVED lines=9> */
.L_x_2750:
        /* <DEDUP_REMOVED lines=8> */
.L_x_2595:
        /* <DEDUP_REMOVED lines=19> */
[----:B------:R-:W3:Y:S02]  /*2a010*/  SYNCS.PHASECHK.TRANS64.TRYWAIT P0, [R2+URZ+0x29840], R3 ;  /* 0x02984003020075a7 */ /* 0x000ee4000800017f */
[----:B--23--:R-:W-:Y:S05]  /*2a020*/  @!P0 BRA `(.L_x_2596) ;  /* 0x00000058003c8947 */ /* 0x00cfea0003800000 */
.L_x_2751:
        /* <DEDUP_REMOVED lines=8> */
.L_x_2597:
[----:B------:R-:W3:Y:S04]  /*2a0b0*/  LDL R6, [R1+0x4] ;  /* 0x0000040001067983 */ /* 0x000ee80000100800 */
[----:B------:R-:W3:Y:S04]  /*2a0c0*/  LDL R5, [R1+0x8] ;  /* 0x0000080001057983 */ /* 0x000ee80000100800 */
[----:B------:R-:W4:Y:S04]  /*2a0d0*/  LDL R4, [R1] ;  /* 0x0000000001047983 */ /* 0x000f280000100800 */
[----:B0-2---:R-:W2:Y:S01]  /*2a0e0*/  LDL.LU R3, [R1+0x10] ;  /* 0x0000100001037983 */ /* 0x005ea20000300800 */
        /* <DEDUP_REMOVED lines=11> */
[----:B---3--:R-:W-:Y:S01]  /*2a1a0*/  IMAD R0, R5, 0x7800, R6 ;  /* 0x0000780005007824 */ /* 0x008fe200078e0206 */
[----:B----4-:R-:W-:-:S04]  /*2a1b0*/  R2UR UR13, R4 ;  /* 0x00000000040d72ca */ /* 0x010fc800000e0000 */
[----:B------:R-:W-:Y:S02]  /*2a1c0*/  R2UR UR8, R0 ;  /* 0x00000000000872ca */ /* 0x000fe400000e0000 */
[----:B--2---:R-:W-:-:S04]  /*2a1d0*/  LOP3.LUT R3, R3, 0xfffffffe, RZ, 0xc0, !PT ;  /* 0xfffffffe03037812 */ /* 0x004fc800078ec0ff */
        /* <DEDUP_REMOVED lines=15> */
.L_x_2591:
[----:B------:R-:W2:Y:S04]  /*2a2d0*/  LDL R2, [R1+0x4] ;  /* 0x0000040001027983 */ /* 0x000ea80000100800 */
[----:B------:R-:W4:Y:S04]  /*2a2e0*/  LDL.LU R3, [R1+0x3c] ;  /* 0x00003c0001037983 */ /* 0x000f280000300800 */
[----:B------:R-:W5:Y:S04]  /*2a2f0*/  LDL.LU R5, [R1+0x30] ;  /* 0x0000300001057983 */ /* 0x000f680000300800 */
[----:B0-----:R-:W3:Y:S01]  /*2a300*/  LDL.LU R4, [R1+0x50] ;  /* 0x0000500001047983 */ /* 0x001ee20000300800 */
[----:B------:R-:W-:Y:S05]  /*2a310*/  WARPSYNC.ALL ;  /* 0x0000000000007948 */ /* 0x000fea0003800000 */
[----:B------:R-:W-:Y:S01]  /*2a320*/  ULDC.64 UR4, c[0x0][0x298] ;  /* 0x0000a60000047ab9 */ /* 0x000fe20000000a00 */
[----:B------:R-:W-:Y:S01]  /*2a330*/  ULDC.64 UR6, c[0x0][0xa00] ;  /* 0x0002800000067ab9 */ /* 0x000fe20000000a00 */
[----:B------:R-:W-:Y:S01]  /*2a340*/  BSSY B6, `(.L_x_2598) ;  /* 0x0000024000067945 */ /* 0x000fe20003800000 */
[----:B------:R-:W-:Y:S01]  /*2a350*/  BAR.SYNC.DEFER_BLOCKING 0x8, 0x180 ;  /* 0x0206000000007b1d */ /* 0x000fe20000010000 */
[----:B------:R-:W-:-:S04]  /*2a360*/  ISETP.NE.U32.AND P0, PT, RZ, UR6, PT ;  /* 0x00000006ff007c0c */ /* 0x000fc8000bf05070 */
[----:B------:R-:W-:Y:S01]  /*2a370*/  ISETP.NE.AND.EX P0, PT, RZ, UR7, PT, P0 ;  /* 0x00000007ff007c0c */ /* 0x000fe2000bf05300 */
[----:B--2---:R-:W-:Y:S01]  /*2a380*/  VIADD R2, R2, 0x14400 ;  /* 0x0001440002027836 */ /* 0x004fe20000000000 */
[----:B----4-:R-:W-:-:S04]  /*2a390*/  SHF.R.S32.HI R0, RZ, 0x1f, R3 ;  /* 0x0000001fff007819 */ /* 0x010fc80000011403 */
[----:B------:R-:W-:Y:S02]  /*2a3a0*/  LOP3.LUT P1, RZ, R2, 0x1bf, RZ, 0xc0, !PT ;  /* 0x000001bf02ff7812 */ /* 0x000fe4000782c0ff */
[----:B-----5:R-:W-:Y:S01]  /*2a3b0*/  SEL R5, R5, RZ, !P0 ;  /* 0x000000ff05057207 */ /* 0x020fe20004000000 */
[----:B------:R-:W-:Y:S01]  /*2a3c0*/  IMAD R0, R0, UR4, RZ ;  /* 0x0000000400007c24 */ /* 0x000fe2000f8e02ff */
[----:B---3--:R-:W-:-:S03]  /*2a3d0*/  SEL R4, R4, RZ, !P0 ;  /* 0x000000ff04047207 */ /* 0x008fc60004000000 */
[C---:B------:R-:W-:Y:S02]  /*2a3e0*/  IMAD R0, R3.reuse, UR5, R0 ;  /* 0x0000000503007c24 */ /* 0x040fe4000f8e0200 */
[----:B------:R-:W-:-:S05]  /*2a3f0*/  IMAD.WIDE.U32 R2, R3, UR4, RZ ;  /* 0x0000000403027c25 */ /* 0x000fca000f8e00ff */
[----:B------:R0:W-:Y:S04]  /*2a400*/  STL.64 [R1+0x48], R2 ;  /* 0x0000480201007387 */ /* 0x0001e80000100a00 */
[----:B------:R2:W-:Y:S04]  /*2a410*/  STL [R1+0x30], R5 ;  /* 0x0000300501007387 */ /* 0x0005e80000100800 */
[----:B------:R2:W-:Y:S01]  /*2a420*/  STL [R1+0x58], R4 ;  /* 0x0000580401007387 */ /* 0x0005e20000100800 */
[----:B0-----:R-:W-:Y:S02]  /*2a430*/  IADD3 R2, R3, R0, RZ ;  /* 0x0000000003027210 */ /* 0x001fe40007ffe0ff */
        /* <DEDUP_REMOVED lines=19> */
[----:B0-----:R-:W-:Y:S05]  /*2a570*/  CALL.ABS.NOINC R2 ;  /* 0x0000000002007343 */ /* 0x001fea0003c00000 */
.L_x_2599:
[----:B------:R-:W-:Y:S05]  /*2a580*/  BSYNC B6 ;  /* 0x0000000000067941 */ /* 0x000fea0003800000 */
.L_x_2598:
[----:B--2---:R-:W2:Y:S01]  /*2a590*/  LDL.LU R5, [R1+0x3c] ;  /* 0x00003c0001057983 */ /* 0x004ea20000300800 */
[----:B------:R-:W-:Y:S01]  /*2a5a0*/  ULDC.64 UR4, c[0x0][0x2d8] ;  /* 0x0000b60000047ab9 */ /* 0x000fe20000000a00 */
[----:B------:R-:W0:Y:S01]  /*2a5b0*/  LDC R8, c[0x0][0x448] ;  /* 0x00011200ff087b82 */ /* 0x000e220000000800 */
[----:B------:R-:W-:Y:S01]  /*2a5c0*/  ULDC.64 UR6, c[0x0][0x280] ;  /* 0x0000a00000067ab9 */ /* 0x000fe20000000a00 */
[----:B------:R-:W2:Y:S04]  /*2a5d0*/  LDL.LU.64 R2, [R1+0x48] ;  /* 0x0000480001027983 */ /* 0x000ea80000300a00 */
[----:B------:R-:W3:Y:S04]  /*2a5e0*/  LDL.LU R0, [R1+0x50] ;  /* 0x0000500001007983 */ /* 0x000ee80000300800 */
[----:B------:R-:W4:Y:S04]  /*2a5f0*/  LDL.LU R6, [R1+0x58] ;  /* 0x0000580001067983 */ /* 0x000f280000300800 */
[----:B------:R-:W4:Y:S01]  /*2a600*/  LDL.LU R4, [R1+0x30] ;  /* 0x0000300001047983 */ /* 0x000f220000300800 */
[----:B------:R-:W1:Y:S01]  /*2a610*/  S2R R9, SR_TID.X ;  /* 0x0000000000097919 */ /* 0x000e620000002100 */
[----:B0-----:R-:W-:Y:S01]  /*2a620*/  ISETP.NE.AND P0, PT, R8, 0x1, PT ;  /* 0x000000010800780c */ /* 0x001fe20003f05270 */
[----:B-1----:R-:W-:-:S05]  /*2a630*/  IMAD.SHL.U32 R9, R9, 0x10, RZ ;  /* 0x0000001009097824 */ /* 0x002fca00078e00ff */
[----:B------:R-:W-:-:S04]  /*2a640*/  LOP3.LUT R9, R9, 0x30, RZ, 0xc0, !PT ;  /* 0x0000003009097812 */ /* 0x000fc800078ec0ff */
[C---:B------:R-:W-:Y:S02]  /*2a650*/  LOP3.LUT R11, R9.reuse, 0x40, RZ, 0xfc, !PT ;  /* 0x00000040090b7812 */ /* 0x040fe400078efcff */
[----:B------:R-:W-:Y:S01]  /*2a660*/  LOP3.LUT R9, R9, 0x80, RZ, 0xfc, !PT ;  /* 0x0000008009097812 */ /* 0x000fe200078efcff */
[----:B--2---:R-:W-:Y:S02]  /*2a670*/  IMAD.MOV.U32 R3, RZ, RZ, R5 ;  /* 0x000000ffff037224 */ /* 0x004fe400078e0005 */
[----:B------:R-:W0:Y:S01]  /*2a680*/  S2R R5, SR_TID.X ;  /* 0x0000000000057919 */ /* 0x000e220000002100 */
[----:B---3--:R-:W-:Y:S02]  /*2a690*/  IMAD R0, R0, UR4, RZ ;  /* 0x0000000400007c24 */ /* 0x008fe4000f8e02ff */
[----:B------:R-:W-:-:S04]  /*2a6a0*/  IMAD.WIDE.U32 R2, R18, UR4, R2 ;  /* 0x0000000412027c25 */ /* 0x000fc8000f8e0002 */
[----:B------:R-:W-:Y:S01]  /*2a6b0*/  IMAD R0, R18, UR5, R0 ;  /* 0x0000000512007c24 */ /* 0x000fe2000f8e0200 */
[----:B------:R-:W-:-:S03]  /*2a6c0*/  ULDC.64 UR4, c[0x0][0x2e0] ;  /* 0x0000b80000047ab9 */ /* 0x000fc60000000a00 */
[----:B------:R-:W-:Y:S02]  /*2a6d0*/  IMAD.IADD R3, R3, 0x1, R0 ;  /* 0x0000000103037824 */ /* 0x000fe400078e0200 */
[----:B----4-:R-:W-:Y:S02]  /*2a6e0*/  IMAD R0, R6, UR4, RZ ;  /* 0x0000000406007c24 */ /* 0x010fe4000f8e02ff */
[C---:B------:R-:W-:Y:S01]  /*2a6f0*/  IMAD.WIDE.U32 R2, R4.reuse, UR4, R2 ;  /* 0x0000000404027c25 */ /* 0x040fe2000f8e0002 */
[----:B------:R-:W1:Y:S03]  /*2a700*/  @P0 LDC R6, c[0x0][0x450] ;  /* 0x00011400ff060b82 */ /* 0x000e660000000800 */
[----:B------:R-:W-:Y:S01]  /*2a710*/  IMAD R0, R4, UR5, R0 ;  /* 0x0000000504007c24 */ /* 0x000fe2000f8e0200 */
[----:B------:R-:W-:Y:S01]  /*2a720*/  ULDC.64 UR4, c[0x0][0x2d0] ;  /* 0x0000b40000047ab9 */ /* 0x000fe20000000a00 */
[----:B------:R-:W2:Y:S03]  /*2a730*/  S2R R4, SR_TID.X ;  /* 0x0000000000047919 */ /* 0x000ea60000002100 */
[----:B------:R-:W-:-:S02]  /*2a740*/  IADD3 R3, R3, R0, RZ ;  /* 0x0000000003037210 */ /* 0x000fc40007ffe0ff */
[----:B0-----:R-:W-:-:S04]  /*2a750*/  LOP3.LUT R5, R5, 0x7f, RZ, 0xc0, !PT ;  /* 0x0000007f05057812 */ /* 0x001fc800078ec0ff */
[----:B------:R-:W-:Y:S01]  /*2a760*/  SHF.R.U32.HI R5, RZ, 0x2, R5 ;  /* 0x00000002ff057819 */ /* 0x000fe20000011605 */
[----:B--2---:R-:W-:-:S05]  /*2a770*/  IMAD.SHL.U32 R4, R4, 0x20, RZ ;  /* 0x0000002004047824 */ /* 0x004fca00078e00ff */
[----:B------:R-:W-:Y:S02]  /*2a780*/  LOP3.LUT R4, R5, 0x60, R4, 0xf8, !PT ;  /* 0x0000006005047812 */ /* 0x000fe400078ef804 */
[----:B------:R-:W0:Y:S03]  /*2a790*/  @P0 LDC R5, c[0x0][0x44c] ;  /* 0x00011300ff050b82 */ /* 0x000e260000000800 */
[----:B------:R-:W-:-:S04]  /*2a7a0*/  IMAD R4, R17, 0x80, R4 ;  /* 0x0000008011047824 */ /* 0x000fc800078e0204 */
[----:B------:R-:W-:Y:S02]  /*2a7b0*/  IMAD.MOV.U32 R0, RZ, RZ, R4 ;  /* 0x000000ffff007224 */ /* 0x000fe400078e0004 */
[----:B0-----:R-:W-:-:S05]  /*2a7c0*/  @P0 IMAD.HI.U32 R5, R4, R5, RZ ;  /* 0x0000000504050227 */ /* 0x001fca00078e00ff */
[----:B-1----:R-:W-:-:S04]  /*2a7d0*/  @P0 SHF.R.U32.HI R0, RZ, R6, R5 ;  /* 0x00000006ff000219 */ /* 0x002fc80000011605 */
[C---:B------:R-:W-:Y:S01]  /*2a7e0*/  IADD3 R5, -R0.reuse, RZ, RZ ;  /* 0x000000ff00057210 */ /* 0x040fe20007ffe1ff */
[----:B------:R-:W-:-:S04]  /*2a7f0*/  IMAD.WIDE.U32 R2, R0, UR4, R2 ;  /* 0x0000000400027c25 */ /* 0x000fc8000f8e0002 */
[----:B------:R-:W-:Y:S01]  /*2a800*/  IMAD R4, R8, R5, R4 ;  /* 0x0000000508047224 */ /* 0x000fe200078e0204 */
[----:B------:R-:W-:-:S05]  /*2a810*/  SHF.R.S32.HI R5, RZ, 0x1f, R0 ;  /* 0x0000001fff057819 */ /* 0x000fca0000011400 */
[----:B------:R-:W-:-:S04]  /*2a820*/  IMAD R5, R5, UR4, RZ ;  /* 0x0000000405057c24 */ /* 0x000fc8000f8e02ff */
[----:B------:R-:W-:Y:S01]  /*2a830*/  IMAD R0, R0, UR5, R5 ;  /* 0x0000000500007c24 */ /* 0x000fe2000f8e0205 */
[----:B------:R-:W-:Y:S01]  /*2a840*/  ULDC.64 UR4, c[0x0][0x2c8] ;  /* 0x0000b20000047ab9 */ /* 0x000fe20000000a00 */
[----:B------:R-:W0:Y:S02]  /*2a850*/  S2R R5, SR_TID.X ;  /* 0x0000000000057919 */ /* 0x000e240000002100 */
        /* <DEDUP_REMOVED lines=10> */
[----:B------:R-:W-:Y:S01]  /*2a900*/  IADD3.X R2, R7, UR7, R2, P3, !PT ;  /* 0x0000000707027c10 */ /* 0x000fe20009ffe402 */
[----:B0-----:R-:W-:-:S05]  /*2a910*/  IMAD.SHL.U32 R10, R5, 0x10, RZ ;  /* 0x00000010050a7824 */ /* 0x001fca00078e00ff */
[----:B------:R-:W-:-:S04]  /*2a920*/  LOP3.LUT R10, R10, 0x30, RZ, 0xc0, !PT ;  /* 0x000000300a0a7812 */ /* 0x000fc800078ec0ff */
[----:B------:R-:W-:Y:S01]  /*2a930*/  ISETP.GE.AND P0, PT, R10, UR4, PT ;  /* 0x000000040a007c0c */ /* 0x000fe2000bf06270 */
[----:B------:R-:W-:-:S03]  /*2a940*/  UMOV UR4, 0xffffffff ;  /* 0xffffffff00047882 */ /* 0x000fc60000000000 */
[----:B-1----:R-:W-:Y:S09]  /*2a950*/  BRA.DIV UR4, `(.L_x_2600) ;  /* 0x0000005204047947 */ /* 0x002ff2000b800000 */
[----:B------:R-:W0:Y:S02]  /*2a960*/  S2R R5, SR_TID.X ;  /* 0x0000000000057919 */ /* 0x000e240000002100 */
[----:B0-----:R-:W-:Y:S02]  /*2a970*/  LOP3.LUT R6, R5, 0x7f, RZ, 0xc0, !PT ;  /* 0x0000007f05067812 */ /* 0x001fe400078ec0ff */
[----:B------:R-:W2:Y:S02]  /*2a980*/  LDL.LU R5, [R1+0x40] ;  /* 0x0000400001057983 */ /* 0x000ea40000300800 */
[----:B------:R-:W-:Y:S02]  /*2a990*/  SHF.R.U32.HI R6, RZ, 0x2, R6 ;  /* 0x00000002ff067819 */ /* 0x000fe40000011606 */
[----:B------:R-:W-:Y:S02]  /*2a9a0*/  SHFL.IDX PT, R4, R2, RZ, 0x1c1f ;  /* 0x001c1fff02047589 */ /* 0x000fe400000e0000 */
[----:B------:R-:W-:-:S02]  /*2a9b0*/  LEA R17, R17, R6, 0x7 ;  /* 0x0000000611117211 */ /* 0x000fc400078e38ff */
[----:B------:R-:W-:Y:S01]  /*2a9c0*/  SHFL.IDX PT, R6, R2, 0x1, 0x1c1f ;  /* 0x003c1f0002067f89 */ /* 0x000fe200000e0000 */
[----:B--2---:R-:W-:-:S03]  /*2a9d0*/  IMAD R0, R5, R8, RZ ;  /* 0x0000000805007224 */ /* 0x004fc600078e02ff */
[----:B------:R-:W0:Y:S02]  /*2a9e0*/  SHFL.IDX PT, R5, R3, RZ, 0x1c1f ;  /* 0x001c1fff03057589 */ /* 0x000e2400000e0000 */
[----:B------:R-:W-:-:S13]  /*2a9f0*/  ISETP.GE.AND P4, PT, R17, R0, PT ;  /* 0x000000001100720c */ /* 0x000fda0003f86270 */
[----:B0-----:R-:W-:-:S05]  /*2aa00*/  @!P4 IADD3 R5, P3, R10, R5, RZ ;  /* 0x000000050a05c210 */ /* 0x001fca0007f7e0ff */
[----:B------:R-:W-:-:S05]  /*2aa10*/  @!P4 IMAD.X R4, RZ, RZ, R4, P3 ;  /* 0x000000ffff04c224 */ /* 0x000fca00018e0604 */
[----:B------:R-:W-:-:S04]  /*2aa20*/  @!P4 LOP3.LUT R5, R5, R4, RZ, 0x3c, !PT ;  /* 0x000000040505c212 */ /* 0x000fc800078e3cff */
[----:B------:R-:W-:-:S04]  /*2aa30*/  @!P4 LOP3.LUT R4, R5, R4, RZ, 0x3c, !PT ;  /* 0x000000040504c212 */ /* 0x000fc800078e3cff */
[----:B------:R-:W-:-:S05]  /*2aa40*/  @!P4 LOP3.LUT R5, R5, R4, RZ, 0x3c, !PT ;  /* 0x000000040505c212 */ /* 0x000fca00078e3cff */
[----:B-----5:R-:W-:Y:S04]  /*2aa50*/  @!P4 LDGSTS.E.BYPASS.LTC128B.128 [R9+0x14400], desc[UR56][R4.64], !P0 ;  /* 0x144000000409cfae */ /* 0x020fe8000c101d78 */
[----:B------:R-:W-:Y:S04]  /*2aa60*/  @!P4 LDGSTS.E.BYPASS.LTC128B.128 [R9+0x16400], desc[UR56][R4.64+0x40], !P1 ;  /* 0x164000400409cfae */ /* 0x000fe8000c901d78 */
[----:B------:R0:W-:Y:S02]  /*2aa70*/  @!P4 LDGSTS.E.BYPASS.LTC128B.128 [R9+0x18400], desc[UR56][R4.64+0x80], !P2 ;  /* 0x184000800409cfae */ /* 0x0001e4000d101d78 */
[----:B0-----:R-:W-:-:S05]  /*2aa80*/  VIADD R4, R17, 0x20 ;  /* 0x0000002011047836 */ /* 0x001fca0000000000 */
[----:B------:R-:W-:Y:S02]  /*2aa90*/  ISETP.GE.AND P3, PT, R4, R0, PT ;  /* 0x000000000400720c */ /* 0x000fe40003f66270 */
[----:B------:R-:W0:Y:S11]  /*2aaa0*/  SHFL.IDX PT, R4, R3, 0x1, 0x1c1f ;  /* 0x003c1f0003047f89 */ /* 0x000e3600000e0000 */
[----:B0-----:R-:W-:-:S05]  /*2aab0*/  @!P3 IADD3 R5, P4, R10, R4, RZ ;  /* 0x000000040a05b210 */ /* 0x001fca0007f9e0ff */
[----:B------:R-:W-:Y:S02]  /*2aac0*/  @!P3 IMAD.X R4, RZ, RZ, R6, P4 ;  /* 0x000000ffff04b224 */ /* 0x000fe400020e0606 */
[----:B------:R-:W-:Y:S03]  /*2aad0*/  SHFL.IDX PT, R6, R2, 0x2, 0x1c1f ;  /* 0x005c1f0002067f89 */ /* 0x000fe600000e0000 */
[----:B------:R-:W-:-:S04]  /*2aae0*/  @!P3 LOP3.LUT R5, R5, R4, RZ, 0x3c, !PT ;  /* 0x000000040505b212 */ /* 0x000fc800078e3cff */
[----:B------:R-:W-:-:S04]  /*2aaf0*/  @!P3 LOP3.LUT R4, R5, R4, RZ, 0x3c, !PT ;  /* 0x000000040504b212 */ /* 0x000fc800078e3cff */
[----:B------:R-:W-:-:S05]  /*2ab00*/  @!P3 LOP3.LUT R5, R5, R4, RZ, 0x3c, !PT ;  /* 0x000000040505b212 */ /* 0x000fca00078e3cff */
[----:B------:R-:W-:Y:S04]  /*2ab10*/  @!P3 LDGSTS.E.BYPASS.LTC128B.128 [R9+0x14c00], desc[UR56][R4.64], !P0 ;  /* 0x14c000000409bfae */ /* 0x000fe8000c101d78 */
[----:B------:R-:W-:Y:S04]  /*2ab20*/  @!P3 LDGSTS.E.BYPASS.LTC128B.128 [R9+0x16c00], desc[UR56][R4.64+0x40], !P1 ;  /* 0x16c000400409bfae */ /* 0x000fe8000c901d78 */
[----:B------:R0:W-:Y:S02]  /*2ab30*/  @!P3 LDGSTS.E.BYPASS.LTC128B.128 [R9+0x18c00], desc[UR56][R4.64+0x80], !P2 ;  /* 0x18c000800409bfae */ /* 0x0001e4000d101d78 */
[----:B0-----:R-:W-:-:S04]  /*2ab40*/  IADD3 R4, R17, 0x40, RZ ;  /* 0x0000004011047810 */ /* 0x001fc80007ffe0ff */
[----:B------:R-:W-:Y:S02]  /*2ab50*/  ISETP.GE.AND P3, PT, R4, R0, PT ;  /* 0x000000000400720c */ /* 0x000fe40003f66270 */
[----:B------:R-:W0:Y:S04]  /*2ab60*/  SHFL.IDX PT, R4, R3, 0x2, 0x1c1f ;  /* 0x005c1f0003047f89 */ /* 0x000e2800000e0000 */
[----:B------:R-:W1:Y:S07]  /*2ab70*/  SHFL.IDX PT, R3, R3, 0x3, 0x1c1f ;  /* 0x007c1f0003037f89 */ /* 0x000e6e00000e0000 */
[----:B0-----:R-:W-:-:S05]  /*2ab80*/  @!P3 IADD3 R5, P4, R10, R4, RZ ;  /* 0x000000040a05b210 */ /* 0x001fca0007f9e0ff */
[----:B------:R-:W-:-:S05]  /*2ab90*/  @!P3 IMAD.X R4, RZ, RZ, R6, P4 ;  /* 0x000000ffff04b224 */ /* 0x000fca00020e0606 */
[----:B------:R-:W-:-:S04]  /*2aba0*/  @!P3 LOP3.LUT R5, R5, R4, RZ, 0x3c, !PT ;  /* 0x000000040505b212 */ /* 0x000fc800078e3cff */
[----:B------:R-:W-:-:S04]  /*2abb0*/  @!P3 LOP3.LUT R4, R5, R4, RZ, 0x3c, !PT ;  /* 0x000000040504b212 */ /* 0x000fc800078e3cff */
[----:B------:R-:W-:-:S05]  /*2abc0*/  @!P3 LOP3.LUT R5, R5, R4, RZ, 0x3c, !PT ;  /* 0x000000040505b212 */ /* 0x000fca00078e3cff */
[----:B------:R-:W-:Y:S04]  /*2abd0*/  @!P3 LDGSTS.E.BYPASS.LTC128B.128 [R9+0x15400], desc[UR56][R4.64], !P0 ;  /* 0x154000000409bfae */ /* 0x000fe8000c101d78 */
[----:B------:R-:W-:Y:S04]  /*2abe0*/  @!P3 LDGSTS.E.BYPASS.LTC128B.128 [R9+0x17400], desc[UR56][R4.64+0x40], !P1 ;  /* 0x174000400409bfae */ /* 0x000fe8000c901d78 */
[----:B------:R0:W-:Y:S04]  /*2abf0*/  @!P3 LDGSTS.E.BYPASS.LTC128B.128 [R9+0x19400], desc[UR56][R4.64+0x80], !P2 ;  /* 0x194000800409bfae */ /* 0x0001e8000d101d78 */
[----:B01----:R0:W2:Y:S02]  /*2ac00*/  SHFL.IDX PT, R4, R2, 0x3, 0x1c1f ;  /* 0x007c1f0002047f89 */ /* 0x0030a400000e0000 */
.L_x_2760:
[----:B------:R-:W-:Y:S01]  /*2ac10*/  VIADD R17, R17, 0x60 ;  /* 0x0000006011117836 */ /* 0x000fe20000000000 */
[----:B------:R-:W-:Y:S04]  /*2ac20*/  BSSY B0, `(.L_x_2601) ;  /* 0x000000b000007945 */ /* 0x000fe80003800000 */
[----:B------:R-:W-:-:S13]  /*2ac30*/  ISETP.GE.AND P3, PT, R17, R0, PT ;  /* 0x000000001100720c */ /* 0x000fda0003f66270 */
[----:B------:R-:W-:Y:S05]  /*2ac40*/  @P3 BRA `(.L_x_2602) ;  /* 0x0000000000203947 */ /* 0x000fea0003800000 */
[----:B0-----:R-:W-:-:S05]  /*2ac50*/  IADD3 R2, P3, R10, R3, RZ ;  /* 0x000000030a027210 */ /* 0x001fca0007f7e0ff */
[----:B--2---:R-:W-:-:S05]  /*2ac60*/  IMAD.X R3, RZ, RZ, R4, P3 ;  /* 0x000000ffff037224 */ /* 0x004fca00018e0604 */
[----:B------:R-:W-:Y:S01]  /*2ac70*/  @!PT LDS RZ, [RZ] ;  /* 0x00000000fffff984 */ /* 0x000fe20000000800 */
[----:B------:R-:W-:Y:S01]  /*2ac80*/  @!PT LDS RZ, [RZ] ;  /* 0x00000000fffff984 */ /* 0x000fe20000000800 */
[----:B------:R-:W-:Y:S01]  /*2ac90*/  @!PT LDS RZ, [RZ] ;  /* 0x00000000fffff984 */ /* 0x000fe20000000800 */
[----:B------:R1:W-:Y:S04]  /*2aca0*/  LDGSTS.E.BYPASS.LTC128B.128 [R9+0x15c00], desc[UR56][R2.64], !P0 ;  /* 0x15c0000002097fae */ /* 0x0003e8000c101d78 */
[----:B------:R1:W-:Y:S04]  /*2acb0*/  LDGSTS.E.BYPASS.LTC128B.128 [R9+0x17c00], desc[UR56][R2.64+0x40], !P1 ;  /* 0x17c0004002097fae */ /* 0x0003e8000c901d78 */
[----:B------:R1:W-:Y:S02]  /*2acc0*/  LDGSTS.E.BYPASS.LTC128B.128 [R9+0x19c00], desc[UR56][R2.64+0x80], !P2 ;  /* 0x19c0008002097fae */ /* 0x0003e4000d101d78 */
.L_x_2602:
[----:B------:R-:W-:Y:S05]  /*2acd0*/  BSYNC B0 ;  /* 0x0000000000007941 */ /* 0x000fea0003800000 */
.L_x_2601:
[----:B-1----:R1:W5:Y:S01]  /*2ace0*/  LDL R9, [R1+0x4] ;  /* 0x0000040001097983 */ /* 0x0023620000100800 */
[----:B------:R-:W-:Y:S01]  /*2acf0*/  PLOP3.LUT P0, PT, PT, PT, PT, 0x80, 0x0 ;  /* 0x000000000000781c */ /* 0x000fe20003f0f070 */
[----:B------:R-:W-:-:S12]  /*2ad00*/  NOP ;  /* 0x0000000000007918 */ /* 0x000fd80000000000 */
.L_x_2603:
[----:B0-----:R-:W3:Y:S01]  /*2ad10*/  LDL R2, [R1+0x4] ;  /* 0x0000040001027983 */ /* 0x001ee20000100800 */
[----:B------:R-:W-:Y:S02]  /*2ad20*/  PLOP3.LUT P1, PT, P1, P0, PT, 0xa2, 0x0 ;  /* 0x000000000000781c */ /* 0x000fe40000f21472 */
[----:B---3--:R-:W-:-:S08]  /*2ad30*/  @P0 R2UR P1, UR4, R2 ;  /* 0x00000000020402ca */ /* 0x008fd00000020000 */
[----:B------:R-:W-:-:S05]  /*2ad40*/  @P0 PLOP3.LUT P0, PT, P1, PT, PT, 0x80, 0x0 ;  /* 0x000000000000081c */ /* 0x000fca0000f0f070 */
[----:B------:R-:W-:Y:S01]  /*2ad50*/  @!P1 SYNCS.ARRIVE.TRANS64.RED.A0T1 RZ, [UR4+0x29800], RZ ;  /* 0x029800ffffff99a7 */ /* 0x000fe20008200404 */
[----:B------:R-:W-:Y:S07]  /*2ad60*/  @!P1 ARRIVES.LDGSTSBAR.64.TRANSCNT [UR4+0x29800] ;  /* 0x02980000ff0099b0 */ /* 0x000fee0008000a84 */
[----:B------:R-:W-:Y:S05]  /*2ad70*/  @P0 BRA.U.ANY `(.L_x_2603) ;  /* 0xfffffffd00e40947 */ /* 0x000fea000393ffff */
[----:B------:R-:W3:Y:S02]  /*2ad80*/  LDL.LU R3, [R1+0x54] ;  /* 0x0000540001037983 */ /* 0x000ee40000300800 */
[----:B---3--:R-:W-:-:S04]  /*2ad90*/  IADD3 R3, R3, 0x1, RZ ;  /* 0x0000000103037810 */ /* 0x008fc80007ffe0ff */
        /* <DEDUP_REMOVED lines=9> */
[----:B0--3--:R-:W-:Y:S05]  /*2ae30*/  @!P0 BRA `(.L_x_2605) ;  /* 0x0000005000408947 */ /* 0x009fea0003800000 */
.L_x_2761:
[----:B------:R-:W-:Y:S05]  /*2ae40*/  BSYNC B0 ;  /* 0x0000000000007941 */ /* 0x000fea0003800000 */
.L_x_2604:
[----:B0-----:R-:W3:Y:S02]  /*2ae50*/  LDL R2, [R1+0x38] ;  /* 0x0000380001027983 */ /* 0x001ee40000100800 */
[----:B---3--:R-:W-:-:S13]  /*2ae60*/  ISETP.GE.AND P0, PT, R2, 0x2, PT ;  /* 0x000000020200780c */ /* 0x008fda0003f06270 */
[----:B------:R-:W-:Y:S05]  /*2ae70*/  @!P0 BRA `(.L_x_2606) ;  /* 0x0000001000388947 */ /* 0x000fea0003800000 */
[----:B------:R0:W5:Y:S01]  /*2ae80*/  LDL.LU R0, [R1+0x8] ;  /* 0x0000080001007983 */ /* 0x0001620000300800 */
[----:B------:R-:W-:-:S03]  /*2ae90*/  VIADD R2, R2, 0xfffffffe ;  /* 0xfffffffe02027836 */ /* 0x000fc60000000000 */
[----:B------:R0:W5:Y:S04]  /*2aea0*/  LDL.LU R3, [R1+0x14] ;  /* 0x0000140001037983 */ /* 0x0001680000300800 */
.L_x_2628:
[----:B--2---:R-:W2:Y:S01]  /*2aeb0*/  LDL R4, [R1+0x10] ;  /* 0x0000100001047983 */ /* 0x004ea20000100800 */
[----:B-----5:R-:W-:Y:S01]  /*2aec0*/  VIADD R5, R0, 0x1 ;  /* 0x0000000100057836 */ /* 0x020fe20000000000 */
[----:B------:R-:W-:Y:S05]  /*2aed0*/  YIELD ;  /* 0x0000000000007946 */ /* 0x000fea0003800000 */
[C---:B------:R-:W-:Y:S01]  /*2aee0*/  ISETP.NE.AND P0, PT, R5.reuse, 0x2, PT ;  /* 0x000000020500780c */ /* 0x040fe20003f05270 */
[----:B------:R-:W-:Y:S03]  /*2aef0*/  BSSY B0, `(.L_x_2607) ;  /* 0x0000094000007945 */ /* 0x000fe60003800000 */
[----:B---3--:R-:W-:-:S02]  /*2af00*/  SEL R10, R5, RZ, P0 ;  /* 0x000000ff050a7207 */ /* 0x008fc40000000000 */
[----:B--2---:R-:W-:Y:S02]  /*2af10*/  LOP3.LUT P1, RZ, R4, 0x1, RZ, 0xc0, !PT ;  /* 0x0000000104ff7812 */ /* 0x004fe4000782c0ff */
[----:B------:R-:W-:-:S04]  /*2af20*/  SEL R4, RZ, 0x1, P0 ;  /* 0x00000001ff047807 */ /* 0x000fc80000000000 */
[----:B------:R-:W-:-:S05]  /*2af30*/  LOP3.LUT R9, R3, R4, RZ, 0x3c, !PT ;  /* 0x0000000403097212 */ /* 0x000fca00078e3cff */
[----:B------:R2:W-:Y:S04]  /*2af40*/  STL [R1+0x14], R9 ;  /* 0x0000140901007387 */ /* 0x0005e80000100800 */
[----:B------:R2:W-:Y:S01]  /*2af50*/  STL [R1+0x8], R10 ;  /* 0x0000080a01007387 */ /* 0x0005e20000100800 */
[----:B------:R-:W-:Y:S05]  /*2af60*/  @!P1 BRA `(.L_x_2608) ;  /* 0x0000000800309947 */ /* 0x000fea0003800000 */
[----:B------:R-:W-:Y:S01]  /*2af70*/  ULDC.64 UR4, c[0x0][0x418] ;  /* 0x0001060000047ab9 */ /* 0x000fe20000000a00 */
[----:B------:R-:W-:Y:S02]  /*2af80*/  MOV R8, R2 ;  /* 0x0000000200087202 */ /* 0x000fe40000000f00 */
[----:B------:R-:W-:-:S04]  /*2af90*/  ISETP.NE.U32.AND P0, PT, RZ, UR4, PT ;  /* 0x00000004ff007c0c */ /* 0x000fc8000bf05070 */
[----:B------:R-:W-:-:S13]  /*2afa0*/  ISETP.NE.AND.EX P0, PT, RZ, UR5, PT, P0 ;  /* 0x00000005ff007c0c */ /* 0x000fda000bf05300 */
[----:B------:R-:W-:Y:S05]  /*2afb0*/  @!P0 BRA `(.L_x_2609) ;  /* 0x0000000000508947 */ /* 0x000fea0003800000 */
[----:B------:R-:W3:Y:S01]  /*2afc0*/  LDL R12, [R1+0x20] ;  /* 0x00002000010c7983 */ /* 0x000ee20000100800 */
[----:B------:R-:W4:Y:S01]  /*2afd0*/  LDC R7, c[0x0][0x43c] ;  /* 0x00010f00ff077b82 */ /* 0x000f220000000800 */
[----:B------:R-:W-:Y:S02]  /*2afe0*/  ULDC.64 UR6, c[0x0][0x428] ;  /* 0x00010a0000067ab9 */ /* 0x000fe40000000a00 */
[----:B------:R-:W5:Y:S01]  /*2aff0*/  LDL R11, [R1+0x1c] ;  /* 0x00001c00010b7983 */ /* 0x000f620000100800 */
[----:B----4-:R-:W-:-:S13]  /*2b000*/  ISETP.NE.AND P0, PT, R7, 0x1, PT ;  /* 0x000000010700780c */ /* 0x010fda0003f05270 */
[----:B------:R-:W4:Y:S02]  /*2b010*/  @P0 LDC.64 R4, c[0x0][0x440] ;  /* 0x00011000ff040b82 */ /* 0x000f240000000a00 */
[----:B----4-:R-:W-:-:S04]  /*2b020*/  @P0 IMAD.HI.U32 R6, R2, R4, RZ ;  /* 0x0000000402060227 */ /* 0x010fc800078e00ff */
[----:B------:R-:W-:Y:S01]  /*2b030*/  IMAD.MOV.U32 R4, RZ, RZ, R2 ;  /* 0x000000ffff047224 */ /* 0x000fe200078e0002 */
[----:B------:R-:W-:-:S04]  /*2b040*/  @P0 SHF.R.U32.HI R4, RZ, R5, R6 ;  /* 0x00000005ff040219 */ /* 0x000fc80000011606 */
[--C-:B------:R-:W-:Y:S01]  /*2b050*/  SHF.R.S32.HI R5, RZ, 0x1f, R4.reuse ;  /* 0x0000001fff057819 */ /* 0x100fe20000011404 */
[----:B------:R-:W-:-:S04]  /*2b060*/  IMAD.MOV R8, RZ, RZ, -R4 ;  /* 0x000000ffff087224 */ /* 0x000fc800078e0a04 */
[----:B------:R-:W-:Y:S02]  /*2b070*/  IMAD R8, R7, R8, R2 ;  /* 0x0000000807087224 */ /* 0x000fe400078e0202 */
[----:B---3--:R-:W-:-:S04]  /*2b080*/  IMAD R6, R12, UR6, RZ ;  /* 0x000000060c067c24 */ /* 0x008fc8000f8e02ff */
[C---:B-----5:R-:W-:Y:S02]  /*2b090*/  IMAD R6, R11.reuse, UR7, R6 ;  /* 0x000000070b067c24 */ /* 0x060fe4000f8e0206 */
[----:B------:R-:W-:-:S04]  /*2b0a0*/  IMAD.WIDE.U32 R4, R11, UR6, R4 ;  /* 0x000000060b047c25 */ /* 0x000fc8000f8e0004 */
[----:B------:R-:W-:Y:S01]  /*2b0b0*/  IMAD.IADD R5, R6, 0x1, R5 ;  /* 0x0000000106057824 */ /* 0x000fe200078e0205 */
[----:B------:R-:W-:-:S04]  /*2b0c0*/  LEA R6, P0, R4, UR4, 0x2 ;  /* 0x0000000404067c11 */ /* 0x000fc8000f8010ff */
[----:B------:R-:W-:-:S05]  /*2b0d0*/  LEA.HI.X R7, R4, UR5, R5, 0x2, P0 ;  /* 0x0000000504077c11 */ /* 0x000fca00080f1405 */
[----:B------:R-:W3:Y:S04]  /*2b0e0*/  LDG.E R4, desc[UR56][R6.64] ;  /* 0x0000003806047981 */ /* 0x000ee8000c1e1900 */
[----:B---3--:R3:W-:Y:S02]  /*2b0f0*/  STL [R1], R4 ;  /* 0x0000000401007387 */ /* 0x0087e40000100800 */
.L_x_2609:
[----:B---3--:R-:W3:Y:S01]  /*2b100*/  LDL R4, [R1+0x4] ;  /* 0x0000040001047983 */ /* 0x008ee20000100800 */
[----:B------:R-:W4:Y:S02]  /*2b110*/  S2R R5, SR_TID.X ;  /* 0x0000000000057919 */ /* 0x000f240000002100 */
[----:B----4-:R-:W-:Y:S01]  /*2b120*/  LOP3.LUT R6, R5, 0x7f, RZ, 0xc0, !PT ;  /* 0x0000007f05067812 */ /* 0x010fe200078ec0ff */
[----:B------:R-:W-:Y:S03]  /*2b130*/  BSSY B1, `(.L_x_2610) ;  /* 0x0000006000017945 */ /* 0x000fe60003800000 */
[----:B------:R-:W-:Y:S02]  /*2b140*/  ISETP.NE.AND P1, PT, R6, RZ, PT ;  /* 0x000000ff0600720c */ /* 0x000fe40003f25270 */
[----:B---3--:R-:W-:Y:S02]  /*2b150*/  LEA R5, R10, R4, 0x3 ;  /* 0x000000040a057211 */ /* 0x008fe400078e18ff */
[----:B------:R-:W-:-:S04]  /*2b160*/  SHF.L.U32 R4, R9, 0x1f, RZ ;  /* 0x0000001f09047819 */ /* 0x000fc800000006ff */
[----:B------:R-:W3:Y:S02]  /*2b170*/  SYNCS.PHASECHK.TRANS64.TRYWAIT P0, [R5+URZ+0x29880], R4 ;  /* 0x02988004050075a7 */ /* 0x000ee4000800017f */
[----:B---3--:R-:W-:Y:S05]  /*2b180*/  @!P0 BRA `(.L_x_2611) ;  /* 0x0000004c00848947 */ /* 0x008fea0003800000 */
.L_x_2762:
[----:B------:R-:W-:Y:S05]  /*2b190*/  BSYNC B1 ;  /* 0x0000000000017941 */ /* 0x000fea0003800000 */
.L_x_2610:
        /* <DEDUP_REMOVED lines=9> */
.L_x_2613:
[----:B------:R-:W-:Y:S05]  /*2b230*/  BSYNC B1 ;  /* 0x0000000000017941 */ /* 0x000fea0003800000 */
.L_x_2612:
[----:B--2---:R-:W2:Y:S04]  /*2b240*/  LDL R9, [R1+0x4] ;  /* 0x0000040001097983 */ /* 0x004ea80000100800 */
[----:B------:R-:W2:Y:S04]  /*2b250*/  LDL R7, [R1+0x8] ;  /* 0x0000080001077983 */ /* 0x000ea80000100800 */
        /* <DEDUP_REMOVED lines=8> */
[----:B--2---:R-:W-:-:S02]  /*2b2e0*/  IMAD R7, R7, 0x5000, R9 ;  /* 0x0000500007077824 */ /* 0x004fc400078e0209 */
[----:B----4-:R-:W-:Y:S01]  /*2b2f0*/  IMAD R6, R8, 0xa0, R6 ;  /* 0x000000a008067824 */ /* 0x010fe200078e0206 */
[----:B------:R-:W-:Y:S01]  /*2b300*/  IADD3 R8, R5, 0x29870, RZ ;  /* 0x0002987005087810 */ /* 0x000fe20007ffe0ff */
[----:B------:R-:W-:-:S09]  /*2b310*/  VIADD R7, R7, 0xa400 ;  /* 0x0000a40007077836 */ /* 0x000fd20000000000 */
.L_x_2614:
        /* <DEDUP_REMOVED lines=11> */
[----:B------:R-:W2:Y:S01]  /*2b3d0*/  SYNCS.PHASECHK.TRANS64.TRYWAIT P0, [R5+URZ+0x29840], R4 ;  /* 0x02984004050075a7 */ /* 0x000ea2000800017f */
[----:B------:R-:W-:Y:S04]  /*2b3e0*/  BSSY B1, `(.L_x_2615) ;  /* 0x0000002000017945 */ /* 0x000fe80003800000 */
[----:B--2---:R-:W-:Y:S05]  /*2b3f0*/  @!P0 BRA `(.L_x_2616) ;  /* 0x0000004800fc8947 */ /* 0x004fea0003800000 */
.L_x_2763:
[----:B------:R-:W-:Y:S05]  /*2b400*/  BSYNC B1 ;  /* 0x0000000000017941 */ /* 0x000fea0003800000 */
.L_x_2615:
        /* <DEDUP_REMOVED lines=11> */
.L_x_2618:
[----:B------:R-:W-:Y:S05]  /*2b4c0*/  BSYNC B1 ;  /* 0x0000000000017941 */ /* 0x000fea0003800000 */
.L_x_2617:
[----:B------:R-:W4:Y:S04]  /*2b4d0*/  LDL R7, [R1+0x4] ;  /* 0x0000040001077983 */ /* 0x000f280000100800 */
[----:B--23--:R-:W4:Y:S01]  /*2b4e0*/  LDL R4, [R1+0x8] ;  /* 0x0000080001047983 */ /* 0x00cf220000100800 */
[----:B------:R-:W-:Y:S01]  /*2b4f0*/  R2UR UR10, R10 ;  /* 0x000000000a0a72ca */ /* 0x000fe200000e0000 */
[----:B------:R-:W-:Y:S01]  /*2b500*/  UIADD3 UR4, UP0, UR40, 0x370, URZ ;  /* 0x0000037028047890 */ /* 0x000fe2000ff1e03f */
[----:B------:R-:W-:Y:S02]  /*2b510*/  R2UR UR6, R8 ;  /* 0x00000000080672ca */ /* 0x000fe400000e0000 */
[----:B------:R-:W-:Y:S01]  /*2b520*/  R2UR UR7, R9 ;  /* 0x00000000090772ca */ /* 0x000fe200000e0000 */
[----:B------:R-:W-:Y:S01]  /*2b530*/  UIADD3.X UR5, URZ, UR41, URZ, UP0, !UPT ;  /* 0x000000293f057290 */ /* 0x000fe200087fe43f */
[----:B------:R-:W-:-:S02]  /*2b540*/  PLOP3.LUT P0, PT, PT, PT, PT, 0x80, 0x0 ;  /* 0x000000000000781c */ /* 0x000fc40003f0f070 */
[----:B------:R-:W-:Y:S01]  /*2b550*/  IADD3 R5, R5, 0x29830, RZ ;  /* 0x0002983005057810 */ /* 0x000fe20007ffe0ff */
[----:B----4-:R-:W-:-:S04]  /*2b560*/  IMAD R4, R4, 0x7800, R7 ;  /* 0x0000780004047824 */ /* 0x010fc800078e0207 */
[----:B------:R-:W-:-:S07]  /*2b570*/  VIADD R7, R4, 0x1a400 ;  /* 0x0001a40004077836 */ /* 0x000fce0000000000 */
.L_x_2619:
        /* <DEDUP_REMOVED lines=11> */
[----:B------:R-:W-:Y:S01]  /*2b630*/  R2UR UR6, R8 ;  /* 0x00000000080672ca */ /* 0x000fe200000e0000 */
[----:B------:R-:W-:Y:S01]  /*2b640*/  VIADD R7, R4, 0x1cc00 ;  /* 0x0001cc0004077836 */ /* 0x000fe20000000000 */
[----:B------:R-:W-:Y:S01]  /*2b650*/  R2UR UR7, R9 ;  /* 0x00000000090772ca */ /* 0x000fe200000e0000 */
[----:B------:R-:W-:Y:S01]  /*2b660*/  UMOV UR10, 0x40 ;  /* 0x00000040000a7882 */ /* 0x000fe20000000000 */
[----:B------:R-:W-:-:S13]  /*2b670*/  PLOP3.LUT P0, PT, PT, PT, PT, 0x80, 0x0 ;  /* 0x000000000000781c */ /* 0x000fda0003f0f070 */
.L_x_2620:
        /* <DEDUP_REMOVED lines=16> */
.L_x_2621:
        /* <DEDUP_REMOVED lines=10> */
[----:B---3--:R-:W-:Y:S05]  /*2b820*/  @P0 BRA.U.ANY `(.L_x_2621) ;  /* 0xfffffffd00d40947 */ /* 0x008fea000393ffff */
.L_x_2608:
[----:B------:R-:W-:Y:S05]  /*2b830*/  BSYNC B0 ;  /* 0x0000000000007941 */ /* 0x000fea0003800000 */
.L_x_2607:
[----:B------:R-:W-:-:S06]  /*2b840*/  UISETP.NE.AND UP0, UPT, UR37, 0x3, UPT ;  /* 0x000000032500788c */ /* 0x000fcc000bf05270 */
[----:B------:R-:W-:-:S13]  /*2b850*/  PLOP3.LUT P0, PT, PT, PT, UP0, 0x80, 0x0 ;  /* 0x000000000000781c */ /* 0x000fda0003f0f008 */
[----:B------:R-:W-:Y:S05]  /*2b860*/  @!P0 BRA `(.L_x_2622) ;  /* 0x0000000000048947 */ /* 0x000fea0003800000 */
[----:B------:R-:W-:Y:S01]  /*2b870*/  BPT.TRAP 0x1 ;  /* 0x000000040000795c */ /* 0x000fe20000300000 */
.L_x_2622:
[----:B------:R-:W3:Y:S01]  /*2b880*/  LDL R5, [R1+0x4] ;  /* 0x0000040001057983 */ /* 0x000ee20000100800 */
[----:B------:R-:W-:Y:S01]  /*2b890*/  MOV R4, UR39 ;  /* 0x0000002700047c02 */ /* 0x000fe20008000f00 */
[----:B------:R-:W-:Y:S03]  /*2b8a0*/  BSSY B0, `(.L_x_2623) ;  /* 0x0000007000007945 */ /* 0x000fe60003800000 */
[----:B------:R-:W-:Y:S02]  /*2b8b0*/  ISETP.NE.AND P1, PT, R4, 0x3, PT ;  /* 0x000000030400780c */ /* 0x000fe40003f25270 */
[----:B------:R-:W-:-:S04]  /*2b8c0*/  LOP3.LUT R4, R3, 0x1, RZ, 0x3c, !PT ;  /* 0x0000000103047812 */ /* 0x000fc800078e3cff */
[----:B------:R-:W-:Y:S01]  /*2b8d0*/  SHF.L.U32 R4, R4, 0x1f, RZ ;  /* 0x0000001f04047819 */ /* 0x000fe200000006ff */
[----:B---3--:R-:W-:-:S04]  /*2b8e0*/  IMAD R17, R0, 0x8, R5 ;  /* 0x0000000800117824 */ /* 0x008fc800078e0205 */
[----:B------:R-:W3:Y:S02]  /*2b8f0*/  SYNCS.PHASECHK.TRANS64.TRYWAIT P0, [R17+URZ+0x29870], R4 ;  /* 0x02987004110075a7 */ /* 0x000ee4000800017f */
[----:B---3--:R-:W-:Y:S05]  /*2b900*/  @!P0 BRA `(.L_x_2624) ;  /* 0x0000004400cc8947 */ /* 0x008fea0003800000 */
.L_x_2764:
[----:B------:R-:W-:Y:S05]  /*2b910*/  BSYNC B0 ;  /* 0x0000000000007941 */ /* 0x000fea0003800000 */
.L_x_2623:
[----:B------:R-:W-:Y:S05]  /*2b920*/  @!P1 BRA `(.L_x_2625) ;  /* 0x0000000000049947 */ /* 0x000fea0003800000 */
[----:B------:R-:W-:Y:S01]  /*2b930*/  BPT.TRAP 0x1 ;  /* 0x000000040000795c */ /* 0x000fe20000300000 */
.L_x_2625:
[----:B------:R-:W-:Y:S01]  /*2b940*/  SHF.L.U32 R3, R3, 0x1f, RZ ;  /* 0x0000001f03037819 */ /* 0x000fe200000006ff */
[----:B------:R-:W-:-:S03]  /*2b950*/  IMAD R12, R0, 0x5000, RZ ;  /* 0x00005000000c7824 */ /* 0x000fc600078e02ff */
[----:B------:R-:W4:Y:S02]  /*2b960*/  SYNCS.PHASECHK.TRANS64.TRYWAIT P0, [R17+URZ+0x29860], R3 ;  /* 0x02986003110075a7 */ /* 0x000f24000800017f */
[----:B----4-:R-:W-:Y:S05]  /*2b970*/  @!P0 BRA `(.L_x_2626) ;  /* 0x0000004400c48947 */ /* 0x010fea0003800000 */
.L_x_2765:
[----:B------:R-:W5:Y:S04]  /*2b980*/  LDL R0, [R1+0x2c] ;  /* 0x00002c0001007983 */ /* 0x000f680000100800 */
[----:B------:R-:W3:Y:S04]  /*2b990*/  LDL R13, [R1+0x4] ;  /* 0x00000400010d7983 */ /* 0x000ee80000100800 */
[----:B------:R-:W4:Y:S01]  /*2b9a0*/  LDL R14, [R1+0x28] ;  /* 0x00002800010e7983 */ /* 0x000f220000100800 */
[----:B------:R-:W-:Y:S05]  /*2b9b0*/  WARPSYNC.ALL ;  /* 0x0000000000007948 */ /* 0x000fea0003800000 */
[----:B--2---:R-:W2:Y:S01]  /*2b9c0*/  S2R R9, SR_TID.X ;  /* 0x0000000000097919 */ /* 0x004ea20000002100 */
[----:B------:R-:W-:Y:S01]  /*2b9d0*/  IMAD.MOV.U32 R15, RZ, RZ, 0x40 ;  /* 0x00000040ff0f7424 */ /* 0x000fe200078e00ff */
[----:B--2---:R-:W-:-:S04]  /*2b9e0*/  LOP3.LUT P0, RZ, R9, 0x4, RZ, 0xc0, !PT ;  /* 0x0000000409ff7812 */ /* 0x004fc8000780c0ff */
[----:B------:R-:W-:Y:S02]  /*2b9f0*/  SEL R15, R15, 0xffffffc0, !P0 ;  /* 0xffffffc00f0f7807 */ /* 0x000fe40004000000 */
[----:B-----5:R-:W-:-:S05]  /*2ba00*/  LOP3.LUT R0, R12, R0, RZ, 0xfc, !PT ;  /* 0x000000000c007212 */ /* 0x020fca00078efcff */
[----:B---3--:R-:W-:-:S05]  /*2ba10*/  IMAD.IADD R0, R13, 0x1, R0 ;  /* 0x000000010d007824 */ /* 0x008fca00078e0200 */
[----:B------:R-:W2:Y:S01]  /*2ba20*/  LDSM.16.MT88.4 R4, [R0+0xa400] ;  /* 0x00a400000004783b */ /* 0x000ea20000004200 */
[----:B----4-:R-:W-:Y:S02]  /*2ba30*/  IADD3 R3, R15, R0, RZ ;  /* 0x000000000f037210 */ /* 0x010fe40007ffe0ff */
[----:B------:R-:W-:Y:S02]  /*2ba40*/  LOP3.LUT R20, R12, R14, RZ, 0xfc, !PT ;  /* 0x0000000e0c147212 */ /* 0x000fe400078efcff */
[C-C-:B--2---:R-:W-:Y:S02]  /*2ba50*/  PRMT R8, R4.reuse, 0x6420, R5.reuse ;  /* 0x0000642004087816 */ /* 0x144fe40000000005 */
[----:B------:R-:W-:Y:S02]  /*2ba60*/  PRMT R9, R4, 0x7531, R5 ;  /* 0x0000753104097816 */ /* 0x000fe40000000005 */
[C-C-:B------:R-:W-:Y:S02]  /*2ba70*/  PRMT R10, R6.reuse, 0x6420, R7.reuse ;  /* 0x00006420060a7816 */ /* 0x140fe40000000007 */
[----:B------:R-:W-:-:S02]  /*2ba80*/  PRMT R11, R6, 0x7531, R7 ;  /* 0x00007531060b7816 */ /* 0x000fc40000000007 */
[----:B------:R-:W2:Y:S01]  /*2ba90*/  LDSM.16.MT88.4 R4, [R3+0xa400] ;  /* 0x00a400000304783b */ /* 0x000ea20000004200 */
[----:B------:R-:W-:-:S05]  /*2baa0*/  IMAD.IADD R20, R13, 0x1, R20 ;  /* 0x000000010d147824 */ /* 0x000fca00078e0214 */
[----:B------:R2:W-:Y:S02]  /*2bab0*/  STSM.16.M88.4 [R20+0x400], R8 ;  /* 0x0004000814007844 */ /* 0x0005e40000000200 */
        /* <DEDUP_REMOVED lines=10> */
[----:B------:R-:W2:Y:S04]  /*2bb60*/  LDSM.16.MT88.4 R4, [R3+0xb400] ;  /* 0x00b400000304783b */ /* 0x000ea80000004200 */
[----:B------:R-:W-:Y:S01]  /*2bb70*/  STSM.16.M88.4 [R20+0x1400], R12 ;  /* 0x0014000c14007844 */ /* 0x000fe20000000200 */
[C-C-:B--2---:R-:W-:Y:S02]  /*2bb80*/  PRMT R8, R4.reuse, 0x6420, R5.reuse ;  /* 0x0000642004087816 */ /* 0x144fe40000000005 */
[----:B------:R-:W-:Y:S02]  /*2bb90*/  PRMT R9, R4, 0x7531, R5 ;  /* 0x0000753104097816 */ /* 0x000fe40000000005 */
[----:B------:R-:W-:-:S02]  /*2bba0*/  PRMT R10, R6, 0x6420, R7 ;  /* 0x00006420060a7816 */ /* 0x000fc40000000007 */
        /* <DEDUP_REMOVED lines=32> */
[----:B------:R3:W-:Y:S01]  /*2bdb0*/  STSM.16.M88.4 [R20+0x4400], R12 ;  /* 0x0044000c14007844 */ /* 0x0007e20000000200 */
[C-C-:B--2---:R-:W-:Y:S02]  /*2bdc0*/  PRMT R8, R4.reuse, 0x6420, R5.reuse ;  /* 0x0000642004087816 */ /* 0x144fe40000000005 */
        /* <DEDUP_REMOVED lines=12> */
.L_x_2627:
[----:B------:R-:W4:Y:S01]  /*2be90*/  S2R R0, SR_TID.X ;  /* 0x0000000000007919 */ /* 0x000f220000002100 */
[----:B--2---:R2:W-:Y:S01]  /*2bea0*/  SYNCS.ARRIVE.TRANS64.A1T0 RZ, [R17+URZ+0x29850], RZ ;  /* 0x029850ff11ff79a7 */ /* 0x0045e2000810003f */
[----:B------:R0:W5:Y:S01]  /*2beb0*/  LDL R3, [R1+0x14] ;  /* 0x0000140001037983 */ /* 0x0001620000100800 */
[----:B----4-:R-:W-:Y:S01]  /*2bec0*/  LOP3.LUT R0, R0, 0x7f, RZ, 0xc0, !PT ;  /* 0x0000007f00007812 */ /* 0x010fe200078ec0ff */
[----:B------:R-:W-:Y:S03]  /*2bed0*/  BAR.SYNC.DEFER_BLOCKING 0x2, 0x80 ;  /* 0x0082000000007b1d */ /* 0x000fe60000010000 */
[----:B------:R-:W-:-:S03]  /*2bee0*/  ISETP.NE.AND P0, PT, R0, RZ, PT ;  /* 0x000000ff0000720c */ /* 0x000fc60003f05270 */
[----:B------:R0:W5:Y:S10]  /*2bef0*/  LDL R0, [R1+0x8] ;  /* 0x0000080001007983 */ /* 0x0001740000100800 */
[----:B--2---:R-:W-:-:S05]  /*2bf00*/  @!P0 VIADD R17, R17, 0x29880 ;  /* 0x0002988011118836 */ /* 0x004fca0000000000 */
[----:B------:R-:W-:-:S04]  /*2bf10*/  @!P0 PRMT R17, RZ, 0x654, R17 ;  /* 0x00000654ff118816 */ /* 0x000fc80000000011 */
[----:B------:R0:W-:Y:S01]  /*2bf20*/  @!P0 SYNCS.ARRIVE.TRANS64.RED.A1T0 RZ, [R17+URZ], RZ ;  /* 0x000000ff11ff89a7 */ /* 0x0001e2000810043f */
[C---:B------:R-:W-:Y:S01]  /*2bf30*/  ISETP.GT.AND P0, PT, R2.reuse, RZ, PT ;  /* 0x000000ff0200720c */ /* 0x040fe20003f04270 */
[----:B------:R-:W-:-:S12]  /*2bf40*/  VIADD R2, R2, 0xffffffff ;  /* 0xffffffff02027836 */ /* 0x000fd80000000000 */
[----:B0-----:R-:W-:Y:S05]  /*2bf50*/  @P0 BRA `(.L_x_2628) ;  /* 0xffffffec00d40947 */ /* 0x001fea000383ffff */
.L_x_2606:
[----:B--2---:R-:W0:Y:S01]  /*2bf60*/  S2R R4, SR_TID.X ;  /* 0x0000000000047919 */ /* 0x004e220000002100 */
[----:B------:R-:W-:Y:S01]  /*2bf70*/  BSSY B0, `(.L_x_2629) ;  /* 0x0000010000007945 */ /* 0x000fe20003800000 */
[----:B0-----:R-:W-:-:S04]  /*2bf80*/  LOP3.LUT R4, R4, 0x7f, RZ, 0xc0, !PT ;  /* 0x0000007f04047812 */ /* 0x001fc800078ec0ff */
[----:B------:R-:W-:-:S13]  /*2bf90*/  ISETP.NE.AND P0, PT, R4, RZ, PT ;  /* 0x000000ff0400720c */ /* 0x000fda0003f05270 */
[----:B------:R-:W-:Y:S05]  /*2bfa0*/  @P0 BRA `(.L_x_2630) ;  /* 0x0000000000300947 */ /* 0x000fea0003800000 */
[----:B------:R-:W0:Y:S01]  /*2bfb0*/  S2R R2, SR_LANEID ;  /* 0x0000000000027919 */ /* 0x000e220000000000 */
[----:B------:R-:W-:Y:S01]  /*2bfc0*/  VOTEU.ANY UR4, UPT, PT ;  /* 0x0000000000047886 */ /* 0x000fe200038e0100 */
[----:B------:R-:W2:Y:S01]  /*2bfd0*/  LDC.64 R4, c[0x0][0xc60] ;  /* 0x00031800ff047b82 */ /* 0x000ea20000000a00 */
[----:B-----5:R-:W0:Y:S02]  /*2bfe0*/  FLO.U32 R0, UR4 ;  /* 0x0000000400007d00 */ /* 0x020e2400080e0000 */
[----:B0-----:R-:W-:-:S06]  /*2bff0*/  ISETP.EQ.U32.AND P1, PT, R0, R2, PT ;  /* 0x000000020000720c */ /* 0x001fcc0003f22070 */
[----:B------:R-:W2:Y:S07]  /*2c000*/  POPC R2, UR4 ;  /* 0x0000000400027d09 */ /* 0x000eae0008000000 */
[----:B--2---:R-:W2:Y:S04]  /*2c010*/  @P1 ATOMG.E.ADD.STRONG.GPU PT, R2, desc[UR56][R4.64], R2 ;  /* 0x00000002040219a8 */ /* 0x004ea800081ee1f8 */
[----:B--2---:R0:W2:Y:S02]  /*2c020*/  SHFL.IDX PT, R2, R2, R0, 0x1f ;  /* 0x00001f0002027589 */ /* 0x0040a400000e0000 */
[----:B0-----:R-:W0:Y:S02]  /*2c030*/  S2R R0, SR_LTMASK ;  /* 0x0000000000007919 */ /* 0x001e240000003900 */
[----:B0-----:R-:W-:-:S06]  /*2c040*/  LOP3.LUT R0, R0, UR4, RZ, 0xc0, !PT ;  /* 0x0000000400007c12 */ /* 0x001fcc000f8ec0ff */
[----:B------:R-:W2:Y:S02]  /*2c050*/  POPC R0, R0 ;  /* 0x0000000000007309 */ /* 0x000ea40000000000 */
[----:B--2---:R-:W-:-:S07]  /*2c060*/  IADD3 R16, R2, UR38, R0 ;  /* 0x0000002602107c10 */ /* 0x004fce000fffe000 */
.L_x_2630:
[----:B------:R-:W-:Y:S05]  /*2c070*/  BSYNC B0 ;  /* 0x0000000000007941 */ /* 0x000fea0003800000 */
.L_x_2629:
[----:B------:R-:W-:-:S06]  /*2c080*/  UISETP.NE.AND UP0, UPT, UR37, 0x3, UPT ;  /* 0x000000032500788c */ /* 0x000fcc000bf05270 */
[----:B------:R-:W-:-:S13]  /*2c090*/  PLOP3.LUT P1, PT, PT, PT, UP0, 0x80, 0x0 ;  /* 0x000000000000781c */ /* 0x000fda0003f2f008 */
[----:B------:R-:W-:Y:S05]  /*2c0a0*/  @!P1 BRA `(.L_x_2631) ;  /* 0x0000000000049947 */ /* 0x000fea0003800000 */
[----:B------:R-:W-:Y:S01]  /*2c0b0*/  BPT.TRAP 0x1 ;  /* 0x000000040000795c */ /* 0x000fe20000300000 */
.L_x_2631:
[----:B------:R-:W2:Y:S04]  /*2c0c0*/  LDL R4, [R1+0x14] ;  /* 0x0000140001047983 */ /* 0x000ea80000100800 */
[----:B-----5:R-:W4:Y:S04]  /*2c0d0*/  LDL R3, [R1+0x4] ;  /* 0x0000040001037983 */ /* 0x020f280000100800 */
[----:B------:R-:W4:Y:S01]  /*2c0e0*/  LDL R2, [R1+0x8] ;  /* 0x0000080001027983 */ /* 0x000f220000100800 */
[----:B------:R-:W-:Y:S01]  /*2c0f0*/  MOV R0, UR39 ;  /* 0x0000002700007c02 */ /* 0x000fe20008000f00 */
[----:B------:R-:W-:Y:S03]  /*2c100*/  BSSY B0, `(.L_x_2632) ;  /* 0x0000007000007945 */ /* 0x000fe60003800000 */
[----:B------:R-:W-:-:S02]  /*2c110*/  ISETP.NE.AND P2, PT, R0, 0x3, PT ;  /* 0x000000030000780c */ /* 0x000fc40003f45270 */
[----:B--2---:R-:W-:-:S04]  /*2c120*/  LOP3.LUT R0, R4, 0x1, RZ, 0x3c, !PT ;  /* 0x0000000104007812 */ /* 0x004fc800078e3cff */
[----:B------:R-:W-:Y:S01]  /*2c130*/  SHF.L.U32 R0, R0, 0x1f, RZ ;  /* 0x0000001f00007819 */ /* 0x000fe200000006ff */
[----:B----4-:R-:W-:-:S04]  /*2c140*/  IMAD R17, R2, 0x8, R3 ;  /* 0x0000000802117824 */ /* 0x010fc800078e0203 */
[----:B------:R-:W0:Y:S02]  /*2c150*/  SYNCS.PHASECHK.TRANS64.TRYWAIT P1, [R17+URZ+0x29870], R0 ;  /* 0x02987000110075a7 */ /* 0x000e24000802017f */
[----:B0-----:R-:W-:Y:S05]  /*2c160*/  @!P1 BRA `(.L_x_2633) ;  /* 0x0000003c00dc9947 */ /* 0x001fea0003800000 */
.L_x_2766:
[----:B------:R-:W-:Y:S05]  /*2c170*/  BSYNC B0 ;  /* 0x0000000000007941 */ /* 0x000fea0003800000 */
.L_x_2632:
[----:B------:R-:W-:Y:S05]  /*2c180*/  @!P2 BRA `(.L_x_2634) ;  /* 0x000000000004a947 */ /* 0x000fea0003800000 */
[----:B------:R-:W-:Y:S01]  /*2c190*/  BPT.TRAP 0x1 ;  /* 0x000000040000795c */ /* 0x000fe20000300000 */
.L_x_2634:
[----:B0-----:R-:W2:Y:S02]  /*2c1a0*/  LDL R0, [R1+0x14] ;  /* 0x0000140001007983 */ /* 0x001ea40000100800 */
[----:B--2---:R-:W-:-:S04]  /*2c1b0*/  SHF.L.U32 R0, R0, 0x1f, RZ ;  /* 0x0000001f00007819 */ /* 0x004fc800000006ff */
[----:B------:R-:W0:Y:S02]  /*2c1c0*/  SYNCS.PHASECHK.TRANS64.TRYWAIT P1, [R17+URZ+0x29860], R0 ;  /* 0x02986000110075a7 */ /* 0x000e24000802017f */
[----:B0-----:R-:W-:Y:S05]  /*2c1d0*/  @!P1 BRA `(.L_x_2635) ;  /* 0x0000003c00d49947 */ /* 0x001fea0003800000 */
.L_x_2767:
[----:B------:R-:W0:Y:S04]  /*2c1e0*/  LDL R18, [R1+0x8] ;  /* 0x0000080001127983 */ /* 0x000e280000100800 */
[----:B------:R-:W2:Y:S04]  /*2c1f0*/  LDL R2, [R1+0x2c] ;  /* 0x00002c0001027983 */ /* 0x000ea80000100800 */
[----:B---3--:R-:W3:Y:S04]  /*2c200*/  LDL R12, [R1+0x4] ;  /* 0x00000400010c7983 */ /* 0x008ee80000100800 */
[----:B------:R-:W4:Y:S01]  /*2c210*/  LDL R13, [R1+0x28] ;  /* 0x00002800010d7983 */ /* 0x000f220000100800 */
[----:B------:R-:W5:Y:S01]  /*2c220*/  S2R R3, SR_TID.X ;  /* 0x0000000000037919 */ /* 0x000f620000002100 */
[----:B------:R-:W-:Y:S05]  /*2c230*/  WARPSYNC.ALL ;  /* 0x0000000000007948 */ /* 0x000fea0003800000 */
[----:B-----5:R-:W-:Y:S01]  /*2c240*/  LOP3.LUT P1, RZ, R3, 0x4, RZ, 0xc0, !PT ;  /* 0x0000000403ff7812 */ /* 0x020fe2000782c0ff */
[----:B------:R-:W-:-:S05]  /*2c250*/  IMAD.MOV.U32 R3, RZ, RZ, 0x40 ;  /* 0x00000040ff037424 */ /* 0x000fca00078e00ff */
[----:B------:R-:W-:Y:S01]  /*2c260*/  SEL R3, R3, 0xffffffc0, !P1 ;  /* 0xffffffc003037807 */ /* 0x000fe20004800000 */
[----:B0-----:R-:W-:-:S05]  /*2c270*/  IMAD R0, R18, 0x5000, RZ ;  /* 0x0000500012007824 */ /* 0x001fca00078e02ff */
[----:B--2---:R-:W-:-:S05]  /*2c280*/  LOP3.LUT R2, R0, R2, RZ, 0xfc, !PT ;  /* 0x0000000200027212 */ /* 0x004fca00078efcff */
[----:B---3--:R-:W-:-:S05]  /*2c290*/  IMAD.IADD R2, R12, 0x1, R2 ;  /* 0x000000010c027824 */ /* 0x008fca00078e0202 */
[----:B------:R-:W0:Y:S01]  /*2c2a0*/  LDSM.16.MT88.4 R4, [R2+0xa400] ;  /* 0x00a400000204783b */ /* 0x000e220000004200 */
[----:B------:R-:W-:Y:S02]  /*2c2b0*/  IADD3 R3, R3, R2, RZ ;  /* 0x0000000203037210 */ /* 0x000fe40007ffe0ff */
[----:B----4-:R-:W-:Y:S02]  /*2c2c0*/  LOP3.LUT R0, R0, R13, RZ, 0xfc, !PT ;  /* 0x0000000d00007212 */ /* 0x010fe400078efcff */
[C-C-:B0-----:R-:W-:Y:S02]  /*2c2d0*/  PRMT R8, R4.reuse, 0x6420, R5.reuse ;  /* 0x0000642004087816 */ /* 0x141fe40000000005 */
[----:B------:R-:W-:Y:S02]  /*2c2e0*/  PRMT R9, R4, 0x7531, R5 ;  /* 0x0000753104097816 */ /* 0x000fe40000000005 */
[C-C-:B------:R-:W-:Y:S02]  /*2c2f0*/  PRMT R10, R6.reuse, 0x6420, R7.reuse ;  /* 0x00006420060a7816 */ /* 0x140fe40000000007 */
[----:B------:R-:W-:-:S02]  /*2c300*/  PRMT R11, R6, 0x7531, R7 ;  /* 0x00007531060b7816 */ /* 0x000fc40000000007 */
[----:B------:R-:W0:Y:S01]  /*2c310*/  LDSM.16.MT88.4 R4, [R3+0xa400] ;  /* 0x00a400000304783b */ /* 0x000e220000004200 */
[----:B------:R-:W-:-:S05]  /*2c320*/  IMAD.IADD R0, R12, 0x1, R0 ;  /* 0x000000010c007824 */ /* 0x000fca00078e0200 */
        /* <DEDUP_REMOVED lines=62> */
.L_x_2636:
[----:B------:R-:W3:Y:S01]  /*2c710*/  LDL.LU R3, [R1+0x14] ;  /* 0x0000140001037983 */ /* 0x000ee20000300800 */
[----:B0-----:R0:W-:Y:S01]  /*2c720*/  SYNCS.ARRIVE.TRANS64.A1T0 RZ, [R17+URZ+0x29850], RZ ;  /* 0x029850ff11ff79a7 */ /* 0x0011e2000810003f */
[----:B--2---:R-:W-:Y:S02]  /*2c730*/  VIADD R0, R18, 0x1 ;  /* 0x0000000112007836 */ /* 0x004fe40000000000 */
        /* <DEDUP_REMOVED lines=8> */
[----:B---3--:R-:W-:-:S05]  /*2c7c0*/  LOP3.LUT R3, R3, R2, RZ, 0x3c, !PT ;  /* 0x0000000203037212 */ /* 0x008fca00078e3cff */
[----:B------:R0:W-:Y:S02]  /*2c7d0*/  STL [R1+0x14], R3 ;  /* 0x0000140301007387 */ /* 0x0001e40000100800 */
.L_x_2581:
        /* <DEDUP_REMOVED lines=9> */
[----:B------:R3:W4:Y:S04]  /*2c870*/  LDS.128 R16, [R0+0x298d0] ;  /* 0x0298d00000107984 */ /* 0x0007280000000c00 */
[----:B------:R3:W-:Y:S01]  /*2c880*/  STL [R1+0x4], R0 ;  /* 0x0000040001007387 */ /* 0x0007e20000100800 */
[----:B------:R-:W-:Y:S06]  /*2c890*/  BAR.ARV 0x4, 0x180 ;  /* 0x0106000000007b1d */ /* 0x000fec0000002000 */
[----:B------:R-:W-:Y:S05]  /*2c8a0*/  BRA `(.L_x_2638) ;  /* 0x0000000800dc7947 */ /* 0x000fea0003800000 */
.L_x_2637:
        /* <DEDUP_REMOVED lines=15> */
[C---:B------:R-:W-:Y:S01]  /*2c9a0*/  ISETP.GE.U32.AND P5, PT, R7.reuse, 0x10, PT ;  /* 0x000000100700780c */ /* 0x040fe20003fa6070 */
[----:B------:R-:W-:Y:S01]  /*2c9b0*/  SHFL.IDX PT, R5, R16, 0x1, 0x1f ;  /* 0x00201f0010057f89 */ /* 0x000fe200000e0000 */
[----:B0-----:R-:W-:Y:S02]  /*2c9c0*/  IMAD.MOV.U32 R2, RZ, RZ, RZ ;  /* 0x000000ffff027224 */ /* 0x001fe400078e00ff */
[----:B--2---:R-:W-:Y:S01]  /*2c9d0*/  @!P1 IMAD.MOV.U32 R2, RZ, RZ, R3 ;  /* 0x000000ffff029224 */ /* 0x004fe200078e0003 */
[----:B------:R-:W-:-:S04]  /*2c9e0*/  ISETP.NE.AND P1, PT, R7, RZ, PT ;  /* 0x000000ff0700720c */ /* 0x000fc80003f25270 */
        /* <DEDUP_REMOVED lines=15> */
[----:B------:R0:W2:Y:S02]  /*2cae0*/  SHFL.IDX PT, R8, R6, 0x1f, 0x1f ;  /* 0x03e01f0006087f89 */ /* 0x0000a400000e0000 */
.L_x_2777:
[----:B------:R-:W-:Y:S02]  /*2caf0*/  ULDC UR4, c[0x0][0xc38] ;  /* 0x00030e0000047ab9 */ /* 0x000fe40000000800 */
[----:B------:R-:W-:-:S04]  /*2cb00*/  IMAD.U32 R4, RZ, RZ, UR4 ;  /* 0x00000004ff047e24 */ /* 0x000fc8000f8e00ff */
[----:B--2---:R-:W-:-:S04]  /*2cb10*/  IMAD R8, R8, R4, RZ ;  /* 0x0000000408087224 */ /* 0x004fc800078e02ff */
[----:B------:R-:W-:-:S05]  /*2cb20*/  IMAD.IADD R5, R5, 0x1, R8 ;  /* 0x0000000105057824 */ /* 0x000fca00078e0208 */
[----:B------:R-:W-:-:S13]  /*2cb30*/  ISETP.GT.AND P6, PT, R5, R0, PT ;  /* 0x000000000500720c */ /* 0x000fda0003fc4270 */
[----:B------:R-:W-:Y:S05]  /*2cb40*/  @P6 BRA `(.L_x_2640) ;  /* 0x00000000009c6947 */ /* 0x000fea0003800000 */
.L_x_2645:
[----:B------:R-:W2:Y:S01]  /*2cb50*/  LDC R2, c[0x0][0xc3c] ;  /* 0x00030f00ff027b82 */ /* 0x000ea20000000800 */
[----:B------:R-:W-:-:S05]  /*2cb60*/  VIADD R19, R19, 0x1f ;  /* 0x0000001f13137836 */ /* 0x000fca0000000000 */
[----:B--2---:R-:W-:-:S13]  /*2cb70*/  ISETP.GE.AND P6, PT, R19, R2, PT ;  /* 0x000000021300720c */ /* 0x004fda0003fc6270 */
[----:B------:R-:W-:Y:S05]  /*2cb80*/  @P6 BRA `(.L_x_2641) ;  /* 0x0000000400d86947 */ /* 0x000fea0003800000 */
[----:B------:R-:W2:Y:S01]  /*2cb90*/  S2R R3, SR_TID.X ;  /* 0x0000000000037919 */ /* 0x000ea20000002100 */
[----:B------:R-:W-:Y:S01]  /*2cba0*/  BSSY B0, `(.L_x_2642) ;  /* 0x0000009000007945 */ /* 0x000fe20003800000 */
[----:B--2---:R-:W-:-:S04]  /*2cbb0*/  LOP3.LUT R3, R3, 0x1f, RZ, 0xc0, !PT ;  /* 0x0000001f03037812 */ /* 0x004fc800078ec0ff */
[----:B------:R-:W-:-:S04]  /*2cbc0*/  IADD3 R4, R19, R3, RZ ;  /* 0x0000000313047210 */ /* 0x000fc80007ffe0ff */
[----:B------:R-:W-:Y:S01]  /*2cbd0*/  ISETP.GE.OR P6, PT, R4, R2, !P0 ;  /* 0x000000020400720c */ /* 0x000fe200047c6670 */
[----:B------:R-:W-:-:S12]  /*2cbe0*/  IMAD.MOV.U32 R2, RZ, RZ, RZ ;  /* 0x000000ffff027224 */ /* 0x000fd800078e00ff */
[----:B------:R-:W-:Y:S05]  /*2cbf0*/  @P6 BRA `(.L_x_2643) ;  /* 0x00000000000c6947 */ /* 0x000fea0003800000 */
[----:B------:R-:W2:Y:S02]  /*2cc00*/  LDC.64 R2, c[0x0][0xc80] ;  /* 0x00032000ff027b82 */ /* 0x000ea40000000a00 */
[----:B--2---:R-:W-:-:S06]  /*2cc10*/  IMAD.WIDE R2, R4, 0x4, R2 ;  /* 0x0000000404027825 */ /* 0x004fcc00078e0202 */
[----:B------:R2:W5:Y:S02]  /*2cc20*/  LDG.E R2, desc[UR56][R2.64] ;  /* 0x0000003802027981 */ /* 0x000564000c1e1900 */
.L_x_2643:
[----:B------:R-:W-:Y:S05]  /*2cc30*/  BSYNC B0 ;  /* 0x0000000000007941 */ /* 0x000fea0003800000 */
.L_x_2642:
        /* <DEDUP_REMOVED lines=14> */
[----:B------:R-:W2:Y:S02]  /*2cd20*/  SHFL.UP PT, R4, R3, 0x10, RZ ;  /* 0x0600000003047989 */ /* 0x000ea400000e00ff */
[----:B--2---:R-:W-:-:S05]  /*2cd30*/  SEL R4, R4, RZ, P5 ;  /* 0x000000ff04047207 */ /* 0x004fca0002800000 */
[----:B0-----:R-:W-:-:S05]  /*2cd40*/  IMAD.IADD R6, R3, 0x1, R4 ;  /* 0x0000000103067824 */ /* 0x001fca00078e0204 */
[----:B------:R0:W2:Y:S02]  /*2cd50*/  SHFL.IDX PT, R8, R6, 0x1f, 0x1f ;  /* 0x03e01f0006087f89 */ /* 0x0000a400000e0000 */
.L_x_2785:
[----:B------:R-:W-:Y:S02]  /*2cd60*/  ULDC UR4, c[0x0][0xc38] ;  /* 0x00030e0000047ab9 */ /* 0x000fe40000000800 */
[----:B------:R-:W-:-:S04]  /*2cd70*/  IMAD.U32 R4, RZ, RZ, UR4 ;  /* 0x00000004ff047e24 */ /* 0x000fc8000f8e00ff */
[----:B--2---:R-:W-:-:S05]  /*2cd80*/  IMAD R8, R8, R4, RZ ;  /* 0x0000000408087224 */ /* 0x004fca00078e02ff */
[----:B------:R-:W-:-:S04]  /*2cd90*/  IADD3 R5, R8, R5, RZ ;  /* 0x0000000508057210 */ /* 0x000fc80007ffe0ff */
[----:B------:R-:W-:-:S13]  /*2cda0*/  ISETP.GT.AND P6, PT, R5, R0, PT ;  /* 0x000000000500720c */ /* 0x000fda0003fc4270 */
[----:B------:R-:W-:Y:S05]  /*2cdb0*/  @!P6 BRA `(.L_x_2645) ;  /* 0xfffffffc0064e947 */ /* 0x000fea000383ffff */
.L_x_2640:
[----:B------:R-:W-:Y:S01]  /*2cdc0*/  IMAD.IADD R8, R5, 0x1, -R8 ;  /* 0x0000000105087824 */ /* 0x000fe200078e0a08 */
[----:B------:R-:W-:-:S03]  /*2cdd0*/  UMOV UR4, 0xffffffff ;  /* 0xffffffff00047882 */ /* 0x000fc60000000000 */
[----:B------:R-:W-:-:S05]  /*2cde0*/  IMAD R3, R6, R4, R8 ;  /* 0x0000000406037224 */ /* 0x000fca00078e0208 */
[----:B------:R-:W-:Y:S01]  /*2cdf0*/  ISETP.GT.AND P6, PT, R3, R0, PT ;  /* 0x000000000300720c */ /* 0x000fe20003fc4270 */
[----:B------:R-:W-:-:S12]  /*2ce00*/  BRA.DIV UR4, `(.L_x_2646) ;  /* 0x0000003a04f07947 */ /* 0x000fd8000b800000 */
[----:B------:R-:W-:-:S04]  /*2ce10*/  VOTE.ANY R3, PT, !P6 ;  /* 0x0000000000037806 */ /* 0x000fc800070e0100 */
[----:B------:R-:W2:Y:S02]  /*2ce20*/  POPC R5, R3 ;  /* 0x0000000300057309 */ /* 0x000ea40000000000 */
[----:B--2---:R2:W3:Y:S02]  /*2ce30*/  SHFL.IDX PT, R17, R2, R5, 0x1f ;  /* 0x00001f0502117589 */ /* 0x0044e400000e0000 */
.L_x_2789:
[----:B------:R-:W-:Y:S01]  /*2ce40*/  ISETP.NE.AND P0, PT, R3, RZ, PT ;  /* 0x000000ff0300720c */ /* 0x000fe20003f05270 */
[----:B------:R-:W-:-:S12]  /*2ce50*/  IMAD.MOV.U32 R16, RZ, RZ, RZ ;  /* 0x000000ffff107224 */ /* 0x000fd800078e00ff */
[----:B------:R-:W-:Y:S05]  /*2ce60*/  @!P0 BRA `(.L_x_2647) ;  /* 0x0000000000148947 */ /* 0x000fea0003800000 */
[----:B------:R-:W-:Y:S01]  /*2ce70*/  UMOV UR4, 0xffffffff ;  /* 0xffffffff00047882 */ /* 0x000fe20000000000 */
[----:B------:R-:W-:Y:S02]  /*2ce80*/  VIADD R12, R5, 0xffffffff ;  /* 0xffffffff050c7836 */ /* 0x000fe40000000000 */
[----:B------:R-:W-:Y:S05]  /*2ce90*/  BRA.DIV UR4, `(.L_x_2648) ;  /* 0x0000003e04147947 */ /* 0x000fea000b800000 */
[----:B0-----:R0:W4:Y:S02]  /*2cea0*/  SHFL.IDX PT, R6, R6, R12, 0x1f ;  /* 0x00001f0c06067589 */ /* 0x00112400000e0000 */
.L_x_2792:
[----:B----4-:R-:W-:-:S07]  /*2ceb0*/  MOV R16, R6 ;  /* 0x0000000600107202 */ /* 0x010fce0000000f00 */
.L_x_2647:
[----:B0-----:R-:W0:Y:S01]  /*2cec0*/  LDC.64 R6, c[0x0][0xc90] ;  /* 0x00032400ff067b82 */ /* 0x001e220000000a00 */
[----:B------:R-:W-:-:S04]  /*2ced0*/  IMAD.IADD R19, R5, 0x1, R19 ;  /* 0x0000000105137824 */ /* 0x000fc800078e0213 */
[----:B0-----:R-:W-:-:S06]  /*2cee0*/  IMAD.WIDE R6, R19, 0x4, R6 ;  /* 0x0000000413067825 */ /* 0x001fcc00078e0206 */
[----:B------:R-:W2:Y:S01]  /*2cef0*/  LDG.E R6, desc[UR56][R6.64] ;  /* 0x0000003806067981 */ /* 0x000ea2000c1e1900 */
[----:B------:R-:W-:-:S04]  /*2cf00*/  IMAD R16, R16, R4, R8 ;  /* 0x0000000410107224 */ /* 0x000fc800078e0208 */
[----:B------:R-:W-:Y:S02]  /*2cf10*/  IMAD.IADD R0, R0, 0x1, -R16 ;  /* 0x0000000100007824 */ /* 0x000fe400078e0a10 */
[----:B--23--:R-:W-:-:S05]  /*2cf20*/  IMAD R5, R17, R6, RZ ;  /* 0x0000000611057224 */ /* 0x00cfca00078e02ff */
[----:B------:R-:W-:-:S04]  /*2cf30*/  IABS R7, R5 ;  /* 0x0000000500077213 */ /* 0x000fc80000000000 */
[----:B------:R-:W0:Y:S08]  /*2cf40*/  I2F.RP R2, R7 ;  /* 0x0000000700027306 */ /* 0x000e300000209400 */
[----:B0-----:R-:W0:Y:S02]  /*2cf50*/  MUFU.RCP R2, R2 ;  /* 0x0000000200027308 */ /* 0x001e240000001000 */
[----:B0-----:R-:W-:-:S06]  /*2cf60*/  VIADD R2, R2, 0xffffffe ;  /* 0x0ffffffe02027836 */ /* 0x001fcc0000000000 */
[----:B------:R-:W0:Y:S02]  /*2cf70*/  F2I.FTZ.U32.TRUNC.NTZ R3, R2 ;  /* 0x0000000200037305 */ /* 0x000e24000021f000 */
[----:B0-----:R-:W-:-:S04]  /*2cf80*/  IMAD.MOV R2, RZ, RZ, -R3 ;  /* 0x000000ffff027224 */ /* 0x001fc800078e0a03 */
[----:B------:R-:W-:Y:S01]  /*2cf90*/  IMAD R8, R2, R7, RZ ;  /* 0x0000000702087224 */ /* 0x000fe200078e02ff */
[----:B------:R-:W-:-:S05]  /*2cfa0*/  MOV R2, RZ ;  /* 0x000000ff00027202 */ /* 0x000fca0000000f00 */
[----:B------:R-:W-:Y:S01]  /*2cfb0*/  IMAD.HI.U32 R8, R3, R8, R2 ;  /* 0x0000000803087227 */ /* 0x000fe200078e0002 */
[----:B------:R-:W-:Y:S02]  /*2cfc0*/  IABS R2, R0 ;  /* 0x0000000000027213 */ /* 0x000fe40000000000 */
[----:B------:R-:W-:-:S03]  /*2cfd0*/  IABS R3, R5 ;  /* 0x0000000500037213 */ /* 0x000fc60000000000 */
[----:B------:R-:W-:-:S04]  /*2cfe0*/  IMAD.HI.U32 R8, R8, R2, RZ ;  /* 0x0000000208087227 */ /* 0x000fc800078e00ff */
[----:B------:R-:W-:-:S04]  /*2cff0*/  IMAD.MOV R3, RZ, RZ, -R3 ;  /* 0x000000ffff037224 */ /* 0x000fc800078e0a03 */
        /* <DEDUP_REMOVED lines=8> */
[----:B------:R-:W-:-:S04]  /*2d080*/  @P0 VIADD R8, R8, 0x1 ;  /* 0x0000000108080836 */ /* 0x000fc80000000000 */
[----:B------:R-:W-:-:S04]  /*2d090*/  IMAD.MOV.U32 R2, RZ, RZ, R8 ;  /* 0x000000ffff027224 */ /* 0x000fc800078e0008 */
[----:B------:R-:W-:Y:S01]  /*2d0a0*/  @!P2 IMAD.MOV R2, RZ, RZ, -R2 ;  /* 0x000000ffff02a224 */ /* 0x000fe200078e0a02 */
[----:B------:R-:W-:-:S05]  /*2d0b0*/  @!P1 LOP3.LUT R2, RZ, R5, RZ, 0x33, !PT ;  /* 0x00000005ff029212 */ /* 0x000fca00078e33ff */
[----:B------:R-:W-:Y:S02]  /*2d0c0*/  IMAD R7, R6, R2, RZ ;  /* 0x0000000206077224 */ /* 0x000fe400078e02ff */
[----:B------:R-:W-:-:S03]  /*2d0d0*/  IMAD.MOV R2, RZ, RZ, -R2 ;  /* 0x000000ffff027224 */ /* 0x000fc600078e0a02 */
[----:B------:R-:W-:Y:S01]  /*2d0e0*/  IADD3 R3, -R7, RZ, RZ ;  /* 0x000000ff07037210 */ /* 0x000fe20007ffe1ff */
[----:B------:R-:W-:-:S03]  /*2d0f0*/  IMAD R0, R5, R2, R0 ;  /* 0x0000000205007224 */ /* 0x000fc600078e0200 */
[----:B------:R-:W-:-:S04]  /*2d100*/  VIADDMNMX R4, R3, R4, R6, PT ;  /* 0x0000000403047246 */ /* 0x000fc80003800106 */
        /* <DEDUP_REMOVED lines=27> */
[----:B------:R-:W-:-:S04]  /*2d2c0*/  LOP3.LUT R2, RZ, R2, RZ, 0x33, !PT ;  /* 0x00000002ff027212 */ /* 0x000fc800078e33ff */
[----:B------:R-:W-:Y:S01]  /*2d2d0*/  IADD3 R17, R17, R2, RZ ;  /* 0x0000000211117210 */ /* 0x000fe20007ffe0ff */
[----:B------:R-:W-:Y:S06]  /*2d2e0*/  BRA `(.L_x_2649) ;  /* 0x00000000001c7947 */ /* 0x000fec0003800000 */
.L_x_2641:
[----:B------:R-:W-:Y:S01]  /*2d2f0*/  UMOV UR4, URZ ;  /* 0x0000003f00047c82 */ /* 0x000fe20008000000 */
[----:B------:R-:W-:Y:S01]  /*2d300*/  UMOV UR5, URZ ;  /* 0x0000003f00057c82 */ /* 0x000fe20008000000 */
[----:B------:R-:W-:Y:S01]  /*2d310*/  ULDC UR6, c[0x0][0xc3c] ;  /* 0x00030f0000067ab9 */ /* 0x000fe20000000800 */
[----:B------:R-:W-:Y:S01]  /*2d320*/  IMAD.MOV.U32 R16, RZ, RZ, R0 ;  /* 0x000000ffff107224 */ /* 0x000fe200078e0000 */
[----:B------:R-:W-:Y:S01]  /*2d330*/  MOV R19, UR6 ;  /* 0x0000000600137c02 */ /* 0x000fe20008000f00 */
[----:B------:R-:W-:Y:S02]  /*2d340*/  IMAD.U32 R17, RZ, RZ, UR4 ;  /* 0x00000004ff117e24 */ /* 0x000fe4000f8e00ff */
[----:B------:R-:W-:-:S07]  /*2d350*/  IMAD.U32 R18, RZ, RZ, UR5 ;  /* 0x00000005ff127e24 */ /* 0x000fce000f8e00ff */
.L_x_2649:
[----:B------:R2:W3:Y:S01]  /*2d360*/  LDL R3, [R1+0x4] ;  /* 0x0000040001037983 */ /* 0x0004e20000100800 */
[----:B------:R-:W4:Y:S01]  /*2d370*/  S2R R0, SR_TID.X ;  /* 0x0000000000007919 */ /* 0x000f220000002100 */
[----:B------:R-:W-:Y:S05]  /*2d380*/  WARPSYNC.ALL ;  /* 0x0000000000007948 */ /* 0x000fea0003800000 */
[----:B----4-:R-:W-:Y:S01]  /*2d390*/  LOP3.LUT R0, R0, 0x1f, RZ, 0xc0, !PT ;  /* 0x0000001f00007812 */ /* 0x010fe200078ec0ff */
        /* <DEDUP_REMOVED lines=8> */
.L_x_2638:
[----:B------:R-:W-:Y:S02]  /*2d420*/  ULDC UR4, c[0x0][0xc3c] ;  /* 0x00030f0000047ab9 */ /* 0x000fe40000000800 */
[----:B----4-:R-:W-:-:S13]  /*2d430*/  ISETP.GE.AND P0, PT, R19, UR4, PT ;  /* 0x0000000413007c0c */ /* 0x010fda000bf06270 */
[----:B------:R-:W-:Y:S05]  /*2d440*/  @!P0 BRA `(.L_x_2650) ;  /* 0xffffffa400308947 */ /* 0x000fea000383ffff */
[----:B------:R-:W-:Y:S05]  /*2d450*/  BSYNC B7 ;  /* 0x0000000000077941 */ /* 0x000fea0003800000 */
.L_x_2540:
[----:B---3--:R-:W3:Y:S01]  /*2d460*/  LDL.LU R0, [R1+0x54] ;  /* 0x0000540001007983 */ /* 0x008ee20000300800 */
[----:B------:R-:W-:Y:S01]  /*2d470*/  BSSY B0, `(.L_x_2651) ;  /* 0x000000b000007945 */ /* 0x000fe20003800000 */
[----:B------:R-:W4:Y:S01]  /*2d480*/  S2R R5, SR_CgaCtaId ;  /* 0x0000000000057919 */ /* 0x000f220000008800 */
[----:B---3--:R-:W-:-:S05]  /*2d490*/  VIADD R0, R0, 0x1 ;  /* 0x0000000100007836 */ /* 0x008fca0000000000 */
[----:B0-----:R-:W-:-:S04]  /*2d4a0*/  LEA.HI R2, R0, R0, RZ, 0x1 ;  /* 0x0000000000027211 */ /* 0x001fc800078f08ff */
[----:B--2---:R-:W-:-:S05]  /*2d4b0*/  LOP3.LUT R3, R2, 0xfffffffe, RZ, 0xc0, !PT ;  /* 0xfffffffe02037812 */ /* 0x004fca00078ec0ff */
[----:B------:R-:W-:Y:S01]  /*2d4c0*/  IMAD.IADD R3, R0, 0x1, -R3 ;  /* 0x0000000100037824 */ /* 0x000fe200078e0a03 */
[----:B------:R-:W-:-:S04]  /*2d4d0*/  MOV R0, 0x400 ;  /* 0x0000040000007802 */ /* 0x000fc80000000f00 */
[----:B----4-:R-:W-:Y:S02]  /*2d4e0*/  LEA R0, R5, R0, 0x18 ;  /* 0x0000000005007211 */ /* 0x010fe400078ec0ff */
[----:B------:R-:W-:-:S04]  /*2d4f0*/  SHF.L.U32 R3, R3, 0x1f, RZ ;  /* 0x0000001f03037819 */ /* 0x000fc800000006ff */
[----:B------:R-:W0:Y:S02]  /*2d500*/  SYNCS.PHASECHK.TRANS64.TRYWAIT P0, [R0+URZ+0x29820], R3 ;  /* 0x02982003000075a7 */ /* 0x000e24000800017f */
[----:B0-----:R-:W-:Y:S05]  /*2d510*/  @!P0 BRA `(.L_x_2652) ;  /* 0x00000034009c8947 */ /* 0x001fea0003800000 */
.L_x_2793:
[----:B------:R-:W-:Y:S05]  /*2d520*/  BSYNC B0 ;  /* 0x0000000000007941 */ /* 0x000fea0003800000 */
.L_x_2651:
[----:B------:R-:W-:-:S03]  /*2d530*/  UMOV UR4, 0xffffffff ;  /* 0xffffffff00047882 */ /* 0x000fc60000000000 */
[----:B------:R-:W-:Y:S05]  /*2d540*/  BRA.DIV UR4, `(.L_x_2653) ;  /* 0x0000003604a47947 */ /* 0x000fea000b800000 */
[----:B------:R-:W2:Y:S02]  /*2d550*/  S2R R2, SR_TID.X ;  /* 0x0000000000027919 */ /* 0x000ea40000002100 */
[----:B--2---:R-:W-:-:S04]  /*2d560*/  SHF.R.U32.HI R2, RZ, 0x5, R2 ;  /* 0x00000005ff027819 */ /* 0x004fc80000011602 */
[----:B------:R-:W-:-:S05]  /*2d570*/  LOP3.LUT R2, R2, 0x3, RZ, 0xc0, !PT ;  /* 0x0000000302027812 */ /* 0x000fca00078ec0ff */
[----:B------:R2:W3:Y:S02]  /*2d580*/  SHFL.IDX PT, R14, R2, RZ, 0x1f ;  /* 0x00001fff020e7589 */ /* 0x0004e400000e0000 */
.L_x_2796:
[----:B---3--:R-:W-:-:S13]  /*2d590*/  ISETP.NE.AND P0, PT, R14, RZ, PT ;  /* 0x000000ff0e00720c */ /* 0x008fda0003f05270 */
[----:B------:R-:W-:Y:S05]  /*2d5a0*/  @P0 BRA `(.L_x_2327) ;  /* 0x0000000000b00947 */ /* 0x000fea0003800000 */
[----:B------:R-:W-:-:S03]  /*2d5b0*/  UMOV UR4, 0xffffffff ;  /* 0xffffffff00047882 */ /* 0x000fc60000000000 */
[----:B------:R-:W-:Y:S05]  /*2d5c0*/  BRA.DIV UR4, `(.L_x_2654) ;  /* 0x0000003604b87947 */ /* 0x000fea000b800000 */
[----:B------:R-:W-:-:S13]  /*2d5d0*/  ELECT P6, URZ, PT ;  /* 0x00000000003f782f */ /* 0x000fda00038c0000 */
.L_x_2799:
[----:B------:R-:W-:Y:S05]  /*2d5e0*/  @!P6 BRA `(.L_x_2327) ;  /* 0x0000000000a0e947 */ /* 0x000fea0003800000 */
[----:B------:R-:W-:-:S06]  /*2d5f0*/  ULOP3.LUT UR4, UR36, 0x2, URZ, 0xfc, !UPT ;  /* 0x0000000224047892 */ /* 0x000fcc000f8efc3f */
[----:B--2---:R-:W-:-:S05]  /*2d600*/  IMAD.U32 R2, RZ, RZ, UR4 ;  /* 0x00000004ff027e24 */ /* 0x004fca000f8e00ff */
[----:B------:R-:W-:-:S13]  /*2d610*/  ISETP.NE.AND P0, PT, R2, 0x3, PT ;  /* 0x000000030200780c */ /* 0x000fda0003f05270 */
[----:B------:R-:W-:Y:S05]  /*2d620*/  @!P0 BRA `(.L_x_2655) ;  /* 0x0000000000048947 */ /* 0x000fea0003800000 */
[----:B------:R-:W-:Y:S01]  /*2d630*/  BPT.TRAP 0x1 ;  /* 0x000000040000795c */ /* 0x000fe20000300000 */
.L_x_2655:
[----:B0-----:R-:W2:Y:S04]  /*2d640*/  LDL R3, [R1+0x8] ;  /* 0x0000080001037983 */ /* 0x001ea80000100800 */
[----:B------:R-:W3:Y:S01]  /*2d650*/  LDL.LU R7, [R1+0x14] ;  /* 0x0000140001077983 */ /* 0x000ee20000300800 */
[----:B------:R-:W-:-:S05]  /*2d660*/  IADD3 R2, R0, 0x29840, RZ ;  /* 0x0002984000027810 */ /* 0x000fca0007ffe0ff */
        /* <DEDUP_REMOVED lines=11> */
.L_x_2800:
[----:B------:R-:W2:Y:S02]  /*2d720*/  SYNCS.PHASECHK.TRANS64.TRYWAIT P1, [R7+URZ], R2 ;  /* 0x00000002070075a7 */ /* 0x000ea4000802017f */
[----:B--2---:R-:W-:Y:S05]  /*2d730*/  @!P1 BRA `(.L_x_2657) ;  /* 0x0000003400909947 */ /* 0x004fea0003800000 */
.L_x_2801:
[----:B------:R-:W-:Y:S05]  /*2d740*/  @!P0 BRA `(.L_x_2658) ;  /* 0x0000000000048947 */ /* 0x000fea0003800000 */
[----:B------:R-:W-:Y:S01]  /*2d750*/  BPT.TRAP 0x1 ;  /* 0x000000040000795c */ /* 0x000fe20000300000 */
.L_x_2658:
[----:B------:R-:W3:Y:S02]  /*2d760*/  LDL.LU R4, [R1+0x8] ;  /* 0x0000080001047983 */ /* 0x000ee40000300800 */
[----:B---3--:R-:W-:-:S04]  /*2d770*/  LEA R4, R4, R0, 0x3 ;  /* 0x0000000004047211 */ /* 0x008fc800078e18ff */
[----:B------:R-:W3:Y:S02]  /*2d780*/  SYNCS.PHASECHK.TRANS64.TRYWAIT P1, [R4+URZ+0x29860], R5 ;  /* 0x02986005040075a7 */ /* 0x000ee4000802017f */
[----:B---3--:R-:W-:Y:S05]  /*2d790*/  @!P1 BRA `(.L_x_2659) ;  /* 0x00000034008c9947 */ /* 0x008fea0003800000 */
.L_x_2802:
[----:B------:R-:W-:Y:S05]  /*2d7a0*/  @!P0 BRA `(.L_x_2660) ;  /* 0x0000000000048947 */ /* 0x000fea0003800000 */
[----:B------:R-:W-:Y:S01]  /*2d7b0*/  BPT.TRAP 0x1 ;  /* 0x000000040000795c */ /* 0x000fe20000300000 */
.L_x_2660:
[----:B------:R-:W-:-:S04]  /*2d7c0*/  IMAD R3, R3, 0x8, R0 ;  /* 0x0000000803037824 */ /* 0x000fc800078e0200 */
[----:B------:R-:W4:Y:S02]  /*2d7d0*/  SYNCS.PHASECHK.TRANS64.TRYWAIT P1, [R3+URZ+0x29860], R2 ;  /* 0x02986002030075a7 */ /* 0x000f24000802017f */
[----:B----4-:R-:W-:Y:S05]  /*2d7e0*/  @!P1 BRA `(.L_x_2661) ;  /* 0x00000034008c9947 */ /* 0x010fea0003800000 */
.L_x_2803:
[----:B------:R-:W-:Y:S05]  /*2d7f0*/  @!P0 BRA `(.L_x_2662) ;  /* 0x0000000000048947 */ /* 0x000fea0003800000 */
[----:B------:R-:W-:Y:S01]  /*2d800*/  BPT.TRAP 0x1 ;  /* 0x000000040000795c */ /* 0x000fe20000300000 */
.L_x_2662:
[----:B------:R-:W5:Y:S02]  /*2d810*/  SYNCS.PHASECHK.TRANS64.TRYWAIT P0, [R4+URZ+0x29880], R5 ;  /* 0x02988005040075a7 */ /* 0x000f64000800017f */
[----:B-----5:R-:W-:Y:S05]  /*2d820*/  @!P0 BRA `(.L_x_2663) ;  /* 0x0000003400908947 */ /* 0x020fea0003800000 */
.L_x_2664:
[----:B------:R0:W0:Y:S02]  /*2d830*/  SYNCS.PHASECHK.TRANS64.TRYWAIT P0, [R3+URZ+0x29880], R2 ;  /* 0x02988002030075a7 */ /* 0x000024000800017f */
[----:B0-----:R-:W-:Y:S05]  /*2d840*/  @!P0 NANOSLEEP.SYNCS 0x989680 ;  /* 0x009896800000895d */ /* 0x001fea0003900000 */
[----:B------:R-:W0:Y:S02]  /*2d850*/  @!P0 SYNCS.PHASECHK.TRANS64 P0, [R3+URZ+0x29880], R2 ;  /* 0x02988002030085a7 */ /* 0x000e24000800007f */
[----:B0-----:R-:W-:Y:S05]  /*2d860*/  @!P0 BRA `(.L_x_2664) ;  /* 0xfffffffc00f08947 */ /* 0x001fea000383ffff */
.L_x_2327:
[----:B------:R-:W-:Y:S05]  /*2d870*/  BSYNC B8 ;  /* 0x0000000000087941 */ /* 0x000fea0003800000 */
.L_x_2324:
[----:B------:R-:W-:Y:S05]  /*2d880*/  EXIT ;  /* 0x000000000000794d */ /* 0x000fea0003800000 */
.L_x_2345:
[----:B---3--:R3:W4:Y:S02]  /*2d890*/  SYNCS.PHASECHK.TRANS64.TRYWAIT P5, [R97+URZ+0x29890], R98 ;  /* 0x02989062610075a7 */ /* 0x00872400080a017f */
[----:B----4-:R-:W-:Y:S05]  /*2d8a0*/  @!P5 NANOSLEEP.SYNCS 0x989680 ;  /* 0x009896800000d95d */ /* 0x010fea0003900000 */
[----:B------:R-:W4:Y:S02]  /*2d8b0*/  @!P5 SYNCS.PHASECHK.TRANS64 P5, [R97+URZ+0x29890], R98 ;  /* 0x029890626100d5a7 */ /* 0x000f2400080a007f */
[----:B----4-:R-:W-:Y:S05]  /*2d8c0*/  @!P5 BRA `(.L_x_2345) ;  /* 0xfffffffc00f0d947 */ /* 0x010fea000383ffff */
[----:B------:R-:W-:Y:S05]  /*2d8d0*/  BRA `(.L_x_2665) ;  /* 0xfffffd5c00347947 */ /* 0x000fea000383ffff */
.L_x_2399:
[----:B--2---:R2:W4:Y:S02]  /*2d8e0*/  SYNCS.PHASECHK.TRANS64.TRYWAIT P5, [R97+URZ+0x29890], R98 ;  /* 0x02989062610075a7 */ /* 0x00452400080a017f */
[----:B----4-:R-:W-:Y:S05]  /*2d8f0*/  @!P5 NANOSLEEP.SYNCS 0x989680 ;  /* 0x009896800000d95d */ /* 0x010fea0003900000 */
[----:B------:R-:W4:Y:S02]  /*2d900*/  @!P5 SYNCS.PHASECHK.TRANS64 P5, [R97+URZ+0x29890], R98 ;  /* 0x029890626100d5a7 */ /* 0x000f2400080a007f */
[----:B----4-:R-:W-:Y:S05]  /*2d910*/  @!P5 BRA `(.L_x_2399) ;  /* 0xfffffffc00f0d947 */ /* 0x010fea000383ffff */
[----:B------:R-:W-:Y:S05]  /*2d920*/  BRA `(.L_x_2666) ;  /* 0xfffffdb800787947 */ /* 0x000fea000383ffff */
.L_x_2424:
[----:B-1----:R1:W2:Y:S02]  /*2d930*/  SYNCS.PHASECHK.TRANS64.TRYWAIT P2, [R97+URZ+0x29890], R98 ;  /* 0x02989062610075a7 */ /* 0x0022a4000804017f */
[----:B--2---:R-:W-:Y:S05]  /*2d940*/  @!P2 NANOSLEEP.SYNCS 0x989680 ;  /* 0x009896800000a95d */ /* 0x004fea0003900000 */
[----:B------:R-:W2:Y:S02]  /*2d950*/  @!P2 SYNCS.PHASECHK.TRANS64 P2, [R97+URZ+0x29890], R98 ;  /* 0x029890626100a5a7 */ /* 0x000ea4000804007f */
[----:B--2---:R-:W-:Y:S05]  /*2d960*/  @!P2 BRA `(.L_x_2424) ;  /* 0xfffffffc00f0a947 */ /* 0x004fea000383ffff */
[----:B------:R-:W-:Y:S05]  /*2d970*/  BRA `(.L_x_2667) ;  /* 0xfffffe1800287947 */ /* 0x000fea000383ffff */
.L_x_2430:
[----:B-1----:R1:W2:Y:S02]  /*2d980*/  SYNCS.PHASECHK.TRANS64.TRYWAIT P1, [R97+URZ+0x298b0], R98 ;  /* 0x0298b062610075a7 */ /* 0x0022a4000802017f */
[----:B--2---:R-:W-:Y:S05]  /*2d990*/  @!P1 NANOSLEEP.SYNCS 0x989680 ;  /* 0x009896800000995d */ /* 0x004fea0003900000 */
[----:B------:R-:W2:Y:S02]  /*2d9a0*/  @!P1 SYNCS.PHASECHK.TRANS64 P1, [R97+URZ+0x298b0], R98 ;  /* 0x0298b062610095a7 */ /* 0x000ea4000802007f */
[----:B--2---:R-:W-:Y:S05]  /*2d9b0*/  @!P1 BRA `(.L_x_2430) ;  /* 0xfffffffc00f09947 */ /* 0x004fea000383ffff */
[----:B------:R-:W-:Y:S05]  /*2d9c0*/  BRA `(.L_x_2668) ;  /* 0xfffffe1c00287947 */ /* 0x000fea000383ffff */
.L_x_2438:
        /* <DEDUP_REMOVED lines=8> */
.L_x_2670:
[----:B------:R-:W-:Y:S05]  /*2da50*/  BSYNC B0 ;  /* 0x0000000000007941 */ /* 0x000fea0003800000 */
.L_x_2669:
[----:B------:R-:W-:Y:S01]  /*2da60*/  IMAD.MOV.U32 R197, RZ, RZ, R14 ;  /* 0x000000ffffc57224 */ /* 0x000fe200078e000e */
[----:B------:R-:W-:Y:S06]  /*2da70*/  BRA `(.L_x_2671) ;  /* 0xfffffe2400107947 */ /* 0x000fec000383ffff */
.L_x_2448:
[----:B------:R-:W-:Y:S01]  /*2da80*/  BSSY B1, `(.L_x_2672) ;  /* 0x0000007000017945 */ /* 0x000fe20003800000 */
[----:B------:R-:W-:Y:S01]  /*2da90*/  IMAD.MOV.U32 R12, RZ, RZ, RZ ;  /* 0x000000ffff0c7224 */ /* 0x000fe200078e00ff */
[----:B------:R-:W-:Y:S01]  /*2daa0*/  MOV R11, 0x1e1f ;  /* 0x00001e1f000b7802 */ /* 0x000fe20000000f00 */
[----:B------:R-:W-:-:S07]  /*2dab0*/  IMAD.MOV.U32 R15, RZ, RZ, -0x1 ;  /* 0xffffffffff0f7424 */ /* 0x000fce00078e00ff */
[----:B0-----:R-:W-:Y:S05]  /*2dac0*/  WARPSYNC.COLLECTIVE R15, `(.L_x_2673) ;  /* 0x000000000f087348 */ /* 0x001fea0003c00000 */
[----:B------:R1:W2:Y:S02]  /*2dad0*/  SHFL.IDX P6, R14, R13, R12, R11 ;  /* 0x0000000c0d0e7389 */ /* 0x0002a400000c000b */
[----:B012---:R-:W-:Y:S01]  /*2dae0*/  ENDCOLLECTIVE ;  /* 0x000000000000791b */ /* 0x007fe20003800000 */
.L_x_2673:
[----:B------:R-:W-:Y:S05]  /*2daf0*/  BSYNC B1 ;  /* 0x0000000000017941 */ /* 0x000fea0003800000 */
.L_x_2672:
        /* <DEDUP_REMOVED lines=8> */
.L_x_2674:
[----:B------:R-:W-:Y:S01]  /*2db80*/  MOV R13, R4 ;  /* 0x00000004000d7202 */ /* 0x000fe20000000f00 */
[----:B------:R-:W-:-:S07]  /*2db90*/  IMAD.MOV.U32 R3, RZ, RZ, R14 ;  /* 0x000000ffff037224 */ /* 0x000fce00078e000e */
[----:B------:R-:W-:Y:S05]  /*2dba0*/  WARPSYNC.COLLECTIVE R15, `(.L_x_2675) ;  /* 0x000000000f087348 */ /* 0x000fea0003c00000 */
[----:B------:R0:W1:Y:S02]  /*2dbb0*/  SHFL.IDX P6, R14, R13, R12, R11 ;  /* 0x0000000c0d0e7389 */ /* 0x00006400000c000b */
[----:B01----:R-:W-:Y:S01]  /*2dbc0*/  ENDCOLLECTIVE ;  /* 0x000000000000791b */ /* 0x003fe20003800000 */
.L_x_2675:
[----:B------:R-:W-:Y:S02]  /*2dbd0*/  IMAD.MOV.U32 R13, RZ, RZ, R5 ;  /* 0x000000ffff0d7224 */ /* 0x000fe400078e0005 */
[----:B------:R-:W-:-:S07]  /*2dbe0*/  IMAD.MOV.U32 R4, RZ, RZ, R14 ;  /* 0x000000ffff047224 */ /* 0x000fce00078e000e */
[----:B------:R-:W-:Y:S05]  /*2dbf0*/  WARPSYNC.COLLECTIVE R15, `(.L_x_2676) ;  /* 0x000000000f087348 */ /* 0x000fea0003c00000 */
[----:B------:R0:W1:Y:S02]  /*2dc00*/  SHFL.IDX P6, R14, R13, R12, R11 ;  /* 0x0000000c0d0e7389 */ /* 0x00006400000c000b */
[----:B01----:R-:W-:Y:S01]  /*2dc10*/  ENDCOLLECTIVE ;  /* 0x000000000000791b */ /* 0x003fe20003800000 */
.L_x_2676:
[----:B------:R-:W-:Y:S05]  /*2dc20*/  BRA `(.L_x_2677) ;  /* 0xfffffe2800fc7947 */ /* 0x000fea000383ffff */
.L_x_2452:
[----:B-1----:R1:W3:Y:S02]  /*2dc30*/  SYNCS.PHASECHK.TRANS64.TRYWAIT P0, [R16+URZ+0x29800], R5 ;  /* 0x02980005100075a7 */ /* 0x0022e4000800017f */
[----:B---3--:R-:W-:Y:S05]  /*2dc40*/  @!P0 NANOSLEEP.SYNCS 0x989680 ;  /* 0x009896800000895d */ /* 0x008fea0003900000 */
[----:B------:R-:W3:Y:S02]  /*2dc50*/  @!P0 SYNCS.PHASECHK.TRANS64 P0, [R16+URZ+0x29800], R5 ;  /* 0x02980005100085a7 */ /* 0x000ee4000800007f */
[----:B---3--:R-:W-:Y:S05]  /*2dc60*/  @!P0 BRA `(.L_x_2452) ;  /* 0xfffffffc00f08947 */ /* 0x008fea000383ffff */
[----:B------:R-:W-:Y:S05]  /*2dc70*/  BRA `(.L_x_2678) ;  /* 0xfffffe3000347947 */ /* 0x000fea000383ffff */
.L_x_2464:
[----:B------:R-:W-:Y:S01]  /*2dc80*/  BSSY B1, `(.L_x_2679) ;  /* 0x0000007000017945 */ /* 0x000fe20003800000 */
[----:B------:R-:W-:Y:S01]  /*2dc90*/  IMAD.MOV.U32 R12, RZ, RZ, RZ ;  /* 0x000000ffff0c7224 */ /* 0x000fe200078e00ff */
[----:B------:R-:W-:Y:S01]  /*2dca0*/  MOV R11, 0x1e1f ;  /* 0x00001e1f000b7802 */ /* 0x000fe20000000f00 */
[----:B------:R-:W-:-:S07]  /*2dcb0*/  IMAD.MOV.U32 R15, RZ, RZ, -0x1 ;  /* 0xffffffffff0f7424 */ /* 0x000fce00078e00ff */
[----:B0-----:R-:W-:Y:S05]  /*2dcc0*/  WARPSYNC.COLLECTIVE R15, `(.L_x_2680) ;  /* 0x000000000f087348 */ /* 0x001fea0003c00000 */
[----:B------:R1:W2:Y:S02]  /*2dcd0*/  SHFL.IDX P6, R14, R13, R12, R11 ;  /* 0x0000000c0d0e7389 */ /* 0x0002a400000c000b */
[----:B012---:R-:W-:Y:S01]  /*2dce0*/  ENDCOLLECTIVE ;  /* 0x000000000000791b */ /* 0x007fe20003800000 */
.L_x_2680:
[----:B------:R-:W-:Y:S05]  /*2dcf0*/  BSYNC B1 ;  /* 0x0000000000017941 */ /* 0x000fea0003800000 */
.L_x_2679:
        /* <DEDUP_REMOVED lines=8> */
.L_x_2681:
[----:B------:R-:W-:Y:S01]  /*2dd80*/  MOV R13, R20 ;  /* 0x00000014000d7202 */ /* 0x000fe20000000f00 */
[----:B------:R-:W-:-:S07]  /*2dd90*/  IMAD.MOV.U32 R3, RZ, RZ, R14 ;  /* 0x000000ffff037224 */ /* 0x000fce00078e000e */
[----:B------:R-:W-:Y:S05]  /*2dda0*/  WARPSYNC.COLLECTIVE R15, `(.L_x_2682) ;  /* 0x000000000f087348 */ /* 0x000fea0003c00000 */
[----:B------:R0:W1:Y:S02]  /*2ddb0*/  SHFL.IDX P6, R14, R13, R12, R11 ;  /* 0x0000000c0d0e7389 */ /* 0x00006400000c000b */
[----:B01----:R-:W-:Y:S01]  /*2ddc0*/  ENDCOLLECTIVE ;  /* 0x000000000000791b */ /* 0x003fe20003800000 */
.L_x_2682:
[----:B------:R-:W-:Y:S02]  /*2ddd0*/  IMAD.MOV.U32 R13, RZ, RZ, R21 ;  /* 0x000000ffff0d7224 */ /* 0x000fe400078e0015 */
[----:B------:R-:W-:-:S07]  /*2dde0*/  IMAD.MOV.U32 R20, RZ, RZ, R14 ;  /* 0x000000ffff147224 */ /* 0x000fce00078e000e */
[----:B------:R-:W-:Y:S05]  /*2ddf0*/  WARPSYNC.COLLECTIVE R15, `(.L_x_2683) ;  /* 0x000000000f087348 */ /* 0x000fea0003c00000 */
[----:B------:R0:W1:Y:S02]  /*2de00*/  SHFL.IDX P6, R14, R13, R12, R11 ;  /* 0x0000000c0d0e7389 */ /* 0x00006400000c000b */
[----:B01----:R-:W-:Y:S01]  /*2de10*/  ENDCOLLECTIVE ;  /* 0x000000000000791b */ /* 0x003fe20003800000 */
.L_x_2683:
[----:B------:R-:W-:Y:S01]  /*2de20*/  IMAD.MOV.U32 R21, RZ, RZ, R14 ;  /* 0x000000ffff157224 */ /* 0x000fe200078e000e */
[----:B------:R-:W-:Y:S06]  /*2de30*/  BRA `(.L_x_2684) ;  /* 0xfffffe5c00f07947 */ /* 0x000fec000383ffff */
.L_x_2468:
[----:B0-----:R0:W3:Y:S02]  /*2de40*/  SYNCS.PHASECHK.TRANS64.TRYWAIT P0, [R16+URZ+0x29800], R21 ;  /* 0x02980015100075a7 */ /* 0x0010e4000800017f */
[----:B---3--:R-:W-:Y:S05]  /*2de50*/  @!P0 NANOSLEEP.SYNCS 0x989680 ;  /* 0x009896800000895d */ /* 0x008fea0003900000 */
[----:B------:R-:W3:Y:S02]  /*2de60*/  @!P0 SYNCS.PHASECHK.TRANS64 P0, [R16+URZ+0x29800], R21 ;  /* 0x02980015100085a7 */ /* 0x000ee4000800007f */
[----:B---3--:R-:W-:Y:S05]  /*2de70*/  @!P0 BRA `(.L_x_2468) ;  /* 0xfffffffc00f08947 */ /* 0x008fea000383ffff */
[----:B------:R-:W-:Y:S05]  /*2de80*/  BRA `(.L_x_2685) ;  /* 0xfffffe6000ec7947 */ /* 0x000fea000383ffff */
.L_x_2476:
[----:B-1----:R1:W2:Y:S02]  /*2de90*/  SYNCS.PHASECHK.TRANS64.TRYWAIT P0, [R0+URZ+0x29830], R3 ;  /* 0x02983003000075a7 */ /* 0x0022a4000800017f */
[----:B--2---:R-:W-:Y:S05]  /*2dea0*/  @!P0 NANOSLEEP.SYNCS 0x989680 ;  /* 0x009896800000895d */ /* 0x004fea0003900000 */
[----:B------:R-:W2:Y:S02]  /*2deb0*/  @!P0 SYNCS.PHASECHK.TRANS64 P0, [R0+URZ+0x29830], R3 ;  /* 0x02983003000085a7 */ /* 0x000ea4000800007f */
[----:B--2---:R-:W-:Y:S05]  /*2dec0*/  @!P0 BRA `(.L_x_2476) ;  /* 0xfffffffc00f08947 */ /* 0x004fea000383ffff */
[----:B------:R-:W-:Y:S05]  /*2ded0*/  BRA `(.L_x_2475) ;  /* 0xfffffe94001c7947 */ /* 0x000fea000383ffff */
.L_x_2482:
[----:B-1----:R1:W2:Y:S02]  /*2dee0*/  SYNCS.PHASECHK.TRANS64.TRYWAIT P3, [R11+URZ+0x29830], R10 ;  /* 0x0298300a0b0075a7 */ /* 0x0022a4000806017f */
[----:B--2---:R-:W-:Y:S05]  /*2def0*/  @!P3 NANOSLEEP.SYNCS 0x989680 ;  /* 0x009896800000b95d */ /* 0x004fea0003900000 */
[----:B------:R-:W2:Y:S02]  /*2df00*/  @!P3 SYNCS.PHASECHK.TRANS64 P3, [R11+URZ+0x29830], R10 ;  /* 0x0298300a0b00b5a7 */ /* 0x000ea4000806007f */
[----:B--2---:R-:W-:Y:S05]  /*2df10*/  @!P3 BRA `(.L_x_2482) ;  /* 0xfffffffc00f0b947 */ /* 0x004fea000383ffff */
[----:B------:R-:W-:Y:S05]  /*2df20*/  BRA `(.L_x_2481) ;  /* 0xfffffed400547947 */ /* 0x000fea000383ffff */
.L_x_2486:
[----:B-1----:R1:W2:Y:S02]  /*2df30*/  SYNCS.PHASECHK.TRANS64.TRYWAIT P2, [R11+URZ+0x29850], R9 ;  /* 0x029850090b0075a7 */ /* 0x0022a4000804017f */
[----:B--2---:R-:W-:Y:S05]  /*2df40*/  @!P2 NANOSLEEP.SYNCS 0x989680 ;  /* 0x009896800000a95d */ /* 0x004fea0003900000 */
[----:B------:R-:W2:Y:S02]  /*2df50*/  @!P2 SYNCS.PHASECHK.TRANS64 P2, [R11+URZ+0x29850], R9 ;  /* 0x029850090b00a5a7 */ /* 0x000ea4000804007f */
[----:B--2---:R-:W-:Y:S05]  /*2df60*/  @!P2 BRA `(.L_x_2486) ;  /* 0xfffffffc00f0a947 */ /* 0x004fea000383ffff */
[----:B------:R-:W-:Y:S05]  /*2df70*/  BRA `(.L_x_2483) ;  /* 0xfffffee400907947 */ /* 0x000fea000383ffff */
.L_x_2494:
[----:B-1----:R1:W2:Y:S02]  /*2df80*/  SYNCS.PHASECHK.TRANS64.TRYWAIT P0, [R10+URZ+0x29830], R11 ;  /* 0x0298300b0a0075a7 */ /* 0x0022a4000800017f */
[----:B--2---:R-:W-:Y:S05]  /*2df90*/  @!P0 NANOSLEEP.SYNCS 0x989680 ;  /* 0x009896800000895d */ /* 0x004fea0003900000 */
[----:B------:R-:W2:Y:S02]  /*2dfa0*/  @!P0 SYNCS.PHASECHK.TRANS64 P0, [R10+URZ+0x29830], R11 ;  /* 0x0298300b0a0085a7 */ /* 0x000ea4000800007f */
[----:B--2---:R-:W-:Y:S05]  /*2dfb0*/  @!P0 BRA `(.L_x_2494) ;  /* 0xfffffffc00f08947 */ /* 0x004fea000383ffff */
[----:B------:R-:W-:Y:S05]  /*2dfc0*/  BRA `(.L_x_2493) ;  /* 0xffffff1c00247947 */ /* 0x000fea000383ffff */
.L_x_2498:
[----:B-1----:R1:W2:Y:S02]  /*2dfd0*/  SYNCS.PHASECHK.TRANS64.TRYWAIT P0, [R10+URZ+0x29850], R7 ;  /* 0x029850070a0075a7 */ /* 0x0022a4000800017f */
[----:B--2---:R-:W-:Y:S05]  /*2dfe0*/  @!P0 NANOSLEEP.SYNCS 0x989680 ;  /* 0x009896800000895d */ /* 0x004fea0003900000 */
[----:B------:R-:W2:Y:S02]  /*2dff0*/  @!P0 SYNCS.PHASECHK.TRANS64 P0, [R10+URZ+0x29850], R7 ;  /* 0x029850070a0085a7 */ /* 0x000ea4000800007f */
[----:B--2---:R-:W-:Y:S05]  /*2e000*/  @!P0 BRA `(.L_x_2498) ;  /* 0xfffffffc00f08947 */ /* 0x004fea000383ffff */
[----:B------:R-:W-:Y:S05]  /*2e010*/  BRA `(.L_x_2495) ;  /* 0xffffff2c00547947 */ /* 0x000fea000383ffff */
.L_x_2504:
[----:B-1----:R1:W2:Y:S02]  /*2e020*/  SYNCS.PHASECHK.TRANS64.TRYWAIT P0, [R11+URZ+0x29850], R2 ;  /* 0x029850020b0075a7 */ /* 0x0022a4000800017f */
[----:B--2---:R-:W-:Y:S05]  /*2e030*/  @!P0 NANOSLEEP.SYNCS 0x989680 ;  /* 0x009896800000895d */ /* 0x004fea0003900000 */
[----:B------:R-:W2:Y:S02]  /*2e040*/  @!P0 SYNCS.PHASECHK.TRANS64 P0, [R11+URZ+0x29850], R2 ;  /* 0x029850020b0085a7 */ /* 0x000ea4000800007f */
[----:B--2---:R-:W-:Y:S05]  /*2e050*/  @!P0 BRA `(.L_x_2504) ;  /* 0xfffffffc00f08947 */ /* 0x004fea000383ffff */
[----:B------:R-:W-:Y:S05]  /*2e060*/  BRA `(.L_x_2503) ;  /* 0xffffff5400f47947 */ /* 0x000fea000383ffff */
.L_x_2508:
        /* <DEDUP_REMOVED lines=9> */
.L_x_2686:
        /* <DEDUP_REMOVED lines=8> */
[----:B------:R-:W-:Y:S02]  /*2e180*/  MOV R13, R3 ;  /* 0x00000003000d7202 */ /* 0x000fe40000000f00 */
        /* <DEDUP_REMOVED lines=9> */
.L_x_2687:
        /* <DEDUP_REMOVED lines=18> */
.L_x_2688:
[----:B------:R-:W-:Y:S02]  /*2e340*/  SEL R65, R67, R62, P0 ;  /* 0x0000003e43417207 */ /* 0x000fe40000000000 */
[----:B------:R-:W-:Y:S02]  /*2e350*/  SEL R67, R70, R69, P0 ;  /* 0x0000004546437207 */ /* 0x000fe40000000000 */
[----:B------:R-:W-:Y:S02]  /*2e360*/  SEL R69, R69, R70, P0 ;  /* 0x0000004645457207 */ /* 0x000fe40000000000 */
[----:B------:R-:W-:Y:S02]  /*2e370*/  SEL R4, R6, R3, P0 ;  /* 0x0000000306047207 */ /* 0x000fe40000000000 */
[----:B------:R-:W-:Y:S01]  /*2e380*/  SEL R6, R3, R6, P0 ;  /* 0x0000000603067207 */ /* 0x000fe20000000000 */
[----:B------:R-:W-:Y:S02]  /*2e390*/  IMAD.MOV.U32 R13, RZ, RZ, R7 ;  /* 0x000000ffff0d7224 */ /* 0x000fe400078e0007 */
[----:B------:R-:W-:-:S02]  /*2e3a0*/  IMAD.MOV.U32 R12, RZ, RZ, R2 ;  /* 0x000000ffff0c7224 */ /* 0x000fc400078e0002 */
[----:B------:R-:W-:-:S07]  /*2e3b0*/  IMAD.MOV.U32 R10, RZ, RZ, R14 ;  /* 0x000000ffff0a7224 */ /* 0x000fce00078e000e */
[----:B------:R-:W-:Y:S05]  /*2e3c0*/  WARPSYNC.COLLECTIVE R15, `(.L_x_2689) ;  /* 0x000000000f087348 */ /* 0x000fea0003c00000 */
[----:B------:R0:W1:Y:S02]  /*2e3d0*/  SHFL.IDX P6, R14, R13, R12, R11 ;  /* 0x0000000c0d0e7389 */ /* 0x00006400000c000b */
[----:B01----:R-:W-:Y:S01]  /*2e3e0*/  ENDCOLLECTIVE ;  /* 0x000000000000791b */ /* 0x003fe20003800000 */
.L_x_2689:
[----:B------:R-:W-:Y:S02]  /*2e3f0*/  IMAD.MOV.U32 R13, RZ, RZ, R9 ;  /* 0x000000ffff0d7224 */ /* 0x000fe400078e0009 */
[----:B------:R-:W-:Y:S01]  /*2e400*/  IMAD.MOV.U32 R12, RZ, RZ, R0 ;  /* 0x000000ffff0c7224 */ /* 0x000fe200078e0000 */
[----:B------:R-:W-:-:S07]  /*2e410*/  MOV R7, R14 ;  /* 0x0000000e00077202 */ /* 0x000fce0000000f00 */
[----:B------:R-:W-:Y:S05]  /*2e420*/  WARPSYNC.COLLECTIVE R15, `(.L_x_2690) ;  /* 0x000000000f087348 */ /* 0x000fea0003c00000 */
[----:B------:R0:W1:Y:S02]  /*2e430*/  SHFL.IDX P6, R14, R13, R12, R11 ;  /* 0x0000000c0d0e7389 */ /* 0x00006400000c000b */
[----:B01----:R-:W-:Y:S01]  /*2e440*/  ENDCOLLECTIVE ;  /* 0x000000000000791b */ /* 0x003fe20003800000 */
.L_x_2690:
        /* <DEDUP_REMOVED lines=8> */
.L_x_2691:
[----:B------:R-:W-:Y:S01]  /*2e4d0*/  IMAD.MOV.U32 R13, RZ, RZ, R25 ;  /* 0x000000ffff0d7224 */ /* 0x000fe200078e0019 */
[----:B------:R-:W-:Y:S01]  /*2e4e0*/  MOV R12, R0 ;  /* 0x00000000000c7202 */ /* 0x000fe20000000f00 */
[----:B------:R-:W-:-:S07]  /*2e4f0*/  IMAD.MOV.U32 R20, RZ, RZ, R14 ;  /* 0x000000ffff147224 */ /* 0x000fce00078e000e */
[----:B------:R-:W-:Y:S05]  /*2e500*/  WARPSYNC.COLLECTIVE R15, `(.L_x_2692) ;  /* 0x000000000f087348 */ /* 0x000fea0003c00000 */
[----:B------:R0:W1:Y:S02]  /*2e510*/  SHFL.IDX P6, R14, R13, R12, R11 ;  /* 0x0000000c0d0e7389 */ /* 0x00006400000c000b */
[----:B01----:R-:W-:Y:S01]  /*2e520*/  ENDCOLLECTIVE ;  /* 0x000000000000791b */ /* 0x003fe20003800000 */
.L_x_2692:
[----:B------:R-:W-:Y:S02]  /*2e530*/  IMAD.MOV.U32 R13, RZ, RZ, R27 ;  /* 0x000000ffff0d7224 */ /* 0x000fe400078e001b */
[----:B------:R-:W-:Y:S02]  /*2e540*/  IMAD.MOV.U32 R12, RZ, RZ, R2 ;  /* 0x000000ffff0c7224 */ /* 0x000fe400078e0002 */
[----:B------:R-:W-:-:S07]  /*2e550*/  IMAD.MOV.U32 R26, RZ, RZ, R14 ;  /* 0x000000ffff1a7224 */ /* 0x000fce00078e000e */
[----:B------:R-:W-:Y:S05]  /*2e560*/  WARPSYNC.COLLECTIVE R15, `(.L_x_2693) ;  /* 0x000000000f087348 */ /* 0x000fea0003c00000 */
[----:B------:R0:W1:Y:S02]  /*2e570*/  SHFL.IDX P6, R14, R13, R12, R11 ;  /* 0x0000000c0d0e7389 */ /* 0x00006400000c000b */
[----:B01----:R-:W-:Y:S01]  /*2e580*/  ENDCOLLECTIVE ;  /* 0x000000000000791b */ /* 0x003fe20003800000 */
.L_x_2693:
[----:B------:R-:W-:Y:S02]  /*2e590*/  IMAD.MOV.U32 R13, RZ, RZ, R29 ;  /* 0x000000ffff0d7224 */ /* 0x000fe400078e001d */
[----:B------:R-:W-:Y:S01]  /*2e5a0*/  IMAD.MOV.U32 R12, RZ, RZ, R0 ;  /* 0x000000ffff0c7224 */ /* 0x000fe200078e0000 */
[----:B------:R-:W-:-:S07]  /*2e5b0*/  MOV R27, R14 ;  /* 0x0000000e001b7202 */ /* 0x000fce0000000f00 */
[----:B------:R-:W-:Y:S05]  /*2e5c0*/  WARPSYNC.COLLECTIVE R15, `(.L_x_2694) ;  /* 0x000000000f087348 */ /* 0x000fea0003c00000 */
[----:B------:R0:W1:Y:S02]  /*2e5d0*/  SHFL.IDX P6, R14, R13, R12, R11 ;  /* 0x0000000c0d0e7389 */ /* 0x00006400000c000b */
[----:B01----:R-:W-:Y:S01]  /*2e5e0*/  ENDCOLLECTIVE ;  /* 0x000000000000791b */ /* 0x003fe20003800000 */
.L_x_2694:
        /* <DEDUP_REMOVED lines=8> */
.L_x_2695:
[----:B------:R-:W-:Y:S01]  /*2e670*/  IMAD.MOV.U32 R13, RZ, RZ, R33 ;  /* 0x000000ffff0d7224 */ /* 0x000fe200078e0021 */
[----:B------:R-:W-:Y:S01]  /*2e680*/  MOV R12, R0 ;  /* 0x00000000000c7202 */ /* 0x000fe20000000f00 */
[----:B------:R-:W-:-:S07]  /*2e690*/  IMAD.MOV.U32 R31, RZ, RZ, R14 ;  /* 0x000000ffff1f7224 */ /* 0x000fce00078e000e */
[----:B------:R-:W-:Y:S05]  /*2e6a0*/  WARPSYNC.COLLECTIVE R15, `(.L_x_2696) ;  /* 0x000000000f087348 */ /* 0x000fea0003c00000 */
[----:B------:R0:W1:Y:S02]  /*2e6b0*/  SHFL.IDX P6, R14, R13, R12, R11 ;  /* 0x0000000c0d0e7389 */ /* 0x00006400000c000b */
[----:B01----:R-:W-:Y:S01]  /*2e6c0*/  ENDCOLLECTIVE ;  /* 0x000000000000791b */ /* 0x003fe20003800000 */
.L_x_2696:
        /* <DEDUP_REMOVED lines=8> */
.L_x_2697:
[----:B------:R-:W-:Y:S02]  /*2e750*/  IMAD.MOV.U32 R13, RZ, RZ, R37 ;  /* 0x000000ffff0d7224 */ /* 0x000fe400078e0025 */
[----:B------:R-:W-:Y:S01]  /*2e760*/  IMAD.MOV.U32 R12, RZ, RZ, R0 ;  /* 0x000000ffff0c7224 */ /* 0x000fe200078e0000 */
[----:B------:R-:W-:-:S07]  /*2e770*/  MOV R35, R14 ;  /* 0x0000000e00237202 */ /* 0x000fce0000000f00 */
[----:B------:R-:W-:Y:S05]  /*2e780*/  WARPSYNC.COLLECTIVE R15, `(.L_x_2698) ;  /* 0x000000000f087348 */ /* 0x000fea0003c00000 */
[----:B------:R0:W1:Y:S02]  /*2e790*/  SHFL.IDX P6, R14, R13, R12, R11 ;  /* 0x0000000c0d0e7389 */ /* 0x00006400000c000b */
[----:B01----:R-:W-:Y:S01]  /*2e7a0*/  ENDCOLLECTIVE ;  /* 0x000000000000791b */ /* 0x003fe20003800000 */
.L_x_2698:
        /* <DEDUP_REMOVED lines=8> */
.L_x_2699:
[----:B------:R-:W-:Y:S01]  /*2e830*/  IMAD.MOV.U32 R13, RZ, RZ, R41 ;  /* 0x000000ffff0d7224 */ /* 0x000fe200078e0029 */
[----:B------:R-:W-:Y:S01]  /*2e840*/  MOV R12, R0 ;  /* 0x00000000000c7202 */ /* 0x000fe20000000f00 */
[----:B------:R-:W-:-:S07]  /*2e850*/  IMAD.MOV.U32 R39, RZ, RZ, R14 ;  /* 0x000000ffff277224 */ /* 0x000fce00078e000e */
[----:B------:R-:W-:Y:S05]  /*2e860*/  WARPSYNC.COLLECTIVE R15, `(.L_x_2700) ;  /* 0x000000000f087348 */ /* 0x000fea0003c00000 */
[----:B------:R0:W1:Y:S02]  /*2e870*/  SHFL.IDX P6, R14, R13, R12, R11 ;  /* 0x0000000c0d0e7389 */ /* 0x00006400000c000b */
[----:B01----:R-:W-:Y:S01]  /*2e880*/  ENDCOLLECTIVE ;  /* 0x000000000000791b */ /* 0x003fe20003800000 */
.L_x_2700:
        /* <DEDUP_REMOVED lines=8> */
.L_x_2701:
[----:B------:R-:W-:Y:S02]  /*2e910*/  IMAD.MOV.U32 R13, RZ, RZ, R45 ;  /* 0x000000ffff0d7224 */ /* 0x000fe400078e002d */
[----:B------:R-:W-:Y:S01]  /*2e920*/  IMAD.MOV.U32 R12, RZ, RZ, R0 ;  /* 0x000000ffff0c7224 */ /* 0x000fe200078e0000 */
[----:B------:R-:W-:-:S07]  /*2e930*/  MOV R43, R14 ;  /* 0x0000000e002b7202 */ /* 0x000fce0000000f00 */
[----:B------:R-:W-:Y:S05]  /*2e940*/  WARPSYNC.COLLECTIVE R15, `(.L_x_2702) ;  /* 0x000000000f087348 */ /* 0x000fea0003c00000 */
[----:B------:R0:W1:Y:S02]  /*2e950*/  SHFL.IDX P6, R14, R13, R12, R11 ;  /* 0x0000000c0d0e7389 */ /* 0x00006400000c000b */
[----:B01----:R-:W-:Y:S01]  /*2e960*/  ENDCOLLECTIVE ;  /* 0x000000000000791b */ /* 0x003fe20003800000 */
.L_x_2702:
[----:B------:R-:W-:Y:S02]  /*2e970*/  SEL R40, R42, R43, P0 ;  /* 0x0000002b2a287207 */ /* 0x000fe40000000000 */
[----:B------:R-:W-:Y:S02]  /*2e980*/  SEL R42, R43, R42, P0 ;  /* 0x0000002a2b2a7207 */ /* 0x000fe40000000000 */
[----:B------:R-:W-:Y:S01]  /*2e990*/  MOV R13, R49 ;  /* 0x00000031000d7202 */ /* 0x000fe20000000f00 */
[----:B------:R-:W-:Y:S02]  /*2e9a0*/  IMAD.MOV.U32 R12, RZ, RZ, R2 ;  /* 0x000000ffff0c7224 */ /* 0x000fe400078e0002 */
[----:B------:R-:W-:Y:S02]  /*2e9b0*/  IMAD.MOV.U32 R49, RZ, RZ, RZ ;  /* 0x000000ffff317224 */ /* 0x000fe400078e00ff */
[----:B------:R-:W-:-:S07]  /*2e9c0*/  IMAD.MOV.U32 R45, RZ, RZ, R14 ;  /* 0x000000ffff2d7224 */ /* 0x000fce00078e000e */
[----:B------:R-:W-:Y:S05]  /*2e9d0*/  WARPSYNC.COLLECTIVE R15, `(.L_x_2703) ;  /* 0x000000000f087348 */ /* 0x000fea0003c00000 */
[----:B------:R0:W1:Y:S02]  /*2e9e0*/  SHFL.IDX P6, R14, R13, R12, R11 ;  /* 0x0000000c0d0e7389 */ /* 0x00006400000c000b */
[----:B01----:R-:W-:Y:S01]  /*2e9f0*/  ENDCOLLECTIVE ;  /* 0x000000000000791b */ /* 0x003fe20003800000 */
.L_x_2703:
[----:B------:R-:W-:Y:S01]  /*2ea00*/  IMAD.MOV.U32 R13, RZ, RZ, R51 ;  /* 0x000000ffff0d7224 */ /* 0x000fe200078e0033 */
[----:B------:R-:W-:Y:S01]  /*2ea10*/  MOV R12, R0 ;  /* 0x00000000000c7202 */ /* 0x000fe20000000f00 */
[----:B------:R-:W-:-:S07]  /*2ea20*/  IMAD.MOV.U32 R44, RZ, RZ, R14 ;  /* 0x000000ffff2c7224 */ /* 0x000fce00078e000e */
[----:B------:R-:W-:Y:S05]  /*2ea30*/  WARPSYNC.COLLECTIVE R15, `(.L_x_2704) ;  /* 0x000000000f087348 */ /* 0x000fea0003c00000 */
[----:B------:R0:W1:Y:S02]  /*2ea40*/  SHFL.IDX P6, R14, R13, R12, R11 ;  /* 0x0000000c0d0e7389 */ /* 0x00006400000c000b */
[----:B01----:R-:W-:Y:S01]  /*2ea50*/  ENDCOLLECTIVE ;  /* 0x000000000000791b */ /* 0x003fe20003800000 */
.L_x_2704:
        /* <DEDUP_REMOVED lines=8> */
.L_x_2705:
[----:B------:R-:W-:Y:S02]  /*2eae0*/  IMAD.MOV.U32 R13, RZ, RZ, R55 ;  /* 0x000000ffff0d7224 */ /* 0x000fe400078e0037 */
[----:B------:R-:W-:Y:S01]  /*2eaf0*/  IMAD.MOV.U32 R12, RZ, RZ, R0 ;  /* 0x000000ffff0c7224 */ /* 0x000fe200078e0000 */
[----:B------:R-:W-:-:S07]  /*2eb00*/  MOV R48, R14 ;  /* 0x0000000e00307202 */ /* 0x000fce0000000f00 */
[----:B------:R-:W-:Y:S05]  /*2eb10*/  WARPSYNC.COLLECTIVE R15, `(.L_x_2706) ;  /* 0x000000000f087348 */ /* 0x000fea0003c00000 */
[----:B------:R0:W1:Y:S02]  /*2eb20*/  SHFL.IDX P6, R14, R13, R12, R11 ;  /* 0x0000000c0d0e7389 */ /* 0x00006400000c000b */
[----:B01----:R-:W-:Y:S01]  /*2eb30*/  ENDCOLLECTIVE ;  /* 0x000000000000791b */ /* 0x003fe20003800000 */
.L_x_2706:
[----:B------:R-:W-:Y:S01]  /*2eb40*/  MOV R13, R57 ;  /* 0x00000039000d7202 */ /* 0x000fe20000000f00 */
[----:B------:R-:W-:Y:S02]  /*2eb50*/  IMAD.MOV.U32 R12, RZ, RZ, R2 ;  /* 0x000000ffff0c7224 */ /* 0x000fe400078e0002 */
[----:B------:R-:W-:-:S07]  /*2eb60*/  IMAD.MOV.U32 R55, RZ, RZ, R14 ;  /* 0x000000ffff377224 */ /* 0x000fce00078e000e */
[----:B------:R-:W-:Y:S05]  /*2eb70*/  WARPSYNC.COLLECTIVE R15, `(.L_x_2707) ;  /* 0x000000000f087348 */ /* 0x000fea0003c00000 */
[----:B------:R0:W1:Y:S02]  /*2eb80*/  SHFL.IDX P6, R14, R13, R12, R11 ;  /* 0x0000000c0d0e7389 */ /* 0x00006400000c000b */
[----:B01----:R-:W-:Y:S01]  /*2eb90*/  ENDCOLLECTIVE ;  /* 0x000000000000791b */ /* 0x003fe20003800000 */
.L_x_2707:
[----:B------:R-:W-:Y:S01]  /*2eba0*/  IMAD.MOV.U32 R13, RZ, RZ, R59 ;  /* 0x000000ffff0d7224 */ /* 0x000fe200078e003b */
[----:B------:R-:W-:Y:S01]  /*2ebb0*/  MOV R12, R0 ;  /* 0x00000000000c7202 */ /* 0x000fe20000000f00 */
[----:B------:R-:W-:-:S07]  /*2ebc0*/  IMAD.MOV.U32 R50, RZ, RZ, R14 ;  /* 0x000000ffff327224 */ /* 0x000fce00078e000e */
[----:B------:R-:W-:Y:S05]  /*2ebd0*/  WARPSYNC.COLLECTIVE R15, `(.L_x_2708) ;  /* 0x000000000f087348 */ /* 0x000fea0003c00000 */
[----:B------:R0:W1:Y:S02]  /*2ebe0*/  SHFL.IDX P6, R14, R13, R12, R11 ;  /* 0x0000000c0d0e7389 */ /* 0x00006400000c000b */
[----:B01----:R-:W-:Y:S01]  /*2ebf0*/  ENDCOLLECTIVE ;  /* 0x000000000000791b */ /* 0x003fe20003800000 */
.L_x_2708:
[----:B------:R-:W-:Y:S02]  /*2ec00*/  IMAD.MOV.U32 R13, RZ, RZ, R61 ;  /* 0x000000ffff0d7224 */ /* 0x000fe400078e003d */
[----:B------:R-:W-:Y:S02]  /*2ec10*/  IMAD.MOV.U32 R12, RZ, RZ, R2 ;  /* 0x000000ffff0c7224 */ /* 0x000fe400078e0002 */
[----:B------:R-:W-:-:S07]  /*2ec20*/  IMAD.MOV.U32 R59, RZ, RZ, R14 ;  /* 0x000000ffff3b7224 */ /* 0x000fce00078e000e */
[----:B------:R-:W-:Y:S05]  /*2ec30*/  WARPSYNC.COLLECTIVE R15, `(.L_x_2709) ;  /* 0x000000000f087348 */ /* 0x000fea0003c00000 */
[----:B------:R0:W1:Y:S02]  /*2ec40*/  SHFL.IDX P6, R14, R13, R12, R11 ;  /* 0x0000000c0d0e7389 */ /* 0x00006400000c000b */
[----:B01----:R-:W-:Y:S01]  /*2ec50*/  ENDCOLLECTIVE ;  /* 0x000000000000791b */ /* 0x003fe20003800000 */
.L_x_2709:
[----:B------:R-:W-:Y:S02]  /*2ec60*/  IMAD.MOV.U32 R13, RZ, RZ, R63 ;  /* 0x000000ffff0d7224 */ /* 0x000fe400078e003f */
[----:B------:R-:W-:Y:S01]  /*2ec70*/  IMAD.MOV.U32 R12, RZ, RZ, R0 ;  /* 0x000000ffff0c7224 */ /* 0x000fe200078e0000 */
[----:B------:R-:W-:-:S07]  /*2ec80*/  MOV R52, R14 ;  /* 0x0000000e00347202 */ /* 0x000fce0000000f00 */
[----:B------:R-:W-:Y:S05]  /*2ec90*/  WARPSYNC.COLLECTIVE R15, `(.L_x_2710) ;  /* 0x000000000f087348 */ /* 0x000fea0003c00000 */
[----:B------:R0:W1:Y:S02]  /*2eca0*/  SHFL.IDX P6, R14, R13, R12, R11 ;  /* 0x0000000c0d0e7389 */ /* 0x00006400000c000b */
[----:B01----:R-:W-:Y:S01]  /*2ecb0*/  ENDCOLLECTIVE ;  /* 0x000000000000791b */ /* 0x003fe20003800000 */
.L_x_2710:
        /* <DEDUP_REMOVED lines=8> */
.L_x_2711:
[----:B------:R-:W-:Y:S01]  /*2ed40*/  IMAD.MOV.U32 R13, RZ, RZ, R67 ;  /* 0x000000ffff0d7224 */ /* 0x000fe200078e0043 */
[----:B------:R-:W-:Y:S01]  /*2ed50*/  MOV R12, R0 ;  /* 0x00000000000c7202 */ /* 0x000fe20000000f00 */
[----:B------:R-:W-:-:S07]  /*2ed60*/  IMAD.MOV.U32 R54, RZ, RZ, R14 ;  /* 0x000000ffff367224 */ /* 0x000fce00078e000e */
[----:B------:R-:W-:Y:S05]  /*2ed70*/  WARPSYNC.COLLECTIVE R15, `(.L_x_2712) ;  /* 0x000000000f087348 */ /* 0x000fea0003c00000 */
[----:B------:R0:W1:Y:S02]  /*2ed80*/  SHFL.IDX P6, R14, R13, R12, R11 ;  /* 0x0000000c0d0e7389 */ /* 0x00006400000c000b */
[----:B01----:R-:W-:Y:S01]  /*2ed90*/  ENDCOLLECTIVE ;  /* 0x000000000000791b */ /* 0x003fe20003800000 */
.L_x_2712:
        /* <DEDUP_REMOVED lines=8> */
.L_x_2713:
[----:B------:R-:W-:Y:S02]  /*2ee20*/  IMAD.MOV.U32 R13, RZ, RZ, R71 ;  /* 0x000000ffff0d7224 */ /* 0x000fe400078e0047 */
[----:B------:R-:W-:Y:S01]  /*2ee30*/  IMAD.MOV.U32 R12, RZ, RZ, R0 ;  /* 0x000000ffff0c7224 */ /* 0x000fe200078e0000 */
[----:B------:R-:W-:-:S07]  /*2ee40*/  MOV R56, R14 ;  /* 0x0000000e00387202 */ /* 0x000fce0000000f00 */
[----:B------:R-:W-:Y:S05]  /*2ee50*/  WARPSYNC.COLLECTIVE R15, `(.L_x_2714) ;  /* 0x000000000f087348 */ /* 0x000fea0003c00000 */
[----:B------:R0:W1:Y:S02]  /*2ee60*/  SHFL.IDX P6, R14, R13, R12, R11 ;  /* 0x0000000c0d0e7389 */ /* 0x00006400000c000b */
[----:B01----:R-:W-:Y:S01]  /*2ee70*/  ENDCOLLECTIVE ;  /* 0x000000000000791b */ /* 0x003fe20003800000 */
.L_x_2714:
        /* <DEDUP_REMOVED lines=8> */
.L_x_2715:
[----:B------:R-:W-:Y:S01]  /*2ef00*/  IMAD.MOV.U32 R13, RZ, RZ, R75 ;  /* 0x000000ffff0d7224 */ /* 0x000fe200078e004b */
[----:B------:R-:W-:Y:S01]  /*2ef10*/  MOV R12, R0 ;  /* 0x00000000000c7202 */ /* 0x000fe20000000f00 */
[----:B------:R-:W-:-:S07]  /*2ef20*/  IMAD.MOV.U32 R58, RZ, RZ, R14 ;  /* 0x000000ffff3a7224 */ /* 0x000fce00078e000e */
[----:B------:R-:W-:Y:S05]  /*2ef30*/  WARPSYNC.COLLECTIVE R15, `(.L_x_2716) ;  /* 0x000000000f087348 */ /* 0x000fea0003c00000 */
[----:B------:R0:W1:Y:S02]  /*2ef40*/  SHFL.IDX P6, R14, R13, R12, R11 ;  /* 0x0000000c0d0e7389 */ /* 0x00006400000c000b */
[----:B01----:R-:W-:Y:S01]  /*2ef50*/  ENDCOLLECTIVE ;  /* 0x000000000000791b */ /* 0x003fe20003800000 */
.L_x_2716:
        /* <DEDUP_REMOVED lines=8> */
.L_x_2717:
        /* <DEDUP_REMOVED lines=8> */
.L_x_2520:
[----:B------:R-:W-:Y:S01]  /*2f060*/  IMAD.MOV.U32 R13, RZ, RZ, R3 ;  /* 0x000000ffff0d7224 */ /* 0x000fe200078e0003 */
[----:B------:R-:W-:Y:S01]  /*2f070*/  MOV R11, 0x181f ;  /* 0x0000181f000b7802 */ /* 0x000fe20000000f00 */
[----:B------:R-:W-:Y:S02]  /*2f080*/  IMAD.MOV.U32 R12, RZ, RZ, RZ ;  /* 0x000000ffff0c7224 */ /* 0x000fe400078e00ff */
[----:B------:R-:W-:-:S07]  /*2f090*/  IMAD.MOV.U32 R15, RZ, RZ, -0x1 ;  /* 0xffffffffff0f7424 */ /* 0x000fce00078e00ff */
[----:B01----:R-:W-:Y:S05]  /*2f0a0*/  WARPSYNC.COLLECTIVE R15, `(.L_x_2719) ;  /* 0x000000000f087348 */ /* 0x003fea0003c00000 */
[----:B------:R2:W3:Y:S02]  /*2f0b0*/  SHFL.IDX P6, R14, R13, R12, R11 ;  /* 0x0000000c0d0e7389 */ /* 0x0004e400000c000b */
[----:B0123--:R-:W-:Y:S01]  /*2f0c0*/  ENDCOLLECTIVE ;  /* 0x000000000000791b */ /* 0x00ffe20003800000 */
.L_x_2719:
[----:B------:R-:W-:Y:S02]  /*2f0d0*/  IMAD.MOV.U32 R13, RZ, RZ, R2 ;  /* 0x000000ffff0d7224 */ /* 0x000fe400078e0002 */
[----:B------:R-:W-:-:S07]  /*2f0e0*/  IMAD.MOV.U32 R0, RZ, RZ, R14 ;  /* 0x000000ffff007224 */ /* 0x000fce00078e000e */
[----:B------:R-:W-:Y:S05]  /*2f0f0*/  WARPSYNC.COLLECTIVE R15, `(.L_x_2720) ;  /* 0x000000000f087348 */ /* 0x000fea0003c00000 */
[----:B------:R0:W1:Y:S02]  /*2f100*/  SHFL.IDX P6, R14, R13, R12, R11 ;  /* 0x0000000c0d0e7389 */ /* 0x00006400000c000b */
[----:B01----:R-:W-:Y:S01]  /*2f110*/  ENDCOLLECTIVE ;  /* 0x000000000000791b */ /* 0x003fe20003800000 */
.L_x_2720:
[----:B------:R-:W-:Y:S05]  /*2f120*/  BRA `(.L_x_2721) ;  /* 0xffffff7000fc7947 */ /* 0x000fea000383ffff */
.L_x_2523:
        /* <DEDUP_REMOVED lines=8> */
.L_x_2723:
[----:B------:R-:W-:Y:S05]  /*2f1b0*/  BSYNC B1 ;  /* 0x0000000000017941 */ /* 0x000fea0003800000 */
.L_x_2722:
[----:B------:R-:W-:Y:S01]  /*2f1c0*/  IMAD.MOV.U32 R13, RZ, RZ, R2 ;  /* 0x000000ffff0d7224 */ /* 0x000fe200078e0002 */
[----:B------:R-:W-:Y:S01]  /*2f1d0*/  MOV R15, 0xffffffff ;  /* 0xffffffff000f7802 */ /* 0x000fe20000000f00 */
[----:B------:R-:W-:Y:S01]  /*2f1e0*/  IMAD.MOV.U32 R12, RZ, RZ, 0x1 ;  /* 0x00000001ff0c7424 */ /* 0x000fe200078e00ff */
[----:B------:R-:W-:Y:S01]  /*2f1f0*/  MOV R0, R14 ;  /* 0x0000000e00007202 */ /* 0x000fe20000000f00 */
[----:B------:R-:W-:-:S07]  /*2f200*/  IMAD.MOV.U32 R11, RZ, RZ, 0x181f ;  /* 0x0000181fff0b7424 */ /* 0x000fce00078e00ff */
[----:B------:R-:W-:Y:S05]  /*2f210*/  WARPSYNC.COLLECTIVE R15, `(.L_x_2724) ;  /* 0x000000000f087348 */ /* 0x000fea0003c00000 */
[----:B------:R0:W1:Y:S02]  /*2f220*/  SHFL.IDX P6, R14, R13, R12, R11 ;  /* 0x0000000c0d0e7389 */ /* 0x00006400000c000b */
[----:B01----:R-:W-:Y:S01]  /*2f230*/  ENDCOLLECTIVE ;  /* 0x000000000000791b */ /* 0x003fe20003800000 */
.L_x_2724:
[----:B------:R-:W-:Y:S05]  /*2f240*/  BRA `(.L_x_2725) ;  /* 0xffffff7400087947 */ /* 0x000fea000383ffff */
.L_x_2526:
[----:B------:R-:W-:Y:S01]  /*2f250*/  BSSY B1, `(.L_x_2726) ;  /* 0x0000008000017945 */ /* 0x000fe20003800000 */
[----:B------:R-:W-:Y:S01]  /*2f260*/  IMAD.MOV.U32 R13, RZ, RZ, R3 ;  /* 0x000000ffff0d7224 */ /* 0x000fe200078e0003 */
[----:B0-----:R-:W-:Y:S01]  /*2f270*/  MOV R15, 0xffffffff ;  /* 0xffffffff000f7802 */ /* 0x001fe20000000f00 */
[----:B------:R-:W-:Y:S02]  /*2f280*/  IMAD.MOV.U32 R12, RZ, RZ, 0x2 ;  /* 0x00000002ff0c7424 */ /* 0x000fe400078e00ff */
[----:B------:R-:W-:-:S07]  /*2f290*/  IMAD.MOV.U32 R11, RZ, RZ, 0x181f ;  /* 0x0000181fff0b7424 */ /* 0x000fce00078e00ff */
[----:B-1234-:R-:W-:Y:S05]  /*2f2a0*/  WARPSYNC.COLLECTIVE R15, `(.L_x_2727) ;  /* 0x000000000f087348 */ /* 0x01efea0003c00000 */
[----:B----4-:R0:W4:Y:S02]  /*2f2b0*/  SHFL.IDX P6, R14, R13, R12, R11 ;  /* 0x0000000c0d0e7389 */ /* 0x01012400000c000b */
[----:B01234-:R-:W-:Y:S01]  /*2f2c0*/  ENDCOLLECTIVE ;  /* 0x000000000000791b */ /* 0x01ffe20003800000 */
.L_x_2727:
[----:B------:R-:W-:Y:S05]  /*2f2d0*/  BSYNC B1 ;  /* 0x0000000000017941 */ /* 0x000fea0003800000 */
.L_x_2726:
[----:B------:R-:W-:Y:S01]  /*2f2e0*/  IMAD.MOV.U32 R13, RZ, RZ, R2 ;  /* 0x000000ffff0d7224 */ /* 0x000fe200078e0002 */
[----:B------:R-:W-:Y:S01]  /*2f2f0*/  MOV R11, 0x181f ;  /* 0x0000181f000b7802 */ /* 0x000fe20000000f00 */
[----:B------:R-:W-:Y:S02]  /*2f300*/  IMAD.MOV.U32 R12, RZ, RZ, 0x2 ;  /* 0x00000002ff0c7424 */ /* 0x000fe400078e00ff */
[----:B------:R-:W-:Y:S02]  /*2f310*/  IMAD.MOV.U32 R15, RZ, RZ, -0x1 ;  /* 0xffffffffff0f7424 */ /* 0x000fe400078e00ff */
[----:B------:R-:W-:-:S07]  /*2f320*/  IMAD.MOV.U32 R0, RZ, RZ, R14 ;  /* 0x000000ffff007224 */ /* 0x000fce00078e000e */
[----:B------:R-:W-:Y:S05]  /*2f330*/  WARPSYNC.COLLECTIVE R15, `(.L_x_2728) ;  /* 0x000000000f087348 */ /* 0x000fea0003c00000 */
[----:B------:R0:W1:Y:S02]  /*2f340*/  SHFL.IDX P6, R14, R13, R12, R11 ;  /* 0x0000000c0d0e7389 */ /* 0x00006400000c000b */
[----:B01----:R-:W-:Y:S01]  /*2f350*/  ENDCOLLECTIVE ;  /* 0x000000000000791b */ /* 0x003fe20003800000 */
.L_x_2728:
[----:B------:R-:W-:Y:S05]  /*2f360*/  BRA `(.L_x_2729) ;  /* 0xffffff7400107947 */ /* 0x000fea000383ffff */
.L_x_2529:
        /* <DEDUP_REMOVED lines=8> */
.L_x_2731:
[----:B------:R-:W-:Y:S05]  /*2f3f0*/  BSYNC B1 ;  /* 0x0000000000017941 */ /* 0x000fea0003800000 */
.L_x_2730:
        /* <DEDUP_REMOVED lines=8> */
.L_x_2732:
[----:B------:R-:W-:Y:S05]  /*2f480*/  BRA `(.L_x_2733) ;  /* 0xffffff7400187947 */ /* 0x000fea000383ffff */
.L_x_2546:
[----:B------:R-:W2:Y:S01]  /*2f490*/  S2R R9, SR_TID.X ;  /* 0x0000000000097919 */ /* 0x000ea20000002100 */
[----:B------:R-:W-:Y:S01]  /*2f4a0*/  BSSY B1, `(.L_x_2734) ;  /* 0x000000a000017945 */ /* 0x000fe20003800000 */
[----:B------:R-:W-:Y:S01]  /*2f4b0*/  MOV R12, RZ ;  /* 0x000000ff000c7202 */ /* 0x000fe20000000f00 */
[----:B-1----:R-:W-:Y:S02]  /*2f4c0*/  IMAD.MOV.U32 R11, RZ, RZ, 0x1f ;  /* 0x0000001fff0b7424 */ /* 0x002fe400078e00ff */
[----:B------:R-:W-:Y:S01]  /*2f4d0*/  IMAD.MOV.U32 R15, RZ, RZ, -0x1 ;  /* 0xffffffffff0f7424 */ /* 0x000fe200078e00ff */
[----:B--2---:R-:W-:-:S04]  /*2f4e0*/  SHF.R.U32.HI R9, RZ, 0x5, R9 ;  /* 0x00000005ff097819 */ /* 0x004fc80000011609 */
[----:B------:R-:W-:-:S05]  /*2f4f0*/  LOP3.LUT R9, R9, 0x3, RZ, 0xc0, !PT ;  /* 0x0000000309097812 */ /* 0x000fca00078ec0ff */
[----:B------:R-:W-:-:S07]  /*2f500*/  IMAD.MOV.U32 R13, RZ, RZ, R9 ;  /* 0x000000ffff0d7224 */ /* 0x000fce00078e0009 */
[----:B0-----:R-:W-:Y:S05]  /*2f510*/  WARPSYNC.COLLECTIVE R15, `(.L_x_2735) ;  /* 0x000000000f087348 */ /* 0x001fea0003c00000 */
[----:B0-----:R0:W1:Y:S02]  /*2f520*/  SHFL.IDX P6, R14, R13, R12, R11 ;  /* 0x0000000c0d0e7389 */ /* 0x00106400000c000b */
[----:B01----:R-:W-:Y:S01]  /*2f530*/  ENDCOLLECTIVE ;  /* 0x000000000000791b */ /* 0x003fe20003800000 */
.L_x_2735:
[----:B------:R-:W-:Y:S05]  /*2f540*/  BSYNC B1 ;  /* 0x0000000000017941 */ /* 0x000fea0003800000 */
.L_x_2734:
[----:B------:R-:W-:Y:S05]  /*2f550*/  BRA `(.L_x_2736) ;  /* 0xffffff8800ec7947 */ /* 0x000fea000383ffff */
.L_x_2548:
[----:B------:R-:W-:Y:S01]  /*2f560*/  BSSY B1, `(.L_x_2737) ;  /* 0x0000006000017945 */ /* 0x000fe20003800000 */
[----:B------:R-:W-:-:S07]  /*2f570*/  IMAD.MOV.U32 R15, RZ, RZ, -0x1 ;  /* 0xffffffffff0f7424 */ /* 0x000fce00078e00ff */
[----:B01----:R-:W-:Y:S05]  /*2f580*/  WARPSYNC.COLLECTIVE R15, `(.L_x_2738) ;  /* 0x000000000f0c7348 */ /* 0x003fea0003c00000 */
[----:B------:R-:W-:Y:S02]  /*2f590*/  ELECT P6, UR62, PT ;  /* 0x00000000003e782f */ /* 0x000fe400038c0000 */
[----:B------:R-:W-:Y:S01]  /*2f5a0*/  MOV R14, UR62 ;  /* 0x0000003e000e7c02 */ /* 0x000fe20008000f00 */
[----:B01----:R-:W-:Y:S10]  /*2f5b0*/  ENDCOLLECTIVE ;  /* 0x000000000000791b */ /* 0x003ff40003800000 */
.L_x_2738:
[----:B------:R-:W-:Y:S05]  /*2f5c0*/  BSYNC B1 ;  /* 0x0000000000017941 */ /* 0x000fea0003800000 */
.L_x_2737:
[----:B------:R-:W-:Y:S05]  /*2f5d0*/  BRA `(.L_x_2547) ;  /* 0xffffff8800e47947 */ /* 0x000fea000383ffff */
.L_x_2550:
[----:B0-----:R-:W2:Y:S02]  /*2f5e0*/  LDL R5, [R1+0x4] ;  /* 0x0000040001057983 */ /* 0x001ea40000100800 */
[----:B--2---:R0:W2:Y:S02]  /*2f5f0*/  SYNCS.PHASECHK.TRANS64.TRYWAIT P0, [R5+URZ+0x29820], R4 ;  /* 0x02982004050075a7 */ /* 0x0040a4000800017f */
[----:B--2---:R-:W-:Y:S05]  /*2f600*/  @!P0 NANOSLEEP.SYNCS 0x989680 ;  /* 0x009896800000895d */ /* 0x004fea0003900000 */
[----:B------:R-:W2:Y:S02]  /*2f610*/  @!P0 SYNCS.PHASECHK.TRANS64 P0, [R5+URZ+0x29820], R4 ;  /* 0x02982004050085a7 */ /* 0x000ea4000800007f */
[----:B--2---:R-:W-:Y:S05]  /*2f620*/  @!P0 BRA `(.L_x_2550) ;  /* 0xfffffffc00ec8947 */ /* 0x004fea000383ffff */
[----:B------:R-:W-:Y:S05]  /*2f630*/  BRA `(.L_x_2739) ;  /* 0xffffff8800f47947 */ /* 0x000fea000383ffff */
.L_x_2554:
[----:B0-----:R0:W2:Y:S02]  /*2f640*/  SYNCS.PHASECHK.TRANS64.TRYWAIT P0, [R7+URZ+0x298a0], R10 ;  /* 0x0298a00a070075a7 */ /* 0x0010a4000800017f */
[----:B--2---:R-:W-:Y:S05]  /*2f650*/  @!P0 NANOSLEEP.SYNCS 0x989680 ;  /* 0x009896800000895d */ /* 0x004fea0003900000 */
[----:B------:R-:W2:Y:S02]  /*2f660*/  @!P0 SYNCS.PHASECHK.TRANS64 P0, [R7+URZ+0x298a0], R10 ;  /* 0x0298a00a070085a7 */ /* 0x000ea4000800007f */
[----:B--2---:R-:W-:Y:S05]  /*2f670*/  @!P0 BRA `(.L_x_2554) ;  /* 0xfffffffc00f08947 */ /* 0x004fea000383ffff */
[----:B------:R-:W-:Y:S05]  /*2f680*/  BRA `(.L_x_2740) ;  /* 0xffffff8c001c7947 */ /* 0x000fea000383ffff */
.L_x_2561:
[----:B-1----:R1:W2:Y:S02]  /*2f690*/  SYNCS.PHASECHK.TRANS64.TRYWAIT P0, [R7+URZ+0x298c0], R10 ;  /* 0x0298c00a070075a7 */ /* 0x0022a4000800017f */
[----:B--2---:R-:W-:Y:S05]  /*2f6a0*/  @!P0 NANOSLEEP.SYNCS 0x989680 ;  /* 0x009896800000895d */ /* 0x004fea0003900000 */
[----:B------:R-:W2:Y:S02]  /*2f6b0*/  @!P0 SYNCS.PHASECHK.TRANS64 P0, [R7+URZ+0x298c0], R10 ;  /* 0x0298c00a070085a7 */ /* 0x000ea4000800007f */
[----:B--2---:R-:W-:Y:S05]  /*2f6c0*/  @!P0 BRA `(.L_x_2561) ;  /* 0xfffffffc00f08947 */ /* 0x004fea000383ffff */
[----:B------:R-:W-:Y:S05]  /*2f6d0*/  BRA `(.L_x_2741) ;  /* 0xffffff9000187947 */ /* 0x000fea000383ffff */
.L_x_2568:
[----:B0-----:R0:W2:Y:S02]  /*2f6e0*/  SYNCS.PHASECHK.TRANS64.TRYWAIT P1, [R8+URZ+0x298a0], R7 ;  /* 0x0298a007080075a7 */ /* 0x0010a4000802017f */
[----:B--2---:R-:W-:Y:S05]  /*2f6f0*/  @!P1 NANOSLEEP.SYNCS 0x989680 ;  /* 0x009896800000995d */ /* 0x004fea0003900000 */
[----:B------:R-:W2:Y:S02]  /*2f700*/  @!P1 SYNCS.PHASECHK.TRANS64 P1, [R8+URZ+0x298a0], R7 ;  /* 0x0298a007080095a7 */ /* 0x000ea4000802007f */
[----:B--2---:R-:W-:Y:S05]  /*2f710*/  @!P1 BRA `(.L_x_2568) ;  /* 0xfffffffc00f09947 */ /* 0x004fea000383ffff */
[----:B------:R-:W-:Y:S05]  /*2f720*/  BRA `(.L_x_2742) ;  /* 0xffffff9000fc7947 */ /* 0x000fea000383ffff */
.L_x_2575:
[----:B-1----:R1:W2:Y:S02]  /*2f730*/  SYNCS.PHASECHK.TRANS64.TRYWAIT P1, [R8+URZ+0x298c0], R7 ;  /* 0x0298c007080075a7 */ /* 0x0022a4000802017f */
[----:B--2---:R-:W-:Y:S05]  /*2f740*/  @!P1 NANOSLEEP.SYNCS 0x989680 ;  /* 0x009896800000995d */ /* 0x004fea0003900000 */
[----:B------:R-:W2:Y:S02]  /*2f750*/  @!P1 SYNCS.PHASECHK.TRANS64 P1, [R8+URZ+0x298c0], R7 ;  /* 0x0298c007080095a7 */ /* 0x000ea4000802007f */
[----:B--2---:R-:W-:Y:S05]  /*2f760*/  @!P1 BRA `(.L_x_2575) ;  /* 0xfffffffc00f09947 */ /* 0x004fea000383ffff */
[----:B------:R-:W-:Y:S05]  /*2f770*/  BRA `(.L_x_2743) ;  /* 0xffffff9400f47947 */ /* 0x000fea000383ffff */
.L_x_2590:
[----:B------:R-:W2:Y:S01]  /*2f780*/  S2R R4, SR_TID.X ;  /* 0x0000000000047919 */ /* 0x000ea20000002100 */
[----:B------:R-:W-:Y:S01]  /*2f790*/  BSSY B0, `(.L_x_2744) ;  /* 0x000000a000007945 */ /* 0x000fe20003800000 */
[----:B------:R-:W-:Y:S02]  /*2f7a0*/  IMAD.MOV.U32 R12, RZ, RZ, RZ ;  /* 0x000000ffff0c7224 */ /* 0x000fe400078e00ff */
[----:B-1----:R-:W-:Y:S02]  /*2f7b0*/  IMAD.MOV.U32 R11, RZ, RZ, 0x1f ;  /* 0x0000001fff0b7424 */ /* 0x002fe400078e00ff */
[----:B------:R-:W-:Y:S01]  /*2f7c0*/  IMAD.MOV.U32 R15, RZ, RZ, -0x1 ;  /* 0xffffffffff0f7424 */ /* 0x000fe200078e00ff */
[----:B--2---:R-:W-:-:S04]  /*2f7d0*/  SHF.R.U32.HI R4, RZ, 0x5, R4 ;  /* 0x00000005ff047819 */ /* 0x004fc80000011604 */
[----:B------:R-:W-:-:S04]  /*2f7e0*/  LOP3.LUT R4, R4, 0x3, RZ, 0xc0, !PT ;  /* 0x0000000304047812 */ /* 0x000fc800078ec0ff */
[----:B------:R-:W-:-:S07]  /*2f7f0*/  MOV R13, R4 ;  /* 0x00000004000d7202 */ /* 0x000fce0000000f00 */
[----:B0--3--:R-:W-:Y:S05]  /*2f800*/  WARPSYNC.COLLECTIVE R15, `(.L_x_2745) ;  /* 0x000000000f087348 */ /* 0x009fea0003c00000 */
[----:B0-----:R0:W1:Y:S02]  /*2f810*/  SHFL.IDX P6, R14, R13, R12, R11 ;  /* 0x0000000c0d0e7389 */ /* 0x00106400000c000b */
[----:B01-3--:R-:W-:Y:S01]  /*2f820*/  ENDCOLLECTIVE ;  /* 0x000000000000791b */ /* 0x00bfe20003800000 */
.L_x_2745:
[----:B------:R-:W-:Y:S05]  /*2f830*/  BSYNC B0 ;  /* 0x0000000000007941 */ /* 0x000fea0003800000 */
.L_x_2744:
[----:B------:R-:W-:Y:S05]  /*2f840*/  BRA `(.L_x_2746) ;  /* 0xffffffa000d07947 */ /* 0x000fea000383ffff */
.L_x_2592:
[----:B------:R-:W-:Y:S01]  /*2f850*/  BSSY B0, `(.L_x_2747) ;  /* 0x0000006000007945 */ /* 0x000fe20003800000 */
[----:B------:R-:W-:-:S07]  /*2f860*/  MOV R15, 0xffffffff ;  /* 0xffffffff000f7802 */ /* 0x000fce0000000f00 */
[----:B01-3--:R-:W-:Y:S05]  /*2f870*/  WARPSYNC.COLLECTIVE R15, `(.L_x_2748) ;  /* 0x000000000f0c7348 */ /* 0x00bfea0003c00000 */
[----:B------:R-:W-:Y:S02]  /*2f880*/  ELECT P6, UR62, PT ;  /* 0x00000000003e782f */ /* 0x000fe400038c0000 */
[----:B------:R-:W-:Y:S01]  /*2f890*/  MOV R14, UR62 ;  /* 0x0000003e000e7c02 */ /* 0x000fe20008000f00 */
[----:B01-3--:R-:W-:Y:S10]  /*2f8a0*/  ENDCOLLECTIVE ;  /* 0x000000000000791b */ /* 0x00bff40003800000 */
.L_x_2748:
[----:B------:R-:W-:Y:S05]  /*2f8b0*/  BSYNC B0 ;  /* 0x0000000000007941 */ /* 0x000fea0003800000 */
.L_x_2747:
[----:B------:R-:W-:Y:S05]  /*2f8c0*/  BRA `(.L_x_2749) ;  /* 0xffffffa000dc7947 */ /* 0x000fea000383ffff */
.L_x_2594:
[----:B0-----:R0:W2:Y:S02]  /*2f8d0*/  SYNCS.PHASECHK.TRANS64.TRYWAIT P0, [R2+URZ+0x29880], R3 ;  /* 0x02988003020075a7 */ /* 0x0010a4000800017f */
[----:B--2---:R-:W-:Y:S05]  /*2f8e0*/  @!P0 NANOSLEEP.SYNCS 0x989680 ;  /* 0x009896800000895d */ /* 0x004fea0003900000 */
[----:B------:R-:W2:Y:S02]  /*2f8f0*/  @!P0 SYNCS.PHASECHK.TRANS64 P0, [R2+URZ+0x29880], R3 ;  /* 0x02988003020085a7 */ /* 0x000ea4000800007f */
[----:B--2---:R-:W-:Y:S05]  /*2f900*/  @!P0 BRA `(.L_x_2594) ;  /* 0xfffffffc00f08947 */ /* 0x004fea000383ffff */
[----:B------:R-:W-:Y:S05]  /*2f910*/  BRA `(.L_x_2750) ;  /* 0xffffffa400507947 */ /* 0x000fea000383ffff */
.L_x_2596:
[----:B--2---:R2:W3:Y:S02]  /*2f920*/  SYNCS.PHASECHK.TRANS64.TRYWAIT P0, [R2+URZ+0x29840], R3 ;  /* 0x02984003020075a7 */ /* 0x0044e4000800017f */
[----:B---3--:R-:W-:Y:S05]  /*2f930*/  @!P0 NANOSLEEP.SYNCS 0x989680 ;  /* 0x009896800000895d */ /* 0x008fea0003900000 */
[----:B------:R-:W3:Y:S02]  /*2f940*/  @!P0 SYNCS.PHASECHK.TRANS64 P0, [R2+URZ+0x29840], R3 ;  /* 0x02984003020085a7 */ /* 0x000ee4000800007f */
[----:B---3--:R-:W-:Y:S05]  /*2f950*/  @!P0 BRA `(.L_x_2596) ;  /* 0xfffffffc00f08947 */ /* 0x008fea000383ffff */
[----:B------:R-:W-:Y:S05]  /*2f960*/  BRA `(.L_x_2751) ;  /* 0xffffffa400b07947 */ /* 0x000fea000383ffff */
.L_x_2600:
[----:B------:R-:W2:Y:S01]  /*2f970*/  LDL.LU R11, [R1+0x40] ;  /* 0x00004000010b7983 */ /* 0x000ea20000300800 */
[----:B------:R-:W-:Y:S01]  /*2f980*/  IMAD.MOV.U32 R13, RZ, RZ, R2 ;  /* 0x000000ffff0d7224 */ /* 0x000fe200078e0002 */
[----:B------:R-:W-:Y:S01]  /*2f990*/  MOV R15, 0xffffffff ;  /* 0xffffffff000f7802 */ /* 0x000fe20000000f00 */
[----:B------:R-:W-:Y:S01]  /*2f9a0*/  IMAD.MOV.U32 R12, RZ, RZ, RZ ;  /* 0x000000ffff0c7224 */ /* 0x000fe200078e00ff */
[----:B------:R-:W-:-:S04]  /*2f9b0*/  LOP3.LUT R5, R5, 0x7f, RZ, 0xc0, !PT ;  /* 0x0000007f05057812 */ /* 0x000fc800078ec0ff */
[----:B------:R-:W-:-:S04]  /*2f9c0*/  SHF.R.U32.HI R7, RZ, 0x2, R5 ;  /* 0x00000002ff077819 */ /* 0x000fc80000011605 */
[----:B------:R-:W-:-:S05]  /*2f9d0*/  LEA R17, R17, R7, 0x7 ;  /* 0x0000000711117211 */ /* 0x000fca00078e38ff */
[----:B------:R-:W-:Y:S02]  /*2f9e0*/  VIADD R7, R17, 0x20 ;  /* 0x0000002011077836 */ /* 0x000fe40000000000 */
[----:B--2---:R-:W-:Y:S02]  /*2f9f0*/  IMAD R0, R11, R8, RZ ;  /* 0x000000080b007224 */ /* 0x004fe400078e02ff */
[----:B------:R-:W-:-:S03]  /*2fa00*/  IMAD.MOV.U32 R11, RZ, RZ, 0x1c1f ;  /* 0x00001c1fff0b7424 */ /* 0x000fc600078e00ff */
[----:B------:R-:W-:-:S13]  /*2fa10*/  ISETP.GE.AND P4, PT, R17, R0, PT ;  /* 0x000000001100720c */ /* 0x000fda0003f86270 */
[----:B-----5:R-:W-:Y:S05]  /*2fa20*/  WARPSYNC.COLLECTIVE R15, `(.L_x_2752) ;  /* 0x000000000f087348 */ /* 0x020fea0003c00000 */
[----:B------:R0:W1:Y:S02]  /*2fa30*/  SHFL.IDX P6, R14, R13, R12, R11 ;  /* 0x0000000c0d0e7389 */ /* 0x00006400000c000b */
[----:B01---5:R-:W-:Y:S01]  /*2fa40*/  ENDCOLLECTIVE ;  /* 0x000000000000791b */ /* 0x023fe20003800000 */
.L_x_2752:
[----:B------:R-:W-:Y:S02]  /*2fa50*/  IMAD.MOV.U32 R13, RZ, RZ, R3 ;  /* 0x000000ffff0d7224 */ /* 0x000fe400078e0003 */
[----:B------:R-:W-:-:S07]  /*2fa60*/  IMAD.MOV.U32 R4, RZ, RZ, R14 ;  /* 0x000000ffff047224 */ /* 0x000fce00078e000e */
[----:B------:R-:W-:Y:S05]  /*2fa70*/  WARPSYNC.COLLECTIVE R15, `(.L_x_2753) ;  /* 0x000000000f087348 */ /* 0x000fea0003c00000 */
[----:B------:R0:W1:Y:S02]  /*2fa80*/  SHFL.IDX P6, R14, R13, R12, R11 ;  /* 0x0000000c0d0e7389 */ /* 0x00006400000c000b */
[----:B01----:R-:W-:Y:S01]  /*2fa90*/  ENDCOLLECTIVE ;  /* 0x000000000000791b */ /* 0x003fe20003800000 */
.L_x_2753:
[----:B------:R-:W-:Y:S01]  /*2faa0*/  IMAD.MOV.U32 R13, RZ, RZ, R2 ;  /* 0x000000ffff0d7224 */ /* 0x000fe200078e0002 */
[----:B------:R-:W-:Y:S01]  /*2fab0*/  MOV R12, 0x1 ;  /* 0x00000001000c7802 */ /* 0x000fe20000000f00 */
[----:B------:R-:W-:-:S07]  /*2fac0*/  IMAD.MOV.U32 R5, RZ, RZ, R14 ;  /* 0x000000ffff057224 */ /* 0x000fce00078e000e */
[----:B------:R-:W-:Y:S05]  /*2fad0*/  WARPSYNC.COLLECTIVE R15, `(.L_x_2754) ;  /* 0x000000000f087348 */ /* 0x000fea0003c00000 */
[----:B------:R0:W1:Y:S02]  /*2fae0*/  SHFL.IDX P6, R14, R13, R12, R11 ;  /* 0x0000000c0d0e7389 */ /* 0x00006400000c000b */
[----:B01----:R-:W-:Y:S01]  /*2faf0*/  ENDCOLLECTIVE ;  /* 0x000000000000791b */ /* 0x003fe20003800000 */
.L_x_2754:
[----:B------:R-:W-:-:S05]  /*2fb00*/  @!P4 IADD3 R5, P3, R10, R5, RZ ;  /* 0x000000050a05c210 */ /* 0x000fca0007f7e0ff */
[----:B------:R-:W-:Y:S01]  /*2fb10*/  @!P4 IMAD.X R4, RZ, RZ, R4, P3 ;  /* 0x000000ffff04c224 */ /* 0x000fe200018e0604 */
[----:B------:R-:W-:-:S04]  /*2fb20*/  ISETP.GE.AND P3, PT, R7, R0, PT ;  /* 0x000000000700720c */ /* 0x000fc80003f66270 */
        /* <DEDUP_REMOVED lines=8> */
.L_x_2755:
[----:B------:R-:W-:Y:S01]  /*2fbb0*/  @!PT LDS RZ, [RZ] ;  /* 0x00000000fffff984 */ /* 0x000fe20000000800 */
[----:B------:R-:W-:Y:S01]  /*2fbc0*/  @!PT LDS RZ, [RZ] ;  /* 0x00000000fffff984 */ /* 0x000fe20000000800 */
[----:B------:R-:W-:Y:S01]  /*2fbd0*/  @!PT LDS RZ, [RZ] ;  /* 0x00000000fffff984 */ /* 0x000fe20000000800 */
[----:B------:R-:W-:Y:S04]  /*2fbe0*/  @!P4 LDGSTS.E.BYPASS.LTC128B.128 [R9+0x14400], desc[UR56][R4.64], !P0 ;  /* 0x144000000409cfae */ /* 0x000fe8000c101d78 */
[----:B------:R-:W-:Y:S04]  /*2fbf0*/  @!P4 LDGSTS.E.BYPASS.LTC128B.128 [R9+0x16400], desc[UR56][R4.64+0x40], !P1 ;  /* 0x164000400409cfae */ /* 0x000fe8000c901d78 */
[----:B------:R0:W-:Y:S01]  /*2fc00*/  @!P4 LDGSTS.E.BYPASS.LTC128B.128 [R9+0x18400], desc[UR56][R4.64+0x80], !P2 ;  /* 0x184000800409cfae */ /* 0x0001e2000d101d78 */
[----:B------:R-:W-:Y:S02]  /*2fc10*/  IMAD.MOV.U32 R13, RZ, RZ, R2 ;  /* 0x000000ffff0d7224 */ /* 0x000fe400078e0002 */
[----:B------:R-:W-:-:S02]  /*2fc20*/  IMAD.MOV.U32 R12, RZ, RZ, 0x2 ;  /* 0x00000002ff0c7424 */ /* 0x000fc400078e00ff */
[----:B0-----:R-:W-:-:S07]  /*2fc30*/  IMAD.MOV.U32 R4, RZ, RZ, R14 ;  /* 0x000000ffff047224 */ /* 0x001fce00078e000e */
[----:B------:R-:W-:Y:S05]  /*2fc40*/  WARPSYNC.COLLECTIVE R15, `(.L_x_2756) ;  /* 0x000000000f087348 */ /* 0x000fea0003c00000 */
[----:B------:R0:W1:Y:S02]  /*2fc50*/  SHFL.IDX P6, R14, R13, R12, R11 ;  /* 0x0000000c0d0e7389 */ /* 0x00006400000c000b */
[----:B01----:R-:W-:Y:S01]  /*2fc60*/  ENDCOLLECTIVE ;  /* 0x000000000000791b */ /* 0x003fe20003800000 */
.L_x_2756:
[----:B------:R-:W-:-:S04]  /*2fc70*/  @!P3 IADD3 R5, P4, R10, R4, RZ ;  /* 0x000000040a05b210 */ /* 0x000fc80007f9e0ff */
[----:B------:R-:W-:-:S04]  /*2fc80*/  @!P3 IADD3.X R4, RZ, R6, RZ, P4, !PT ;  /* 0x00000006ff04b210 */ /* 0x000fc800027fe4ff */
[----:B------:R-:W-:Y:S01]  /*2fc90*/  @!P3 LOP3.LUT R5, R5, R4, RZ, 0x3c, !PT ;  /* 0x000000040505b212 */ /* 0x000fe200078e3cff */
[----:B------:R-:W-:-:S03]  /*2fca0*/  IMAD.MOV.U32 R13, RZ, RZ, R3 ;  /* 0x000000ffff0d7224 */ /* 0x000fc600078e0003 */
[----:B------:R-:W-:-:S04]  /*2fcb0*/  @!P3 LOP3.LUT R4, R5, R4, RZ, 0x3c, !PT ;  /* 0x000000040504b212 */ /* 0x000fc800078e3cff */
[----:B------:R-:W-:Y:S02]  /*2fcc0*/  @!P3 LOP3.LUT R5, R5, R4, RZ, 0x3c, !PT ;  /* 0x000000040505b212 */ /* 0x000fe400078e3cff */
[----:B------:R-:W-:-:S03]  /*2fcd0*/  MOV R6, R14 ;  /* 0x0000000e00067202 */ /* 0x000fc60000000f00 */
[----:B------:R-:W-:Y:S01]  /*2fce0*/  @!PT LDS RZ, [RZ] ;  /* 0x00000000fffff984 */ /* 0x000fe20000000800 */
[----:B------:R-:W-:Y:S01]  /*2fcf0*/  @!PT LDS RZ, [RZ] ;  /* 0x00000000fffff984 */ /* 0x000fe20000000800 */
[----:B------:R-:W-:Y:S01]  /*2fd00*/  @!PT LDS RZ, [RZ] ;  /* 0x00000000fffff984 */ /* 0x000fe20000000800 */
[----:B------:R0:W-:Y:S04]  /*2fd10*/  @!P3 LDGSTS.E.BYPASS.LTC128B.128 [R9+0x14c00], desc[UR56][R4.64], !P0 ;  /* 0x14c000000409bfae */ /* 0x0001e8000c101d78 */
[----:B0-----:R-:W-:Y:S05]  /*2fd20*/  WARPSYNC.COLLECTIVE R15, `(.L_x_2757) ;  /* 0x000000000f087348 */ /* 0x001fea0003c00000 */
[----:B------:R1:W2:Y:S02]  /*2fd30*/  SHFL.IDX P6, R14, R13, R12, R11 ;  /* 0x0000000c0d0e7389 */ /* 0x0002a400000c000b */
[----:B012---:R-:W-:Y:S01]  /*2fd40*/  ENDCOLLECTIVE ;  /* 0x000000000000791b */ /* 0x007fe20003800000 */
.L_x_2757:
[----:B------:R-:W-:Y:S01]  /*2fd50*/  @!PT LDS RZ, [RZ] ;  /* 0x00000000fffff984 */ /* 0x000fe20000000800 */
[----:B------:R-:W-:Y:S01]  /*2fd60*/  @!PT LDS RZ, [RZ] ;  /* 0x00000000fffff984 */ /* 0x000fe20000000800 */
[----:B------:R-:W-:Y:S01]  /*2fd70*/  @!PT LDS RZ, [RZ] ;  /* 0x00000000fffff984 */ /* 0x000fe20000000800 */
[----:B------:R-:W-:Y:S04]  /*2fd80*/  @!P3 LDGSTS.E.BYPASS.LTC128B.128 [R9+0x16c00], desc[UR56][R4.64+0x40], !P1 ;  /* 0x16c000400409bfae */ /* 0x000fe8000c901d78 */
[----:B------:R0:W-:Y:S01]  /*2fd90*/  @!P3 LDGSTS.E.BYPASS.LTC128B.128 [R9+0x18c00], desc[UR56][R4.64+0x80], !P2 ;  /* 0x18c000800409bfae */ /* 0x0001e2000d101d78 */
[----:B------:R-:W-:Y:S01]  /*2fda0*/  MOV R13, R2 ;  /* 0x00000002000d7202 */ /* 0x000fe20000000f00 */
[----:B------:R-:W-:Y:S02]  /*2fdb0*/  IMAD.MOV.U32 R12, RZ, RZ, 0x3 ;  /* 0x00000003ff0c7424 */ /* 0x000fe400078e00ff */
[----:B0-----:R-:W-:-:S05]  /*2fdc0*/  VIADD R4, R17, 0x40 ;  /* 0x0000004011047836 */ /* 0x001fca0000000000 */
[----:B------:R-:W-:Y:S01]  /*2fdd0*/  ISETP.GE.AND P3, PT, R4, R0, PT ;  /* 0x000000000400720c */ /* 0x000fe20003f66270 */
[----:B------:R-:W-:-:S12]  /*2fde0*/  IMAD.MOV.U32 R4, RZ, RZ, R14 ;  /* 0x000000ffff047224 */ /* 0x000fd800078e000e */
[----:B------:R-:W-:Y:S05]  /*2fdf0*/  WARPSYNC.COLLECTIVE R15, `(.L_x_2758) ;  /* 0x000000000f087348 */ /* 0x000fea0003c00000 */
[----:B------:R0:W1:Y:S02]  /*2fe00*/  SHFL.IDX P6, R14, R13, R12, R11 ;  /* 0x0000000c0d0e7389 */ /* 0x00006400000c000b */
[----:B01----:R-:W-:Y:S01]  /*2fe10*/  ENDCOLLECTIVE ;  /* 0x000000000000791b */ /* 0x003fe20003800000 */
.L_x_2758:
[----:B------:R-:W-:Y:S01]  /*2fe20*/  @!P3 IADD3 R5, P4, R10, R4, RZ ;  /* 0x000000040a05b210 */ /* 0x000fe20007f9e0ff */
[----:B------:R-:W-:-:S04]  /*2fe30*/  IMAD.MOV.U32 R13, RZ, RZ, R3 ;  /* 0x000000ffff0d7224 */ /* 0x000fc800078e0003 */
[----:B------:R-:W-:-:S05]  /*2fe40*/  @!P3 IMAD.X R4, RZ, RZ, R6, P4 ;  /* 0x000000ffff04b224 */ /* 0x000fca00020e0606 */
[----:B------:R-:W-:-:S04]  /*2fe50*/  @!P3 LOP3.LUT R5, R5, R4, RZ, 0x3c, !PT ;  /* 0x000000040505b212 */ /* 0x000fc800078e3cff */
        /* <DEDUP_REMOVED lines=12> */
.L_x_2759:
[----:B------:R-:W-:Y:S01]  /*2ff20*/  MOV R3, R14 ;  /* 0x0000000e00037202 */ /* 0x000fe20000000f00 */
[----:B------:R-:W-:Y:S06]  /*2ff30*/  BRA `(.L_x_2760) ;  /* 0xffffffac00347947 */ /* 0x000fec000383ffff */
.L_x_2605:
[----:B0-----:R-:W3:Y:S02]  /*2ff40*/  LDL R2, [R1+0x4] ;  /* 0x0000040001027983 */ /* 0x001ee40000100800 */
[----:B---3--:R0:W3:Y:S02]  /*2ff50*/  SYNCS.PHASECHK.TRANS64.TRYWAIT P0, [R2+URZ+0x29820], R0 ;  /* 0x02982000020075a7 */ /* 0x0080e4000800017f */
[----:B---3--:R-:W-:Y:S05]  /*2ff60*/  @!P0 NANOSLEEP.SYNCS 0x989680 ;  /* 0x009896800000895d */ /* 0x008fea0003900000 */
[----:B------:R-:W3:Y:S02]  /*2ff70*/  @!P0 SYNCS.PHASECHK.TRANS64 P0, [R2+URZ+0x29820], R0 ;  /* 0x02982000020085a7 */ /* 0x000ee4000800007f */
[----:B---3--:R-:W-:Y:S05]  /*2ff80*/  @!P0 BRA `(.L_x_2605) ;  /* 0xfffffffc00ec8947 */ /* 0x008fea000383ffff */
[----:B------:R-:W-:Y:S05]  /*2ff90*/  BRA `(.L_x_2761) ;  /* 0xffffffac00a87947 */ /* 0x000fea000383ffff */
.L_x_2611:
[----:B---3--:R3:W4:Y:S02]  /*2ffa0*/  SYNCS.PHASECHK.TRANS64.TRYWAIT P0, [R5+URZ+0x29880], R4 ;  /* 0x02988004050075a7 */ /* 0x008724000800017f */
[----:B----4-:R-:W-:Y:S05]  /*2ffb0*/  @!P0 NANOSLEEP.SYNCS 0x989680 ;  /* 0x009896800000895d */ /* 0x010fea0003900000 */
[----:B------:R-:W4:Y:S02]  /*2ffc0*/  @!P0 SYNCS.PHASECHK.TRANS64 P0, [R5+URZ+0x29880], R4 ;  /* 0x02988004050085a7 */ /* 0x000f24000800007f */
[----:B----4-:R-:W-:Y:S05]  /*2ffd0*/  @!P0 BRA `(.L_x_2611) ;  /* 0xfffffffc00f08947 */ /* 0x010fea000383ffff */
[----:B------:R-:W-:Y:S05]  /*2ffe0*/  BRA `(.L_x_2762) ;  /* 0xffffffb000687947 */ /* 0x000fea000383ffff */
.L_x_2616:
[----:B--2---:R2:W4:Y:S02]  /*2fff0*/  SYNCS.PHASECHK.TRANS64.TRYWAIT P0, [R5+URZ+0x29840], R4 ;  /* 0x02984004050075a7 */ /* 0x004524000800017f */
[----:B----4-:R-:W-:Y:S05]  /*30000*/  @!P0 NANOSLEEP.SYNCS 0x989680 ;  /* 0x009896800000895d */ /* 0x010fea0003900000 */
[----:B------:R-:W4:Y:S02]  /*30010*/  @!P0 SYNCS.PHASECHK.TRANS64 P0, [R5+URZ+0x29840], R4 ;  /* 0x02984004050085a7 */ /* 0x000f24000800007f */
[----:B----4-:R-:W-:Y:S05]  /*30020*/  @!P0 BRA `(.L_x_2616) ;  /* 0xfffffffc00f08947 */ /* 0x010fea000383ffff */
[----:B------:R-:W-:Y:S05]  /*30030*/  BRA `(.L_x_2763) ;  /* 0xffffffb000f07947 */ /* 0x000fea000383ffff */
.L_x_2624:
[----:B---3--:R3:W4:Y:S02]  /*30040*/  SYNCS.PHASECHK.TRANS64.TRYWAIT P0, [R17+URZ+0x29870], R4 ;  /* 0x02987004110075a7 */ /* 0x008724000800017f */
[----:B----4-:R-:W-:Y:S05]  /*30050*/  @!P0 NANOSLEEP.SYNCS 0x989680 ;  /* 0x009896800000895d */ /* 0x010fea0003900000 */
[----:B------:R-:W4:Y:S02]  /*30060*/  @!P0 SYNCS.PHASECHK.TRANS64 P0, [R17+URZ+0x29870], R4 ;  /* 0x02987004110085a7 */ /* 0x000f24000800007f */
[----:B----4-:R-:W-:Y:S05]  /*30070*/  @!P0 BRA `(.L_x_2624) ;  /* 0xfffffffc00f08947 */ /* 0x010fea000383ffff */
[----:B------:R-:W-:Y:S05]  /*30080*/  BRA `(.L_x_2764) ;  /* 0xffffffb800207947 */ /* 0x000fea000383ffff */
.L_x_2626:
[----:B----4-:R4:W0:Y:S02]  /*30090*/  SYNCS.PHASECHK.TRANS64.TRYWAIT P0, [R17+URZ+0x29860], R3 ;  /* 0x02986003110075a7 */ /* 0x010824000800017f */
[----:B0-----:R-:W-:Y:S05]  /*300a0*/  @!P0 NANOSLEEP.SYNCS 0x989680 ;  /* 0x009896800000895d */ /* 0x001fea0003900000 */
[----:B------:R-:W0:Y:S02]  /*300b0*/  @!P0 SYNCS.PHASECHK.TRANS64 P0, [R17+URZ+0x29860], R3 ;  /* 0x02986003110085a7 */ /* 0x000e24000800007f */
[----:B0-----:R-:W-:Y:S05]  /*300c0*/  @!P0 BRA `(.L_x_2626) ;  /* 0xfffffffc00f08947 */ /* 0x001fea000383ffff */
[----:B------:R-:W-:Y:S05]  /*300d0*/  BRA `(.L_x_2765) ;  /* 0xffffffb800287947 */ /* 0x000fea000383ffff */
.L_x_2633:
[----:B0-----:R0:W2:Y:S02]  /*300e0*/  SYNCS.PHASECHK.TRANS64.TRYWAIT P1, [R17+URZ+0x29870], R0 ;  /* 0x02987000110075a7 */ /* 0x0010a4000802017f */
[----:B--2---:R-:W-:Y:S05]  /*300f0*/  @!P1 NANOSLEEP.SYNCS 0x989680 ;  /* 0x009896800000995d */ /* 0x004fea0003900000 */
[----:B------:R-:W2:Y:S02]  /*30100*/  @!P1 SYNCS.PHASECHK.TRANS64 P1, [R17+URZ+0x29870], R0 ;  /* 0x02987000110095a7 */ /* 0x000ea4000802007f */
[----:B--2---:R-:W-:Y:S05]  /*30110*/  @!P1 BRA `(.L_x_2633) ;  /* 0xfffffffc00f09947 */ /* 0x004fea000383ffff */
[----:B------:R-:W-:Y:S05]  /*30120*/  BRA `(.L_x_2766) ;  /* 0xffffffc000107947 */ /* 0x000fea000383ffff */
.L_x_2635:
[----:B0-----:R0:W2:Y:S02]  /*30130*/  SYNCS.PHASECHK.TRANS64.TRYWAIT P1, [R17+URZ+0x29860], R0 ;  /* 0x02986000110075a7 */ /* 0x0010a4000802017f */
[----:B--2---:R-:W-:Y:S05]  /*30140*/  @!P1 NANOSLEEP.SYNCS 0x989680 ;  /* 0x009896800000995d */ /* 0x004fea0003900000 */
[----:B------:R-:W2:Y:S02]  /*30150*/  @!P1 SYNCS.PHASECHK.TRANS64 P1, [R17+URZ+0x29860], R0 ;  /* 0x02986000110095a7 */ /* 0x000ea4000802007f */
[----:B--2---:R-:W-:Y:S05]  /*30160*/  @!P1 BRA `(.L_x_2635) ;  /* 0xfffffffc00f09947 */ /* 0x004fea000383ffff */
[----:B------:R-:W-:Y:S05]  /*30170*/  BRA `(.L_x_2767) ;  /* 0xffffffc000187947 */ /* 0x000fea000383ffff */
.L_x_2639:
[----:B------:R-:W-:Y:S01]  /*30180*/  BSSY B0, `(.L_x_2768) ;  /* 0x0000008000007945 */ /* 0x000fe20003800000 */
[----:B------:R-:W-:Y:S01]  /*30190*/  IMAD.MOV.U32 R13, RZ, RZ, R16 ;  /* 0x000000ffff0d7224 */ /* 0x000fe200078e0010 */
[----:B------:R-:W-:Y:S01]  /*301a0*/  MOV R15, 0xffffffff ;  /* 0xffffffff000f7802 */ /* 0x000fe20000000f00 */
[----:B------:R-:W-:Y:S02]  /*301b0*/  IMAD.MOV.U32 R12, RZ, RZ, RZ ;  /* 0x000000ffff0c7224 */ /* 0x000fe400078e00ff */
[----:B-1----:R-:W-:-:S07]  /*301c0*/  IMAD.MOV.U32 R11, RZ, RZ, 0x1f ;  /* 0x0000001fff0b7424 */ /* 0x002fce00078e00ff */
[----:B------:R-:W-:Y:S05]  /*301d0*/  WARPSYNC.COLLECTIVE R15, `(.L_x_2769) ;  /* 0x000000000f087348 */ /* 0x000fea0003c00000 */
[----:B------:R0:W1:Y:S02]  /*301e0*/  SHFL.IDX P6, R14, R13, R12, R11 ;  /* 0x0000000c0d0e7389 */ /* 0x00006400000c000b */
[----:B01----:R-:W-:Y:S01]  /*301f0*/  ENDCOLLECTIVE ;  /* 0x000000000000791b */ /* 0x003fe20003800000 */
.L_x_2769:
[----:B------:R-:W-:Y:S05]  /*30200*/  BSYNC B0 ;  /* 0x0000000000007941 */ /* 0x000fea0003800000 */
.L_x_2768:
        /* <DEDUP_REMOVED lines=9> */
.L_x_2770:
        /* <DEDUP_REMOVED lines=10> */
[C---:B------:R-:W-:Y:S02]  /*30340*/  ISETP.GE.U32.AND P5, PT, R7.reuse, 0x10, PT ;  /* 0x000000100700780c */ /* 0x040fe40003fa6070 */
[----:B0-----:R-:W-:Y:S01]  /*30350*/  MOV R2, RZ ;  /* 0x000000ff00027202 */ /* 0x001fe20000000f00 */
[----:B--2---:R-:W-:Y:S01]  /*30360*/  @!P1 IMAD.MOV.U32 R2, RZ, RZ, R3 ;  /* 0x000000ffff029224 */ /* 0x004fe200078e0003 */
[----:B------:R-:W-:-:S03]  /*30370*/  ISETP.NE.AND P1, PT, R7, RZ, PT ;  /* 0x000000ff0700720c */ /* 0x000fc60003f25270 */
[----:B------:R-:W-:-:S10]  /*30380*/  IMAD.MOV.U32 R13, RZ, RZ, R2 ;  /* 0x000000ffff0d7224 */ /* 0x000fd400078e0002 */
[----:B------:R-:W-:Y:S05]  /*30390*/  WARPSYNC.COLLECTIVE R15, `(.L_x_2771) ;  /* 0x000000000f087348 */ /* 0x000fea0003c00000 */
[----:B------:R0:W1:Y:S02]  /*303a0*/  SHFL.UP P6, R14, R13, R12, R11 ;  /* 0x0400000c0d0e7389 */ /* 0x00006400000c000b */
[----:B01----:R-:W-:Y:S01]  /*303b0*/  ENDCOLLECTIVE ;  /* 0x000000000000791b */ /* 0x003fe20003800000 */
.L_x_2771:
[----:B------:R-:W-:Y:S01]  /*303c0*/  IMAD.MOV.U32 R12, RZ, RZ, 0x2 ;  /* 0x00000002ff0c7424 */ /* 0x000fe200078e00ff */
[----:B------:R-:W-:-:S04]  /*303d0*/  MOV R3, R14 ;  /* 0x0000000e00037202 */ /* 0x000fc80000000f00 */
[----:B------:R-:W-:-:S05]  /*303e0*/  SEL R3, R3, RZ, P1 ;  /* 0x000000ff03037207 */ /* 0x000fca0000800000 */
[----:B------:R-:W-:-:S04]  /*303f0*/  IMAD.IADD R3, R2, 0x1, R3 ;  /* 0x0000000102037824 */ /* 0x000fc800078e0203 */
[----:B------:R-:W-:-:S07]  /*30400*/  IMAD.MOV.U32 R13, RZ, RZ, R3 ;  /* 0x000000ffff0d7224 */ /* 0x000fce00078e0003 */
[----:B------:R-:W-:Y:S05]  /*30410*/  WARPSYNC.COLLECTIVE R15, `(.L_x_2772) ;  /* 0x000000000f087348 */ /* 0x000fea0003c00000 */
[----:B------:R0:W1:Y:S02]  /*30420*/  SHFL.UP P6, R14, R13, R12, R11 ;  /* 0x0400000c0d0e7389 */ /* 0x00006400000c000b */
[----:B01----:R-:W-:Y:S01]  /*30430*/  ENDCOLLECTIVE ;  /* 0x000000000000791b */ /* 0x003fe20003800000 */
.L_x_2772:
        /* <DEDUP_REMOVED lines=8> */
.L_x_2773:
        /* <DEDUP_REMOVED lines=8> */
.L_x_2774:
        /* <DEDUP_REMOVED lines=8> */
.L_x_2775:
[----:B------:R-:W-:Y:S01]  /*305c0*/  IMAD.MOV.U32 R12, RZ, RZ, 0x1f ;  /* 0x0000001fff0c7424 */ /* 0x000fe200078e00ff */
[----:B------:R-:W-:Y:S02]  /*305d0*/  MOV R11, 0x1f ;  /* 0x0000001f000b7802 */ /* 0x000fe40000000f00 */
[----:B------:R-:W-:-:S04]  /*305e0*/  MOV R4, R14 ;  /* 0x0000000e00047202 */ /* 0x000fc80000000f00 */
[----:B------:R-:W-:-:S05]  /*305f0*/  SEL R4, R4, RZ, P5 ;  /* 0x000000ff04047207 */ /* 0x000fca0002800000 */
[----:B------:R-:W-:-:S04]  /*30600*/  IMAD.IADD R6, R3, 0x1, R4 ;  /* 0x0000000103067824 */ /* 0x000fc800078e0204 */
[----:B------:R-:W-:-:S07]  /*30610*/  IMAD.MOV.U32 R13, RZ, RZ, R6 ;  /* 0x000000ffff0d7224 */ /* 0x000fce00078e0006 */
[----:B------:R-:W-:Y:S05]  /*30620*/  WARPSYNC.COLLECTIVE R15, `(.L_x_2776) ;  /* 0x000000000f087348 */ /* 0x000fea0003c00000 */
[----:B------:R0:W1:Y:S02]  /*30630*/  SHFL.IDX P6, R14, R13, R12, R11 ;  /* 0x0000000c0d0e7389 */ /* 0x00006400000c000b */
[----:B01----:R-:W-:Y:S01]  /*30640*/  ENDCOLLECTIVE ;  /* 0x000000000000791b */ /* 0x003fe20003800000 */
.L_x_2776:
[----:B------:R-:W-:Y:S01]  /*30650*/  IMAD.MOV.U32 R8, RZ, RZ, R14 ;  /* 0x000000ffff087224 */ /* 0x000fe200078e000e */
[----:B------:R-:W-:Y:S06]  /*30660*/  BRA `(.L_x_2777) ;  /* 0xffffffc400207947 */ /* 0x000fec000383ffff */
.L_x_2644:
[----:B------:R-:W-:Y:S01]  /*30670*/  BSSY B0, `(.L_x_2778) ;  /* 0x0000008000007945 */ /* 0x000fe20003800000 */
[----:B-----5:R-:W-:Y:S01]  /*30680*/  IMAD.MOV.U32 R13, RZ, RZ, R2 ;  /* 0x000000ffff0d7224 */ /* 0x020fe200078e0002 */
[----:B-1----:R-:W-:Y:S01]  /*30690*/  MOV R11, RZ ;  /* 0x000000ff000b7202 */ /* 0x002fe20000000f00 */
[----:B------:R-:W-:Y:S02]  /*306a0*/  IMAD.MOV.U32 R12, RZ, RZ, 0x1 ;  /* 0x00000001ff0c7424 */ /* 0x000fe400078e00ff */
[----:B------:R-:W-:-:S07]  /*306b0*/  IMAD.MOV.U32 R15, RZ, RZ, -0x1 ;  /* 0xffffffffff0f7424 */ /* 0x000fce00078e00ff */
[----:B0-2---:R-:W-:Y:S05]  /*306c0*/  WARPSYNC.COLLECTIVE R15, `(.L_x_2779) ;  /* 0x000000000f087348 */ /* 0x005fea0003c00000 */
[----:B------:R1:W3:Y:S02]  /*306d0*/  SHFL.UP P6, R14, R13, R12, R11 ;  /* 0x0400000c0d0e7389 */ /* 0x0002e400000c000b */
[----:B0123--:R-:W-:Y:S01]  /*306e0*/  ENDCOLLECTIVE ;  /* 0x000000000000791b */ /* 0x00ffe20003800000 */
.L_x_2779:
[----:B------:R-:W-:Y:S05]  /*306f0*/  BSYNC B0 ;  /* 0x0000000000007941 */ /* 0x000fea0003800000 */
.L_x_2778:
[----:B------:R-:W-:Y:S02]  /*30700*/  IMAD.MOV.U32 R3, RZ, RZ, R14 ;  /* 0x000000ffff037224 */ /* 0x000fe400078e000e */
[----:B------:R-:W-:Y:S02]  /*30710*/  IMAD.MOV.U32 R12, RZ, RZ, 0x2 ;  /* 0x00000002ff0c7424 */ /* 0x000fe400078e00ff */
[----:B------:R-:W-:Y:S01]  /*30720*/  IMAD.MOV.U32 R11, RZ, RZ, RZ ;  /* 0x000000ffff0b7224 */ /* 0x000fe200078e00ff */
[----:B------:R-:W-:Y:S01]  /*30730*/  SEL R3, R3, RZ, P1 ;  /* 0x000000ff03037207 */ /* 0x000fe20000800000 */
[----:B------:R-:W-:-:S04]  /*30740*/  IMAD.MOV.U32 R15, RZ, RZ, -0x1 ;  /* 0xffffffffff0f7424 */ /* 0x000fc800078e00ff */
[----:B------:R-:W-:-:S05]  /*30750*/  IMAD.IADD R3, R2, 0x1, R3 ;  /* 0x0000000102037824 */ /* 0x000fca00078e0203 */
[----:B------:R-:W-:-:S07]  /*30760*/  MOV R13, R3 ;  /* 0x00000003000d7202 */ /* 0x000fce0000000f00 */
[----:B------:R-:W-:Y:S05]  /*30770*/  WARPSYNC.COLLECTIVE R15, `(.L_x_2780) ;  /* 0x000000000f087348 */ /* 0x000fea0003c00000 */
[----:B------:R0:W1:Y:S02]  /*30780*/  SHFL.UP P6, R14, R13, R12, R11 ;  /* 0x0400000c0d0e7389 */ /* 0x00006400000c000b */
[----:B01----:R-:W-:Y:S01]  /*30790*/  ENDCOLLECTIVE ;  /* 0x000000000000791b */ /* 0x003fe20003800000 */
.L_x_2780:
        /* <DEDUP_REMOVED lines=8> */
.L_x_2781:
        /* <DEDUP_REMOVED lines=8> */
.L_x_2782:
        /* <DEDUP_REMOVED lines=8> */
.L_x_2783:
        /* <DEDUP_REMOVED lines=9> */
.L_x_2784:
[----:B------:R-:W-:Y:S01]  /*309b0*/  IMAD.MOV.U32 R8, RZ, RZ, R14 ;  /* 0x000000ffff087224 */ /* 0x000fe200078e000e */
[----:B------:R-:W-:Y:S06]  /*309c0*/  BRA `(.L_x_2785) ;  /* 0xffffffc000e47947 */ /* 0x000fec000383ffff */
.L_x_2646:
[----:B------:R-:W-:Y:S01]  /*309d0*/  BSSY B0, `(.L_x_2786) ;  /* 0x0000006000007945 */ /* 0x000fe20003800000 */
[----:B------:R-:W-:Y:S01]  /*309e0*/  PLOP3.LUT P6, PT, P6, PT, PT, 0x8, 0x0 ;  /* 0x000000000000781c */ /* 0x000fe200037ce170 */
[----:B------:R-:W-:-:S12]  /*309f0*/  IMAD.MOV.U32 R15, RZ, RZ, -0x1 ;  /* 0xffffffffff0f7424 */ /* 0x000fd800078e00ff */
[----:B01----:R-:W-:Y:S05]  /*30a00*/  WARPSYNC.COLLECTIVE R15, `(.L_x_2787) ;  /* 0x000000000f087348 */ /* 0x003fea0003c00000 */
[----:B------:R-:W-:Y:S01]  /*30a10*/  VOTE.ANY R14, PT, P6 ;  /* 0x00000000000e7806 */ /* 0x000fe200030e0100 */
[----:B01----:R-:W-:Y:S06]  /*30a20*/  ENDCOLLECTIVE ;  /* 0x000000000000791b */ /* 0x003fec0003800000 */
.L_x_2787:
[----:B------:R-:W-:Y:S05]  /*30a30*/  BSYNC B0 ;  /* 0x0000000000007941 */ /* 0x000fea0003800000 */
.L_x_2786:
        /* <DEDUP_REMOVED lines=9> */
.L_x_2788:
[----:B------:R-:W-:Y:S01]  /*30ad0*/  IMAD.MOV.U32 R17, RZ, RZ, R14 ;  /* 0x000000ffff117224 */ /* 0x000fe200078e000e */
[----:B------:R-:W-:Y:S06]  /*30ae0*/  BRA `(.L_x_2789) ;  /* 0xffffffc000d47947 */ /* 0x000fec000383ffff */
.L_x_2648:
[----:B------:R-:W-:Y:S01]  /*30af0*/  BSSY B0, `(.L_x_2790) ;  /* 0x0000007000007945 */ /* 0x000fe20003800000 */
[----:B------:R-:W-:Y:S01]  /*30b00*/  IMAD.MOV.U32 R13, RZ, RZ, R6 ;  /* 0x000000ffff0d7224 */ /* 0x000fe200078e0006 */
[----:B-1----:R-:W-:Y:S01]  /*30b10*/  MOV R11, 0x1f ;  /* 0x0000001f000b7802 */ /* 0x002fe20000000f00 */
[----:B------:R-:W-:-:S07]  /*30b20*/  IMAD.MOV.U32 R15, RZ, RZ, -0x1 ;  /* 0xffffffffff0f7424 */ /* 0x000fce00078e00ff */
[----:B0-23--:R-:W-:Y:S05]  /*30b30*/  WARPSYNC.COLLECTIVE R15, `(.L_x_2791) ;  /* 0x000000000f087348 */ /* 0x00dfea0003c00000 */
[----:B------:R1:W4:Y:S02]  /*30b40*/  SHFL.IDX P6, R14, R13, R12, R11 ;  /* 0x0000000c0d0e7389 */ /* 0x00032400000c000b */
[----:B01234-:R-:W-:Y:S01]  /*30b50*/  ENDCOLLECTIVE ;  /* 0x000000000000791b */ /* 0x01ffe20003800000 */
.L_x_2791:
[----:B------:R-:W-:Y:S05]  /*30b60*/  BSYNC B0 ;  /* 0x0000000000007941 */ /* 0x000fea0003800000 */
.L_x_2790:
[----:B------:R-:W-:Y:S01]  /*30b70*/  IMAD.MOV.U32 R6, RZ, RZ, R14 ;  /* 0x000000ffff067224 */ /* 0x000fe200078e000e */
[----:B------:R-:W-:Y:S06]  /*30b80*/  BRA `(.L_x_2792) ;  /* 0xffffffc000c87947 */ /* 0x000fec000383ffff */
.L_x_2652:
[----:B0-----:R0:W2:Y:S02]  /*30b90*/  SYNCS.PHASECHK.TRANS64.TRYWAIT P0, [R0+URZ+0x29820], R3 ;  /* 0x02982003000075a7 */ /* 0x0010a4000800017f */
[----:B--2---:R-:W-:Y:S05]  /*30ba0*/  @!P0 NANOSLEEP.SYNCS 0x989680 ;  /* 0x009896800000895d */ /* 0x004fea0003900000 */
[----:B------:R-:W2:Y:S02]  /*30bb0*/  @!P0 SYNCS.PHASECHK.TRANS64 P0, [R0+URZ+0x29820], R3 ;  /* 0x02982003000085a7 */ /* 0x000ea4000800007f */
[----:B--2---:R-:W-:Y:S05]  /*30bc0*/  @!P0 BRA `(.L_x_2652) ;  /* 0xfffffffc00f08947 */ /* 0x004fea000383ffff */
[----:B------:R-:W-:Y:S05]  /*30bd0*/  BRA `(.L_x_2793) ;  /* 0xffffffc800507947 */ /* 0x000fea000383ffff */
.L_x_2653:
[----:B------:R-:W2:Y:S01]  /*30be0*/  S2R R2, SR_TID.X ;  /* 0x0000000000027919 */ /* 0x000ea20000002100 */
[----:B------:R-:W-:Y:S01]  /*30bf0*/  BSSY B0, `(.L_x_2794) ;  /* 0x000000a000007945 */ /* 0x000fe20003800000 */
[----:B------:R-:W-:Y:S01]  /*30c00*/  IMAD.MOV.U32 R12, RZ, RZ, RZ ;  /* 0x000000ffff0c7224 */ /* 0x000fe200078e00ff */
[----:B------:R-:W-:Y:S01]  /*30c10*/  MOV R15, 0xffffffff ;  /* 0xffffffff000f7802 */ /* 0x000fe20000000f00 */
[----:B-1----:R-:W-:Y:S01]  /*30c20*/  IMAD.MOV.U32 R11, RZ, RZ, 0x1f ;  /* 0x0000001fff0b7424 */ /* 0x002fe200078e00ff */
[----:B--2---:R-:W-:-:S04]  /*30c30*/  SHF.R.U32.HI R2, RZ, 0x5, R2 ;  /* 0x00000005ff027819 */ /* 0x004fc80000011602 */
[----:B------:R-:W-:-:S04]  /*30c40*/  LOP3.LUT R2, R2, 0x3, RZ, 0xc0, !PT ;  /* 0x0000000302027812 */ /* 0x000fc800078ec0ff */
[----:B------:R-:W-:-:S07]  /*30c50*/  MOV R13, R2 ;  /* 0x00000002000d7202 */ /* 0x000fce0000000f00 */
[----:B0-----:R-:W-:Y:S05]  /*30c60*/  WARPSYNC.COLLECTIVE R15, `(.L_x_2795) ;  /* 0x000000000f087348 */ /* 0x001fea0003c00000 */
[----:B------:R1:W2:Y:S02]  /*30c70*/  SHFL.IDX P6, R14, R13, R12, R11 ;  /* 0x0000000c0d0e7389 */ /* 0x0002a400000c000b */
[----:B012---:R-:W-:Y:S01]  /*30c80*/  ENDCOLLECTIVE ;  /* 0x000000000000791b */ /* 0x007fe20003800000 */
.L_x_2795:
[----:B------:R-:W-:Y:S05]  /*30c90*/  BSYNC B0 ;  /* 0x0000000000007941 */ /* 0x000fea0003800000 */
.L_x_2794:
[----:B------:R-:W-:Y:S05]  /*30ca0*/  BRA `(.L_x_2796) ;  /* 0xffffffc800387947 */ /* 0x000fea000383ffff */
.L_x_2654:
[----:B------:R-:W-:Y:S01]  /*30cb0*/  BSSY B0, `(.L_x_2797) ;  /* 0x0000006000007945 */ /* 0x000fe20003800000 */
[----:B------:R-:W-:-:S07]  /*30cc0*/  IMAD.MOV.U32 R15, RZ, RZ, -0x1 ;  /* 0xffffffffff0f7424 */ /* 0x000fce00078e00ff */
[----:B012---:R-:W-:Y:S05]  /*30cd0*/  WARPSYNC.COLLECTIVE R15, `(.L_x_2798) ;  /* 0x000000000f0c7348 */ /* 0x007fea0003c00000 */
[----:B------:R-:W-:Y:S02]  /*30ce0*/  ELECT P6, UR62, PT ;  /* 0x00000000003e782f */ /* 0x000fe400038c0000 */
[----:B------:R-:W-:Y:S01]  /*30cf0*/  MOV R14, UR62 ;  /* 0x0000003e000e7c02 */ /* 0x000fe20008000f00 */
[----:B012---:R-:W-:Y:S10]  /*30d00*/  ENDCOLLECTIVE ;  /* 0x000000000000791b */ /* 0x007ff40003800000 */
.L_x_2798:
[----:B------:R-:W-:Y:S05]  /*30d10*/  BSYNC B0 ;  /* 0x0000000000007941 */ /* 0x000fea0003800000 */
.L_x_2797:
[----:B------:R-:W-:Y:S05]  /*30d20*/  BRA `(.L_x_2799) ;  /* 0xffffffc8002c7947 */ /* 0x000fea000383ffff */
.L_x_2656:
[----:B0-----:R0:W2:Y:S02]  /*30d30*/  SYNCS.PHASECHK.TRANS64.TRYWAIT P1, [R6+URZ], R5 ;  /* 0x00000005060075a7 */ /* 0x0010a4000802017f */
[----:B--2---:R-:W-:Y:S05]  /*30d40*/  @!P1 NANOSLEEP.SYNCS 0x989680 ;  /* 0x009896800000995d */ /* 0x004fea0003900000 */
[----:B------:R-:W2:Y:S02]  /*30d50*/  @!P1 SYNCS.PHASECHK.TRANS64 P1, [R6+URZ], R5 ;  /* 0x00000005060095a7 */ /* 0x000ea4000802007f */
[----:B--2---:R-:W-:Y:S05]  /*30d60*/  @!P1 BRA `(.L_x_2656) ;  /* 0xfffffffc00f09947 */ /* 0x004fea000383ffff */
[----:B------:R-:W-:Y:S05]  /*30d70*/  BRA `(.L_x_2800) ;  /* 0xffffffc800687947 */ /* 0x000fea000383ffff */
.L_x_2657:
[----:B--2---:R2:W3:Y:S02]  /*30d80*/  SYNCS.PHASECHK.TRANS64.TRYWAIT P1, [R7+URZ], R2 ;  /* 0x00000002070075a7 */ /* 0x0044e4000802017f */
[----:B---3--:R-:W-:Y:S05]  /*30d90*/  @!P1 NANOSLEEP.SYNCS 0x989680 ;  /* 0x009896800000995d */ /* 0x008fea0003900000 */
[----:B------:R-:W3:Y:S02]  /*30da0*/  @!P1 SYNCS.PHASECHK.TRANS64 P1, [R7+URZ], R2 ;  /* 0x00000002070095a7 */ /* 0x000ee4000802007f */
[----:B---3--:R-:W-:Y:S05]  /*30db0*/  @!P1 BRA `(.L_x_2657) ;  /* 0xfffffffc00f09947 */ /* 0x008fea000383ffff */
[----:B------:R-:W-:Y:S05]  /*30dc0*/  BRA `(.L_x_2801) ;  /* 0xffffffc8005c7947 */ /* 0x000fea000383ffff */
.L_x_2659:
[----:B---3--:R3:W4:Y:S02]  /*30dd0*/  SYNCS.PHASECHK.TRANS64.TRYWAIT P1, [R4+URZ+0x29860], R5 ;  /* 0x02986005040075a7 */ /* 0x008724000802017f */
[----:B----4-:R-:W-:Y:S05]  /*30de0*/  @!P1 NANOSLEEP.SYNCS 0x989680 ;  /* 0x009896800000995d */ /* 0x010fea0003900000 */
[----:B------:R-:W4:Y:S02]  /*30df0*/  @!P1 SYNCS.PHASECHK.TRANS64 P1, [R4+URZ+0x29860], R5 ;  /* 0x02986005040095a7 */ /* 0x000f24000802007f */
[----:B----4-:R-:W-:Y:S05]  /*30e00*/  @!P1 BRA `(.L_x_2659) ;  /* 0xfffffffc00f09947 */ /* 0x010fea000383ffff */
[----:B------:R-:W-:Y:S05]  /*30e10*/  BRA `(.L_x_2802) ;  /* 0xffffffc800607947 */ /* 0x000fea000383ffff */
.L_x_2661:
[----:B----4-:R4:W0:Y:S02]  /*30e20*/  SYNCS.PHASECHK.TRANS64.TRYWAIT P1, [R3+URZ+0x29860], R2 ;  /* 0x02986002030075a7 */ /* 0x010824000802017f */
[----:B0-----:R-:W-:Y:S05]  /*30e30*/  @!P1 NANOSLEEP.SYNCS 0x989680 ;  /* 0x009896800000995d */ /* 0x001fea0003900000 */
[----:B------:R-:W0:Y:S02]  /*30e40*/  @!P1 SYNCS.PHASECHK.TRANS64 P1, [R3+URZ+0x29860], R2 ;  /* 0x02986002030095a7 */ /* 0x000e24000802007f */
[----:B0-----:R-:W-:Y:S05]  /*30e50*/  @!P1 BRA `(.L_x_2661) ;  /* 0xfffffffc00f09947 */ /* 0x001fea000383ffff */
[----:B------:R-:W-:Y:S05]  /*30e60*/  BRA `(.L_x_2803) ;  /* 0xffffffc800607947 */ /* 0x000fea000383ffff */
.L_x_2663:
[----:B------:R0:W0:Y:S02]  /*30e70*/  SYNCS.PHASECHK.TRANS64.TRYWAIT P0, [R4+URZ+0x29880], R5 ;  /* 0x02988005040075a7 */ /* 0x000024000800017f */
[----:B0-----:R-:W-:Y:S05]  /*30e80*/  @!P0 NANOSLEEP.SYNCS 0x989680 ;  /* 0x009896800000895d */ /* 0x001fea0003900000 */
[----:B------:R-:W0:Y:S02]  /*30e90*/  @!P0 SYNCS.PHASECHK.TRANS64 P0, [R4+URZ+0x29880], R5 ;  /* 0x02988005040085a7 */ /* 0x000e24000800007f */
[----:B0-----:R-:W-:Y:S05]  /*30ea0*/  @!P0 BRA `(.L_x_2663) ;  /* 0xfffffffc00f08947 */ /* 0x001fea000383ffff */
[----:B------:R-:W-:Y:S05]  /*30eb0*/  BRA `(.L_x_2664) ;  /* 0xffffffc8005c7947 */ /* 0x000fea000383ffff */
.L_x_2804:
        /* <DEDUP_REMOVED lines=12> */
.L_x_2814:


//--------------------- .nv.global.init           --------------------------
	.section	.nv.global.init,"aw",@progbits
	.align	4
.nv.global.init:
	.type		_ZZN5flash28permute_output_fp8_VcolmajorIN4cute6TensorINS1_11ArrayEngineIN7cutlass10bfloat16_tELm64EEENS1_6LayoutINS1_5tupleIJNS8_IJNS1_1CILi2EEESA_NS9_ILi16EEEEEENS9_ILi1EEESD_EEENS8_IJNS8_IJSD_SA_NS9_ILi4EEEEEENS9_ILi0EEESH_EEEEEEEEEvRT_E9upper_map,@object
	.size		_ZZN5flash28permute_output_fp8_VcolmajorIN4cute6TensorINS1_11ArrayEngineIN7cutlass10bfloat16_tELm64EEENS1_6LayoutINS1_5tupleIJNS8_IJNS1_1CILi2EEESA_NS9_ILi16EEEEEENS9_ILi1EEESD_EEENS8_IJNS8_IJSD_SA_NS9_ILi4EEEEEENS9_ILi0EEESH_EEEEEEEEEvRT_E9upper_map,($str$25 - _ZZN5flash28permute_output_fp8_VcolmajorIN4cute6TensorINS1_11ArrayEngineIN7cutlass10bfloat16_tELm64EEENS1_6LayoutINS1_5tupleIJNS8_IJNS1_1CILi2EEESA_NS9_ILi16EEEEEENS9_ILi1EEESD_EEENS8_IJNS8_IJSD_SA_NS9_ILi4EEEEEENS9_ILi0EEESH_EEEEEEEEEvRT_E9upper_map)
_ZZN5flash28permute_output_fp8_VcolmajorIN4cute6TensorINS1_11ArrayEngineIN7cutlass10bfloat16_tELm64EEENS1_6LayoutINS1_5tupleIJNS8_IJNS1_1CILi2EEESA_NS9_ILi16EEEEEENS9_ILi1EEESD_EEENS8_IJNS8_IJSD_SA_NS9_ILi4EEEEEENS9_ILi0EEESH_EEEEEEEEEvRT_E9upper_map:
        /*0000*/ 	.byte	0x00, 0x00, 0x00, 0x00, 0x02, 0x00, 0x00, 0x00, 0x03, 0x00, 0x00, 0x00, 0x01, 0x00, 0x00, 0x00
	.type		$str$25,@object
	.size		$str$25,($str$26 - $str$25)
$str$25:
        /*0010*/ 	.byte	0x28, 0x61, 0x64, 0x64, 0x72, 0x65, 0x73, 0x73, 0x20, 0x26, 0x20, 0x6d, 0x61, 0x73, 0x6b, 0x29
        /*0020*/ 	.byte	0x20, 0x3d, 0x3d, 0x20, 0x30, 0x00
	.type		$str$26,@object
	.size		$str$26,(__unnamed_7 - $str$26)
$str$26:
        /*0026*/ 	.byte	0x2f, 0x74, 0x6d, 0x70, 0x2f, 0x6f, 0x73, 0x73, 0x5f, 0x6b, 0x65, 0x72, 0x6e, 0x65, 0x6c, 0x73
        /*0036*/ 	.byte	0x5f, 0x73, 0x72, 0x63, 0x2f, 0x66, 0x6c, 0x61, 0x73, 0x68, 0x5f, 0x61, 0x74, 0x74, 0x65, 0x6e
        /*0046*/ 	.byte	0x74, 0x69, 0x6f, 0x6e, 0x2f, 0x63, 0x73, 0x72, 0x63, 0x2f, 0x63, 0x75, 0x74, 0x6c, 0x61, 0x73
        /*0056*/ 	.byte	0x73, 0x2f, 0x69, 0x6e, 0x63, 0x6c, 0x75, 0x64, 0x65, 0x2f, 0x63, 0x75, 0x74, 0x65, 0x2f, 0x70
        /*0066*/ 	.byte	0x6f, 0x69, 0x6e, 0x74, 0x65, 0x72, 0x5f, 0x66, 0x6c, 0x61, 0x67, 0x67, 0x65, 0x64, 0x2e, 0x68
        /*0076*/ 	.byte	0x70, 0x70, 0x00
	.type		__unnamed_7,@object
	.size		__unnamed_7,(__unnamed_12 - __unnamed_7)
__unnamed_7:
        /* <DEDUP_REMOVED lines=24> */
        /*01f9*/ 	.byte	0x3e, 0x3e, 0x20, 0x26, 0x5d, 0x00
	.type		__unnamed_12,@object
	.size		__unnamed_12,(__unnamed_5 - __unnamed_12)
__unnamed_12:
        /* <DEDUP_REMOVED lines=25> */
	.type		__unnamed_5,@object
	.size		__unnamed_5,(__unnamed_10 - __unnamed_5)
__unnamed_5:
        /* <DEDUP_REMOVED lines=25> */
	.type		__unnamed_10,@object
	.size		__unnamed_10,(__unnamed_3 - __unnamed_10)
__unnamed_10:
        /* <DEDUP_REMOVED lines=29> */
        /*06db*/ 	.byte	0x5d, 0x00
	.type		__unnamed_3,@object
	.size		__unnamed_3,(__unnamed_9 - __unnamed_3)
__unnamed_3:
        /* <DEDUP_REMOVED lines=30> */
	.type		__unnamed_9,@object
	.size		__unnamed_9,(__unnamed_2 - __unnamed_9)
__unnamed_9:
        /* <DEDUP_REMOVED lines=30> */
	.type		__unnamed_2,@object
	.size		__unnamed_2,(__unnamed_11 - __unnamed_2)
__unnamed_2:
        /* <DEDUP_REMOVED lines=30> */
	.type		__unnamed_11,@object
	.size		__unnamed_11,(__unnamed_4 - __unnamed_11)
__unnamed_11:
        /* <DEDUP_REMOVED lines=30> */
	.type		__unnamed_4,@object
	.size		__unnamed_4,(__unnamed_6 - __unnamed_4)
__unnamed_4:
        /* <DEDUP_REMOVED lines=30> */
	.type		__unnamed_6,@object
	.size		__unnamed_6,(__unnamed_8 - __unnamed_6)
__unnamed_6:
        /* <DEDUP_REMOVED lines=29> */
        /*11c7*/ 	.byte	0x3e, 0x5d, 0x00
	.type		__unnamed_8,@object
	.size		__unnamed_8,(__unnamed_1 - __unnamed_8)
__unnamed_8:
        /* <DEDUP_REMOVED lines=30> */
	.type		__unnamed_1,@object
	.size		__unnamed_1,(.L_0 - __unnamed_1)
__unnamed_1:
        /* <DEDUP_REMOVED lines=29> */
        /*156e*/ 	.byte	0x3e, 0x20, 0x26, 0x5d, 0x00
.L_0:


//--------------------- .nv.shared._ZN7cutlass13device_kernelIN5flash11enable_sm90INS1_16FlashAttnFwdSm90INS1_25CollectiveMainloopFwdSm90ILi2EN4cute5tupleIJNS5_1CILi1EEES8_S8_EEENS6_IJNS7_ILi128EEENS7_ILi160EEENS7_ILi192EEEEEELi128ENS_12float_e4m3_tEfNS_4arch4Sm90ELb0ELb0ELb1ELb0ELb0ELb0ELb0ELb1ELb1ELb1ELb0ELb0EEENS1_21CollectiveEpilogueFwdINS6_IJSA_SA_SB_EEES9_NS_10bfloat16_tESG_Li256ELb0ELb1ELb0ELb1EEENS1_29StaticPersistentTileSchedulerILb0EEEEEEEEEvNT_6ParamsE --------------------------
	.section	.nv.shared._ZN7cutlass13device_kernelIN5flash11enable_sm90INS1_16FlashAttnFwdSm90INS1_25CollectiveMainloopFwdSm90ILi2EN4cute5tupleIJNS5_1CILi1EEES8_S8_EEENS6_IJNS7_ILi128EEENS7_ILi160EEENS7_ILi192EEEEEELi128ENS_12float_e4m3_tEfNS_4arch4Sm90ELb0ELb0ELb1ELb0ELb0ELb0ELb0ELb1ELb1ELb1ELb0ELb0EEENS1_21CollectiveEpilogueFwdINS6_IJSA_SA_SB_EEES9_NS_10bfloat16_tESG_Li256ELb0ELb1ELb0ELb1EEENS1_29StaticPersistentTileSchedulerILb0EEEEEEEEEvNT_6ParamsE,"aw",@nobits
	.sectionflags	@""
	.align	16
	.zero		1024


//--------------------- .nv.shared.reserved.0     --------------------------
	.section	.nv.shared.reserved.0,"aw",@nobits
	.weak		__nv_reservedSMEM_offset_0_alias
	.size		__nv_reservedSMEM_offset_0_alias, 0, 0
	.other		__nv_reservedSMEM_offset_0_alias,@"STO_CUDA_RESERVED_SHARED STV_DEFAULT"
__nv_reservedSMEM_offset_0_alias:
	.zero		0


//--------------------- .nv.global                --------------------------
	.section	.nv.global,"aw",@nobits
.nv.global:
	.type		_ZN86_INTERNAL_d4b861e3_50_flash_fwd_hdim192_128_e4m3_softcap_packgqa_sm90_cu_c784774a_32584cute1_E,@object
	.size		_ZN86_INTERNAL_d4b861e3_50_flash_fwd_hdim192_128_e4m3_softcap_packgqa_sm90_cu_c784774a_32584cute1_E,(_ZN86_INTERNAL_d4b861e3_50_flash_fwd_hdim192_128_e4m3_softcap_packgqa_sm90_cu_c784774a_32584cuda3std3__45__cpo6cbeginE - _ZN86_INTERNAL_d4b861e3_50_flash_fwd_hdim192_128_e4m3_softcap_packgqa_sm90_cu_c784774a_32584cute1_E)
_ZN86_INTERNAL_d4b861e3_50_flash_fwd_hdim192_128_e4m3_softcap_packgqa_sm90_cu_c784774a_32584cute1_E:
	.zero		1
	.type		_ZN86_INTERNAL_d4b861e3_50_flash_fwd_hdim192_128_e4m3_softcap_packgqa_sm90_cu_c784774a_32584cuda3std3__45__cpo6cbeginE,@object
	.size		_ZN86_INTERNAL_d4b861e3_50_flash_fwd_hdim192_128_e4m3_softcap_packgqa_sm90_cu_c784774a_32584cuda3std3__45__cpo6cbeginE,(_ZN86_INTERNAL_d4b861e3_50_flash_fwd_hdim192_128_e4m3_softcap_packgqa_sm90_cu_c784774a_32584cuda3std3__48in_placeE - _ZN86_INTERNAL_d4b861e3_50_flash_fwd_hdim192_128_e4m3_softcap_packgqa_sm90_cu_c784774a_32584cuda3std3__45__cpo6cbeginE)
_ZN86_INTERNAL_d4b861e3_50_flash_fwd_hdim192_128_e4m3_softcap_packgqa_sm90_cu_c784774a_32584cuda3std3__45__cpo6cbeginE:
	.zero		1
	.type		_ZN86_INTERNAL_d4b861e3_50_flash_fwd_hdim192_128_e4m3_softcap_packgqa_sm90_cu_c784774a_32584cuda3std3__48in_placeE,@object
	.size		_ZN86_INTERNAL_d4b861e3_50_flash_fwd_hdim192_128_e4m3_softcap_packgqa_sm90_cu_c784774a_32584cuda3std3__48in_placeE,(_ZN86_INTERNAL_d4b861e3_50_flash_fwd_hdim192_128_e4m3_softcap_packgqa_sm90_cu_c784774a_32584cuda3std6ranges3__45__cpo9iter_moveE - _ZN86_INTERNAL_d4b861e3_50_flash_fwd_hdim192_128_e4m3_softcap_packgqa_sm90_cu_c784774a_32584cuda3std3__48in_placeE)
_ZN86_INTERNAL_d4b861e3_50_flash_fwd_hdim192_128_e4m3_softcap_packgqa_sm90_cu_c784774a_32584cuda3std3__48in_placeE:
	.zero		1
	.type		_ZN86_INTERNAL_d4b861e3_50_flash_fwd_hdim192_128_e4m3_softcap_packgqa_sm90_cu_c784774a_32584cuda3std6ranges3__45__cpo9iter_moveE,@object
	.size		_ZN86_INTERNAL_d4b861e3_50_flash_fwd_hdim192_128_e4m3_softcap_packgqa_sm90_cu_c784774a_32584cuda3std6ranges3__45__cpo9iter_moveE,(_ZN86_INTERNAL_d4b861e3_50_flash_fwd_hdim192_128_e4m3_softcap_packgqa_sm90_cu_c784774a_32584cuda3std3__45__cpo5beginE - _ZN86_INTERNAL_d4b861e3_50_flash_fwd_hdim192_128_e4m3_softcap_packgqa_sm90_cu_c784774a_32584cuda3std6ranges3__45__cpo9iter_moveE)
_ZN86_INTERNAL_d4b861e3_50_flash_fwd_hdim192_128_e4m3_softcap_packgqa_sm90_cu_c784774a_32584cuda3std6ranges3__45__cpo9iter_moveE:
	.zero		1
	.type		_ZN86_INTERNAL_d4b861e3_50_flash_fwd_hdim192_128_e4m3_softcap_packgqa_sm90_cu_c784774a_32584cuda3std3__45__cpo5beginE,@object
	.size		_ZN86_INTERNAL_d4b861e3_50_flash_fwd_hdim192_128_e4m3_softcap_packgqa_sm90_cu_c784774a_32584cuda3std3__45__cpo5beginE,(_ZN86_INTERNAL_d4b861e3_50_flash_fwd_hdim192_128_e4m3_softcap_packgqa_sm90_cu_c784774a_32584cuda3std3__488_GLOBAL__N__d4b861e3_50_flash_fwd_hdim192_128_e4m3_softcap_packgqa_sm90_cu_c784774a_32586ignoreE - _ZN86_INTERNAL_d4b861e3_50_flash_fwd_hdim192_128_e4m3_softcap_packgqa_sm90_cu_c784774a_32584cuda3std3__45__cpo5beginE)
_ZN86_INTERNAL_d4b861e3_50_flash_fwd_hdim192_128_e4m3_softcap_packgqa_sm90_cu_c784774a_32584cuda3std3__45__cpo5beginE:
	.zero		1
	.type		_ZN86_INTERNAL_d4b861e3_50_flash_fwd_hdim192_128_e4m3_softcap_packgqa_sm90_cu_c784774a_32584cuda3std3__488_GLOBAL__N__d4b861e3_50_flash_fwd_hdim192_128_e4m3_softcap_packgqa_sm90_cu_c784774a_32586ignoreE,@object
	.size		_ZN86_INTERNAL_d4b861e3_50_flash_fwd_hdim192_128_e4m3_softcap_packgqa_sm90_cu_c784774a_32584cuda3std3__488_GLOBAL__N__d4b861e3_50_flash_fwd_hdim192_128_e4m3_softcap_packgqa_sm90_cu_c784774a_32586ignoreE,(_ZN86_INTERNAL_d4b861e3_50_flash_fwd_hdim192_128_e4m3_softcap_packgqa_sm90_cu_c784774a_32584cute7productE - _ZN86_INTERNAL_d4b861e3_50_flash_fwd_hdim192_128_e4m3_softcap_packgqa_sm90_cu_c784774a_32584cuda3std3__488_GLOBAL__N__d4b861e3_50_flash_fwd_hdim192_128_e4m3_softcap_packgqa_sm90_cu_c784774a_32586ignoreE)
_ZN86_INTERNAL_d4b861e3_50_flash_fwd_hdim192_128_e4m3_softcap_packgqa_sm90_cu_c784774a_32584cuda3std3__488_GLOBAL__N__d4b861e3_50_flash_fwd_hdim192_128_e4m3_softcap_packgqa_sm90_cu_c784774a_32586ignoreE:
	.zero		1
	.type		_ZN86_INTERNAL_d4b861e3_50_flash_fwd_hdim192_128_e4m3_softcap_packgqa_sm90_cu_c784774a_32584cute7productE,@object
	.size		_ZN86_INTERNAL_d4b861e3_50_flash_fwd_hdim192_128_e4m3_softcap_packgqa_sm90_cu_c784774a_32584cute7productE,(_ZN86_INTERNAL_d4b861e3_50_flash_fwd_hdim192_128_e4m3_softcap_packgqa_sm90_cu_c784774a_32584cuda3std3__45__cpo3endE - _ZN86_INTERNAL_d4b861e3_50_flash_fwd_hdim192_128_e4m3_softcap_packgqa_sm90_cu_c784774a_32584cute7productE)
_ZN86_INTERNAL_d4b861e3_50_flash_fwd_hdim192_128_e4m3_softcap_packgqa_sm90_cu_c784774a_32584cute7productE:
	.zero		1
	.type		_ZN86_INTERNAL_d4b861e3_50_flash_fwd_hdim192_128_e4m3_softcap_packgqa_sm90_cu_c784774a_32584cuda3std3__45__cpo3endE,@object
	.size		_ZN86_INTERNAL_d4b861e3_50_flash_fwd_hdim192_128_e4m3_softcap_packgqa_sm90_cu_c784774a_32584cuda3std3__45__cpo3endE,(_ZN86_INTERNAL_d4b861e3_50_flash_fwd_hdim192_128_e4m3_softcap_packgqa_sm90_cu_c784774a_32584cuda3std3__419piecewise_constructE - _ZN86_INTERNAL_d4b861e3_50_flash_fwd_hdim192_128_e4m3_softcap_packgqa_sm90_cu_c784774a_32584cuda3std3__45__cpo3endE)
_ZN86_INTERNAL_d4b861e3_50_flash_fwd_hdim192_128_e4m3_softcap_packgqa_sm90_cu_c784774a_32584cuda3std3__45__cpo3endE:
	.zero		1
	.type		_ZN86_INTERNAL_d4b861e3_50_flash_fwd_hdim192_128_e4m3_softcap_packgqa_sm90_cu_c784774a_32584cuda3std3__419piecewise_constructE,@object
	.size		_ZN86_INTERNAL_d4b861e3_50_flash_fwd_hdim192_128_e4m3_softcap_packgqa_sm90_cu_c784774a_32584cuda3std3__419piecewise_constructE,(_ZN86_INTERNAL_d4b861e3_50_flash_fwd_hdim192_128_e4m3_softcap_packgqa_sm90_cu_c784774a_32584cuda3std3__45__cpo4cendE - _ZN86_INTERNAL_d4b861e3_50_flash_fwd_hdim192_128_e4m3_softcap_packgqa_sm90_cu_c784774a_32584cuda3std3__419piecewise_constructE)
_ZN86_INTERNAL_d4b861e3_50_flash_fwd_hdim192_128_e4m3_softcap_packgqa_sm90_cu_c784774a_32584cuda3std3__419piecewise_constructE:
	.zero		1
	.type		_ZN86_INTERNAL_d4b861e3_50_flash_fwd_hdim192_128_e4m3_softcap_packgqa_sm90_cu_c784774a_32584cuda3std3__45__cpo4cendE,@object
	.size		_ZN86_INTERNAL_d4b861e3_50_flash_fwd_hdim192_128_e4m3_softcap_packgqa_sm90_cu_c784774a_32584cuda3std3__45__cpo4cendE,(_ZN86_INTERNAL_d4b861e3_50_flash_fwd_hdim192_128_e4m3_softcap_packgqa_sm90_cu_c784774a_32584cuda3std6ranges3__45__cpo4swapE - _ZN86_INTERNAL_d4b861e3_50_flash_fwd_hdim192_128_e4m3_softcap_packgqa_sm90_cu_c784774a_32584cuda3std3__45__cpo4cendE)
_ZN86_INTERNAL_d4b861e3_50_flash_fwd_hdim192_128_e4m3_softcap_packgqa_sm90_cu_c784774a_32584cuda3std3__45__cpo4cendE:
	.zero		1
	.type		_ZN86_INTERNAL_d4b861e3_50_flash_fwd_hdim192_128_e4m3_softcap_packgqa_sm90_cu_c784774a_32584cuda3std6ranges3__45__cpo4swapE,@object
	.size		_ZN86_INTERNAL_d4b861e3_50_flash_fwd_hdim192_128_e4m3_softcap_packgqa_sm90_cu_c784774a_32584cuda3std6ranges3__45__cpo4swapE,(.L_20 - _ZN86_INTERNAL_d4b861e3_50_flash_fwd_hdim192_128_e4m3_softcap_packgqa_sm90_cu_c784774a_32584cuda3std6ranges3__45__cpo4swapE)
_ZN86_INTERNAL_d4b861e3_50_flash_fwd_hdim192_128_e4m3_softcap_packgqa_sm90_cu_c784774a_32584cuda3std6ranges3__45__cpo4swapE:
	.zero		1
.L_20:


//--------------------- .nv.shared._ZN7cutlass13device_kernelIN5flash11enable_sm90INS1_16FlashAttnFwdSm90INS1_25CollectiveMainloopFwdSm90ILi2EN4cute5tupleIJNS5_1CILi2EEENS7_ILi1EEES9_EEENS6_IJNS7_ILi128EEENS7_ILi160EEENS7_ILi192EEEEEELi128ENS_12float_e4m3_tEfNS_4arch4Sm90ELb0ELb0ELb1ELb0ELb0ELb0ELb0ELb1ELb1ELb1ELb0ELb0EEENS1_21CollectiveEpilogueFwdINS6_IJSB_SB_SC_EEESA_NS_10bfloat16_tESH_Li256ELb0ELb1ELb0ELb1EEENS1_29StaticPersistentTileSchedulerILb0EEEEEEEEEvNT_6ParamsE --------------------------
	.section	.nv.shared._ZN7cutlass13device_kernelIN5flash11enable_sm90INS1_16FlashAttnFwdSm90INS1_25CollectiveMainloopFwdSm90ILi2EN4cute5tupleIJNS5_1CILi2EEENS7_ILi1EEES9_EEENS6_IJNS7_ILi128EEENS7_ILi160EEENS7_ILi192EEEEEELi128ENS_12float_e4m3_tEfNS_4arch4Sm90ELb0ELb0ELb1ELb0ELb0ELb0ELb0ELb1ELb1ELb1ELb0ELb0EEENS1_21CollectiveEpilogueFwdINS6_IJSB_SB_SC_EEESA_NS_10bfloat16_tESH_Li256ELb0ELb1ELb0ELb1EEENS1_29StaticPersistentTileSchedulerILb0EEEEEEEEEvNT_6ParamsE,"aw",@nobits
	.sectionflags	@""
	.align	16
	.zero		1024


//--------------------- .nv.shared._ZN7cutlass13device_kernelIN5flash11enable_sm90INS1_16FlashAttnFwdSm90INS1_25CollectiveMainloopFwdSm90ILi2EN4cute5tupleIJNS5_1CILi1EEES8_S8_EEENS6_IJNS7_ILi128EEENS7_ILi160EEENS7_ILi192EEEEEELi128ENS_12float_e4m3_tEfNS_4arch4Sm90ELb0ELb0ELb1ELb1ELb0ELb0ELb0ELb1ELb1ELb1ELb0ELb0EEENS1_21CollectiveEpilogueFwdINS6_IJSA_SA_SB_EEES9_NS_10bfloat16_tESG_Li256ELb1ELb1ELb0ELb1EEENS1_36VarlenDynamicPersistentTileSchedulerILi128ELi160ELi256ELi128ELb0ELb1ELb1ELb0ELb1ELb1EEEEEEEEEvNT_6ParamsE --------------------------
	.section	.nv.shared._ZN7cutlass13device_kernelIN5flash11enable_sm90INS1_16FlashAttnFwdSm90INS1_25CollectiveMainloopFwdSm90ILi2EN4cute5tupleIJNS5_1CILi1EEES8_S8_EEENS6_IJNS7_ILi128EEENS7_ILi160EEENS7_ILi192EEEEEELi128ENS_12float_e4m3_tEfNS_4arch4Sm90ELb0ELb0ELb1ELb1ELb0ELb0ELb0ELb1ELb1ELb1ELb0ELb0EEENS1_21CollectiveEpilogueFwdINS6_IJSA_SA_SB_EEES9_NS_10bfloat16_tESG_Li256ELb1ELb1ELb0ELb1EEENS1_36VarlenDynamicPersistentTileSchedulerILi128ELi160ELi256ELi128ELb0ELb1ELb1ELb0ELb1ELb1EEEEEEEEEvNT_6ParamsE,"aw",@nobits
	.sectionflags	@""
	.align	16
	.zero		1024


//--------------------- .nv.shared._ZN7cutlass13device_kernelIN5flash11enable_sm90INS1_16FlashAttnFwdSm90INS1_25CollectiveMainloopFwdSm90ILi2EN4cute5tupleIJNS5_1CILi1EEES8_S8_EEENS6_IJNS7_ILi128EEENS7_ILi160EEENS7_ILi192EEEEEELi128ENS_12float_e4m3_tEfNS_4arch4Sm90ELb0ELb0ELb1ELb1ELb0ELb1ELb0ELb1ELb1ELb1ELb0ELb0EEENS1_21CollectiveEpilogueFwdINS6_IJSA_SA_SB_EEES9_NS_10bfloat16_tESG_Li256ELb1ELb1ELb0ELb1EEENS1_36VarlenDynamicPersistentTileSchedulerILi128ELi160ELi256ELi128ELb0ELb1ELb1ELb0ELb1ELb1EEEEEEEEEvNT_6ParamsE --------------------------
	.section	.nv.shared._ZN7cutlass13device_kernelIN5flash11enable_sm90INS1_16FlashAttnFwdSm90INS1_25CollectiveMainloopFwdSm90ILi2EN4cute5tupleIJNS5_1CILi1EEES8_S8_EEENS6_IJNS7_ILi128EEENS7_ILi160EEENS7_ILi192EEEEEELi128ENS_12float_e4m3_tEfNS_4arch4Sm90ELb0ELb0ELb1ELb1ELb0ELb1ELb0ELb1ELb1ELb1ELb0ELb0EEENS1_21CollectiveEpilogueFwdINS6_IJSA_SA_SB_EEES9_NS_10bfloat16_tESG_Li256ELb1ELb1ELb0ELb1EEENS1_36VarlenDynamicPersistentTileSchedulerILi128ELi160ELi256ELi128ELb0ELb1ELb1ELb0ELb1ELb1EEEEEEEEEvNT_6ParamsE,"aw",@nobits
	.sectionflags	@""
	.align	16
	.zero		1024


//--------------------- .nv.shared._ZN7cutlass13device_kernelIN5flash11enable_sm90INS1_16FlashAttnFwdSm90INS1_25CollectiveMainloopFwdSm90ILi2EN4cute5tupleIJNS5_1CILi1EEES8_S8_EEENS6_IJNS7_ILi128EEESA_NS7_ILi192EEEEEELi128ENS_12float_e4m3_tEfNS_4arch4Sm90ELb0ELb1ELb1ELb0ELb0ELb0ELb0ELb1ELb1ELb1ELb0ELb0EEENS1_21CollectiveEpilogueFwdINS6_IJSA_SA_SA_EEES9_NS_10bfloat16_tESF_Li256ELb0ELb1ELb0ELb1EEENS1_30DynamicPersistentTileSchedulerILi256ELi128ELb0ELb1ELb1EEEEEEEEEvNT_6ParamsE --------------------------
	.section	.nv.shared._ZN7cutlass13device_kernelIN5flash11enable_sm90INS1_16FlashAttnFwdSm90INS1_25CollectiveMainloopFwdSm90ILi2EN4cute5tupleIJNS5_1CILi1EEES8_S8_EEENS6_IJNS7_ILi128EEESA_NS7_ILi192EEEEEELi128ENS_12float_e4m3_tEfNS_4arch4Sm90ELb0ELb1ELb1ELb0ELb0ELb0ELb0ELb1ELb1ELb1ELb0ELb0EEENS1_21CollectiveEpilogueFwdINS6_IJSA_SA_SA_EEES9_NS_10bfloat16_tESF_Li256ELb0ELb1ELb0ELb1EEENS1_30DynamicPersistentTileSchedulerILi256ELi128ELb0ELb1ELb1EEEEEEEEEvNT_6ParamsE,"aw",@nobits
	.sectionflags	@""
	.align	16
	.zero		1024


//--------------------- .nv.shared._ZN7cutlass13device_kernelIN5flash11enable_sm90INS1_16FlashAttnFwdSm90INS1_25CollectiveMainloopFwdSm90ILi2EN4cute5tupleIJNS5_1CILi1EEES8_S8_EEENS6_IJNS7_ILi128EEESA_NS7_ILi192EEEEEELi128ENS_12float_e4m3_tEfNS_4arch4Sm90ELb0ELb1ELb1ELb1ELb0ELb0ELb0ELb1ELb1ELb1ELb0ELb0EEENS1_21CollectiveEpilogueFwdINS6_IJSA_SA_SA_EEES9_NS_10bfloat16_tESF_Li256ELb1ELb1ELb0ELb1EEENS1_36VarlenDynamicPersistentTileSchedulerILi128ELi128ELi256ELi128ELb0ELb1ELb1ELb1ELb0ELb1EEEEEEEEEvNT_6ParamsE --------------------------
	.section	.nv.shared._ZN7cutlass13device_kernelIN5flash11enable_sm90INS1_16FlashAttnFwdSm90INS1_25CollectiveMainloopFwdSm90ILi2EN4cute5tupleIJNS5_1CILi1EEES8_S8_EEENS6_IJNS7_ILi128EEESA_NS7_ILi192EEEEEELi128ENS_12float_e4m3_tEfNS_4arch4Sm90ELb0ELb1ELb1ELb1ELb0ELb0ELb0ELb1ELb1ELb1ELb0ELb0EEENS1_21CollectiveEpilogueFwdINS6_IJSA_SA_SA_EEES9_NS_10bfloat16_tESF_Li256ELb1ELb1ELb0ELb1EEENS1_36VarlenDynamicPersistentTileSchedulerILi128ELi128ELi256ELi128ELb0ELb1ELb1ELb1ELb0ELb1EEEEEEEEEvNT_6ParamsE,"aw",@nobits
	.sectionflags	@""
	.align	16
	.zero		1024


//--------------------- .nv.shared._ZN7cutlass13device_kernelIN5flash11enable_sm90INS1_16FlashAttnFwdSm90INS1_25CollectiveMainloopFwdSm90ILi2EN4cute5tupleIJNS5_1CILi1EEES8_S8_EEENS6_IJNS7_ILi128EEESA_NS7_ILi192EEEEEELi128ENS_12float_e4m3_tEfNS_4arch4Sm90ELb0ELb1ELb1ELb1ELb0ELb1ELb0ELb1ELb1ELb1ELb0ELb0EEENS1_21CollectiveEpilogueFwdINS6_IJSA_SA_SA_EEES9_NS_10bfloat16_tESF_Li256ELb1ELb1ELb0ELb1EEENS1_36VarlenDynamicPersistentTileSchedulerILi128ELi128ELi256ELi128ELb0ELb1ELb1ELb1ELb0ELb1EEEEEEEEEvNT_6ParamsE --------------------------
	.section	.nv.shared._ZN7cutlass13device_kernelIN5flash11enable_sm90INS1_16FlashAttnFwdSm90INS1_25CollectiveMainloopFwdSm90ILi2EN4cute5tupleIJNS5_1CILi1EEES8_S8_EEENS6_IJNS7_ILi128EEESA_NS7_ILi192EEEEEELi128ENS_12float_e4m3_tEfNS_4arch4Sm90ELb0ELb1ELb1ELb1ELb0ELb1ELb0ELb1ELb1ELb1ELb0ELb0EEENS1_21CollectiveEpilogueFwdINS6_IJSA_SA_SA_EEES9_NS_10bfloat16_tESF_Li256ELb1ELb1ELb0ELb1EEENS1_36VarlenDynamicPersistentTileSchedulerILi128ELi128ELi256ELi128ELb0ELb1ELb1ELb1ELb0ELb1EEEEEEEEEvNT_6ParamsE,"aw",@nobits
	.sectionflags	@""
	.align	16
	.zero		1024


//--------------------- .nv.shared._ZN7cutlass13device_kernelIN5flash11enable_sm90INS1_16FlashAttnFwdSm90INS1_25CollectiveMainloopFwdSm90ILi2EN4cute5tupleIJNS5_1CILi1EEES8_S8_EEENS6_IJNS7_ILi128EEENS7_ILi160EEENS7_ILi192EEEEEELi128ENS_12float_e4m3_tEfNS_4arch4Sm90ELb1ELb0ELb1ELb0ELb0ELb0ELb0ELb1ELb1ELb1ELb0ELb0EEENS1_21CollectiveEpilogueFwdINS6_IJSA_SA_SB_EEES9_NS_10bfloat16_tESG_Li256ELb0ELb1ELb0ELb1EEENS1_30DynamicPersistentTileSchedulerILi256ELi128ELb0ELb1ELb1EEEEEEEEEvNT_6ParamsE --------------------------
	.section	.nv.shared._ZN7cutlass13device_kernelIN5flash11enable_sm90INS1_16FlashAttnFwdSm90INS1_25CollectiveMainloopFwdSm90ILi2EN4cute5tupleIJNS5_1CILi1EEES8_S8_EEENS6_IJNS7_ILi128EEENS7_ILi160EEENS7_ILi192EEEEEELi128ENS_12float_e4m3_tEfNS_4arch4Sm90ELb1ELb0ELb1ELb0ELb0ELb0ELb0ELb1ELb1ELb1ELb0ELb0EEENS1_21CollectiveEpilogueFwdINS6_IJSA_SA_SB_EEES9_NS_10bfloat16_tESG_Li256ELb0ELb1ELb0ELb1EEENS1_30DynamicPersistentTileSchedulerILi256ELi128ELb0ELb1ELb1EEEEEEEEEvNT_6ParamsE,"aw",@nobits
	.sectionflags	@""
	.align	16
	.zero		1024


//--------------------- .nv.shared._ZN7cutlass13device_kernelIN5flash11enable_sm90INS1_16FlashAttnFwdSm90INS1_25CollectiveMainloopFwdSm90ILi2EN4cute5tupleIJNS5_1CILi1EEES8_S8_EEENS6_IJNS7_ILi128EEENS7_ILi160EEENS7_ILi192EEEEEELi128ENS_12float_e4m3_tEfNS_4arch4Sm90ELb1ELb0ELb1ELb1ELb0ELb0ELb0ELb1ELb1ELb1ELb0ELb0EEENS1_21CollectiveEpilogueFwdINS6_IJSA_SA_SB_EEES9_NS_10bfloat16_tESG_Li256ELb1ELb1ELb0ELb1EEENS1_36VarlenDynamicPersistentTileSchedulerILi128ELi160ELi256ELi128ELb0ELb1ELb1ELb1ELb1ELb1EEEEEEEEEvNT_6ParamsE --------------------------
	.section	.nv.shared._ZN7cutlass13device_kernelIN5flash11enable_sm90INS1_16FlashAttnFwdSm90INS1_25CollectiveMainloopFwdSm90ILi2EN4cute5tupleIJNS5_1CILi1EEES8_S8_EEENS6_IJNS7_ILi128EEENS7_ILi160EEENS7_ILi192EEEEEELi128ENS_12float_e4m3_tEfNS_4arch4Sm90ELb1ELb0ELb1ELb1ELb0ELb0ELb0ELb1ELb1ELb1ELb0ELb0EEENS1_21CollectiveEpilogueFwdINS6_IJSA_SA_SB_EEES9_NS_10bfloat16_tESG_Li256ELb1ELb1ELb0ELb1EEENS1_36VarlenDynamicPersistentTileSchedulerILi128ELi160ELi256ELi128ELb0ELb1ELb1ELb1ELb1ELb1EEEEEEEEEvNT_6ParamsE,"aw",@nobits
	.sectionflags	@""
	.align	16
	.zero		1024


//--------------------- .nv.shared._ZN7cutlass13device_kernelIN5flash11enable_sm90INS1_16FlashAttnFwdSm90INS1_25CollectiveMainloopFwdSm90ILi2EN4cute5tupleIJNS5_1CILi1EEES8_S8_EEENS6_IJNS7_ILi128EEENS7_ILi160EEENS7_ILi192EEEEEELi128ENS_12float_e4m3_tEfNS_4arch4Sm90ELb1ELb0ELb1ELb1ELb0ELb1ELb0ELb1ELb1ELb1ELb0ELb0EEENS1_21CollectiveEpilogueFwdINS6_IJSA_SA_SB_EEES9_NS_10bfloat16_tESG_Li256ELb1ELb1ELb0ELb1EEENS1_36VarlenDynamicPersistentTileSchedulerILi128ELi160ELi256ELi128ELb0ELb1ELb1ELb1ELb1ELb1EEEEEEEEEvNT_6ParamsE --------------------------
	.section	.nv.shared._ZN7cutlass13device_kernelIN5flash11enable_sm90INS1_16FlashAttnFwdSm90INS1_25CollectiveMainloopFwdSm90ILi2EN4cute5tupleIJNS5_1CILi1EEES8_S8_EEENS6_IJNS7_ILi128EEENS7_ILi160EEENS7_ILi192EEEEEELi128ENS_12float_e4m3_tEfNS_4arch4Sm90ELb1ELb0ELb1ELb1ELb0ELb1ELb0ELb1ELb1ELb1ELb0ELb0EEENS1_21CollectiveEpilogueFwdINS6_IJSA_SA_SB_EEES9_NS_10bfloat16_tESG_Li256ELb1ELb1ELb0ELb1EEENS1_36VarlenDynamicPersistentTileSchedulerILi128ELi160ELi256ELi128ELb0ELb1ELb1ELb1ELb1ELb1EEEEEEEEEvNT_6ParamsE,"aw",@nobits
	.sectionflags	@""
	.align	16
	.zero		1024


//--------------------- .nv.constant0._ZN7cutlass13device_kernelIN5flash11enable_sm90INS1_16FlashAttnFwdSm90INS1_25CollectiveMainloopFwdSm90ILi2EN4cute5tupleIJNS5_1CILi1EEES8_S8_EEENS6_IJNS7_ILi128EEENS7_ILi160EEENS7_ILi192EEEEEELi128ENS_12float_e4m3_tEfNS_4arch4Sm90ELb0ELb0ELb1ELb0ELb0ELb0ELb0ELb1ELb1ELb1ELb0ELb0EEENS1_21CollectiveEpilogueFwdINS6_IJSA_SA_SB_EEES9_NS_10bfloat16_tESG_Li256ELb0ELb1ELb0ELb1EEENS1_29StaticPersistentTileSchedulerILb0EEEEEEEEEvNT_6ParamsE --------------------------
	.section	.nv.constant0._ZN7cutlass13device_kernelIN5flash11enable_sm90INS1_16FlashAttnFwdSm90INS1_25CollectiveMainloopFwdSm90ILi2EN4cute5tupleIJNS5_1CILi1EEES8_S8_EEENS6_IJNS7_ILi128EEENS7_ILi160EEENS7_ILi192EEEEEELi128ENS_12float_e4m3_tEfNS_4arch4Sm90ELb0ELb0ELb1ELb0ELb0ELb0ELb0ELb1ELb1ELb1ELb0ELb0EEENS1_21CollectiveEpilogueFwdINS6_IJSA_SA_SB_EEES9_NS_10bfloat16_tESG_Li256ELb0ELb1ELb0ELb1EEENS1_29StaticPersistentTileSchedulerILb0EEEEEEEEEvNT_6ParamsE,"a",@progbits
	.sectionflags	@""
	.align	4
.nv.constant0._ZN7cutlass13device_kernelIN5flash11enable_sm90INS1_16FlashAttnFwdSm90INS1_25CollectiveMainloopFwdSm90ILi2EN4cute5tupleIJNS5_1CILi1EEES8_S8_EEENS6_IJNS7_ILi128EEENS7_ILi160EEENS7_ILi192EEEEEELi128ENS_12float_e4m3_tEfNS_4arch4Sm90ELb0ELb0ELb1ELb0ELb0ELb0ELb0ELb1ELb1ELb1ELb0ELb0EEENS1_21CollectiveEpilogueFwdINS6_IJSA_SA_SB_EEES9_NS_10bfloat16_tESG_Li256ELb0ELb1ELb0ELb1EEENS1_29StaticPersistentTileSchedulerILb0EEEEEEEEEvNT_6ParamsE:
	.zero		3200


//--------------------- .nv.constant0._ZN7cutlass13device_kernelIN5flash11enable_sm90INS1_16FlashAttnFwdSm90INS1_25CollectiveMainloopFwdSm90ILi2EN4cute5tupleIJNS5_1CILi2EEENS7_ILi1EEES9_EEENS6_IJNS7_ILi128EEENS7_ILi160EEENS7_ILi192EEEEEELi128ENS_12float_e4m3_tEfNS_4arch4Sm90ELb0ELb0ELb1ELb0ELb0ELb0ELb0ELb1ELb1ELb1ELb0ELb0EEENS1_21CollectiveEpilogueFwdINS6_IJSB_SB_SC_EEESA_NS_10bfloat16_tESH_Li256ELb0ELb1ELb0ELb1EEENS1_29StaticPersistentTileSchedulerILb0EEEEEEEEEvNT_6ParamsE --------------------------
	.section	.nv.constant0._ZN7cutlass13device_kernelIN5flash11enable_sm90INS1_16FlashAttnFwdSm90INS1_25CollectiveMainloopFwdSm90ILi2EN4cute5tupleIJNS5_1CILi2EEENS7_ILi1EEES9_EEENS6_IJNS7_ILi128EEENS7_ILi160EEENS7_ILi192EEEEEELi128ENS_12float_e4m3_tEfNS_4arch4Sm90ELb0ELb0ELb1ELb0ELb0ELb0ELb0ELb1ELb1ELb1ELb0ELb0EEENS1_21CollectiveEpilogueFwdINS6_IJSB_SB_SC_EEESA_NS_10bfloat16_tESH_Li256ELb0ELb1ELb0ELb1EEENS1_29StaticPersistentTileSchedulerILb0EEEEEEEEEvNT_6ParamsE,"a",@progbits
	.sectionflags	@""
	.align	4
.nv.constant0._ZN7cutlass13device_kernelIN5flash11enable_sm90INS1_16FlashAttnFwdSm90INS1_25CollectiveMainloopFwdSm90ILi2EN4cute5tupleIJNS5_1CILi2EEENS7_ILi1EEES9_EEENS6_IJNS7_ILi128EEENS7_ILi160EEENS7_ILi192EEEEEELi128ENS_12float_e4m3_tEfNS_4arch4Sm90ELb0ELb0ELb1ELb0ELb0ELb0ELb0ELb1ELb1ELb1ELb0ELb0EEENS1_21CollectiveEpilogueFwdINS6_IJSB_SB_SC_EEESA_NS_10bfloat16_tESH_Li256ELb0ELb1ELb0ELb1EEENS1_29StaticPersistentTileSchedulerILb0EEEEEEEEEvNT_6ParamsE:
	.zero		3200


//--------------------- .nv.constant0._ZN7cutlass13device_kernelIN5flash11enable_sm90INS1_16FlashAttnFwdSm90INS1_25CollectiveMainloopFwdSm90ILi2EN4cute5tupleIJNS5_1CILi1EEES8_S8_EEENS6_IJNS7_ILi128EEENS7_ILi160EEENS7_ILi192EEEEEELi128ENS_12float_e4m3_tEfNS_4arch4Sm90ELb0ELb0ELb1ELb1ELb0ELb0ELb0ELb1ELb1ELb1ELb0ELb0EEENS1_21CollectiveEpilogueFwdINS6_IJSA_SA_SB_EEES9_NS_10bfloat16_tESG_Li256ELb1ELb1ELb0ELb1EEENS1_36VarlenDynamicPersistentTileSchedulerILi128ELi160ELi256ELi128ELb0ELb1ELb1ELb0ELb1ELb1EEEEEEEEEvNT_6ParamsE --------------------------
	.section	.nv.constant0._ZN7cutlass13device_kernelIN5flash11enable_sm90INS1_16FlashAttnFwdSm90INS1_25CollectiveMainloopFwdSm90ILi2EN4cute5tupleIJNS5_1CILi1EEES8_S8_EEENS6_IJNS7_ILi128EEENS7_ILi160EEENS7_ILi192EEEEEELi128ENS_12float_e4m3_tEfNS_4arch4Sm90ELb0ELb0ELb1ELb1ELb0ELb0ELb0ELb1ELb1ELb1ELb0ELb0EEENS1_21CollectiveEpilogueFwdINS6_IJSA_SA_SB_EEES9_NS_10bfloat16_tESG_Li256ELb1ELb1ELb0ELb1EEENS1_36VarlenDynamicPersistentTileSchedulerILi128ELi160ELi256ELi128ELb0ELb1ELb1ELb0ELb1ELb1EEEEEEEEEvNT_6ParamsE,"a",@progbits
	.sectionflags	@""
	.align	4
.nv.constant0._ZN7cutlass13device_kernelIN5flash11enable_sm90INS1_16FlashAttnFwdSm90INS1_25CollectiveMainloopFwdSm90ILi2EN4cute5tupleIJNS5_1CILi1EEES8_S8_EEENS6_IJNS7_ILi128EEENS7_ILi160EEENS7_ILi192EEEEEELi128ENS_12float_e4m3_tEfNS_4arch4Sm90ELb0ELb0ELb1ELb1ELb0ELb0ELb0ELb1ELb1ELb1ELb0ELb0EEENS1_21CollectiveEpilogueFwdINS6_IJSA_SA_SB_EEES9_NS_10bfloat16_tESG_Li256ELb1ELb1ELb0ELb1EEENS1_36VarlenDynamicPersistentTileSchedulerILi128ELi160ELi256ELi128ELb0ELb1ELb1ELb0ELb1ELb1EEEEEEEEEvNT_6ParamsE:
	.zero		3328


//--------------------- .nv.constant0._ZN7cutlass13device_kernelIN5flash11enable_sm90INS1_16FlashAttnFwdSm90INS1_25CollectiveMainloopFwdSm90ILi2EN4cute5tupleIJNS5_1CILi1EEES8_S8_EEENS6_IJNS7_ILi128EEENS7_ILi160EEENS7_ILi192EEEEEELi128ENS_12float_e4m3_tEfNS_4arch4Sm90ELb0ELb0ELb1ELb1ELb0ELb1ELb0ELb1ELb1ELb1ELb0ELb0EEENS1_21CollectiveEpilogueFwdINS6_IJSA_SA_SB_EEES9_NS_10bfloat16_tESG_Li256ELb1ELb1ELb0ELb1EEENS1_36VarlenDynamicPersistentTileSchedulerILi128ELi160ELi256ELi128ELb0ELb1ELb1ELb0ELb1ELb1EEEEEEEEEvNT_6ParamsE --------------------------
	.section	.nv.constant0._ZN7cutlass13device_kernelIN5flash11enable_sm90INS1_16FlashAttnFwdSm90INS1_25CollectiveMainloopFwdSm90ILi2EN4cute5tupleIJNS5_1CILi1EEES8_S8_EEENS6_IJNS7_ILi128EEENS7_ILi160EEENS7_ILi192EEEEEELi128ENS_12float_e4m3_tEfNS_4arch4Sm90ELb0ELb0ELb1ELb1ELb0ELb1ELb0ELb1ELb1ELb1ELb0ELb0EEENS1_21CollectiveEpilogueFwdINS6_IJSA_SA_SB_EEES9_NS_10bfloat16_tESG_Li256ELb1ELb1ELb0ELb1EEENS1_36VarlenDynamicPersistentTileSchedulerILi128ELi160ELi256ELi128ELb0ELb1ELb1ELb0ELb1ELb1EEEEEEEEEvNT_6ParamsE,"a",@progbits
	.sectionflags	@""
	.align	4
.nv.constant0._ZN7cutlass13device_kernelIN5flash11enable_sm90INS1_16FlashAttnFwdSm90INS1_25CollectiveMainloopFwdSm90ILi2EN4cute5tupleIJNS5_1CILi1EEES8_S8_EEENS6_IJNS7_ILi128EEENS7_ILi160EEENS7_ILi192EEEEEELi128ENS_12float_e4m3_tEfNS_4arch4Sm90ELb0ELb0ELb1ELb1ELb0ELb1ELb0ELb1ELb1ELb1ELb0ELb0EEENS1_21CollectiveEpilogueFwdINS6_IJSA_SA_SB_EEES9_NS_10bfloat16_tESG_Li256ELb1ELb1ELb0ELb1EEENS1_36VarlenDynamicPersistentTileSchedulerILi128ELi160ELi256ELi128ELb0ELb1ELb1ELb0ELb1ELb1EEEEEEEEEvNT_6ParamsE:
	.zero		3328


//--------------------- .nv.constant0._ZN7cutlass13device_kernelIN5flash11enable_sm90INS1_16FlashAttnFwdSm90INS1_25CollectiveMainloopFwdSm90ILi2EN4cute5tupleIJNS5_1CILi1EEES8_S8_EEENS6_IJNS7_ILi128EEESA_NS7_ILi192EEEEEELi128ENS_12float_e4m3_tEfNS_4arch4Sm90ELb0ELb1ELb1ELb0ELb0ELb0ELb0ELb1ELb1ELb1ELb0ELb0EEENS1_21CollectiveEpilogueFwdINS6_IJSA_SA_SA_EEES9_NS_10bfloat16_tESF_Li256ELb0ELb1ELb0ELb1EEENS1_30DynamicPersistentTileSchedulerILi256ELi128ELb0ELb1ELb1EEEEEEEEEvNT_6ParamsE --------------------------
	.section	.nv.constant0._ZN7cutlass13device_kernelIN5flash11enable_sm90INS1_16FlashAttnFwdSm90INS1_25CollectiveMainloopFwdSm90ILi2EN4cute5tupleIJNS5_1CILi1EEES8_S8_EEENS6_IJNS7_ILi128EEESA_NS7_ILi192EEEEEELi128ENS_12float_e4m3_tEfNS_4arch4Sm90ELb0ELb1ELb1ELb0ELb0ELb0ELb0ELb1ELb1ELb1ELb0ELb0EEENS1_21CollectiveEpilogueFwdINS6_IJSA_SA_SA_EEES9_NS_10bfloat16_tESF_Li256ELb0ELb1ELb0ELb1EEENS1_30DynamicPersistentTileSchedulerILi256ELi128ELb0ELb1ELb1EEEEEEEEEvNT_6ParamsE,"a",@progbits
	.sectionflags	@""
	.align	4
.nv.constant0._ZN7cutlass13device_kernelIN5flash11enable_sm90INS1_16FlashAttnFwdSm90INS1_25CollectiveMainloopFwdSm90ILi2EN4cute5tupleIJNS5_1CILi1EEES8_S8_EEENS6_IJNS7_ILi128EEESA_NS7_ILi192EEEEEELi128ENS_12float_e4m3_tEfNS_4arch4Sm90ELb0ELb1ELb1ELb0ELb0ELb0ELb0ELb1ELb1ELb1ELb0ELb0EEENS1_21CollectiveEpilogueFwdINS6_IJSA_SA_SA_EEES9_NS_10bfloat16_tESF_Li256ELb0ELb1ELb0ELb1EEENS1_30DynamicPersistentTileSchedulerILi256ELi128ELb0ELb1ELb1EEEEEEEEEvNT_6ParamsE:
	.zero		3328


//--------------------- .nv.constant0._ZN7cutlass13device_kernelIN5flash11enable_sm90INS1_16FlashAttnFwdSm90INS1_25CollectiveMainloopFwdSm90ILi2EN4cute5tupleIJNS5_1CILi1EEES8_S8_EEENS6_IJNS7_ILi128EEESA_NS7_ILi192EEEEEELi128ENS_12float_e4m3_tEfNS_4arch4Sm90ELb0ELb1ELb1ELb1ELb0ELb0ELb0ELb1ELb1ELb1ELb0ELb0EEENS1_21CollectiveEpilogueFwdINS6_IJSA_SA_SA_EEES9_NS_10bfloat16_tESF_Li256ELb1ELb1ELb0ELb1EEENS1_36VarlenDynamicPersistentTileSchedulerILi128ELi128ELi256ELi128ELb0ELb1ELb1ELb1ELb0ELb1EEEEEEEEEvNT_6ParamsE --------------------------
	.section	.nv.constant0._ZN7cutlass13device_kernelIN5flash11enable_sm90INS1_16FlashAttnFwdSm90INS1_25CollectiveMainloopFwdSm90ILi2EN4cute5tupleIJNS5_1CILi1EEES8_S8_EEENS6_IJNS7_ILi128EEESA_NS7_ILi192EEEEEELi128ENS_12float_e4m3_tEfNS_4arch4Sm90ELb0ELb1ELb1ELb1ELb0ELb0ELb0ELb1ELb1ELb1ELb0ELb0EEENS1_21CollectiveEpilogueFwdINS6_IJSA_SA_SA_EEES9_NS_10bfloat16_tESF_Li256ELb1ELb1ELb0ELb1EEENS1_36VarlenDynamicPersistentTileSchedulerILi128ELi128ELi256ELi128ELb0ELb1ELb1ELb1ELb0ELb1EEEEEEEEEvNT_6ParamsE,"a",@progbits
	.sectionflags	@""
	.align	4
.nv.constant0._ZN7cutlass13device_kernelIN5flash11enable_sm90INS1_16FlashAttnFwdSm90INS1_25CollectiveMainloopFwdSm90ILi2EN4cute5tupleIJNS5_1CILi1EEES8_S8_EEENS6_IJNS7_ILi128EEESA_NS7_ILi192EEEEEELi128ENS_12float_e4m3_tEfNS_4arch4Sm90ELb0ELb1ELb1ELb1ELb0ELb0ELb0ELb1ELb1ELb1ELb0ELb0EEENS1_21CollectiveEpilogueFwdINS6_IJSA_SA_SA_EEES9_NS_10bfloat16_tESF_Li256ELb1ELb1ELb0ELb1EEENS1_36VarlenDynamicPersistentTileSchedulerILi128ELi128ELi256ELi128ELb0ELb1ELb1ELb1ELb0ELb1EEEEEEEEEvNT_6ParamsE:
	.zero		3328


//--------------------- .nv.constant0._ZN7cutlass13device_kernelIN5flash11enable_sm90INS1_16FlashAttnFwdSm90INS1_25CollectiveMainloopFwdSm90ILi2EN4cute5tupleIJNS5_1CILi1EEES8_S8_EEENS6_IJNS7_ILi128EEESA_NS7_ILi192EEEEEELi128ENS_12float_e4m3_tEfNS_4arch4Sm90ELb0ELb1ELb1ELb1ELb0ELb1ELb0ELb1ELb1ELb1ELb0ELb0EEENS1_21CollectiveEpilogueFwdINS6_IJSA_SA_SA_EEES9_NS_10bfloat16_tESF_Li256ELb1ELb1ELb0ELb1EEENS1_36VarlenDynamicPersistentTileSchedulerILi128ELi128ELi256ELi128ELb0ELb1ELb1ELb1ELb0ELb1EEEEEEEEEvNT_6ParamsE --------------------------
	.section	.nv.constant0._ZN7cutlass13device_kernelIN5flash11enable_sm90INS1_16FlashAttnFwdSm90INS1_25CollectiveMainloopFwdSm90ILi2EN4cute5tupleIJNS5_1CILi1EEES8_S8_EEENS6_IJNS7_ILi128EEESA_NS7_ILi192EEEEEELi128ENS_12float_e4m3_tEfNS_4arch4Sm90ELb0ELb1ELb1ELb1ELb0ELb1ELb0ELb1ELb1ELb1ELb0ELb0EEENS1_21CollectiveEpilogueFwdINS6_IJSA_SA_SA_EEES9_NS_10bfloat16_tESF_Li256ELb1ELb1ELb0ELb1EEENS1_36VarlenDynamicPersistentTileSchedulerILi128ELi128ELi256ELi128ELb0ELb1ELb1ELb1ELb0ELb1EEEEEEEEEvNT_6ParamsE,"a",@progbits
	.sectionflags	@""
	.align	4
.nv.constant0._ZN7cutlass13device_kernelIN5flash11enable_sm90INS1_16FlashAttnFwdSm90INS1_25CollectiveMainloopFwdSm90ILi2EN4cute5tupleIJNS5_1CILi1EEES8_S8_EEENS6_IJNS7_ILi128EEESA_NS7_ILi192EEEEEELi128ENS_12float_e4m3_tEfNS_4arch4Sm90ELb0ELb1ELb1ELb1ELb0ELb1ELb0ELb1ELb1ELb1ELb0ELb0EEENS1_21CollectiveEpilogueFwdINS6_IJSA_SA_SA_EEES9_NS_10bfloat16_tESF_Li256ELb1ELb1ELb0ELb1EEENS1_36VarlenDynamicPersistentTileSchedulerILi128ELi128ELi256ELi128ELb0ELb1ELb1ELb1ELb0ELb1EEEEEEEEEvNT_6ParamsE:
	.zero		3328


//--------------------- .nv.constant0._ZN7cutlass13device_kernelIN5flash11enable_sm90INS1_16FlashAttnFwdSm90INS1_25CollectiveMainloopFwdSm90ILi2EN4cute5tupleIJNS5_1CILi1EEES8_S8_EEENS6_IJNS7_ILi128EEENS7_ILi160EEENS7_ILi192EEEEEELi128ENS_12float_e4m3_tEfNS_4arch4Sm90ELb1ELb0ELb1ELb0ELb0ELb0ELb0ELb1ELb1ELb1ELb0ELb0EEENS1_21CollectiveEpilogueFwdINS6_IJSA_SA_SB_EEES9_NS_10bfloat16_tESG_Li256ELb0ELb1ELb0ELb1EEENS1_30DynamicPersistentTileSchedulerILi256ELi128ELb0ELb1ELb1EEEEEEEEEvNT_6ParamsE --------------------------
	.section	.nv.constant0._ZN7cutlass13device_kernelIN5flash11enable_sm90INS1_16FlashAttnFwdSm90INS1_25CollectiveMainloopFwdSm90ILi2EN4cute5tupleIJNS5_1CILi1EEES8_S8_EEENS6_IJNS7_ILi128EEENS7_ILi160EEENS7_ILi192EEEEEELi128ENS_12float_e4m3_tEfNS_4arch4Sm90ELb1ELb0ELb1ELb0ELb0ELb0ELb0ELb1ELb1ELb1ELb0ELb0EEENS1_21CollectiveEpilogueFwdINS6_IJSA_SA_SB_EEES9_NS_10bfloat16_tESG_Li256ELb0ELb1ELb0ELb1EEENS1_30DynamicPersistentTileSchedulerILi256ELi128ELb0ELb1ELb1EEEEEEEEEvNT_6ParamsE,"a",@progbits
	.sectionflags	@""
	.align	4
.nv.constant0._ZN7cutlass13device_kernelIN5flash11enable_sm90INS1_16FlashAttnFwdSm90INS1_25CollectiveMainloopFwdSm90ILi2EN4cute5tupleIJNS5_1CILi1EEES8_S8_EEENS6_IJNS7_ILi128EEENS7_ILi160EEENS7_ILi192EEEEEELi128ENS_12float_e4m3_tEfNS_4arch4Sm90ELb1ELb0ELb1ELb0ELb0ELb0ELb0ELb1ELb1ELb1ELb0ELb0EEENS1_21CollectiveEpilogueFwdINS6_IJSA_SA_SB_EEES9_NS_10bfloat16_tESG_Li256ELb0ELb1ELb0ELb1EEENS1_30DynamicPersistentTileSchedulerILi256ELi128ELb0ELb1ELb1EEEEEEEEEvNT_6ParamsE:
	.zero		3328


//--------------------- .nv.constant0._ZN7cutlass13device_kernelIN5flash11enable_sm90INS1_16FlashAttnFwdSm90INS1_25CollectiveMainloopFwdSm90ILi2EN4cute5tupleIJNS5_1CILi1EEES8_S8_EEENS6_IJNS7_ILi128EEENS7_ILi160EEENS7_ILi192EEEEEELi128ENS_12float_e4m3_tEfNS_4arch4Sm90ELb1ELb0ELb1ELb1ELb0ELb0ELb0ELb1ELb1ELb1ELb0ELb0EEENS1_21CollectiveEpilogueFwdINS6_IJSA_SA_SB_EEES9_NS_10bfloat16_tESG_Li256ELb1ELb1ELb0ELb1EEENS1_36VarlenDynamicPersistentTileSchedulerILi128ELi160ELi256ELi128ELb0ELb1ELb1ELb1ELb1ELb1EEEEEEEEEvNT_6ParamsE --------------------------
	.section	.nv.constant0._ZN7cutlass13device_kernelIN5flash11enable_sm90INS1_16FlashAttnFwdSm90INS1_25CollectiveMainloopFwdSm90ILi2EN4cute5tupleIJNS5_1CILi1EEES8_S8_EEENS6_IJNS7_ILi128EEENS7_ILi160EEENS7_ILi192EEEEEELi128ENS_12float_e4m3_tEfNS_4arch4Sm90ELb1ELb0ELb1ELb1ELb0ELb0ELb0ELb1ELb1ELb1ELb0ELb0EEENS1_21CollectiveEpilogueFwdINS6_IJSA_SA_SB_EEES9_NS_10bfloat16_tESG_Li256ELb1ELb1ELb0ELb1EEENS1_36VarlenDynamicPersistentTileSchedulerILi128ELi160ELi256ELi128ELb0ELb1ELb1ELb1ELb1ELb1EEEEEEEEEvNT_6ParamsE,"a",@progbits
	.sectionflags	@""
	.align	4
.nv.constant0._ZN7cutlass13device_kernelIN5flash11enable_sm90INS1_16FlashAttnFwdSm90INS1_25CollectiveMainloopFwdSm90ILi2EN4cute5tupleIJNS5_1CILi1EEES8_S8_EEENS6_IJNS7_ILi128EEENS7_ILi160EEENS7_ILi192EEEEEELi128ENS_12float_e4m3_tEfNS_4arch4Sm90ELb1ELb0ELb1ELb1ELb0ELb0ELb0ELb1ELb1ELb1ELb0ELb0EEENS1_21CollectiveEpilogueFwdINS6_IJSA_SA_SB_EEES9_NS_10bfloat16_tESG_Li256ELb1ELb1ELb0ELb1EEENS1_36VarlenDynamicPersistentTileSchedulerILi128ELi160ELi256ELi128ELb0ELb1ELb1ELb1ELb1ELb1EEEEEEEEEvNT_6ParamsE:
	.zero		3328


//--------------------- .nv.constant0._ZN7cutlass13device_kernelIN5flash11enable_sm90INS1_16FlashAttnFwdSm90INS1_25CollectiveMainloopFwdSm90ILi2EN4cute5tupleIJNS5_1CILi1EEES8_S8_EEENS6_IJNS7_ILi128EEENS7_ILi160EEENS7_ILi192EEEEEELi128ENS_12float_e4m3_tEfNS_4arch4Sm90ELb1ELb0ELb1ELb1ELb0ELb1ELb0ELb1ELb1ELb1ELb0ELb0EEENS1_21CollectiveEpilogueFwdINS6_IJSA_SA_SB_EEES9_NS_10bfloat16_tESG_Li256ELb1ELb1ELb0ELb1EEENS1_36VarlenDynamicPersistentTileSchedulerILi128ELi160ELi256ELi128ELb0ELb1ELb1ELb1ELb1ELb1EEEEEEEEEvNT_6ParamsE --------------------------
	.section	.nv.constant0._ZN7cutlass13device_kernelIN5flash11enable_sm90INS1_16FlashAttnFwdSm90INS1_25CollectiveMainloopFwdSm90ILi2EN4cute5tupleIJNS5_1CILi1EEES8_S8_EEENS6_IJNS7_ILi128EEENS7_ILi160EEENS7_ILi192EEEEEELi128ENS_12float_e4m3_tEfNS_4arch4Sm90ELb1ELb0ELb1ELb1ELb0ELb1ELb0ELb1ELb1ELb1ELb0ELb0EEENS1_21CollectiveEpilogueFwdINS6_IJSA_SA_SB_EEES9_NS_10bfloat16_tESG_Li256ELb1ELb1ELb0ELb1EEENS1_36VarlenDynamicPersistentTileSchedulerILi128ELi160ELi256ELi128ELb0ELb1ELb1ELb1ELb1ELb1EEEEEEEEEvNT_6ParamsE,"a",@progbits
	.sectionflags	@""
	.align	4
.nv.constant0._ZN7cutlass13device_kernelIN5flash11enable_sm90INS1_16FlashAttnFwdSm90INS1_25CollectiveMainloopFwdSm90ILi2EN4cute5tupleIJNS5_1CILi1EEES8_S8_EEENS6_IJNS7_ILi128EEENS7_ILi160EEENS7_ILi192EEEEEELi128ENS_12float_e4m3_tEfNS_4arch4Sm90ELb1ELb0ELb1ELb1ELb0ELb1ELb0ELb1ELb1ELb1ELb0ELb0EEENS1_21CollectiveEpilogueFwdINS6_IJSA_SA_SB_EEES9_NS_10bfloat16_tESG_Li256ELb1ELb1ELb0ELb1EEENS1_36VarlenDynamicPersistentTileSchedulerILi128ELi160ELi256ELi128ELb0ELb1ELb1ELb1ELb1ELb1EEEEEEEEEvNT_6ParamsE:
	.zero		3328


//--------------------- SYMBOLS --------------------------

	.type		.nv.reservedSmem.offset0,@object
	.size		.nv.reservedSmem.offset0,0x4
	.type		__assertfail,@function
